	.target	sm_90a

	.elftype	@"ET_EXEC"


//--------------------- .note.nv.tkinfo           --------------------------
	.section	.note.nv.tkinfo,"",@"SHT_NOTE"
	.sectionflags	@"SHF_NOTE_NV_TKINFO"
	.tkinfo
        /*0018*/ 	.word	0x00000002
        /*0030*/ 	.string	""
        /*0030*/ 	.string	"ptxas"
        /*0030*/ 	.string	"Cuda compilation tools, release 13.0, V13.0.88"
        /*0030*/ 	.string	"Build cuda_13.0.r13.0/compiler.36424714_0"
        /*0030*/ 	.string	"-arch sm_90a -m 64 "



//--------------------- .note.nv.cuinfo           --------------------------
	.section	.note.nv.cuinfo,"",@"SHT_NOTE"
	.sectionflags	@"SHF_NOTE_NV_CUINFO"
        /*0018*/ 	.short	0x0002
        /*001a*/ 	.short	0x005a
        /*001c*/ 	.short	0x0082
	.zero		2


//--------------------- .nv.info                  --------------------------
	.section	.nv.info,"",@"SHT_CUDA_INFO"
	.align	4


	//----- nvinfo : EIATTR_REGCOUNT
	.align		4
        /*0000*/ 	.byte	0x04, 0x2f
        /*0002*/ 	.short	(.L_23 - .L_22)
	.align		4
.L_22:
        /*0004*/ 	.word	index@(_ZN7cutlass13device_kernelIN5flash11enable_sm90INS1_16FlashAttnFwdSm90INS1_25CollectiveMainloopFwdSm90ILi2EN4cute5tupleIJNS5_1CILi1EEES8_S8_EEENS6_IJNS7_ILi128EEENS7_ILi112EEENS7_ILi192EEEEEELi192ENS_10bfloat16_tEfNS_4arch4Sm90ELb1ELb0ELb1ELb1ELb0ELb1ELb0ELb1ELb1ELb1ELb0ELb0EEENS1_21CollectiveEpilogueFwdINS6_IJSA_SC_SB_EEES9_SE_SG_Li256ELb1ELb1ELb0ELb0EEENS1_36VarlenDynamicPersistentTileSchedulerILi128ELi112ELi256ELi128ELb0ELb1ELb1ELb1ELb1ELb1EEEEEEEEEvNT_6ParamsE)
        /*0008*/ 	.word	0x000000a8


	//----- nvinfo : EIATTR_FRAME_SIZE
	.align		4
.L_23:
        /*000c*/ 	.byte	0x04, 0x11
        /*000e*/ 	.short	(.L_25 - .L_24)
	.align		4
.L_24:
        /*0010*/ 	.word	index@(_ZN7cutlass13device_kernelIN5flash11enable_sm90INS1_16FlashAttnFwdSm90INS1_25CollectiveMainloopFwdSm90ILi2EN4cute5tupleIJNS5_1CILi1EEES8_S8_EEENS6_IJNS7_ILi128EEENS7_ILi112EEENS7_ILi192EEEEEELi192ENS_10bfloat16_tEfNS_4arch4Sm90ELb1ELb0ELb1ELb1ELb0ELb1ELb0ELb1ELb1ELb1ELb0ELb0EEENS1_21CollectiveEpilogueFwdINS6_IJSA_SC_SB_EEES9_SE_SG_Li256ELb1ELb1ELb0ELb0EEENS1_36VarlenDynamicPersistentTileSchedulerILi128ELi112ELi256ELi128ELb0ELb1ELb1ELb1ELb1ELb1EEEEEEEEEvNT_6ParamsE)
        /*0014*/ 	.word	0x000000b0


	//----- nvinfo : EIATTR_REGCOUNT
	.align		4
.L_25:
        /*0018*/ 	.byte	0x04, 0x2f
        /*001a*/ 	.short	(.L_27 - .L_26)
	.align		4
.L_26:
        /*001c*/ 	.word	index@(_ZN7cutlass13device_kernelIN5flash11enable_sm90INS1_16FlashAttnFwdSm90INS1_25CollectiveMainloopFwdSm90ILi2EN4cute5tupleIJNS5_1CILi1EEES8_S8_EEENS6_IJNS7_ILi128EEENS7_ILi112EEENS7_ILi192EEEEEELi192ENS_10bfloat16_tEfNS_4arch4Sm90ELb1ELb0ELb1ELb1ELb0ELb0ELb0ELb1ELb1ELb1ELb0ELb0EEENS1_21CollectiveEpilogueFwdINS6_IJSA_SC_SB_EEES9_SE_SG_Li256ELb1ELb1ELb0ELb0EEENS1_36VarlenDynamicPersistentTileSchedulerILi128ELi112ELi256ELi128ELb0ELb1ELb1ELb1ELb1ELb1EEEEEEEEEvNT_6ParamsE)
        /*0020*/ 	.word	0x000000a8


	//----- nvinfo : EIATTR_FRAME_SIZE
	.align		4
.L_27:
        /*0024*/ 	.byte	0x04, 0x11
        /*0026*/ 	.short	(.L_29 - .L_28)
	.align		4
.L_28:
        /*0028*/ 	.word	index@(_ZN7cutlass13device_kernelIN5flash11enable_sm90INS1_16FlashAttnFwdSm90INS1_25CollectiveMainloopFwdSm90ILi2EN4cute5tupleIJNS5_1CILi1EEES8_S8_EEENS6_IJNS7_ILi128EEENS7_ILi112EEENS7_ILi192EEEEEELi192ENS_10bfloat16_tEfNS_4arch4Sm90ELb1ELb0ELb1ELb1ELb0ELb0ELb0ELb1ELb1ELb1ELb0ELb0EEENS1_21CollectiveEpilogueFwdINS6_IJSA_SC_SB_EEES9_SE_SG_Li256ELb1ELb1ELb0ELb0EEENS1_36VarlenDynamicPersistentTileSchedulerILi128ELi112ELi256ELi128ELb0ELb1ELb1ELb1ELb1ELb1EEEEEEEEEvNT_6ParamsE)
        /*002c*/ 	.word	0x00000058


	//----- nvinfo : EIATTR_REGCOUNT
	.align		4
.L_29:
        /*0030*/ 	.byte	0x04, 0x2f
        /*0032*/ 	.short	(.L_31 - .L_30)
	.align		4
.L_30:
        /*0034*/ 	.word	index@(_ZN7cutlass13device_kernelIN5flash11enable_sm90INS1_16FlashAttnFwdSm90INS1_25CollectiveMainloopFwdSm90ILi2EN4cute5tupleIJNS5_1CILi1EEES8_S8_EEENS6_IJNS7_ILi128EEENS7_ILi112EEENS7_ILi192EEEEEELi192ENS_10bfloat16_tEfNS_4arch4Sm90ELb1ELb0ELb1ELb0ELb0ELb0ELb0ELb1ELb1ELb1ELb0ELb0EEENS1_21CollectiveEpilogueFwdINS6_IJSA_SC_SB_EEES9_SE_SG_Li256ELb0ELb1ELb0ELb0EEENS1_30DynamicPersistentTileSchedulerILi256ELi128ELb0ELb1ELb1EEEEEEEEEvNT_6ParamsE)
        /*0038*/ 	.word	0x000000a8


	//----- nvinfo : EIATTR_FRAME_SIZE
	.align		4
.L_31:
        /*003c*/ 	.byte	0x04, 0x11
        /*003e*/ 	.short	(.L_33 - .L_32)
	.align		4
.L_32:
        /*0040*/ 	.word	index@(_ZN7cutlass13device_kernelIN5flash11enable_sm90INS1_16FlashAttnFwdSm90INS1_25CollectiveMainloopFwdSm90ILi2EN4cute5tupleIJNS5_1CILi1EEES8_S8_EEENS6_IJNS7_ILi128EEENS7_ILi112EEENS7_ILi192EEEEEELi192ENS_10bfloat16_tEfNS_4arch4Sm90ELb1ELb0ELb1ELb0ELb0ELb0ELb0ELb1ELb1ELb1ELb0ELb0EEENS1_21CollectiveEpilogueFwdINS6_IJSA_SC_SB_EEES9_SE_SG_Li256ELb0ELb1ELb0ELb0EEENS1_30DynamicPersistentTileSchedulerILi256ELi128ELb0ELb1ELb1EEEEEEEEEvNT_6ParamsE)
        /*0044*/ 	.word	0x00000038


	//----- nvinfo : EIATTR_REGCOUNT
	.align		4
.L_33:
        /*0048*/ 	.byte	0x04, 0x2f
        /*004a*/ 	.short	(.L_35 - .L_34)
	.align		4
.L_34:
        /*004c*/ 	.word	index@(_ZN7cutlass13device_kernelIN5flash11enable_sm90INS1_16FlashAttnFwdSm90INS1_25CollectiveMainloopFwdSm90ILi2EN4cute5tupleIJNS5_1CILi1EEES8_S8_EEENS6_IJNS7_ILi128EEENS7_ILi96EEENS7_ILi192EEEEEELi192ENS_10bfloat16_tEfNS_4arch4Sm90ELb0ELb1ELb1ELb1ELb0ELb1ELb0ELb1ELb1ELb1ELb0ELb0EEENS1_21CollectiveEpilogueFwdINS6_IJSA_SC_SB_EEES9_SE_SG_Li256ELb1ELb1ELb0ELb0EEENS1_36VarlenDynamicPersistentTileSchedulerILi128ELi96ELi256ELi128ELb0ELb1ELb1ELb1ELb0ELb1EEEEEEEEEvNT_6ParamsE)
        /*0050*/ 	.word	0x000000a8


	//----- nvinfo : EIATTR_FRAME_SIZE
	.align		4
.L_35:
        /*0054*/ 	.byte	0x04, 0x11
        /*0056*/ 	.short	(.L_37 - .L_36)
	.align		4
.L_36:
        /*0058*/ 	.word	index@($_ZN7cutlass13device_kernelIN5flash11enable_sm90INS1_16FlashAttnFwdSm90INS1_25CollectiveMainloopFwdSm90ILi2EN4cute5tupleIJNS5_1CILi1EEES8_S8_EEENS6_IJNS7_ILi128EEENS7_ILi96EEENS7_ILi192EEEEEELi192ENS_10bfloat16_tEfNS_4arch4Sm90ELb0ELb1ELb1ELb1ELb0ELb1ELb0ELb1ELb1ELb1ELb0ELb0EEENS1_21CollectiveEpilogueFwdINS6_IJSA_SC_SB_EEES9_SE_SG_Li256ELb1ELb1ELb0ELb0EEENS1_36VarlenDynamicPersistentTileSchedulerILi128ELi96ELi256ELi128ELb0ELb1ELb1ELb1ELb0ELb1EEEEEEEEEvNT_6ParamsE$_ZZN5flash25CollectiveMainloopFwdSm90ILi2EN4cute5tupleIJNS1_1CILi1EEES4_S4_EEENS2_IJNS3_ILi128EEENS3_ILi96EEENS3_ILi192EEEEEELi192EN7cutlass10bfloat16_tEfNSA_4arch4Sm90ELb0ELb1ELb1ELb1ELb0ELb1ELb0ELb1ELb1ELb1ELb0ELb0EE12store_kv_newINS_16FlashAttnFwdSm90ISE_NS_21CollectiveEpilogueFwdINS2_IJS6_S8_S7_EEES5_SB_SD_Li256ELb1ELb1ELb0ELb0EEENS_36VarlenDynamicPersistentTileSchedulerILi128ELi96ELi256ELi128ELb0ELb1ELb1ELb1ELb0ELb1EEEE13SharedStorageEEEbRKNSE_6ParamsENSA_25PipelineTmaAsyncNoClusterILi2ENSA_16PipelineTmaAsyncILi2EEEEESU_RNSA_13PipelineStateILj2EEEiRT_RKNS_16SeqlenInfoQKNewKILb1ELb1EEENS2_IJiiiiEEEENKUliRKT_E_clISW_EEDaiS17_)
        /*005c*/ 	.word	0x00000330


	//----- nvinfo : EIATTR_FRAME_SIZE
	.align		4
.L_37:
        /*0060*/ 	.byte	0x04, 0x11
        /*0062*/ 	.short	(.L_39 - .L_38)
	.align		4
.L_38:
        /*0064*/ 	.word	index@(_ZN7cutlass13device_kernelIN5flash11enable_sm90INS1_16FlashAttnFwdSm90INS1_25CollectiveMainloopFwdSm90ILi2EN4cute5tupleIJNS5_1CILi1EEES8_S8_EEENS6_IJNS7_ILi128EEENS7_ILi96EEENS7_ILi192EEEEEELi192ENS_10bfloat16_tEfNS_4arch4Sm90ELb0ELb1ELb1ELb1ELb0ELb1ELb0ELb1ELb1ELb1ELb0ELb0EEENS1_21CollectiveEpilogueFwdINS6_IJSA_SC_SB_EEES9_SE_SG_Li256ELb1ELb1ELb0ELb0EEENS1_36VarlenDynamicPersistentTileSchedulerILi128ELi96ELi256ELi128ELb0ELb1ELb1ELb1ELb0ELb1EEEEEEEEEvNT_6ParamsE)
        /*0068*/ 	.word	0x00000330


	//----- nvinfo : EIATTR_REGCOUNT
	.align		4
.L_39:
        /*006c*/ 	.byte	0x04, 0x2f
        /*006e*/ 	.short	(.L_41 - .L_40)
	.align		4
.L_40:
        /*0070*/ 	.word	index@(_ZN7cutlass13device_kernelIN5flash11enable_sm90INS1_16FlashAttnFwdSm90INS1_25CollectiveMainloopFwdSm90ILi2EN4cute5tupleIJNS5_1CILi1EEES8_S8_EEENS6_IJNS7_ILi128EEENS7_ILi96EEENS7_ILi192EEEEEELi192ENS_10bfloat16_tEfNS_4arch4Sm90ELb0ELb1ELb1ELb1ELb0ELb0ELb0ELb1ELb1ELb1ELb0ELb0EEENS1_21CollectiveEpilogueFwdINS6_IJSA_SC_SB_EEES9_SE_SG_Li256ELb1ELb1ELb0ELb0EEENS1_36VarlenDynamicPersistentTileSchedulerILi128ELi96ELi256ELi128ELb0ELb1ELb1ELb1ELb0ELb1EEEEEEEEEvNT_6ParamsE)
        /*0074*/ 	.word	0x000000a8


	//----- nvinfo : EIATTR_FRAME_SIZE
	.align		4
.L_41:
        /*0078*/ 	.byte	0x04, 0x11
        /*007a*/ 	.short	(.L_43 - .L_42)
	.align		4
.L_42:
        /*007c*/ 	.word	index@(_ZN7cutlass13device_kernelIN5flash11enable_sm90INS1_16FlashAttnFwdSm90INS1_25CollectiveMainloopFwdSm90ILi2EN4cute5tupleIJNS5_1CILi1EEES8_S8_EEENS6_IJNS7_ILi128EEENS7_ILi96EEENS7_ILi192EEEEEELi192ENS_10bfloat16_tEfNS_4arch4Sm90ELb0ELb1ELb1ELb1ELb0ELb0ELb0ELb1ELb1ELb1ELb0ELb0EEENS1_21CollectiveEpilogueFwdINS6_IJSA_SC_SB_EEES9_SE_SG_Li256ELb1ELb1ELb0ELb0EEENS1_36VarlenDynamicPersistentTileSchedulerILi128ELi96ELi256ELi128ELb0ELb1ELb1ELb1ELb0ELb1EEEEEEEEEvNT_6ParamsE)
        /*0080*/ 	.word	0x00000050


	//----- nvinfo : EIATTR_REGCOUNT
	.align		4
.L_43:
        /*0084*/ 	.byte	0x04, 0x2f
        /*0086*/ 	.short	(.L_45 - .L_44)
	.align		4
.L_44:
        /*0088*/ 	.word	index@(_ZN7cutlass13device_kernelIN5flash11enable_sm90INS1_16FlashAttnFwdSm90INS1_25CollectiveMainloopFwdSm90ILi2EN4cute5tupleIJNS5_1CILi1EEES8_S8_EEENS6_IJNS7_ILi128EEENS7_ILi96EEENS7_ILi192EEEEEELi192ENS_10bfloat16_tEfNS_4arch4Sm90ELb0ELb1ELb1ELb0ELb0ELb0ELb0ELb1ELb1ELb1ELb0ELb0EEENS1_21CollectiveEpilogueFwdINS6_IJSA_SC_SB_EEES9_SE_SG_Li256ELb0ELb1ELb0ELb0EEENS1_30DynamicPersistentTileSchedulerILi256ELi128ELb0ELb1ELb1EEEEEEEEEvNT_6ParamsE)
        /*008c*/ 	.word	0x000000a8


	//----- nvinfo : EIATTR_FRAME_SIZE
	.align		4
.L_45:
        /*0090*/ 	.byte	0x04, 0x11
        /*0092*/ 	.short	(.L_47 - .L_46)
	.align		4
.L_46:
        /*0094*/ 	.word	index@(_ZN7cutlass13device_kernelIN5flash11enable_sm90INS1_16FlashAttnFwdSm90INS1_25CollectiveMainloopFwdSm90ILi2EN4cute5tupleIJNS5_1CILi1EEES8_S8_EEENS6_IJNS7_ILi128EEENS7_ILi96EEENS7_ILi192EEEEEELi192ENS_10bfloat16_tEfNS_4arch4Sm90ELb0ELb1ELb1ELb0ELb0ELb0ELb0ELb1ELb1ELb1ELb0ELb0EEENS1_21CollectiveEpilogueFwdINS6_IJSA_SC_SB_EEES9_SE_SG_Li256ELb0ELb1ELb0ELb0EEENS1_30DynamicPersistentTileSchedulerILi256ELi128ELb0ELb1ELb1EEEEEEEEEvNT_6ParamsE)
        /*0098*/ 	.word	0x00000020


	//----- nvinfo : EIATTR_REGCOUNT
	.align		4
.L_47:
        /*009c*/ 	.byte	0x04, 0x2f
        /*009e*/ 	.short	(.L_49 - .L_48)
	.align		4
.L_48:
        /*00a0*/ 	.word	index@(_ZN7cutlass13device_kernelIN5flash11enable_sm90INS1_16FlashAttnFwdSm90INS1_25CollectiveMainloopFwdSm90ILi2EN4cute5tupleIJNS5_1CILi1EEES8_S8_EEENS6_IJNS7_ILi128EEENS7_ILi112EEENS7_ILi192EEEEEELi192ENS_10bfloat16_tEfNS_4arch4Sm90ELb0ELb0ELb1ELb1ELb0ELb1ELb0ELb1ELb1ELb1ELb0ELb0EEENS1_21CollectiveEpilogueFwdINS6_IJSA_SC_SB_EEES9_SE_SG_Li256ELb1ELb1ELb0ELb0EEENS1_36VarlenDynamicPersistentTileSchedulerILi128ELi112ELi256ELi128ELb0ELb1ELb1ELb0ELb1ELb1EEEEEEEEEvNT_6ParamsE)
        /*00a4*/ 	.word	0x000000a8


	//----- nvinfo : EIATTR_FRAME_SIZE
	.align		4
.L_49:
        /*00a8*/ 	.byte	0x04, 0x11
        /*00aa*/ 	.short	(.L_51 - .L_50)
	.align		4
.L_50:
        /*00ac*/ 	.word	index@(_ZN7cutlass13device_kernelIN5flash11enable_sm90INS1_16FlashAttnFwdSm90INS1_25CollectiveMainloopFwdSm90ILi2EN4cute5tupleIJNS5_1CILi1EEES8_S8_EEENS6_IJNS7_ILi128EEENS7_ILi112EEENS7_ILi192EEEEEELi192ENS_10bfloat16_tEfNS_4arch4Sm90ELb0ELb0ELb1ELb1ELb0ELb1ELb0ELb1ELb1ELb1ELb0ELb0EEENS1_21CollectiveEpilogueFwdINS6_IJSA_SC_SB_EEES9_SE_SG_Li256ELb1ELb1ELb0ELb0EEENS1_36VarlenDynamicPersistentTileSchedulerILi128ELi112ELi256ELi128ELb0ELb1ELb1ELb0ELb1ELb1EEEEEEEEEvNT_6ParamsE)
        /*00b0*/ 	.word	0x000000a0


	//----- nvinfo : EIATTR_REGCOUNT
	.align		4
.L_51:
        /*00b4*/ 	.byte	0x04, 0x2f
        /*00b6*/ 	.short	(.L_53 - .L_52)
	.align		4
.L_52:
        /*00b8*/ 	.word	index@(_ZN7cutlass13device_kernelIN5flash11enable_sm90INS1_16FlashAttnFwdSm90INS1_25CollectiveMainloopFwdSm90ILi2EN4cute5tupleIJNS5_1CILi1EEES8_S8_EEENS6_IJNS7_ILi128EEENS7_ILi112EEENS7_ILi192EEEEEELi192ENS_10bfloat16_tEfNS_4arch4Sm90ELb0ELb0ELb1ELb1ELb0ELb0ELb0ELb1ELb1ELb1ELb0ELb0EEENS1_21CollectiveEpilogueFwdINS6_IJSA_SC_SB_EEES9_SE_SG_Li256ELb1ELb1ELb0ELb0EEENS1_36VarlenDynamicPersistentTileSchedulerILi128ELi112ELi256ELi128ELb0ELb1ELb1ELb0ELb1ELb1EEEEEEEEEvNT_6ParamsE)
        /*00bc*/ 	.word	0x000000a8


	//----- nvinfo : EIATTR_FRAME_SIZE
	.align		4
.L_53:
        /*00c0*/ 	.byte	0x04, 0x11
        /*00c2*/ 	.short	(.L_55 - .L_54)
	.align		4
.L_54:
        /*00c4*/ 	.word	index@(_ZN7cutlass13device_kernelIN5flash11enable_sm90INS1_16FlashAttnFwdSm90INS1_25CollectiveMainloopFwdSm90ILi2EN4cute5tupleIJNS5_1CILi1EEES8_S8_EEENS6_IJNS7_ILi128EEENS7_ILi112EEENS7_ILi192EEEEEELi192ENS_10bfloat16_tEfNS_4arch4Sm90ELb0ELb0ELb1ELb1ELb0ELb0ELb0ELb1ELb1ELb1ELb0ELb0EEENS1_21CollectiveEpilogueFwdINS6_IJSA_SC_SB_EEES9_SE_SG_Li256ELb1ELb1ELb0ELb0EEENS1_36VarlenDynamicPersistentTileSchedulerILi128ELi112ELi256ELi128ELb0ELb1ELb1ELb0ELb1ELb1EEEEEEEEEvNT_6ParamsE)
        /*00c8*/ 	.word	0x00000060


	//----- nvinfo : EIATTR_REGCOUNT
	.align		4
.L_55:
        /*00cc*/ 	.byte	0x04, 0x2f
        /*00ce*/ 	.short	(.L_57 - .L_56)
	.align		4
.L_56:
        /*00d0*/ 	.word	index@(_ZN7cutlass13device_kernelIN5flash11enable_sm90INS1_16FlashAttnFwdSm90INS1_25CollectiveMainloopFwdSm90ILi2EN4cute5tupleIJNS5_1CILi2EEENS7_ILi1EEES9_EEENS6_IJNS7_ILi128EEENS7_ILi112EEENS7_ILi192EEEEEELi192ENS_10bfloat16_tEfNS_4arch4Sm90ELb0ELb0ELb1ELb0ELb0ELb0ELb0ELb1ELb1ELb1ELb0ELb0EEENS1_21CollectiveEpilogueFwdINS6_IJSB_SD_SC_EEESA_SF_SH_Li256ELb0ELb1ELb0ELb0EEENS1_29StaticPersistentTileSchedulerILb0EEEEEEEEEvNT_6ParamsE)
        /*00d4*/ 	.word	0x000000a8


	//----- nvinfo : EIATTR_FRAME_SIZE
	.align		4
.L_57:
        /*00d8*/ 	.byte	0x04, 0x11
        /*00da*/ 	.short	(.L_59 - .L_58)
	.align		4
.L_58:
        /*00dc*/ 	.word	index@(_ZN7cutlass13device_kernelIN5flash11enable_sm90INS1_16FlashAttnFwdSm90INS1_25CollectiveMainloopFwdSm90ILi2EN4cute5tupleIJNS5_1CILi2EEENS7_ILi1EEES9_EEENS6_IJNS7_ILi128EEENS7_ILi112EEENS7_ILi192EEEEEELi192ENS_10bfloat16_tEfNS_4arch4Sm90ELb0ELb0ELb1ELb0ELb0ELb0ELb0ELb1ELb1ELb1ELb0ELb0EEENS1_21CollectiveEpilogueFwdINS6_IJSB_SD_SC_EEESA_SF_SH_Li256ELb0ELb1ELb0ELb0EEENS1_29StaticPersistentTileSchedulerILb0EEEEEEEEEvNT_6ParamsE)
        /*00e0*/ 	.word	0x00000038


	//----- nvinfo : EIATTR_REGCOUNT
	.align		4
.L_59:
        /*00e4*/ 	.byte	0x04, 0x2f
        /*00e6*/ 	.short	(.L_61 - .L_60)
	.align		4
.L_60:
        /*00e8*/ 	.word	index@(_ZN7cutlass13device_kernelIN5flash11enable_sm90INS1_16FlashAttnFwdSm90INS1_25CollectiveMainloopFwdSm90ILi2EN4cute5tupleIJNS5_1CILi1EEES8_S8_EEENS6_IJNS7_ILi128EEENS7_ILi112EEENS7_ILi192EEEEEELi192ENS_10bfloat16_tEfNS_4arch4Sm90ELb0ELb0ELb1ELb0ELb0ELb0ELb0ELb1ELb1ELb1ELb0ELb0EEENS1_21CollectiveEpilogueFwdINS6_IJSA_SC_SB_EEES9_SE_SG_Li256ELb0ELb1ELb0ELb0EEENS1_29StaticPersistentTileSchedulerILb0EEEEEEEEEvNT_6ParamsE)
        /*00ec*/ 	.word	0x000000a8


	//----- nvinfo : EIATTR_FRAME_SIZE
	.align		4
.L_61:
        /*00f0*/ 	.byte	0x04, 0x11
        /*00f2*/ 	.short	(.L_63 - .L_62)
	.align		4
.L_62:
        /*00f4*/ 	.word	index@(_ZN7cutlass13device_kernelIN5flash11enable_sm90INS1_16FlashAttnFwdSm90INS1_25CollectiveMainloopFwdSm90ILi2EN4cute5tupleIJNS5_1CILi1EEES8_S8_EEENS6_IJNS7_ILi128EEENS7_ILi112EEENS7_ILi192EEEEEELi192ENS_10bfloat16_tEfNS_4arch4Sm90ELb0ELb0ELb1ELb0ELb0ELb0ELb0ELb1ELb1ELb1ELb0ELb0EEENS1_21CollectiveEpilogueFwdINS6_IJSA_SC_SB_EEES9_SE_SG_Li256ELb0ELb1ELb0ELb0EEENS1_29StaticPersistentTileSchedulerILb0EEEEEEEEEvNT_6ParamsE)
        /*00f8*/ 	.word	0x00000038


	//----- nvinfo : EIATTR_MIN_STACK_SIZE
	.align		4
.L_63:
        /*00fc*/ 	.byte	0x04, 0x12
        /*00fe*/ 	.short	(.L_65 - .L_64)
	.align		4
.L_64:
        /*0100*/ 	.word	index@(_ZN7cutlass13device_kernelIN5flash11enable_sm90INS1_16FlashAttnFwdSm90INS1_25CollectiveMainloopFwdSm90ILi2EN4cute5tupleIJNS5_1CILi1EEES8_S8_EEENS6_IJNS7_ILi128EEENS7_ILi112EEENS7_ILi192EEEEEELi192ENS_10bfloat16_tEfNS_4arch4Sm90ELb0ELb0ELb1ELb0ELb0ELb0ELb0ELb1ELb1ELb1ELb0ELb0EEENS1_21CollectiveEpilogueFwdINS6_IJSA_SC_SB_EEES9_SE_SG_Li256ELb0ELb1ELb0ELb0EEENS1_29StaticPersistentTileSchedulerILb0EEEEEEEEEvNT_6ParamsE)
        /*0104*/ 	.word	0x00000038


	//----- nvinfo : EIATTR_MIN_STACK_SIZE
	.align		4
.L_65:
        /*0108*/ 	.byte	0x04, 0x12
        /*010a*/ 	.short	(.L_67 - .L_66)
	.align		4
.L_66:
        /*010c*/ 	.word	index@(_ZN7cutlass13device_kernelIN5flash11enable_sm90INS1_16FlashAttnFwdSm90INS1_25CollectiveMainloopFwdSm90ILi2EN4cute5tupleIJNS5_1CILi2EEENS7_ILi1EEES9_EEENS6_IJNS7_ILi128EEENS7_ILi112EEENS7_ILi192EEEEEELi192ENS_10bfloat16_tEfNS_4arch4Sm90ELb0ELb0ELb1ELb0ELb0ELb0ELb0ELb1ELb1ELb1ELb0ELb0EEENS1_21CollectiveEpilogueFwdINS6_IJSB_SD_SC_EEESA_SF_SH_Li256ELb0ELb1ELb0ELb0EEENS1_29StaticPersistentTileSchedulerILb0EEEEEEEEEvNT_6ParamsE)
        /*0110*/ 	.word	0x00000038


	//----- nvinfo : EIATTR_MIN_STACK_SIZE
	.align		4
.L_67:
        /*0114*/ 	.byte	0x04, 0x12
        /*0116*/ 	.short	(.L_69 - .L_68)
	.align		4
.L_68:
        /*0118*/ 	.word	index@(_ZN7cutlass13device_kernelIN5flash11enable_sm90INS1_16FlashAttnFwdSm90INS1_25CollectiveMainloopFwdSm90ILi2EN4cute5tupleIJNS5_1CILi1EEES8_S8_EEENS6_IJNS7_ILi128EEENS7_ILi112EEENS7_ILi192EEEEEELi192ENS_10bfloat16_tEfNS_4arch4Sm90ELb0ELb0ELb1ELb1ELb0ELb0ELb0ELb1ELb1ELb1ELb0ELb0EEENS1_21CollectiveEpilogueFwdINS6_IJSA_SC_SB_EEES9_SE_SG_Li256ELb1ELb1ELb0ELb0EEENS1_36VarlenDynamicPersistentTileSchedulerILi128ELi112ELi256ELi128ELb0ELb1ELb1ELb0ELb1ELb1EEEEEEEEEvNT_6ParamsE)
        /*011c*/ 	.word	0x00000060


	//----- nvinfo : EIATTR_MIN_STACK_SIZE
	.align		4
.L_69:
        /*0120*/ 	.byte	0x04, 0x12
        /*0122*/ 	.short	(.L_71 - .L_70)
	.align		4
.L_70:
        /*0124*/ 	.word	index@(_ZN7cutlass13device_kernelIN5flash11enable_sm90INS1_16FlashAttnFwdSm90INS1_25CollectiveMainloopFwdSm90ILi2EN4cute5tupleIJNS5_1CILi1EEES8_S8_EEENS6_IJNS7_ILi128EEENS7_ILi112EEENS7_ILi192EEEEEELi192ENS_10bfloat16_tEfNS_4arch4Sm90ELb0ELb0ELb1ELb1ELb0ELb1ELb0ELb1ELb1ELb1ELb0ELb0EEENS1_21CollectiveEpilogueFwdINS6_IJSA_SC_SB_EEES9_SE_SG_Li256ELb1ELb1ELb0ELb0EEENS1_36VarlenDynamicPersistentTileSchedulerILi128ELi112ELi256ELi128ELb0ELb1ELb1ELb0ELb1ELb1EEEEEEEEEvNT_6ParamsE)
        /*0128*/ 	.word	0x000000a0


	//----- nvinfo : EIATTR_MIN_STACK_SIZE
	.align		4
.L_71:
        /*012c*/ 	.byte	0x04, 0x12
        /*012e*/ 	.short	(.L_73 - .L_72)
	.align		4
.L_72:
        /*0130*/ 	.word	index@(_ZN7cutlass13device_kernelIN5flash11enable_sm90INS1_16FlashAttnFwdSm90INS1_25CollectiveMainloopFwdSm90ILi2EN4cute5tupleIJNS5_1CILi1EEES8_S8_EEENS6_IJNS7_ILi128EEENS7_ILi96EEENS7_ILi192EEEEEELi192ENS_10bfloat16_tEfNS_4arch4Sm90ELb0ELb1ELb1ELb0ELb0ELb0ELb0ELb1ELb1ELb1ELb0ELb0EEENS1_21CollectiveEpilogueFwdINS6_IJSA_SC_SB_EEES9_SE_SG_Li256ELb0ELb1ELb0ELb0EEENS1_30DynamicPersistentTileSchedulerILi256ELi128ELb0ELb1ELb1EEEEEEEEEvNT_6ParamsE)
        /*0134*/ 	.word	0x00000020


	//----- nvinfo : EIATTR_MIN_STACK_SIZE
	.align		4
.L_73:
        /*0138*/ 	.byte	0x04, 0x12
        /*013a*/ 	.short	(.L_75 - .L_74)
	.align		4
.L_74:
        /*013c*/ 	.word	index@(_ZN7cutlass13device_kernelIN5flash11enable_sm90INS1_16FlashAttnFwdSm90INS1_25CollectiveMainloopFwdSm90ILi2EN4cute5tupleIJNS5_1CILi1EEES8_S8_EEENS6_IJNS7_ILi128EEENS7_ILi96EEENS7_ILi192EEEEEELi192ENS_10bfloat16_tEfNS_4arch4Sm90ELb0ELb1ELb1ELb1ELb0ELb0ELb0ELb1ELb1ELb1ELb0ELb0EEENS1_21CollectiveEpilogueFwdINS6_IJSA_SC_SB_EEES9_SE_SG_Li256ELb1ELb1ELb0ELb0EEENS1_36VarlenDynamicPersistentTileSchedulerILi128ELi96ELi256ELi128ELb0ELb1ELb1ELb1ELb0ELb1EEEEEEEEEvNT_6ParamsE)
        /*0140*/ 	.word	0x00000050


	//----- nvinfo : EIATTR_MIN_STACK_SIZE
	.align		4
.L_75:
        /*0144*/ 	.byte	0x04, 0x12
        /*0146*/ 	.short	(.L_77 - .L_76)
	.align		4
.L_76:
        /*0148*/ 	.word	index@(_ZN7cutlass13device_kernelIN5flash11enable_sm90INS1_16FlashAttnFwdSm90INS1_25CollectiveMainloopFwdSm90ILi2EN4cute5tupleIJNS5_1CILi1EEES8_S8_EEENS6_IJNS7_ILi128EEENS7_ILi96EEENS7_ILi192EEEEEELi192ENS_10bfloat16_tEfNS_4arch4Sm90ELb0ELb1ELb1ELb1ELb0ELb1ELb0ELb1ELb1ELb1ELb0ELb0EEENS1_21CollectiveEpilogueFwdINS6_IJSA_SC_SB_EEES9_SE_SG_Li256ELb1ELb1ELb0ELb0EEENS1_36VarlenDynamicPersistentTileSchedulerILi128ELi96ELi256ELi128ELb0ELb1ELb1ELb1ELb0ELb1EEEEEEEEEvNT_6ParamsE)
        /*014c*/ 	.word	0x00000330


	//----- nvinfo : EIATTR_MIN_STACK_SIZE
	.align		4
.L_77:
        /*0150*/ 	.byte	0x04, 0x12
        /*0152*/ 	.short	(.L_79 - .L_78)
	.align		4
.L_78:
        /*0154*/ 	.word	index@(_ZN7cutlass13device_kernelIN5flash11enable_sm90INS1_16FlashAttnFwdSm90INS1_25CollectiveMainloopFwdSm90ILi2EN4cute5tupleIJNS5_1CILi1EEES8_S8_EEENS6_IJNS7_ILi128EEENS7_ILi112EEENS7_ILi192EEEEEELi192ENS_10bfloat16_tEfNS_4arch4Sm90ELb1ELb0ELb1ELb0ELb0ELb0ELb0ELb1ELb1ELb1ELb0ELb0EEENS1_21CollectiveEpilogueFwdINS6_IJSA_SC_SB_EEES9_SE_SG_Li256ELb0ELb1ELb0ELb0EEENS1_30DynamicPersistentTileSchedulerILi256ELi128ELb0ELb1ELb1EEEEEEEEEvNT_6ParamsE)
        /*0158*/ 	.word	0x00000038


	//----- nvinfo : EIATTR_MIN_STACK_SIZE
	.align		4
.L_79:
        /*015c*/ 	.byte	0x04, 0x12
        /*015e*/ 	.short	(.L_81 - .L_80)
	.align		4
.L_80:
        /*0160*/ 	.word	index@(_ZN7cutlass13device_kernelIN5flash11enable_sm90INS1_16FlashAttnFwdSm90INS1_25CollectiveMainloopFwdSm90ILi2EN4cute5tupleIJNS5_1CILi1EEES8_S8_EEENS6_IJNS7_ILi128EEENS7_ILi112EEENS7_ILi192EEEEEELi192ENS_10bfloat16_tEfNS_4arch4Sm90ELb1ELb0ELb1ELb1ELb0ELb0ELb0ELb1ELb1ELb1ELb0ELb0EEENS1_21CollectiveEpilogueFwdINS6_IJSA_SC_SB_EEES9_SE_SG_Li256ELb1ELb1ELb0ELb0EEENS1_36VarlenDynamicPersistentTileSchedulerILi128ELi112ELi256ELi128ELb0ELb1ELb1ELb1ELb1ELb1EEEEEEEEEvNT_6ParamsE)
        /*0164*/ 	.word	0x00000058


	//----- nvinfo : EIATTR_MIN_STACK_SIZE
	.align		4
.L_81:
        /*0168*/ 	.byte	0x04, 0x12
        /*016a*/ 	.short	(.L_83 - .L_82)
	.align		4
.L_82:
        /*016c*/ 	.word	index@(_ZN7cutlass13device_kernelIN5flash11enable_sm90INS1_16FlashAttnFwdSm90INS1_25CollectiveMainloopFwdSm90ILi2EN4cute5tupleIJNS5_1CILi1EEES8_S8_EEENS6_IJNS7_ILi128EEENS7_ILi112EEENS7_ILi192EEEEEELi192ENS_10bfloat16_tEfNS_4arch4Sm90ELb1ELb0ELb1ELb1ELb0ELb1ELb0ELb1ELb1ELb1ELb0ELb0EEENS1_21CollectiveEpilogueFwdINS6_IJSA_SC_SB_EEES9_SE_SG_Li256ELb1ELb1ELb0ELb0EEENS1_36VarlenDynamicPersistentTileSchedulerILi128ELi112ELi256ELi128ELb0ELb1ELb1ELb1ELb1ELb1EEEEEEEEEvNT_6ParamsE)
        /*0170*/ 	.word	0x000000b0
.L_83:


//--------------------- .nv.compat                --------------------------
	.section	.nv.compat,"",@"SHT_CUDA_COMPAT_INFO"
	.align	4
        /*0000*/ 	.byte	0x02, 0x09, 0x01, 0x00, 0x02, 0x02, 0x04, 0x00, 0x02, 0x05, 0x05, 0x00, 0x03, 0x07, 0x01, 0x01
        /*0010*/ 	.byte	0x02, 0x03, 0x01, 0x00, 0x02, 0x06, 0x01, 0x00, 0x04, 0x0b, 0x08, 0x00, 0x00, 0x00, 0x00, 0x00
        /*0020*/ 	.byte	0x00, 0x00, 0x00, 0x00


//--------------------- .nv.info._ZN7cutlass13device_kernelIN5flash11enable_sm90INS1_16FlashAttnFwdSm90INS1_25CollectiveMainloopFwdSm90ILi2EN4cute5tupleIJNS5_1CILi1EEES8_S8_EEENS6_IJNS7_ILi128EEENS7_ILi112EEENS7_ILi192EEEEEELi192ENS_10bfloat16_tEfNS_4arch4Sm90ELb0ELb0ELb1ELb0ELb0ELb0ELb0ELb1ELb1ELb1ELb0ELb0EEENS1_21CollectiveEpilogueFwdINS6_IJSA_SC_SB_EEES9_SE_SG_Li256ELb0ELb1ELb0ELb0EEENS1_29StaticPersistentTileSchedulerILb0EEEEEEEEEvNT_6ParamsE --------------------------
	.section	.nv.info._ZN7cutlass13device_kernelIN5flash11enable_sm90INS1_16FlashAttnFwdSm90INS1_25CollectiveMainloopFwdSm90ILi2EN4cute5tupleIJNS5_1CILi1EEES8_S8_EEENS6_IJNS7_ILi128EEENS7_ILi112EEENS7_ILi192EEEEEELi192ENS_10bfloat16_tEfNS_4arch4Sm90ELb0ELb0ELb1ELb0ELb0ELb0ELb0ELb1ELb1ELb1ELb0ELb0EEENS1_21CollectiveEpilogueFwdINS6_IJSA_SC_SB_EEES9_SE_SG_Li256ELb0ELb1ELb0ELb0EEENS1_29StaticPersistentTileSchedulerILb0EEEEEEEEEvNT_6ParamsE,"",@"SHT_CUDA_INFO"
	.sectionflags	@""
	.align	4


	//----- nvinfo : EIATTR_CUDA_API_VERSION
	.align		4
        /*0000*/ 	.byte	0x04, 0x37
        /*0002*/ 	.short	(.L_85 - .L_84)
.L_84:
        /*0004*/ 	.word	0x00000082


	//----- nvinfo : EIATTR_KPARAM_INFO
	.align		4
.L_85:
        /*0008*/ 	.byte	0x04, 0x17
        /*000a*/ 	.short	(.L_87 - .L_86)
.L_86:
        /*000c*/ 	.word	0x00000000
        /*0010*/ 	.short	0x0000
        /*0012*/ 	.short	0x0070
        /*0014*/ 	.byte	0x00, 0xf0, 0x01, 0x28


	//----- nvinfo : EIATTR_SPARSE_MMA_MASK
	.align		4
.L_87:
        /*0018*/ 	.byte	0x03, 0x50
        /*001a*/ 	.short	0x0000


	//----- nvinfo : EIATTR_MAXREG_COUNT
	.align		4
        /*001c*/ 	.byte	0x03, 0x1b
        /*001e*/ 	.short	0x00a8


	//----- nvinfo : EIATTR_NUM_BARRIERS
	.align		4
        /*0020*/ 	.byte	0x02, 0x4c
        /*0022*/ 	.byte	0x09
	.zero		1


	//----- nvinfo : EIATTR_EXTERNS
	.align		4
        /*0024*/ 	.byte	0x04, 0x0f
        /*0026*/ 	.short	(.L_89 - .L_88)


	//   ....[0]....
	.align		4
.L_88:
        /*0028*/ 	.word	index@(__assertfail)


	//----- nvinfo : EIATTR_ANNOTATIONS
	.align		4
.L_89:
        /*002c*/ 	.byte	0x04, 0x55
        /*002e*/ 	.short	(.L_91 - .L_90)


	//   ....[0]....
.L_90:
        /*0030*/ 	.word	0x00000001
        /*0034*/ 	.byte	0x30, 0x09, 0x00, 0x00, 0x01, 0x00, 0x00, 0x00, 0xf0, 0x09, 0x00, 0x00, 0x01, 0x00, 0x00, 0x00
        /* <DEDUP_REMOVED lines=30> */
        /*0224*/ 	.byte	0x20, 0x0f, 0x01, 0x00


	//----- nvinfo : EIATTR_MERCURY_ISA_VERSION
	.align		4
.L_91:
        /*0228*/ 	.byte	0x03, 0x5f
        /*022a*/ 	.short	0x0101


	//----- nvinfo : EIATTR_INT_WARP_WIDE_INSTR_OFFSETS
	.align		4
        /*022c*/ 	.byte	0x04, 0x31
        /*022e*/ 	.short	(.L_93 - .L_92)


	//   ....[0]....
.L_92:
        /*0230*/ 	.word	0x00000120


	//   ....[1]....
        /*0234*/ 	.word	0x00000160


	//   ....[2]....
        /*0238*/ 	.word	0x00000220


	//----- nvinfo : EIATTR_COOP_GROUP_MASK_REGIDS
	.align		4
.L_93:
        /*023c*/ 	.byte	0x04, 0x29
        /*023e*/ 	.short	(.L_95 - .L_94)


	//   ....[0]....
.L_94:
        /*0240*/ 	.word	0xffffffff


	//   ....[1]....
        /*0244*/ 	.word	0xffffffff


	//   ....[2]....
        /*0248*/ 	.word	0xffffffff


	//   ....[3]....
        /*024c*/ 	.word	0xffffffff


	//   ....[4]....
        /*0250*/ 	.word	0xffffffff


	//   ....[5]....
        /*0254*/ 	.word	0xffffffff


	//   ....[6]....
        /*0258*/ 	.word	0xffffffff


	//   ....[7]....
        /*025c*/ 	.word	0xffffffff


	//   ....[8]....
        /*0260*/ 	.word	0xffffffff


	//   ....[9]....
        /*0264*/ 	.word	0xffffffff


	//   ....[10]....
        /*0268*/ 	.word	0xffffffff


	//   ....[11]....
        /*026c*/ 	.word	0xffffffff


	//   ....[12]....
        /*0270*/ 	.word	0xffffffff


	//   ....[13]....
        /*0274*/ 	.word	0xffffffff


	//   ....[14]....
        /*0278*/ 	.word	0xffffffff


	//   ....[15]....
        /*027c*/ 	.word	0xffffffff


	//   ....[16]....
        /*0280*/ 	.word	0xffffffff


	//   ....[17]....
        /*0284*/ 	.word	0xffffffff


	//   ....[18]....
        /*0288*/ 	.word	0xffffffff


	//   ....[19]....
        /*028c*/ 	.word	0xffffffff


	//   ....[20]....
        /*0290*/ 	.word	0xffffffff


	//   ....[21]....
        /*0294*/ 	.word	0xffffffff


	//   ....[22]....
        /*0298*/ 	.word	0xffffffff


	//   ....[23]....
        /*029c*/ 	.word	0xffffffff


	//   ....[24]....
        /*02a0*/ 	.word	0xffffffff


	//   ....[25]....
        /*02a4*/ 	.word	0xffffffff


	//   ....[26]....
        /*02a8*/ 	.word	0xffffffff


	//   ....[27]....
        /*02ac*/ 	.word	0xffffffff


	//   ....[28]....
        /*02b0*/ 	.word	0xffffffff


	//   ....[29]....
        /*02b4*/ 	.word	0xffffffff


	//   ....[30]....
        /*02b8*/ 	.word	0xffffffff


	//   ....[31]....
        /*02bc*/ 	.word	0xffffffff


	//   ....[32]....
        /*02c0*/ 	.word	0xffffffff


	//   ....[33]....
        /*02c4*/ 	.word	0xffffffff


	//   ....[34]....
        /*02c8*/ 	.word	0xffffffff


	//   ....[35]....
        /*02cc*/ 	.word	0xffffffff


	//   ....[36]....
        /*02d0*/ 	.word	0xffffffff


	//   ....[37]....
        /*02d4*/ 	.word	0xffffffff


	//   ....[38]....
        /*02d8*/ 	.word	0xffffffff


	//   ....[39]....
        /*02dc*/ 	.word	0xffffffff


	//   ....[40]....
        /*02e0*/ 	.word	0xffffffff


	//   ....[41]....
        /*02e4*/ 	.word	0xffffffff


	//   ....[42]....
        /*02e8*/ 	.word	0xffffffff


	//   ....[43]....
        /*02ec*/ 	.word	0xffffffff


	//   ....[44]....
        /*02f0*/ 	.word	0xffffffff


	//   ....[45]....
        /*02f4*/ 	.word	0xffffffff


	//   ....[46]....
        /*02f8*/ 	.word	0xffffffff


	//   ....[47]....
        /*02fc*/ 	.word	0xffffffff


	//   ....[48]....
        /*0300*/ 	.word	0xffffffff


	//   ....[49]....
        /*0304*/ 	.word	0xffffffff


	//   ....[50]....
        /*0308*/ 	.word	0x0500000f


	//   ....[51]....
        /*030c*/ 	.word	0x0500000f


	//   ....[52]....
        /*0310*/ 	.word	0x0500000f


	//   ....[53]....
        /*0314*/ 	.word	0x0500000f


	//   ....[54]....
        /*0318*/ 	.word	0x0500000f


	//   ....[55]....
        /*031c*/ 	.word	0x0500000f


	//   ....[56]....
        /*0320*/ 	.word	0x0500000f


	//   ....[57]....
        /*0324*/ 	.word	0x0500000f


	//   ....[58]....
        /*0328*/ 	.word	0x0500000f


	//   ....[59]....
        /*032c*/ 	.word	0x0500000f


	//   ....[60]....
        /*0330*/ 	.word	0x0500000f


	//   ....[61]....
        /*0334*/ 	.word	0x0500000f


	//   ....[62]....
        /*0338*/ 	.word	0x0500000f


	//   ....[63]....
        /*033c*/ 	.word	0x0500000f


	//   ....[64]....
        /*0340*/ 	.word	0x0500000f


	//   ....[65]....
        /*0344*/ 	.word	0x0500000f


	//   ....[66]....
        /*0348*/ 	.word	0x0500000f


	//   ....[67]....
        /*034c*/ 	.word	0x0500000f


	//----- nvinfo : EIATTR_COOP_GROUP_INSTR_OFFSETS
	.align		4
.L_95:
        /*0350*/ 	.byte	0x04, 0x28
        /*0352*/ 	.short	(.L_97 - .L_96)


	//   ....[0]....
.L_96:
        /*0354*/ 	.word	0x00000060


	//   ....[1]....
        /*0358*/ 	.word	0x00000130


	//   ....[2]....
        /*035c*/ 	.word	0x00000230


	//   ....[3]....
        /*0360*/ 	.word	0x000003a0


	//   ....[4]....
        /*0364*/ 	.word	0x00000500


	//   ....[5]....
        /*0368*/ 	.word	0x00000620


	//   ....[6]....
        /*036c*/ 	.word	0x00000780


	//   ....[7]....
        /*0370*/ 	.word	0x00000d90


	//   ....[8]....
        /*0374*/ 	.word	0x00004780


	//   ....[9]....
        /*0378*/ 	.word	0x00004860


	//   ....[10]....
        /*037c*/ 	.word	0x00004ad0


	//   ....[11]....
        /*0380*/ 	.word	0x00004c50


	//   ....[12]....
        /*0384*/ 	.word	0x00009000


	//   ....[13]....
        /*0388*/ 	.word	0x00009030


	//   ....[14]....
        /*038c*/ 	.word	0x00009410


	//   ....[15]....
        /*0390*/ 	.word	0x00009490


	//   ....[16]....
        /*0394*/ 	.word	0x0000a700


	//   ....[17]....
        /*0398*/ 	.word	0x0000a740


	//   ....[18]....
        /*039c*/ 	.word	0x0000a840


	//   ....[19]....
        /*03a0*/ 	.word	0x0000a850


	//   ....[20]....
        /*03a4*/ 	.word	0x0000bf70


	//   ....[21]....
        /*03a8*/ 	.word	0x0000bfe0


	//   ....[22]....
        /*03ac*/ 	.word	0x0000c010


	//   ....[23]....
        /*03b0*/ 	.word	0x0000c070


	//   ....[24]....
        /*03b4*/ 	.word	0x0000c540


	//   ....[25]....
        /*03b8*/ 	.word	0x0000c580


	//   ....[26]....
        /*03bc*/ 	.word	0x0000c680


	//   ....[27]....
        /*03c0*/ 	.word	0x0000c6a0


	//   ....[28]....
        /*03c4*/ 	.word	0x0000c790


	//   ....[29]....
        /*03c8*/ 	.word	0x0000c7b0


	//   ....[30]....
        /*03cc*/ 	.word	0x0000c8b0


	//   ....[31]....
        /*03d0*/ 	.word	0x0000c8f0


	//   ....[32]....
        /*03d4*/ 	.word	0x0000d340


	//   ....[33]....
        /*03d8*/ 	.word	0x0000ddb0


	//   ....[34]....
        /*03dc*/ 	.word	0x0000ddc0


	//   ....[35]....
        /*03e0*/ 	.word	0x0000de20


	//   ....[36]....
        /*03e4*/ 	.word	0x0000de60


	//   ....[37]....
        /*03e8*/ 	.word	0x0000df30


	//   ....[38]....
        /*03ec*/ 	.word	0x0000df90


	//   ....[39]....
        /*03f0*/ 	.word	0x0000e030


	//   ....[40]....
        /*03f4*/ 	.word	0x0000e040


	//   ....[41]....
        /*03f8*/ 	.word	0x0000e0d0


	//   ....[42]....
        /*03fc*/ 	.word	0x0000e0e0


	//   ....[43]....
        /*0400*/ 	.word	0x0000e170


	//   ....[44]....
        /*0404*/ 	.word	0x0000e180


	//   ....[45]....
        /*0408*/ 	.word	0x0000e210


	//   ....[46]....
        /*040c*/ 	.word	0x0000e220


	//   ....[47]....
        /*0410*/ 	.word	0x0000e230


	//   ....[48]....
        /*0414*/ 	.word	0x0000e270


	//   ....[49]....
        /*0418*/ 	.word	0x00010e50


	//   ....[50]....
        /*041c*/ 	.word	0x00011340


	//   ....[51]....
        /*0420*/ 	.word	0x000114b0


	//   ....[52]....
        /*0424*/ 	.word	0x00011500


	//   ....[53]....
        /*0428*/ 	.word	0x000115e0


	//   ....[54]....
        /*042c*/ 	.word	0x00011670


	//   ....[55]....
        /*0430*/ 	.word	0x00011770


	//   ....[56]....
        /*0434*/ 	.word	0x00011890


	//   ....[57]....
        /*0438*/ 	.word	0x00011910


	//   ....[58]....
        /*043c*/ 	.word	0x00011a40


	//   ....[59]....
        /*0440*/ 	.word	0x00011ac0


	//   ....[60]....
        /*0444*/ 	.word	0x00011bc0


	//   ....[61]....
        /*0448*/ 	.word	0x00011c20


	//   ....[62]....
        /*044c*/ 	.word	0x00011d20


	//   ....[63]....
        /*0450*/ 	.word	0x00011d80


	//   ....[64]....
        /*0454*/ 	.word	0x00011e70


	//   ....[65]....
        /*0458*/ 	.word	0x00011ed0


	//   ....[66]....
        /*045c*/ 	.word	0x00011fa0


	//   ....[67]....
        /*0460*/ 	.word	0x00012380


	//----- nvinfo : EIATTR_REG_RECONFIG
	.align		4
.L_97:
        /*0464*/ 	.byte	0x01, 0x54
	.zero		2


	//----- nvinfo : EIATTR_SYSCALL_OFFSETS
	.align		4
        /*0468*/ 	.byte	0x04, 0x46
        /*046a*/ 	.short	(.L_99 - .L_98)


	//   ....[0]....
.L_98:
        /*046c*/ 	.word	0x00001150


	//   ....[1]....
        /*0470*/ 	.word	0x0000cfa0


	//   ....[2]....
        /*0474*/ 	.word	0x0000d0e0


	//   ....[3]....
        /*0478*/ 	.word	0x0000d1d0


	//   ....[4]....
        /*047c*/ 	.word	0x0000d980


	//----- nvinfo : EIATTR_MBARRIER_INSTR_OFFSETS
	.align		4
.L_99:
        /*0480*/ 	.byte	0x04, 0x39
        /*0482*/ 	.short	(.L_101 - .L_100)


	//   ....[0]....
.L_100:
        /*0484*/ 	.word	0x00000250
        /*0488*/ 	.word	0x000000ff
        /*048c*/ 	.word	0x00036800
        /*0490*/ 	.short	0x0100
        /*0492*/ 	.byte	0x08
	.zero		1


	//   ....[1]....
        /*0494*/ 	.word	0x00000260
        /*0498*/ 	.word	0x000000ff
        /*049c*/ 	.word	0x00036820
        /*04a0*/ 	.short	0x0100
        /*04a2*/ 	.byte	0x08
	.zero		1


	//   ....[2]....
        /*04a4*/ 	.word	0x00000350
        /*04a8*/ 	.word	0x000000ff
        /*04ac*/ 	.word	0x00036830
        /*04b0*/ 	.short	0x0100
        /*04b2*/ 	.byte	0x08
	.zero		1


	//   ....[3]....
        /*04b4*/ 	.word	0x00000360
        /*04b8*/ 	.word	0x000000ff
        /*04bc*/ 	.word	0x00036840
        /*04c0*/ 	.short	0x0100
        /*04c2*/ 	.byte	0x08
	.zero		1


	//   ....[4]....
        /*04c4*/ 	.word	0x00000370
        /*04c8*/ 	.word	0x000000ff
        /*04cc*/ 	.word	0x00036838
        /*04d0*/ 	.short	0x0100
        /*04d2*/ 	.byte	0x08
	.zero		1


	//   ....[5]....
        /*04d4*/ 	.word	0x00000380
        /*04d8*/ 	.word	0x000000ff
        /*04dc*/ 	.word	0x00036848
        /*04e0*/ 	.short	0x0100
        /*04e2*/ 	.byte	0x08
	.zero		1


	//   ....[6]....
        /*04e4*/ 	.word	0x000004b0
        /*04e8*/ 	.word	0x000000ff
        /*04ec*/ 	.word	0x00036850
        /*04f0*/ 	.short	0x0100
        /*04f2*/ 	.byte	0x08
	.zero		1


	//   ....[7]....
        /*04f4*/ 	.word	0x000004c0
        /*04f8*/ 	.word	0x000000ff
        /*04fc*/ 	.word	0x00036860
        /*0500*/ 	.short	0x0100
        /*0502*/ 	.byte	0x08
	.zero		1


	//   ....[8]....
        /*0504*/ 	.word	0x000004d0
        /*0508*/ 	.word	0x000000ff
        /*050c*/ 	.word	0x00036858
        /*0510*/ 	.short	0x0100
        /*0512*/ 	.byte	0x08
	.zero		1


	//   ....[9]....
        /*0514*/ 	.word	0x000004e0
        /*0518*/ 	.word	0x000000ff
        /*051c*/ 	.word	0x00036868
        /*0520*/ 	.short	0x0100
        /*0522*/ 	.byte	0x08
	.zero		1


	//   ....[10]....
        /*0524*/ 	.word	0x000005d0
        /*0528*/ 	.word	0x000000ff
        /*052c*/ 	.word	0x00036870
        /*0530*/ 	.short	0x0100
        /*0532*/ 	.byte	0x06
	.zero		1


	//   ....[11]....
        /*0534*/ 	.word	0x000005e0
        /*0538*/ 	.word	0x000000ff
        /*053c*/ 	.word	0x00036880
        /*0540*/ 	.short	0x0100
        /*0542*/ 	.byte	0x06
	.zero		1


	//   ....[12]....
        /*0544*/ 	.word	0x000005f0
        /*0548*/ 	.word	0x000000ff
        /*054c*/ 	.word	0x00036878
        /*0550*/ 	.short	0x0100
        /*0552*/ 	.byte	0x06
	.zero		1


	//   ....[13]....
        /*0554*/ 	.word	0x00000600
        /*0558*/ 	.word	0x000000ff
        /*055c*/ 	.word	0x00036888
        /*0560*/ 	.short	0x0100
        /*0562*/ 	.byte	0x06
	.zero		1


	//   ....[14]....
        /*0564*/ 	.word	0x00000730
        /*0568*/ 	.word	0x000000ff
        /*056c*/ 	.word	0x00036890
        /*0570*/ 	.short	0x0100
        /*0572*/ 	.byte	0x08
	.zero		1


	//   ....[15]....
        /*0574*/ 	.word	0x00000740
        /*0578*/ 	.word	0x000000ff
        /*057c*/ 	.word	0x000368a0
        /*0580*/ 	.short	0x0100
        /*0582*/ 	.byte	0x08
	.zero		1


	//   ....[16]....
        /*0584*/ 	.word	0x00000750
        /*0588*/ 	.word	0x000000ff
        /*058c*/ 	.word	0x00036898
        /*0590*/ 	.short	0x0100
        /*0592*/ 	.byte	0x08
	.zero		1


	//   ....[17]....
        /*0594*/ 	.word	0x00000760
        /*0598*/ 	.word	0x000000ff
        /*059c*/ 	.word	0x000368a8
        /*05a0*/ 	.short	0x0100
        /*05a2*/ 	.byte	0x08
	.zero		1


	//   ....[18]....
        /*05a4*/ 	.word	0x00000890
        /*05a8*/ 	.word	0x000000ff
        /*05ac*/ 	.word	0x000368b0
        /*05b0*/ 	.short	0x0100
        /*05b2*/ 	.byte	0x08
	.zero		1


	//   ....[19]....
        /*05b4*/ 	.word	0x000008a0
        /*05b8*/ 	.word	0x000000ff
        /*05bc*/ 	.word	0x000368c0
        /*05c0*/ 	.short	0x0100
        /*05c2*/ 	.byte	0x08
	.zero		1


	//   ....[20]....
        /*05c4*/ 	.word	0x000008b0
        /*05c8*/ 	.word	0x000000ff
        /*05cc*/ 	.word	0x000368b8
        /*05d0*/ 	.short	0x0100
        /*05d2*/ 	.byte	0x08
	.zero		1


	//   ....[21]....
        /*05d4*/ 	.word	0x000008c0
        /*05d8*/ 	.word	0x000000ff
        /*05dc*/ 	.word	0x000368c8
        /*05e0*/ 	.short	0x0100
        /*05e2*/ 	.byte	0x08
	.zero		1


	//   ....[22]....
        /*05e4*/ 	.word	0x00001190
        /*05e8*/ 	.word	0x000000ff
        /*05ec*/ 	.word	0x00036800
        /*05f0*/ 	.short	0x010a
        /*05f2*/ 	.byte	0x25
	.zero		1


	//   ....[23]....
        /*05f4*/ 	.word	0x00001210
        /*05f8*/ 	.word	0x00000000
        /*05fc*/ 	.word	0x00036830
        /*0600*/ 	.short	0x010a
        /*0602*/ 	.byte	0x3f
	.zero		1


	//   ....[24]....
        /*0604*/ 	.word	0x00001290
        /*0608*/ 	.word	0x00000000
        /*060c*/ 	.word	0x00036830
        /*0610*/ 	.short	0x010a
        /*0612*/ 	.byte	0x3f
	.zero		1


	//   ....[25]....
        /*0614*/ 	.word	0x00004490
        /*0618*/ 	.word	0x00000000
        /*061c*/ 	.word	0x00000000
        /*0620*/ 	.short	0x0101
        /*0622*/ 	.byte	0x3f
	.zero		1


	//   ....[26]....
        /*0624*/ 	.word	0x00005e50
        /*0628*/ 	.word	0x000000ff
        /*062c*/ 	.word	0x00036830
        /*0630*/ 	.short	0x010a
        /*0632*/ 	.byte	0x07
	.zero		1


	//   ....[27]....
        /*0634*/ 	.word	0x00005e90
        /*0638*/ 	.word	0x000000ff
        /*063c*/ 	.word	0x00036830
        /*0640*/ 	.short	0x010a
        /*0642*/ 	.byte	0x07
	.zero		1


	//   ....[28]....
        /*0644*/ 	.word	0x000083e0
        /*0648*/ 	.word	0x000000ff
        /*064c*/ 	.word	0x00036850
        /*0650*/ 	.short	0x010a
        /*0652*/ 	.byte	0x0a
	.zero		1


	//   ....[29]....
        /*0654*/ 	.word	0x00008420
        /*0658*/ 	.word	0x000000ff
        /*065c*/ 	.word	0x00036850
        /*0660*/ 	.short	0x010a
        /*0662*/ 	.byte	0x0a
	.zero		1


	//   ....[30]....
        /*0664*/ 	.word	0x00009a10
        /*0668*/ 	.word	0x00000092
        /*066c*/ 	.word	0x00000000
        /*0670*/ 	.short	0x0101
        /*0672*/ 	.byte	0x3f
	.zero		1


	//   ....[31]....
        /*0674*/ 	.word	0x00009ac0
        /*0678*/ 	.word	0x00000092
        /*067c*/ 	.word	0x00000000
        /*0680*/ 	.short	0x0101
        /*0682*/ 	.byte	0x3f
	.zero		1


	//   ....[32]....
        /*0684*/ 	.word	0x0000a670
        /*0688*/ 	.word	0x000000ff
        /*068c*/ 	.word	0x00036850
        /*0690*/ 	.short	0x010a
        /*0692*/ 	.byte	0x0c
	.zero		1


	//   ....[33]....
        /*0694*/ 	.word	0x0000a6b0
        /*0698*/ 	.word	0x000000ff
        /*069c*/ 	.word	0x00036850
        /*06a0*/ 	.short	0x010a
        /*06a2*/ 	.byte	0x0c
	.zero		1


	//   ....[34]....
        /*06a4*/ 	.word	0x0000b5a0
        /*06a8*/ 	.word	0x00000096
        /*06ac*/ 	.word	0x00000000
        /*06b0*/ 	.short	0x0101
        /*06b2*/ 	.byte	0x3f
	.zero		1


	//   ....[35]....
        /*06b4*/ 	.word	0x0000c590
        /*06b8*/ 	.word	0x000000ff
        /*06bc*/ 	.word	0x00000000
        /*06c0*/ 	.short	0x0101
        /*06c2*/ 	.byte	0x04
	.zero		1


	//   ....[36]....
        /*06c4*/ 	.word	0x0000d570
        /*06c8*/ 	.word	0x00000000
        /*06cc*/ 	.word	0x00036840
        /*06d0*/ 	.short	0x010a
        /*06d2*/ 	.byte	0x3f
	.zero		1


	//   ....[37]....
        /*06d4*/ 	.word	0x0000e3c0
        /*06d8*/ 	.word	0x000000ff
        /*06dc*/ 	.word	0x00036800
        /*06e0*/ 	.short	0x0107
        /*06e2*/ 	.byte	0x24
	.zero		1


	//   ....[38]....
        /*06e4*/ 	.word	0x0000e430
        /*06e8*/ 	.word	0x000000ff
        /*06ec*/ 	.word	0x00036800
        /*06f0*/ 	.short	0x0101
        /*06f2*/ 	.byte	0x24
	.zero		1


	//   ....[39]....
        /*06f4*/ 	.word	0x0000e460
        /*06f8*/ 	.word	0x000000ff
        /*06fc*/ 	.word	0x00036820
        /*0700*/ 	.short	0x010a
        /*0702*/ 	.byte	0x24
	.zero		1


	//   ....[40]....
        /*0704*/ 	.word	0x0000e790
        /*0708*/ 	.word	0x00000003
        /*070c*/ 	.word	0x00036840
        /*0710*/ 	.short	0x010a
        /*0712*/ 	.byte	0x3f
	.zero		1


	//   ....[41]....
        /*0714*/ 	.word	0x0000ec20
        /*0718*/ 	.word	0x00000003
        /*071c*/ 	.word	0x00000060
        /*0720*/ 	.short	0x010a
        /*0722*/ 	.byte	0x3f
	.zero		1


	//   ....[42]....
        /*0724*/ 	.word	0x0000f370
        /*0728*/ 	.word	0x00000003
        /*072c*/ 	.word	0x00036840
        /*0730*/ 	.short	0x010a
        /*0732*/ 	.byte	0x3f
	.zero		1


	//   ....[43]....
        /*0734*/ 	.word	0x0000f800
        /*0738*/ 	.word	0x00000002
        /*073c*/ 	.word	0x00000060
        /*0740*/ 	.short	0x010a
        /*0742*/ 	.byte	0x3f
	.zero		1


	//   ....[44]....
        /*0744*/ 	.word	0x0000fe90
        /*0748*/ 	.word	0x00000002
        /*074c*/ 	.word	0x00036840
        /*0750*/ 	.short	0x010a
        /*0752*/ 	.byte	0x3f
	.zero		1


	//   ....[45]....
        /*0754*/ 	.word	0x00010320
        /*0758*/ 	.word	0x00000002
        /*075c*/ 	.word	0x00000060
        /*0760*/ 	.short	0x010a
        /*0762*/ 	.byte	0x3f
	.zero		1


	//   ....[46]....
        /*0764*/ 	.word	0x00010860
        /*0768*/ 	.word	0x00000000
        /*076c*/ 	.word	0x00036860
        /*0770*/ 	.short	0x010a
        /*0772*/ 	.byte	0x3f
	.zero		1


	//   ....[47]....
        /*0774*/ 	.word	0x00010dd0
        /*0778*/ 	.word	0x00000000
        /*077c*/ 	.word	0x00036820
        /*0780*/ 	.short	0x010a
        /*0782*/ 	.byte	0x3f
	.zero		1


	//   ....[48]....
        /*0784*/ 	.word	0x00010fa0
        /*0788*/ 	.word	0x00000006
        /*078c*/ 	.word	0x00000000
        /*0790*/ 	.short	0x010a
        /*0792*/ 	.byte	0x3f
	.zero		1


	//   ....[49]....
        /*0794*/ 	.word	0x00010ff0
        /*0798*/ 	.word	0x00000003
        /*079c*/ 	.word	0x00000000
        /*07a0*/ 	.short	0x010a
        /*07a2*/ 	.byte	0x3f
	.zero		1


	//   ....[50]....
        /*07a4*/ 	.word	0x00011050
        /*07a8*/ 	.word	0x00000012
        /*07ac*/ 	.word	0x00000000
        /*07b0*/ 	.short	0x010a
        /*07b2*/ 	.byte	0x3f
	.zero		1


	//   ....[51]....
        /*07b4*/ 	.word	0x00011080
        /*07b8*/ 	.word	0x00000003
        /*07bc*/ 	.word	0x00000000
        /*07c0*/ 	.short	0x010a
        /*07c2*/ 	.byte	0x3f
	.zero		1


	//   ....[52]....
        /*07c4*/ 	.word	0x000110f0
        /*07c8*/ 	.word	0x00000003
        /*07cc*/ 	.word	0x00036800
        /*07d0*/ 	.short	0x010a
        /*07d2*/ 	.byte	0x3f
	.zero		1


	//   ....[53]....
        /*07d4*/ 	.word	0x00011140
        /*07d8*/ 	.word	0x00000000
        /*07dc*/ 	.word	0x00036830
        /*07e0*/ 	.short	0x010a
        /*07e2*/ 	.byte	0x3f
	.zero		1


	//   ....[54]....
        /*07e4*/ 	.word	0x000111a0
        /*07e8*/ 	.word	0x00000008
        /*07ec*/ 	.word	0x00036830
        /*07f0*/ 	.short	0x010a
        /*07f2*/ 	.byte	0x3f
	.zero		1


	//   ....[55]....
        /*07f4*/ 	.word	0x00011200
        /*07f8*/ 	.word	0x00000005
        /*07fc*/ 	.word	0x00036850
        /*0800*/ 	.short	0x010a
        /*0802*/ 	.byte	0x3f
	.zero		1


	//   ....[56]....
        /*0804*/ 	.word	0x00011260
        /*0808*/ 	.word	0x00000009
        /*080c*/ 	.word	0x00036850
        /*0810*/ 	.short	0x010a
        /*0812*/ 	.byte	0x3f
	.zero		1


	//   ....[57]....
        /*0814*/ 	.word	0x00011400
        /*0818*/ 	.word	0x00000000
        /*081c*/ 	.word	0x00036840
        /*0820*/ 	.short	0x010a
        /*0822*/ 	.byte	0x3f
	.zero		1


	//   ....[58]....
        /*0824*/ 	.word	0x00012020
        /*0828*/ 	.word	0x00000009
        /*082c*/ 	.word	0x00036820
        /*0830*/ 	.short	0x010a
        /*0832*/ 	.byte	0x3f
	.zero		1


	//   ....[59]....
        /*0834*/ 	.word	0x00012070
        /*0838*/ 	.word	0x00000003
        /*083c*/ 	.word	0x00036840
        /*0840*/ 	.short	0x010a
        /*0842*/ 	.byte	0x3f
	.zero		1


	//   ....[60]....
        /*0844*/ 	.word	0x000120c0
        /*0848*/ 	.word	0x00000003
        /*084c*/ 	.word	0x00000060
        /*0850*/ 	.short	0x010a
        /*0852*/ 	.byte	0x3f
	.zero		1


	//   ....[61]....
        /*0854*/ 	.word	0x00012110
        /*0858*/ 	.word	0x00000003
        /*085c*/ 	.word	0x00036840
        /*0860*/ 	.short	0x010a
        /*0862*/ 	.byte	0x3f
	.zero		1


	//   ....[62]....
        /*0864*/ 	.word	0x00012160
        /*0868*/ 	.word	0x00000002
        /*086c*/ 	.word	0x00000060
        /*0870*/ 	.short	0x010a
        /*0872*/ 	.byte	0x3f
	.zero		1


	//   ....[63]....
        /*0874*/ 	.word	0x000121b0
        /*0878*/ 	.word	0x00000002
        /*087c*/ 	.word	0x00036840
        /*0880*/ 	.short	0x010a
        /*0882*/ 	.byte	0x3f
	.zero		1


	//   ....[64]....
        /*0884*/ 	.word	0x00012200
        /*0888*/ 	.word	0x00000002
        /*088c*/ 	.word	0x00000060
        /*0890*/ 	.short	0x010a
        /*0892*/ 	.byte	0x3f
	.zero		1


	//   ....[65]....
        /*0894*/ 	.word	0x00012250
        /*0898*/ 	.word	0x00000000
        /*089c*/ 	.word	0x00036860
        /*08a0*/ 	.short	0x010a
        /*08a2*/ 	.byte	0x3f
	.zero		1


	//   ....[66]....
        /*08a4*/ 	.word	0x000122a0
        /*08a8*/ 	.word	0x00000000
        /*08ac*/ 	.word	0x00036820
        /*08b0*/ 	.short	0x010a
        /*08b2*/ 	.byte	0x3f
	.zero		1


	//   ....[67]....
        /*08b4*/ 	.word	0x00012440
        /*08b8*/ 	.word	0x00000006
        /*08bc*/ 	.word	0x00000000
        /*08c0*/ 	.short	0x010a
        /*08c2*/ 	.byte	0x3f
	.zero		1


	//   ....[68]....
        /*08c4*/ 	.word	0x00012490
        /*08c8*/ 	.word	0x00000003
        /*08cc*/ 	.word	0x00000000
        /*08d0*/ 	.short	0x010a
        /*08d2*/ 	.byte	0x3f
	.zero		1


	//   ....[69]....
        /*08d4*/ 	.word	0x000124e0
        /*08d8*/ 	.word	0x00000012
        /*08dc*/ 	.word	0x00000000
        /*08e0*/ 	.short	0x010a
        /*08e2*/ 	.byte	0x3f
	.zero		1


	//----- nvinfo : EIATTR_NUM_MBARRIERS
	.align		4
.L_101:
        /*08e4*/ 	.byte	0x03, 0x38
        /*08e6*/ 	.short	0x0016


	//----- nvinfo : EIATTR_EXIT_INSTR_OFFSETS
	.align		4
        /*08e8*/ 	.byte	0x04, 0x1c
        /*08ea*/ 	.short	(.L_103 - .L_102)


	//   ....[0]....
.L_102:
        /*08ec*/ 	.word	0x000009e0


	//   ....[1]....
        /*08f0*/ 	.word	0x0000ca20


	//   ....[2]....
        /*08f4*/ 	.word	0x000110d0


	//----- nvinfo : EIATTR_MAX_THREADS
	.align		4
.L_103:
        /*08f8*/ 	.byte	0x04, 0x05
        /*08fa*/ 	.short	(.L_105 - .L_104)
.L_104:
        /*08fc*/ 	.word	0x00000180
        /*0900*/ 	.word	0x00000001
        /*0904*/ 	.word	0x00000001


	//----- nvinfo : EIATTR_CRS_STACK_SIZE
	.align		4
.L_105:
        /*0908*/ 	.byte	0x04, 0x1e
        /*090a*/ 	.short	(.L_107 - .L_106)
.L_106:
        /*090c*/ 	.word	0x00000000


	//----- nvinfo : EIATTR_CBANK_PARAM_SIZE
	.align		4
.L_107:
        /*0910*/ 	.byte	0x03, 0x19
        /*0912*/ 	.short	0x0a70


	//----- nvinfo : EIATTR_PARAM_CBANK
	.align		4
        /*0914*/ 	.byte	0x04, 0x0a
        /*0916*/ 	.short	(.L_109 - .L_108)
	.align		4
.L_108:
        /*0918*/ 	.word	index@(.nv.constant0._ZN7cutlass13device_kernelIN5flash11enable_sm90INS1_16FlashAttnFwdSm90INS1_25CollectiveMainloopFwdSm90ILi2EN4cute5tupleIJNS5_1CILi1EEES8_S8_EEENS6_IJNS7_ILi128EEENS7_ILi112EEENS7_ILi192EEEEEELi192ENS_10bfloat16_tEfNS_4arch4Sm90ELb0ELb0ELb1ELb0ELb0ELb0ELb0ELb1ELb1ELb1ELb0ELb0EEENS1_21CollectiveEpilogueFwdINS6_IJSA_SC_SB_EEES9_SE_SG_Li256ELb0ELb1ELb0ELb0EEENS1_29StaticPersistentTileSchedulerILb0EEEEEEEEEvNT_6ParamsE)
        /*091c*/ 	.short	0x0210
        /*091e*/ 	.short	0x0a70


	//----- nvinfo : EIATTR_SW_WAR
	.align		4
.L_109:
        /*0920*/ 	.byte	0x04, 0x36
        /*0922*/ 	.short	(.L_111 - .L_110)
.L_110:
        /*0924*/ 	.word	0x00000008
.L_111:


//--------------------- .nv.info._ZN7cutlass13device_kernelIN5flash11enable_sm90INS1_16FlashAttnFwdSm90INS1_25CollectiveMainloopFwdSm90ILi2EN4cute5tupleIJNS5_1CILi2EEENS7_ILi1EEES9_EEENS6_IJNS7_ILi128EEENS7_ILi112EEENS7_ILi192EEEEEELi192ENS_10bfloat16_tEfNS_4arch4Sm90ELb0ELb0ELb1ELb0ELb0ELb0ELb0ELb1ELb1ELb1ELb0ELb0EEENS1_21CollectiveEpilogueFwdINS6_IJSB_SD_SC_EEESA_SF_SH_Li256ELb0ELb1ELb0ELb0EEENS1_29StaticPersistentTileSchedulerILb0EEEEEEEEEvNT_6ParamsE --------------------------
	.section	.nv.info._ZN7cutlass13device_kernelIN5flash11enable_sm90INS1_16FlashAttnFwdSm90INS1_25CollectiveMainloopFwdSm90ILi2EN4cute5tupleIJNS5_1CILi2EEENS7_ILi1EEES9_EEENS6_IJNS7_ILi128EEENS7_ILi112EEENS7_ILi192EEEEEELi192ENS_10bfloat16_tEfNS_4arch4Sm90ELb0ELb0ELb1ELb0ELb0ELb0ELb0ELb1ELb1ELb1ELb0ELb0EEENS1_21CollectiveEpilogueFwdINS6_IJSB_SD_SC_EEESA_SF_SH_Li256ELb0ELb1ELb0ELb0EEENS1_29StaticPersistentTileSchedulerILb0EEEEEEEEEvNT_6ParamsE,"",@"SHT_CUDA_INFO"
	.sectionflags	@""
	.align	4


	//----- nvinfo : EIATTR_CUDA_API_VERSION
	.align		4
        /*0000*/ 	.byte	0x04, 0x37
        /*0002*/ 	.short	(.L_113 - .L_112)
.L_112:
        /*0004*/ 	.word	0x00000082


	//----- nvinfo : EIATTR_KPARAM_INFO
	.align		4
.L_113:
        /*0008*/ 	.byte	0x04, 0x17
        /*000a*/ 	.short	(.L_115 - .L_114)
.L_114:
        /*000c*/ 	.word	0x00000000
        /*0010*/ 	.short	0x0000
        /*0012*/ 	.short	0x0070
        /*0014*/ 	.byte	0x00, 0xf0, 0x01, 0x28


	//----- nvinfo : EIATTR_SPARSE_MMA_MASK
	.align		4
.L_115:
        /*0018*/ 	.byte	0x03, 0x50
        /*001a*/ 	.short	0x0000


	//----- nvinfo : EIATTR_MAXREG_COUNT
	.align		4
        /*001c*/ 	.byte	0x03, 0x1b
        /*001e*/ 	.short	0x00a8


	//----- nvinfo : EIATTR_NUM_BARRIERS
	.align		4
        /*0020*/ 	.byte	0x02, 0x4c
        /*0022*/ 	.byte	0x09
	.zero		1


	//----- nvinfo : EIATTR_EXTERNS
	.align		4
        /*0024*/ 	.byte	0x04, 0x0f
        /*0026*/ 	.short	(.L_117 - .L_116)


	//   ....[0]....
	.align		4
.L_116:
        /*0028*/ 	.word	index@(__assertfail)


	//----- nvinfo : EIATTR_ANNOTATIONS
	.align		4
.L_117:
        /*002c*/ 	.byte	0x04, 0x55
        /*002e*/ 	.short	(.L_119 - .L_118)


	//   ....[0]....
.L_118:
        /* <DEDUP_REMOVED lines=34> */


	//----- nvinfo : EIATTR_MERCURY_ISA_VERSION
	.align		4
.L_119:
        /*0238*/ 	.byte	0x03, 0x5f
        /*023a*/ 	.short	0x0101


	//----- nvinfo : EIATTR_INT_WARP_WIDE_INSTR_OFFSETS
	.align		4
        /*023c*/ 	.byte	0x04, 0x31
        /*023e*/ 	.short	(.L_121 - .L_120)


	//   ....[0]....
.L_120:
        /*0240*/ 	.word	0x00000120


	//   ....[1]....
        /*0244*/ 	.word	0x000001c0


	//   ....[2]....
        /*0248*/ 	.word	0x00000230


	//----- nvinfo : EIATTR_COOP_GROUP_MASK_REGIDS
	.align		4
.L_121:
        /*024c*/ 	.byte	0x04, 0x29
        /*024e*/ 	.short	(.L_123 - .L_122)


	//   ....[0]....
.L_122:
        /*0250*/ 	.word	0xffffffff


	//   ....[1]....
        /*0254*/ 	.word	0xffffffff


	//   ....[2]....
        /*0258*/ 	.word	0xffffffff


	//   ....[3]....
        /*025c*/ 	.word	0xffffffff


	//   ....[4]....
        /*0260*/ 	.word	0xffffffff


	//   ....[5]....
        /*0264*/ 	.word	0xffffffff


	//   ....[6]....
        /*0268*/ 	.word	0xffffffff


	//   ....[7]....
        /*026c*/ 	.word	0xffffffff


	//   ....[8]....
        /*0270*/ 	.word	0xffffffff


	//   ....[9]....
        /*0274*/ 	.word	0xffffffff


	//   ....[10]....
        /*0278*/ 	.word	0xffffffff


	//   ....[11]....
        /*027c*/ 	.word	0xffffffff


	//   ....[12]....
        /*0280*/ 	.word	0xffffffff


	//   ....[13]....
        /*0284*/ 	.word	0xffffffff


	//   ....[14]....
        /*0288*/ 	.word	0xffffffff


	//   ....[15]....
        /*028c*/ 	.word	0xffffffff


	//   ....[16]....
        /*0290*/ 	.word	0xffffffff


	//   ....[17]....
        /*0294*/ 	.word	0xffffffff


	//   ....[18]....
        /*0298*/ 	.word	0xffffffff


	//   ....[19]....
        /*029c*/ 	.word	0xffffffff


	//   ....[20]....
        /*02a0*/ 	.word	0xffffffff


	//   ....[21]....
        /*02a4*/ 	.word	0xffffffff


	//   ....[22]....
        /*02a8*/ 	.word	0xffffffff


	//   ....[23]....
        /*02ac*/ 	.word	0xffffffff


	//   ....[24]....
        /*02b0*/ 	.word	0xffffffff


	//   ....[25]....
        /*02b4*/ 	.word	0xffffffff


	//   ....[26]....
        /*02b8*/ 	.word	0xffffffff


	//   ....[27]....
        /*02bc*/ 	.word	0xffffffff


	//   ....[28]....
        /*02c0*/ 	.word	0xffffffff


	//   ....[29]....
        /*02c4*/ 	.word	0xffffffff


	//   ....[30]....
        /*02c8*/ 	.word	0xffffffff


	//   ....[31]....
        /*02cc*/ 	.word	0xffffffff


	//   ....[32]....
        /*02d0*/ 	.word	0xffffffff


	//   ....[33]....
        /*02d4*/ 	.word	0xffffffff


	//   ....[34]....
        /*02d8*/ 	.word	0xffffffff


	//   ....[35]....
        /*02dc*/ 	.word	0xffffffff


	//   ....[36]....
        /*02e0*/ 	.word	0xffffffff


	//   ....[37]....
        /*02e4*/ 	.word	0xffffffff


	//   ....[38]....
        /*02e8*/ 	.word	0xffffffff


	//   ....[39]....
        /*02ec*/ 	.word	0xffffffff


	//   ....[40]....
        /*02f0*/ 	.word	0xffffffff


	//   ....[41]....
        /*02f4*/ 	.word	0xffffffff


	//   ....[42]....
        /*02f8*/ 	.word	0xffffffff


	//   ....[43]....
        /*02fc*/ 	.word	0xffffffff


	//   ....[44]....
        /*0300*/ 	.word	0xffffffff


	//   ....[45]....
        /*0304*/ 	.word	0xffffffff


	//   ....[46]....
        /*0308*/ 	.word	0xffffffff


	//   ....[47]....
        /*030c*/ 	.word	0xffffffff


	//   ....[48]....
        /*0310*/ 	.word	0xffffffff


	//   ....[49]....
        /*0314*/ 	.word	0xffffffff


	//   ....[50]....
        /*0318*/ 	.word	0xffffffff


	//   ....[51]....
        /*031c*/ 	.word	0x0500000f


	//   ....[52]....
        /*0320*/ 	.word	0x0500000f


	//   ....[53]....
        /*0324*/ 	.word	0x0500000f


	//   ....[54]....
        /*0328*/ 	.word	0x0500000f


	//   ....[55]....
        /*032c*/ 	.word	0x0500000f


	//   ....[56]....
        /*0330*/ 	.word	0x0500000f


	//   ....[57]....
        /*0334*/ 	.word	0x0500000f


	//   ....[58]....
        /*0338*/ 	.word	0x0500000f


	//   ....[59]....
        /*033c*/ 	.word	0x0500000f


	//   ....[60]....
        /*0340*/ 	.word	0x0500000f


	//   ....[61]....
        /*0344*/ 	.word	0x0500000f


	//   ....[62]....
        /*0348*/ 	.word	0x0500000f


	//   ....[63]....
        /*034c*/ 	.word	0x0500000f


	//   ....[64]....
        /*0350*/ 	.word	0x0500000f


	//   ....[65]....
        /*0354*/ 	.word	0x0500000f


	//   ....[66]....
        /*0358*/ 	.word	0x0500000f


	//   ....[67]....
        /*035c*/ 	.word	0x0500000f


	//   ....[68]....
        /*0360*/ 	.word	0x0500000f


	//----- nvinfo : EIATTR_COOP_GROUP_INSTR_OFFSETS
	.align		4
.L_123:
        /*0364*/ 	.byte	0x04, 0x28
        /*0366*/ 	.short	(.L_125 - .L_124)


	//   ....[0]....
.L_124:
        /*0368*/ 	.word	0x00000060


	//   ....[1]....
        /*036c*/ 	.word	0x00000130


	//   ....[2]....
        /*0370*/ 	.word	0x000001d0


	//   ....[3]....
        /*0374*/ 	.word	0x000003b0


	//   ....[4]....
        /*0378*/ 	.word	0x000005e0


	//   ....[5]....
        /*037c*/ 	.word	0x00000810


	//   ....[6]....
        /*0380*/ 	.word	0x00000aa0


	//   ....[7]....
        /*0384*/ 	.word	0x00000dc0


	//   ....[8]....
        /*0388*/ 	.word	0x000012a0


	//   ....[9]....
        /*038c*/ 	.word	0x00004900


	//   ....[10]....
        /*0390*/ 	.word	0x00004970


	//   ....[11]....
        /*0394*/ 	.word	0x00004ed0


	//   ....[12]....
        /*0398*/ 	.word	0x00004f60


	//   ....[13]....
        /*039c*/ 	.word	0x00009070


	//   ....[14]....
        /*03a0*/ 	.word	0x00009080


	//   ....[15]....
        /*03a4*/ 	.word	0x000090c0


	//   ....[16]....
        /*03a8*/ 	.word	0x000090d0


	//   ....[17]....
        /*03ac*/ 	.word	0x0000a620


	//   ....[18]....
        /*03b0*/ 	.word	0x0000a650


	//   ....[19]....
        /*03b4*/ 	.word	0x0000a700


	//   ....[20]....
        /*03b8*/ 	.word	0x0000a710


	//   ....[21]....
        /*03bc*/ 	.word	0x0000bcb0


	//   ....[22]....
        /*03c0*/ 	.word	0x0000bd50


	//   ....[23]....
        /*03c4*/ 	.word	0x0000bd80


	//   ....[24]....
        /*03c8*/ 	.word	0x0000bde0


	//   ....[25]....
        /*03cc*/ 	.word	0x0000c4d0


	//   ....[26]....
        /*03d0*/ 	.word	0x0000c500


	//   ....[27]....
        /*03d4*/ 	.word	0x0000c610


	//   ....[28]....
        /*03d8*/ 	.word	0x0000c630


	//   ....[29]....
        /*03dc*/ 	.word	0x0000c720


	//   ....[30]....
        /*03e0*/ 	.word	0x0000c740


	//   ....[31]....
        /*03e4*/ 	.word	0x0000c840


	//   ....[32]....
        /*03e8*/ 	.word	0x0000c880


	//   ....[33]....
        /*03ec*/ 	.word	0x0000d3b0


	//   ....[34]....
        /*03f0*/ 	.word	0x0000dee0


	//   ....[35]....
        /*03f4*/ 	.word	0x0000df10


	//   ....[36]....
        /*03f8*/ 	.word	0x0000dff0


	//   ....[37]....
        /*03fc*/ 	.word	0x0000e000


	//   ....[38]....
        /*0400*/ 	.word	0x0000e0a0


	//   ....[39]....
        /*0404*/ 	.word	0x0000e0b0


	//   ....[40]....
        /*0408*/ 	.word	0x0000e150


	//   ....[41]....
        /*040c*/ 	.word	0x0000e160


	//   ....[42]....
        /*0410*/ 	.word	0x0000e200


	//   ....[43]....
        /*0414*/ 	.word	0x0000e210


	//   ....[44]....
        /*0418*/ 	.word	0x0000e2b0


	//   ....[45]....
        /*041c*/ 	.word	0x0000e2c0


	//   ....[46]....
        /*0420*/ 	.word	0x0000e360


	//   ....[47]....
        /*0424*/ 	.word	0x0000e370


	//   ....[48]....
        /*0428*/ 	.word	0x0000e380


	//   ....[49]....
        /*042c*/ 	.word	0x0000e3d0


	//   ....[50]....
        /*0430*/ 	.word	0x000113d0


	//   ....[51]....
        /*0434*/ 	.word	0x000118c0


	//   ....[52]....
        /*0438*/ 	.word	0x00011a30


	//   ....[53]....
        /*043c*/ 	.word	0x00011a90


	//   ....[54]....
        /*0440*/ 	.word	0x00011b50


	//   ....[55]....
        /*0444*/ 	.word	0x00011c60


	//   ....[56]....
        /*0448*/ 	.word	0x00011cc0


	//   ....[57]....
        /*044c*/ 	.word	0x00011dd0


	//   ....[58]....
        /*0450*/ 	.word	0x00011e30


	//   ....[59]....
        /*0454*/ 	.word	0x00011f40


	//   ....[60]....
        /*0458*/ 	.word	0x00011fa0


	//   ....[61]....
        /*045c*/ 	.word	0x000120b0


	//   ....[62]....
        /*0460*/ 	.word	0x00012110


	//   ....[63]....
        /*0464*/ 	.word	0x00012220


	//   ....[64]....
        /*0468*/ 	.word	0x00012280


	//   ....[65]....
        /*046c*/ 	.word	0x00012390


	//   ....[66]....
        /*0470*/ 	.word	0x000123f0


	//   ....[67]....
        /*0474*/ 	.word	0x000124d0


	//   ....[68]....
        /*0478*/ 	.word	0x000128c0


	//----- nvinfo : EIATTR_REG_RECONFIG
	.align		4
.L_125:
        /*047c*/ 	.byte	0x01, 0x54
	.zero		2


	//----- nvinfo : EIATTR_SYSCALL_OFFSETS
	.align		4
        /*0480*/ 	.byte	0x04, 0x46
        /*0482*/ 	.short	(.L_127 - .L_126)


	//   ....[0]....
.L_126:
        /*0484*/ 	.word	0x00001660


	//   ....[1]....
        /*0488*/ 	.word	0x0000cfe0


	//   ....[2]....
        /*048c*/ 	.word	0x0000d120


	//   ....[3]....
        /*0490*/ 	.word	0x0000d210


	//   ....[4]....
        /*0494*/ 	.word	0x0000da90


	//----- nvinfo : EIATTR_MBARRIER_INSTR_OFFSETS
	.align		4
.L_127:
        /*0498*/ 	.byte	0x04, 0x39
        /*049a*/ 	.short	(.L_129 - .L_128)


	//   ....[0]....
.L_128:
        /*049c*/ 	.word	0x00000250
        /*04a0*/ 	.word	0x000000ff
        /*04a4*/ 	.word	0x00036800
        /*04a8*/ 	.short	0x0100
        /*04aa*/ 	.byte	0x08
	.zero		1


	//   ....[1]....
        /*04ac*/ 	.word	0x00000260
        /*04b0*/ 	.word	0x000000ff
        /*04b4*/ 	.word	0x00036820
        /*04b8*/ 	.short	0x0100
        /*04ba*/ 	.byte	0x08
	.zero		1


	//   ....[2]....
        /*04bc*/ 	.word	0x00000350
        /*04c0*/ 	.word	0x000000ff
        /*04c4*/ 	.word	0x00036830
        /*04c8*/ 	.short	0x0100
        /*04ca*/ 	.byte	0x08
	.zero		1


	//   ....[3]....
        /*04cc*/ 	.word	0x00000360
        /*04d0*/ 	.word	0x000000ff
        /*04d4*/ 	.word	0x00036840
        /*04d8*/ 	.short	0x0100
        /*04da*/ 	.byte	0x08
	.zero		1


	//   ....[4]....
        /*04dc*/ 	.word	0x00000370
        /*04e0*/ 	.word	0x000000ff
        /*04e4*/ 	.word	0x00036838
        /*04e8*/ 	.short	0x0100
        /*04ea*/ 	.byte	0x08
	.zero		1


	//   ....[5]....
        /*04ec*/ 	.word	0x00000380
        /*04f0*/ 	.word	0x000000ff
        /*04f4*/ 	.word	0x00036848
        /*04f8*/ 	.short	0x0100
        /*04fa*/ 	.byte	0x08
	.zero		1


	//   ....[6]....
        /*04fc*/ 	.word	0x00000590
        /*0500*/ 	.word	0x000000ff
        /*0504*/ 	.word	0x00036850
        /*0508*/ 	.short	0x0100
        /*050a*/ 	.byte	0x08
	.zero		1


	//   ....[7]....
        /*050c*/ 	.word	0x000005a0
        /*0510*/ 	.word	0x000000ff
        /*0514*/ 	.word	0x00036860
        /*0518*/ 	.short	0x0100
        /*051a*/ 	.byte	0x08
	.zero		1


	//   ....[8]....
        /*051c*/ 	.word	0x000005b0
        /*0520*/ 	.word	0x000000ff
        /*0524*/ 	.word	0x00036858
        /*0528*/ 	.short	0x0100
        /*052a*/ 	.byte	0x08
	.zero		1


	//   ....[9]....
        /*052c*/ 	.word	0x000005c0
        /*0530*/ 	.word	0x000000ff
        /*0534*/ 	.word	0x00036868
        /*0538*/ 	.short	0x0100
        /*053a*/ 	.byte	0x08
	.zero		1


	//   ....[10]....
        /*053c*/ 	.word	0x000007c0
        /*0540*/ 	.word	0x000000ff
        /*0544*/ 	.word	0x00036870
        /*0548*/ 	.short	0x0100
        /*054a*/ 	.byte	0x08
	.zero		1


	//   ....[11]....
        /*054c*/ 	.word	0x000007d0
        /*0550*/ 	.word	0x000000ff
        /*0554*/ 	.word	0x00036880
        /*0558*/ 	.short	0x0100
        /*055a*/ 	.byte	0x08
	.zero		1


	//   ....[12]....
        /*055c*/ 	.word	0x000007e0
        /*0560*/ 	.word	0x000000ff
        /*0564*/ 	.word	0x00036878
        /*0568*/ 	.short	0x0100
        /*056a*/ 	.byte	0x08
	.zero		1


	//   ....[13]....
        /*056c*/ 	.word	0x000007f0
        /*0570*/ 	.word	0x000000ff
        /*0574*/ 	.word	0x00036888
        /*0578*/ 	.short	0x0100
        /*057a*/ 	.byte	0x08
	.zero		1


	//   ....[14]....
        /*057c*/ 	.word	0x00000a50
        /*0580*/ 	.word	0x000000ff
        /*0584*/ 	.word	0x00036890
        /*0588*/ 	.short	0x0100
        /*058a*/ 	.byte	0x08
	.zero		1


	//   ....[15]....
        /*058c*/ 	.word	0x00000a60
        /*0590*/ 	.word	0x000000ff
        /*0594*/ 	.word	0x000368a0
        /*0598*/ 	.short	0x0100
        /*059a*/ 	.byte	0x08
	.zero		1


	//   ....[16]....
        /*059c*/ 	.word	0x00000a70
        /*05a0*/ 	.word	0x000000ff
        /*05a4*/ 	.word	0x00036898
        /*05a8*/ 	.short	0x0100
        /*05aa*/ 	.byte	0x08
	.zero		1


	//   ....[17]....
        /*05ac*/ 	.word	0x00000a80
        /*05b0*/ 	.word	0x000000ff
        /*05b4*/ 	.word	0x000368a8
        /*05b8*/ 	.short	0x0100
        /*05ba*/ 	.byte	0x08
	.zero		1


	//   ....[18]....
        /*05bc*/ 	.word	0x00000d20
        /*05c0*/ 	.word	0x000000ff
        /*05c4*/ 	.word	0x000368b0
        /*05c8*/ 	.short	0x0100
        /*05ca*/ 	.byte	0x08
	.zero		1


	//   ....[19]....
        /*05cc*/ 	.word	0x00000d30
        /*05d0*/ 	.word	0x000000ff
        /*05d4*/ 	.word	0x000368c0
        /*05d8*/ 	.short	0x0100
        /*05da*/ 	.byte	0x08
	.zero		1


	//   ....[20]....
        /*05dc*/ 	.word	0x00000d40
        /*05e0*/ 	.word	0x000000ff
        /*05e4*/ 	.word	0x000368b8
        /*05e8*/ 	.short	0x0100
        /*05ea*/ 	.byte	0x08
	.zero		1


	//   ....[21]....
        /*05ec*/ 	.word	0x00000d50
        /*05f0*/ 	.word	0x000000ff
        /*05f4*/ 	.word	0x000368c8
        /*05f8*/ 	.short	0x0100
        /*05fa*/ 	.byte	0x08
	.zero		1


	//   ....[22]....
        /*05fc*/ 	.word	0x000016a0
        /*0600*/ 	.word	0x000000ff
        /*0604*/ 	.word	0x00036800
        /*0608*/ 	.short	0x010a
        /*060a*/ 	.byte	0x25
	.zero		1


	//   ....[23]....
        /*060c*/ 	.word	0x00001720
        /*0610*/ 	.word	0x00000000
        /*0614*/ 	.word	0x00036830
        /*0618*/ 	.short	0x010a
        /*061a*/ 	.byte	0x3f
	.zero		1


	//   ....[24]....
        /*061c*/ 	.word	0x00001760
        /*0620*/ 	.word	0x00000000
        /*0624*/ 	.word	0x00036830
        /*0628*/ 	.short	0x010a
        /*062a*/ 	.byte	0x3f
	.zero		1


	//   ....[25]....
        /*062c*/ 	.word	0x000054e0
        /*0630*/ 	.word	0x00000003
        /*0634*/ 	.word	0x00000000
        /*0638*/ 	.short	0x0101
        /*063a*/ 	.byte	0x3f
	.zero		1


	//   ....[26]....
        /*063c*/ 	.word	0x00005cf0
        /*0640*/ 	.word	0x000000ff
        /*0644*/ 	.word	0x00036830
        /*0648*/ 	.short	0x010a
        /*064a*/ 	.byte	0x07
	.zero		1


	//   ....[27]....
        /*064c*/ 	.word	0x00005d30
        /*0650*/ 	.word	0x000000ff
        /*0654*/ 	.word	0x00036830
        /*0658*/ 	.short	0x010a
        /*065a*/ 	.byte	0x07
	.zero		1


	//   ....[28]....
        /*065c*/ 	.word	0x00008280
        /*0660*/ 	.word	0x000000ff
        /*0664*/ 	.word	0x00036850
        /*0668*/ 	.short	0x010a
        /*066a*/ 	.byte	0x0a
	.zero		1


	//   ....[29]....
        /*066c*/ 	.word	0x000082c0
        /*0670*/ 	.word	0x000000ff
        /*0674*/ 	.word	0x00036850
        /*0678*/ 	.short	0x010a
        /*067a*/ 	.byte	0x0a
	.zero		1


	//   ....[30]....
        /*067c*/ 	.word	0x00009a70
        /*0680*/ 	.word	0x00000003
        /*0684*/ 	.word	0x00000000
        /*0688*/ 	.short	0x0101
        /*068a*/ 	.byte	0x3f
	.zero		1


	//   ....[31]....
        /*068c*/ 	.word	0x00009d60
        /*0690*/ 	.word	0x0000007a
        /*0694*/ 	.word	0x00000000
        /*0698*/ 	.short	0x0101
        /*069a*/ 	.byte	0x3f
	.zero		1


	//   ....[32]....
        /*069c*/ 	.word	0x0000a570
        /*06a0*/ 	.word	0x000000ff
        /*06a4*/ 	.word	0x00036850
        /*06a8*/ 	.short	0x010a
        /*06aa*/ 	.byte	0x09
	.zero		1


	//   ....[33]....
        /*06ac*/ 	.word	0x0000a5b0
        /*06b0*/ 	.word	0x000000ff
        /*06b4*/ 	.word	0x00036850
        /*06b8*/ 	.short	0x010a
        /*06ba*/ 	.byte	0x09
	.zero		1


	//   ....[34]....
        /*06bc*/ 	.word	0x0000ae60
        /*06c0*/ 	.word	0x0000001a
        /*06c4*/ 	.word	0x00000000
        /*06c8*/ 	.short	0x0101
        /*06ca*/ 	.byte	0x3f
	.zero		1


	//   ....[35]....
        /*06cc*/ 	.word	0x0000c4a0
        /*06d0*/ 	.word	0x000000ff
        /*06d4*/ 	.word	0x00000000
        /*06d8*/ 	.short	0x0101
        /*06da*/ 	.byte	0x05
	.zero		1


	//   ....[36]....
        /*06dc*/ 	.word	0x0000c510
        /*06e0*/ 	.word	0x000000ff
        /*06e4*/ 	.word	0x00000000
        /*06e8*/ 	.short	0x0101
        /*06ea*/ 	.byte	0x04
	.zero		1


	//   ....[37]....
        /*06ec*/ 	.word	0x0000d5c0
        /*06f0*/ 	.word	0x00000002
        /*06f4*/ 	.word	0x00036840
        /*06f8*/ 	.short	0x010a
        /*06fa*/ 	.byte	0x3f
	.zero		1


	//   ....[38]....
        /*06fc*/ 	.word	0x0000e4f0
        /*0700*/ 	.word	0x000000ff
        /*0704*/ 	.word	0x00036800
        /*0708*/ 	.short	0x0107
        /*070a*/ 	.byte	0x24
	.zero		1


	//   ....[39]....
        /*070c*/ 	.word	0x0000e560
        /*0710*/ 	.word	0x000000ff
        /*0714*/ 	.word	0x00036800
        /*0718*/ 	.short	0x0101
        /*071a*/ 	.byte	0x24
	.zero		1


	//   ....[40]....
        /*071c*/ 	.word	0x0000e580
        /*0720*/ 	.word	0x000000ff
        /*0724*/ 	.word	0x00036820
        /*0728*/ 	.short	0x010a
        /*072a*/ 	.byte	0x24
	.zero		1


	//   ....[41]....
        /*072c*/ 	.word	0x0000e890
        /*0730*/ 	.word	0x00000003
        /*0734*/ 	.word	0x00036840
        /*0738*/ 	.short	0x010a
        /*073a*/ 	.byte	0x3f
	.zero		1


	//   ....[42]....
        /*073c*/ 	.word	0x0000ede0
        /*0740*/ 	.word	0x00000002
        /*0744*/ 	.word	0x00036860
        /*0748*/ 	.short	0x010a
        /*074a*/ 	.byte	0x3f
	.zero		1


	//   ....[43]....
        /*074c*/ 	.word	0x0000f5a0
        /*0750*/ 	.word	0x00000003
        /*0754*/ 	.word	0x00036840
        /*0758*/ 	.short	0x010a
        /*075a*/ 	.byte	0x3f
	.zero		1


	//   ....[44]....
        /*075c*/ 	.word	0x0000faf0
        /*0760*/ 	.word	0x00000002
        /*0764*/ 	.word	0x00036860
        /*0768*/ 	.short	0x010a
        /*076a*/ 	.byte	0x3f
	.zero		1


	//   ....[45]....
        /*076c*/ 	.word	0x00010210
        /*0770*/ 	.word	0x00000003
        /*0774*/ 	.word	0x00036840
        /*0778*/ 	.short	0x010a
        /*077a*/ 	.byte	0x3f
	.zero		1


	//   ....[46]....
        /*077c*/ 	.word	0x00010750
        /*0780*/ 	.word	0x00000002
        /*0784*/ 	.word	0x00036860
        /*0788*/ 	.short	0x010a
        /*078a*/ 	.byte	0x3f
	.zero		1


	//   ....[47]....
        /*078c*/ 	.word	0x00010cf0
        /*0790*/ 	.word	0x00000000
        /*0794*/ 	.word	0x00036860
        /*0798*/ 	.short	0x010a
        /*079a*/ 	.byte	0x3f
	.zero		1


	//   ....[48]....
        /*079c*/ 	.word	0x00011350
        /*07a0*/ 	.word	0x00000000
        /*07a4*/ 	.word	0x00036820
        /*07a8*/ 	.short	0x010a
        /*07aa*/ 	.byte	0x3f
	.zero		1


	//   ....[49]....
        /*07ac*/ 	.word	0x00011540
        /*07b0*/ 	.word	0x00000006
        /*07b4*/ 	.word	0x00000000
        /*07b8*/ 	.short	0x010a
        /*07ba*/ 	.byte	0x3f
	.zero		1


	//   ....[50]....
        /*07bc*/ 	.word	0x00011570
        /*07c0*/ 	.word	0x00000007
        /*07c4*/ 	.word	0x00000000
        /*07c8*/ 	.short	0x010a
        /*07ca*/ 	.byte	0x3f
	.zero		1


	//   ....[51]....
        /*07cc*/ 	.word	0x000115d0
        /*07d0*/ 	.word	0x00000004
        /*07d4*/ 	.word	0x00000000
        /*07d8*/ 	.short	0x010a
        /*07da*/ 	.byte	0x3f
	.zero		1


	//   ....[52]....
        /*07dc*/ 	.word	0x00011600
        /*07e0*/ 	.word	0x00000003
        /*07e4*/ 	.word	0x00000000
        /*07e8*/ 	.short	0x010a
        /*07ea*/ 	.byte	0x3f
	.zero		1


	//   ....[53]....
        /*07ec*/ 	.word	0x00011670
        /*07f0*/ 	.word	0x00000003
        /*07f4*/ 	.word	0x00036800
        /*07f8*/ 	.short	0x010a
        /*07fa*/ 	.byte	0x3f
	.zero		1


	//   ....[54]....
        /*07fc*/ 	.word	0x000116c0
        /*0800*/ 	.word	0x00000000
        /*0804*/ 	.word	0x00036830
        /*0808*/ 	.short	0x010a
        /*080a*/ 	.byte	0x3f
	.zero		1


	//   ....[55]....
        /*080c*/ 	.word	0x00011720
        /*0810*/ 	.word	0x00000007
        /*0814*/ 	.word	0x00036830
        /*0818*/ 	.short	0x010a
        /*081a*/ 	.byte	0x3f
	.zero		1


	//   ....[56]....
        /*081c*/ 	.word	0x00011780
        /*0820*/ 	.word	0x00000005
        /*0824*/ 	.word	0x00036850
        /*0828*/ 	.short	0x010a
        /*082a*/ 	.byte	0x3f
	.zero		1


	//   ....[57]....
        /*082c*/ 	.word	0x000117e0
        /*0830*/ 	.word	0x00000005
        /*0834*/ 	.word	0x00036850
        /*0838*/ 	.short	0x010a
        /*083a*/ 	.byte	0x3f
	.zero		1


	//   ....[58]....
        /*083c*/ 	.word	0x00011980
        /*0840*/ 	.word	0x00000002
        /*0844*/ 	.word	0x00036840
        /*0848*/ 	.short	0x010a
        /*084a*/ 	.byte	0x3f
	.zero		1


	//   ....[59]....
        /*084c*/ 	.word	0x00012560
        /*0850*/ 	.word	0x00000002
        /*0854*/ 	.word	0x00036820
        /*0858*/ 	.short	0x010a
        /*085a*/ 	.byte	0x3f
	.zero		1


	//   ....[60]....
        /*085c*/ 	.word	0x000125b0
        /*0860*/ 	.word	0x00000003
        /*0864*/ 	.word	0x00036840
        /*0868*/ 	.short	0x010a
        /*086a*/ 	.byte	0x3f
	.zero		1


	//   ....[61]....
        /*086c*/ 	.word	0x00012600
        /*0870*/ 	.word	0x00000002
        /*0874*/ 	.word	0x00036860
        /*0878*/ 	.short	0x010a
        /*087a*/ 	.byte	0x3f
	.zero		1


	//   ....[62]....
        /*087c*/ 	.word	0x00012650
        /*0880*/ 	.word	0x00000003
        /*0884*/ 	.word	0x00036840
        /*0888*/ 	.short	0x010a
        /*088a*/ 	.byte	0x3f
	.zero		1


	//   ....[63]....
        /*088c*/ 	.word	0x000126a0
        /*0890*/ 	.word	0x00000002
        /*0894*/ 	.word	0x00036860
        /*0898*/ 	.short	0x010a
        /*089a*/ 	.byte	0x3f
	.zero		1


	//   ....[64]....
        /*089c*/ 	.word	0x000126f0
        /*08a0*/ 	.word	0x00000003
        /*08a4*/ 	.word	0x00036840
        /*08a8*/ 	.short	0x010a
        /*08aa*/ 	.byte	0x3f
	.zero		1


	//   ....[65]....
        /*08ac*/ 	.word	0x00012740
        /*08b0*/ 	.word	0x00000002
        /*08b4*/ 	.word	0x00036860
        /*08b8*/ 	.short	0x010a
        /*08ba*/ 	.byte	0x3f
	.zero		1


	//   ....[66]....
        /*08bc*/ 	.word	0x00012790
        /*08c0*/ 	.word	0x00000000
        /*08c4*/ 	.word	0x00036860
        /*08c8*/ 	.short	0x010a
        /*08ca*/ 	.byte	0x3f
	.zero		1


	//   ....[67]....
        /*08cc*/ 	.word	0x000127e0
        /*08d0*/ 	.word	0x00000000
        /*08d4*/ 	.word	0x00036820
        /*08d8*/ 	.short	0x010a
        /*08da*/ 	.byte	0x3f
	.zero		1


	//   ....[68]....
        /*08dc*/ 	.word	0x00012980
        /*08e0*/ 	.word	0x00000006
        /*08e4*/ 	.word	0x00000000
        /*08e8*/ 	.short	0x010a
        /*08ea*/ 	.byte	0x3f
	.zero		1


	//   ....[69]....
        /*08ec*/ 	.word	0x000129d0
        /*08f0*/ 	.word	0x00000007
        /*08f4*/ 	.word	0x00000000
        /*08f8*/ 	.short	0x010a
        /*08fa*/ 	.byte	0x3f
	.zero		1


	//   ....[70]....
        /*08fc*/ 	.word	0x00012a20
        /*0900*/ 	.word	0x00000004
        /*0904*/ 	.word	0x00000000
        /*0908*/ 	.short	0x010a
        /*090a*/ 	.byte	0x3f
	.zero		1


	//----- nvinfo : EIATTR_NUM_MBARRIERS
	.align		4
.L_129:
        /*090c*/ 	.byte	0x03, 0x38
        /*090e*/ 	.short	0x0016


	//----- nvinfo : EIATTR_EXIT_INSTR_OFFSETS
	.align		4
        /*0910*/ 	.byte	0x04, 0x1c
        /*0912*/ 	.short	(.L_131 - .L_130)


	//   ....[0]....
.L_130:
        /*0914*/ 	.word	0x00000ef0


	//   ....[1]....
        /*0918*/ 	.word	0x0000c9b0


	//   ....[2]....
        /*091c*/ 	.word	0x00011650


	//----- nvinfo : EIATTR_MAX_THREADS
	.align		4
.L_131:
        /*0920*/ 	.byte	0x04, 0x05
        /*0922*/ 	.short	(.L_133 - .L_132)
.L_132:
        /*0924*/ 	.word	0x00000180
        /*0928*/ 	.word	0x00000001
        /*092c*/ 	.word	0x00000001


	//----- nvinfo : EIATTR_CRS_STACK_SIZE
	.align		4
.L_133:
        /*0930*/ 	.byte	0x04, 0x1e
        /*0932*/ 	.short	(.L_135 - .L_134)
.L_134:
        /*0934*/ 	.word	0x00000000


	//----- nvinfo : EIATTR_CBANK_PARAM_SIZE
	.align		4
.L_135:
        /*0938*/ 	.byte	0x03, 0x19
        /*093a*/ 	.short	0x0a70


	//----- nvinfo : EIATTR_PARAM_CBANK
	.align		4
        /*093c*/ 	.byte	0x04, 0x0a
        /*093e*/ 	.short	(.L_137 - .L_136)
	.align		4
.L_136:
        /*0940*/ 	.word	index@(.nv.constant0._ZN7cutlass13device_kernelIN5flash11enable_sm90INS1_16FlashAttnFwdSm90INS1_25CollectiveMainloopFwdSm90ILi2EN4cute5tupleIJNS5_1CILi2EEENS7_ILi1EEES9_EEENS6_IJNS7_ILi128EEENS7_ILi112EEENS7_ILi192EEEEEELi192ENS_10bfloat16_tEfNS_4arch4Sm90ELb0ELb0ELb1ELb0ELb0ELb0ELb0ELb1ELb1ELb1ELb0ELb0EEENS1_21CollectiveEpilogueFwdINS6_IJSB_SD_SC_EEESA_SF_SH_Li256ELb0ELb1ELb0ELb0EEENS1_29StaticPersistentTileSchedulerILb0EEEEEEEEEvNT_6ParamsE)
        /*0944*/ 	.short	0x0210
        /*0946*/ 	.short	0x0a70


	//----- nvinfo : EIATTR_SW_WAR
	.align		4
.L_137:
        /*0948*/ 	.byte	0x04, 0x36
        /*094a*/ 	.short	(.L_139 - .L_138)
.L_138:
        /*094c*/ 	.word	0x00000008
.L_139:


//--------------------- .nv.info._ZN7cutlass13device_kernelIN5flash11enable_sm90INS1_16FlashAttnFwdSm90INS1_25CollectiveMainloopFwdSm90ILi2EN4cute5tupleIJNS5_1CILi1EEES8_S8_EEENS6_IJNS7_ILi128EEENS7_ILi112EEENS7_ILi192EEEEEELi192ENS_10bfloat16_tEfNS_4arch4Sm90ELb0ELb0ELb1ELb1ELb0ELb0ELb0ELb1ELb1ELb1ELb0ELb0EEENS1_21CollectiveEpilogueFwdINS6_IJSA_SC_SB_EEES9_SE_SG_Li256ELb1ELb1ELb0ELb0EEENS1_36VarlenDynamicPersistentTileSchedulerILi128ELi112ELi256ELi128ELb0ELb1ELb1ELb0ELb1ELb1EEEEEEEEEvNT_6ParamsE --------------------------
	.section	.nv.info._ZN7cutlass13device_kernelIN5flash11enable_sm90INS1_16FlashAttnFwdSm90INS1_25CollectiveMainloopFwdSm90ILi2EN4cute5tupleIJNS5_1CILi1EEES8_S8_EEENS6_IJNS7_ILi128EEENS7_ILi112EEENS7_ILi192EEEEEELi192ENS_10bfloat16_tEfNS_4arch4Sm90ELb0ELb0ELb1ELb1ELb0ELb0ELb0ELb1ELb1ELb1ELb0ELb0EEENS1_21CollectiveEpilogueFwdINS6_IJSA_SC_SB_EEES9_SE_SG_Li256ELb1ELb1ELb0ELb0EEENS1_36VarlenDynamicPersistentTileSchedulerILi128ELi112ELi256ELi128ELb0ELb1ELb1ELb0ELb1ELb1EEEEEEEEEvNT_6ParamsE,"",@"SHT_CUDA_INFO"
	.sectionflags	@""
	.align	4


	//----- nvinfo : EIATTR_CUDA_API_VERSION
	.align		4
        /*0000*/ 	.byte	0x04, 0x37
        /*0002*/ 	.short	(.L_141 - .L_140)
.L_140:
        /*0004*/ 	.word	0x00000082


	//----- nvinfo : EIATTR_KPARAM_INFO
	.align		4
.L_141:
        /*0008*/ 	.byte	0x04, 0x17
        /*000a*/ 	.short	(.L_143 - .L_142)
.L_142:
        /*000c*/ 	.word	0x00000000
        /*0010*/ 	.short	0x0000
        /*0012*/ 	.short	0x0070
        /*0014*/ 	.byte	0x00, 0xf0, 0x01, 0x2a


	//----- nvinfo : EIATTR_SPARSE_MMA_MASK
	.align		4
.L_143:
        /*0018*/ 	.byte	0x03, 0x50
        /*001a*/ 	.short	0x0000


	//----- nvinfo : EIATTR_MAXREG_COUNT
	.align		4
        /*001c*/ 	.byte	0x03, 0x1b
        /*001e*/ 	.short	0x00a8


	//----- nvinfo : EIATTR_NUM_BARRIERS
	.align		4
        /*0020*/ 	.byte	0x02, 0x4c
        /*0022*/ 	.byte	0x09
	.zero		1


	//----- nvinfo : EIATTR_EXTERNS
	.align		4
        /*0024*/ 	.byte	0x04, 0x0f
        /*0026*/ 	.short	(.L_145 - .L_144)


	//   ....[0]....
	.align		4
.L_144:
        /*0028*/ 	.word	index@(__assertfail)


	//----- nvinfo : EIATTR_ANNOTATIONS
	.align		4
.L_145:
        /*002c*/ 	.byte	0x04, 0x55
        /*002e*/ 	.short	(.L_147 - .L_146)


	//   ....[0]....
.L_146:
        /* <DEDUP_REMOVED lines=79> */


	//----- nvinfo : EIATTR_MERCURY_ISA_VERSION
	.align		4
.L_147:
        /*0508*/ 	.byte	0x03, 0x5f
        /*050a*/ 	.short	0x0101


	//----- nvinfo : EIATTR_UNUSED_LOAD_BYTE_OFFSET
	.align		4
        /*050c*/ 	.byte	0x04, 0x44
        /*050e*/ 	.short	(.L_149 - .L_148)


	//   ....[0]....
.L_148:
        /*0510*/ 	.word	0x000009f0
        /*0514*/ 	.word	0x0000fff0


	//   ....[1]....
        /*0518*/ 	.word	0x0000b680
        /*051c*/ 	.word	0x0000fff0


	//----- nvinfo : EIATTR_INT_WARP_WIDE_INSTR_OFFSETS
	.align		4
.L_149:
        /*0520*/ 	.byte	0x04, 0x31
        /*0522*/ 	.short	(.L_151 - .L_150)


	//   ....[0]....
.L_150:
        /*0524*/ 	.word	0x00000120


	//   ....[1]....
        /*0528*/ 	.word	0x00000160


	//   ....[2]....
        /*052c*/ 	.word	0x00000220


	//   ....[3]....
        /*0530*/ 	.word	0x0000eca0


	//   ....[4]....
        /*0534*/ 	.word	0x0000ed30


	//   ....[5]....
        /*0538*/ 	.word	0x00012ca0


	//   ....[6]....
        /*053c*/ 	.word	0x00012d00


	//----- nvinfo : EIATTR_COOP_GROUP_MASK_REGIDS
	.align		4
.L_151:
        /*0540*/ 	.byte	0x04, 0x29
        /*0542*/ 	.short	(.L_153 - .L_152)


	//   ....[0]....
.L_152:
        /*0544*/ 	.word	0xffffffff


	//   ....[1]....
        /*0548*/ 	.word	0xffffffff


	//   ....[2]....
        /*054c*/ 	.word	0xffffffff


	//   ....[3]....
        /*0550*/ 	.word	0xffffffff


	//   ....[4]....
        /*0554*/ 	.word	0xffffffff


	//   ....[5]....
        /*0558*/ 	.word	0xffffffff


	//   ....[6]....
        /*055c*/ 	.word	0xffffffff


	//   ....[7]....
        /*0560*/ 	.word	0xffffffff


	//   ....[8]....
        /*0564*/ 	.word	0xffffffff


	//   ....[9]....
        /*0568*/ 	.word	0xffffffff


	//   ....[10]....
        /*056c*/ 	.word	0xffffffff


	//   ....[11]....
        /*0570*/ 	.word	0xffffffff


	//   ....[12]....
        /*0574*/ 	.word	0xffffffff


	//   ....[13]....
        /*0578*/ 	.word	0xffffffff


	//   ....[14]....
        /*057c*/ 	.word	0xffffffff


	//   ....[15]....
        /*0580*/ 	.word	0xffffffff


	//   ....[16]....
        /*0584*/ 	.word	0xffffffff


	//   ....[17]....
        /*0588*/ 	.word	0xffffffff


	//   ....[18]....
        /*058c*/ 	.word	0xffffffff


	//   ....[19]....
        /*0590*/ 	.word	0xffffffff


	//   ....[20]....
        /*0594*/ 	.word	0xffffffff


	//   ....[21]....
        /*0598*/ 	.word	0xffffffff


	//   ....[22]....
        /*059c*/ 	.word	0xffffffff


	//   ....[23]....
        /*05a0*/ 	.word	0xffffffff


	//   ....[24]....
        /*05a4*/ 	.word	0xffffffff


	//   ....[25]....
        /*05a8*/ 	.word	0xffffffff


	//   ....[26]....
        /*05ac*/ 	.word	0xffffffff


	//   ....[27]....
        /*05b0*/ 	.word	0xffffffff


	//   ....[28]....
        /*05b4*/ 	.word	0xffffffff


	//   ....[29]....
        /*05b8*/ 	.word	0xffffffff


	//   ....[30]....
        /*05bc*/ 	.word	0xffffffff


	//   ....[31]....
        /*05c0*/ 	.word	0xffffffff


	//   ....[32]....
        /*05c4*/ 	.word	0xffffffff


	//   ....[33]....
        /*05c8*/ 	.word	0xffffffff


	//   ....[34]....
        /*05cc*/ 	.word	0xffffffff


	//   ....[35]....
        /*05d0*/ 	.word	0xffffffff


	//   ....[36]....
        /*05d4*/ 	.word	0xffffffff


	//   ....[37]....
        /*05d8*/ 	.word	0xffffffff


	//   ....[38]....
        /*05dc*/ 	.word	0xffffffff


	//   ....[39]....
        /*05e0*/ 	.word	0xffffffff


	//   ....[40]....
        /*05e4*/ 	.word	0xffffffff


	//   ....[41]....
        /*05e8*/ 	.word	0xffffffff


	//   ....[42]....
        /*05ec*/ 	.word	0xffffffff


	//   ....[43]....
        /*05f0*/ 	.word	0xffffffff


	//   ....[44]....
        /*05f4*/ 	.word	0xffffffff


	//   ....[45]....
        /*05f8*/ 	.word	0xffffffff


	//   ....[46]....
        /*05fc*/ 	.word	0xffffffff


	//   ....[47]....
        /*0600*/ 	.word	0xffffffff


	//   ....[48]....
        /*0604*/ 	.word	0xffffffff


	//   ....[49]....
        /*0608*/ 	.word	0xffffffff


	//   ....[50]....
        /*060c*/ 	.word	0xffffffff


	//   ....[51]....
        /*0610*/ 	.word	0xffffffff


	//   ....[52]....
        /*0614*/ 	.word	0xffffffff


	//   ....[53]....
        /*0618*/ 	.word	0xffffffff


	//   ....[54]....
        /*061c*/ 	.word	0xffffffff


	//   ....[55]....
        /*0620*/ 	.word	0xffffffff


	//   ....[56]....
        /*0624*/ 	.word	0xffffffff


	//   ....[57]....
        /*0628*/ 	.word	0xffffffff


	//   ....[58]....
        /*062c*/ 	.word	0xffffffff


	//   ....[59]....
        /*0630*/ 	.word	0xffffffff


	//   ....[60]....
        /*0634*/ 	.word	0xffffffff


	//   ....[61]....
        /*0638*/ 	.word	0xffffffff


	//   ....[62]....
        /*063c*/ 	.word	0xffffffff


	//   ....[63]....
        /*0640*/ 	.word	0xffffffff


	//   ....[64]....
        /*0644*/ 	.word	0xffffffff


	//   ....[65]....
        /*0648*/ 	.word	0xffffffff


	//   ....[66]....
        /*064c*/ 	.word	0xffffffff


	//   ....[67]....
        /*0650*/ 	.word	0xffffffff


	//   ....[68]....
        /*0654*/ 	.word	0xffffffff


	//   ....[69]....
        /*0658*/ 	.word	0xffffffff


	//   ....[70]....
        /*065c*/ 	.word	0xffffffff


	//   ....[71]....
        /*0660*/ 	.word	0xffffffff


	//   ....[72]....
        /*0664*/ 	.word	0xffffffff


	//   ....[73]....
        /*0668*/ 	.word	0xffffffff


	//   ....[74]....
        /*066c*/ 	.word	0xffffffff


	//   ....[75]....
        /*0670*/ 	.word	0xffffffff


	//   ....[76]....
        /*0674*/ 	.word	0xffffffff


	//   ....[77]....
        /*0678*/ 	.word	0xffffffff


	//   ....[78]....
        /*067c*/ 	.word	0xffffffff


	//   ....[79]....
        /*0680*/ 	.word	0xffffffff


	//   ....[80]....
        /*0684*/ 	.word	0xffffffff


	//   ....[81]....
        /*0688*/ 	.word	0xffffffff


	//   ....[82]....
        /*068c*/ 	.word	0xffffffff


	//   ....[83]....
        /*0690*/ 	.word	0xffffffff


	//   ....[84]....
        /*0694*/ 	.word	0xffffffff


	//   ....[85]....
        /*0698*/ 	.word	0xffffffff


	//   ....[86]....
        /*069c*/ 	.word	0xffffffff


	//   ....[87]....
        /*06a0*/ 	.word	0xffffffff


	//   ....[88]....
        /*06a4*/ 	.word	0xffffffff


	//   ....[89]....
        /*06a8*/ 	.word	0xffffffff


	//   ....[90]....
        /*06ac*/ 	.word	0xffffffff


	//   ....[91]....
        /*06b0*/ 	.word	0x0500000f


	//   ....[92]....
        /*06b4*/ 	.word	0x0500000f


	//   ....[93]....
        /*06b8*/ 	.word	0x0500000f


	//   ....[94]....
        /*06bc*/ 	.word	0x0500000f


	//   ....[95]....
        /*06c0*/ 	.word	0x0500000f


	//   ....[96]....
        /*06c4*/ 	.word	0x0500000f


	//   ....[97]....
        /*06c8*/ 	.word	0x0500000f


	//   ....[98]....
        /*06cc*/ 	.word	0x0500000f


	//   ....[99]....
        /*06d0*/ 	.word	0x0500000f


	//   ....[100]....
        /*06d4*/ 	.word	0x0500000f


	//   ....[101]....
        /*06d8*/ 	.word	0x0500000f


	//   ....[102]....
        /*06dc*/ 	.word	0x0500000f


	//   ....[103]....
        /*06e0*/ 	.word	0x0500000f


	//   ....[104]....
        /*06e4*/ 	.word	0x0500000f


	//   ....[105]....
        /*06e8*/ 	.word	0x0500000f


	//   ....[106]....
        /*06ec*/ 	.word	0x0500000f


	//   ....[107]....
        /*06f0*/ 	.word	0x0500000f


	//   ....[108]....
        /*06f4*/ 	.word	0x0500000f


	//   ....[109]....
        /*06f8*/ 	.word	0x0500000f


	//   ....[110]....
        /*06fc*/ 	.word	0x0500000f


	//   ....[111]....
        /*0700*/ 	.word	0x0500000f


	//   ....[112]....
        /*0704*/ 	.word	0x0500000f


	//   ....[113]....
        /*0708*/ 	.word	0x0500000f


	//   ....[114]....
        /*070c*/ 	.word	0x0500000f


	//   ....[115]....
        /*0710*/ 	.word	0x0500000f


	//   ....[116]....
        /*0714*/ 	.word	0x0500000f


	//   ....[117]....
        /*0718*/ 	.word	0x0500000f


	//   ....[118]....
        /*071c*/ 	.word	0x0500000f


	//   ....[119]....
        /*0720*/ 	.word	0x0500000f


	//   ....[120]....
        /*0724*/ 	.word	0x0500000f


	//   ....[121]....
        /*0728*/ 	.word	0x0500000f


	//   ....[122]....
        /*072c*/ 	.word	0x0500000f


	//   ....[123]....
        /*0730*/ 	.word	0x0500000f


	//   ....[124]....
        /*0734*/ 	.word	0x0500000f


	//   ....[125]....
        /*0738*/ 	.word	0x0500000f


	//----- nvinfo : EIATTR_COOP_GROUP_INSTR_OFFSETS
	.align		4
.L_153:
        /*073c*/ 	.byte	0x04, 0x28
        /*073e*/ 	.short	(.L_155 - .L_154)


	//   ....[0]....
.L_154:
        /*0740*/ 	.word	0x00000060


	//   ....[1]....
        /*0744*/ 	.word	0x00000130


	//   ....[2]....
        /*0748*/ 	.word	0x00000230


	//   ....[3]....
        /*074c*/ 	.word	0x000003a0


	//   ....[4]....
        /*0750*/ 	.word	0x00000500


	//   ....[5]....
        /*0754*/ 	.word	0x00000620


	//   ....[6]....
        /*0758*/ 	.word	0x00000780


	//   ....[7]....
        /*075c*/ 	.word	0x00001400


	//   ....[8]....
        /*0760*/ 	.word	0x00004bf0


	//   ....[9]....
        /*0764*/ 	.word	0x00004c90


	//   ....[10]....
        /*0768*/ 	.word	0x00005030


	//   ....[11]....
        /*076c*/ 	.word	0x000050f0


	//   ....[12]....
        /*0770*/ 	.word	0x00009400


	//   ....[13]....
        /*0774*/ 	.word	0x00009440


	//   ....[14]....
        /*0778*/ 	.word	0x00009860


	//   ....[15]....
        /*077c*/ 	.word	0x00009900


	//   ....[16]....
        /*0780*/ 	.word	0x0000ab00


	//   ....[17]....
        /*0784*/ 	.word	0x0000ab30


	//   ....[18]....
        /*0788*/ 	.word	0x0000ac00


	//   ....[19]....
        /*078c*/ 	.word	0x0000ac20


	//   ....[20]....
        /*0790*/ 	.word	0x0000c3a0


	//   ....[21]....
        /*0794*/ 	.word	0x0000c3e0


	//   ....[22]....
        /*0798*/ 	.word	0x0000c420


	//   ....[23]....
        /*079c*/ 	.word	0x0000c450


	//   ....[24]....
        /*07a0*/ 	.word	0x0000cb40


	//   ....[25]....
        /*07a4*/ 	.word	0x0000cb80


	//   ....[26]....
        /*07a8*/ 	.word	0x0000cc80


	//   ....[27]....
        /*07ac*/ 	.word	0x0000cca0


	//   ....[28]....
        /*07b0*/ 	.word	0x0000cda0


	//   ....[29]....
        /*07b4*/ 	.word	0x0000cdc0


	//   ....[30]....
        /*07b8*/ 	.word	0x0000ced0


	//   ....[31]....
        /*07bc*/ 	.word	0x0000cef0


	//   ....[32]....
        /*07c0*/ 	.word	0x0000d740


	//   ....[33]....
        /*07c4*/ 	.word	0x0000d760


	//   ....[34]....
        /*07c8*/ 	.word	0x0000d860


	//   ....[35]....
        /*07cc*/ 	.word	0x0000d880


	//   ....[36]....
        /*07d0*/ 	.word	0x0000d980


	//   ....[37]....
        /*07d4*/ 	.word	0x0000d9a0


	//   ....[38]....
        /*07d8*/ 	.word	0x0000dab0


	//   ....[39]....
        /*07dc*/ 	.word	0x0000dad0


	//   ....[40]....
        /*07e0*/ 	.word	0x0000dc40


	//   ....[41]....
        /*07e4*/ 	.word	0x0000de20


	//   ....[42]....
        /*07e8*/ 	.word	0x0000de50


	//   ....[43]....
        /*07ec*/ 	.word	0x0000de80


	//   ....[44]....
        /*07f0*/ 	.word	0x0000deb0


	//   ....[45]....
        /*07f4*/ 	.word	0x0000dee0


	//   ....[46]....
        /*07f8*/ 	.word	0x0000df10


	//   ....[47]....
        /*07fc*/ 	.word	0x0000e080


	//   ....[48]....
        /*0800*/ 	.word	0x0000e0b0


	//   ....[49]....
        /*0804*/ 	.word	0x0000e0e0


	//   ....[50]....
        /*0808*/ 	.word	0x0000e110


	//   ....[51]....
        /*080c*/ 	.word	0x0000e140


	//   ....[52]....
        /*0810*/ 	.word	0x0000e170


	//   ....[53]....
        /*0814*/ 	.word	0x0000e210


	//   ....[54]....
        /*0818*/ 	.word	0x0000e240


	//   ....[55]....
        /*081c*/ 	.word	0x0000e2d0


	//   ....[56]....
        /*0820*/ 	.word	0x0000f2b0


	//   ....[57]....
        /*0824*/ 	.word	0x0000ff10


	//   ....[58]....
        /*0828*/ 	.word	0x0000ff30


	//   ....[59]....
        /*082c*/ 	.word	0x0000ff60


	//   ....[60]....
        /*0830*/ 	.word	0x0000ffa0


	//   ....[61]....
        /*0834*/ 	.word	0x00010070


	//   ....[62]....
        /*0838*/ 	.word	0x000100d0


	//   ....[63]....
        /*083c*/ 	.word	0x00010170


	//   ....[64]....
        /*0840*/ 	.word	0x00010180


	//   ....[65]....
        /*0844*/ 	.word	0x00010220


	//   ....[66]....
        /*0848*/ 	.word	0x00010230


	//   ....[67]....
        /*084c*/ 	.word	0x000102d0


	//   ....[68]....
        /*0850*/ 	.word	0x000102e0


	//   ....[69]....
        /*0854*/ 	.word	0x00010360


	//   ....[70]....
        /*0858*/ 	.word	0x00010390


	//   ....[71]....
        /*085c*/ 	.word	0x000103a0


	//   ....[72]....
        /*0860*/ 	.word	0x000103c0


	//   ....[73]....
        /*0864*/ 	.word	0x000134c0


	//   ....[74]....
        /*0868*/ 	.word	0x00013520


	//   ....[75]....
        /*086c*/ 	.word	0x00013550


	//   ....[76]....
        /*0870*/ 	.word	0x00013580


	//   ....[77]....
        /*0874*/ 	.word	0x000135b0


	//   ....[78]....
        /*0878*/ 	.word	0x000135e0


	//   ....[79]....
        /*087c*/ 	.word	0x00013610


	//   ....[80]....
        /*0880*/ 	.word	0x00013620


	//   ....[81]....
        /*0884*/ 	.word	0x000137a0


	//   ....[82]....
        /*0888*/ 	.word	0x000137d0


	//   ....[83]....
        /*088c*/ 	.word	0x00013800


	//   ....[84]....
        /*0890*/ 	.word	0x00013830


	//   ....[85]....
        /*0894*/ 	.word	0x00013860


	//   ....[86]....
        /*0898*/ 	.word	0x00013890


	//   ....[87]....
        /*089c*/ 	.word	0x00013950


	//   ....[88]....
        /*08a0*/ 	.word	0x00013970


	//   ....[89]....
        /*08a4*/ 	.word	0x000139e0


	//   ....[90]....
        /*08a8*/ 	.word	0x00013e70


	//   ....[91]....
        /*08ac*/ 	.word	0x00014340


	//   ....[92]....
        /*08b0*/ 	.word	0x000144c0


	//   ....[93]....
        /*08b4*/ 	.word	0x00014510


	//   ....[94]....
        /*08b8*/ 	.word	0x00014590


	//   ....[95]....
        /*08bc*/ 	.word	0x000145e0


	//   ....[96]....
        /*08c0*/ 	.word	0x00014770


	//   ....[97]....
        /*08c4*/ 	.word	0x00014800


	//   ....[98]....
        /*08c8*/ 	.word	0x000148e0


	//   ....[99]....
        /*08cc*/ 	.word	0x00014a00


	//   ....[100]....
        /*08d0*/ 	.word	0x00014a60


	//   ....[101]....
        /*08d4*/ 	.word	0x00014b70


	//   ....[102]....
        /*08d8*/ 	.word	0x00014bd0


	//   ....[103]....
        /*08dc*/ 	.word	0x00014ce0


	//   ....[104]....
        /*08e0*/ 	.word	0x00014d40


	//   ....[105]....
        /*08e4*/ 	.word	0x00014e40


	//   ....[106]....
        /*08e8*/ 	.word	0x00014ea0


	//   ....[107]....
        /*08ec*/ 	.word	0x00014f80


	//   ....[108]....
        /*08f0*/ 	.word	0x000152f0


	//   ....[109]....
        /*08f4*/ 	.word	0x00015390


	//   ....[110]....
        /*08f8*/ 	.word	0x000154b0


	//   ....[111]....
        /*08fc*/ 	.word	0x00015530


	//   ....[112]....
        /*0900*/ 	.word	0x000155b0


	//   ....[113]....
        /*0904*/ 	.word	0x00015630


	//   ....[114]....
        /*0908*/ 	.word	0x000156b0


	//   ....[115]....
        /*090c*/ 	.word	0x00015740


	//   ....[116]....
        /*0910*/ 	.word	0x000157e0


	//   ....[117]....
        /*0914*/ 	.word	0x00015880


	//   ....[118]....
        /*0918*/ 	.word	0x00015900


	//   ....[119]....
        /*091c*/ 	.word	0x00015980


	//   ....[120]....
        /*0920*/ 	.word	0x00015a00


	//   ....[121]....
        /*0924*/ 	.word	0x00015a90


	//   ....[122]....
        /*0928*/ 	.word	0x00015b10


	//   ....[123]....
        /*092c*/ 	.word	0x00015bb0


	//   ....[124]....
        /*0930*/ 	.word	0x00015c40


	//   ....[125]....
        /*0934*/ 	.word	0x00015d70


	//----- nvinfo : EIATTR_REG_RECONFIG
	.align		4
.L_155:
        /*0938*/ 	.byte	0x01, 0x54
	.zero		2


	//----- nvinfo : EIATTR_SYSCALL_OFFSETS
	.align		4
        /*093c*/ 	.byte	0x04, 0x46
        /*093e*/ 	.short	(.L_157 - .L_156)


	//   ....[0]....
.L_156:
        /*0940*/ 	.word	0x000015e0


	//   ....[1]....
        /*0944*/ 	.word	0x0000eea0


	//   ....[2]....
        /*0948*/ 	.word	0x0000f000


	//   ....[3]....
        /*094c*/ 	.word	0x0000f100


	//   ....[4]....
        /*0950*/ 	.word	0x0000fae0


	//----- nvinfo : EIATTR_MBARRIER_INSTR_OFFSETS
	.align		4
.L_157:
        /*0954*/ 	.byte	0x04, 0x39
        /*0956*/ 	.short	(.L_159 - .L_158)


	//   ....[0]....
.L_158:
        /*0958*/ 	.word	0x00000250
        /*095c*/ 	.word	0x000000ff
        /*0960*/ 	.word	0x00036800
        /*0964*/ 	.short	0x0100
        /*0966*/ 	.byte	0x08
	.zero		1


	//   ....[1]....
        /*0968*/ 	.word	0x00000260
        /*096c*/ 	.word	0x000000ff
        /*0970*/ 	.word	0x00036820
        /*0974*/ 	.short	0x0100
        /*0976*/ 	.byte	0x08
	.zero		1


	//   ....[2]....
        /*0978*/ 	.word	0x00000350
        /*097c*/ 	.word	0x000000ff
        /*0980*/ 	.word	0x00036830
        /*0984*/ 	.short	0x0100
        /*0986*/ 	.byte	0x08
	.zero		1


	//   ....[3]....
        /*0988*/ 	.word	0x00000360
        /*098c*/ 	.word	0x000000ff
        /*0990*/ 	.word	0x00036840
        /*0994*/ 	.short	0x0100
        /*0996*/ 	.byte	0x08
	.zero		1


	//   ....[4]....
        /*0998*/ 	.word	0x00000370
        /*099c*/ 	.word	0x000000ff
        /*09a0*/ 	.word	0x00036838
        /*09a4*/ 	.short	0x0100
        /*09a6*/ 	.byte	0x08
	.zero		1


	//   ....[5]....
        /*09a8*/ 	.word	0x00000380
        /*09ac*/ 	.word	0x000000ff
        /*09b0*/ 	.word	0x00036848
        /*09b4*/ 	.short	0x0100
        /*09b6*/ 	.byte	0x08
	.zero		1


	//   ....[6]....
        /*09b8*/ 	.word	0x000004b0
        /*09bc*/ 	.word	0x000000ff
        /*09c0*/ 	.word	0x00036850
        /*09c4*/ 	.short	0x0100
        /*09c6*/ 	.byte	0x08
	.zero		1


	//   ....[7]....
        /*09c8*/ 	.word	0x000004c0
        /*09cc*/ 	.word	0x000000ff
        /*09d0*/ 	.word	0x00036860
        /*09d4*/ 	.short	0x0100
        /*09d6*/ 	.byte	0x08
	.zero		1


	//   ....[8]....
        /*09d8*/ 	.word	0x000004d0
        /*09dc*/ 	.word	0x000000ff
        /*09e0*/ 	.word	0x00036858
        /*09e4*/ 	.short	0x0100
        /*09e6*/ 	.byte	0x08
	.zero		1


	//   ....[9]....
        /*09e8*/ 	.word	0x000004e0
        /*09ec*/ 	.word	0x000000ff
        /*09f0*/ 	.word	0x00036868
        /*09f4*/ 	.short	0x0100
        /*09f6*/ 	.byte	0x08
	.zero		1


	//   ....[10]....
        /*09f8*/ 	.word	0x000005d0
        /*09fc*/ 	.word	0x000000ff
        /*0a00*/ 	.word	0x00036870
        /*0a04*/ 	.short	0x0100
        /*0a06*/ 	.byte	0x06
	.zero		1


	//   ....[11]....
        /*0a08*/ 	.word	0x000005e0
        /*0a0c*/ 	.word	0x000000ff
        /*0a10*/ 	.word	0x00036880
        /*0a14*/ 	.short	0x0100
        /*0a16*/ 	.byte	0x06
	.zero		1


	//   ....[12]....
        /*0a18*/ 	.word	0x000005f0
        /*0a1c*/ 	.word	0x000000ff
        /*0a20*/ 	.word	0x00036878
        /*0a24*/ 	.short	0x0100
        /*0a26*/ 	.byte	0x06
	.zero		1


	//   ....[13]....
        /*0a28*/ 	.word	0x00000600
        /*0a2c*/ 	.word	0x000000ff
        /*0a30*/ 	.word	0x00036888
        /*0a34*/ 	.short	0x0100
        /*0a36*/ 	.byte	0x06
	.zero		1


	//   ....[14]....
        /*0a38*/ 	.word	0x00000730
        /*0a3c*/ 	.word	0x000000ff
        /*0a40*/ 	.word	0x00036890
        /*0a44*/ 	.short	0x0100
        /*0a46*/ 	.byte	0x08
	.zero		1


	//   ....[15]....
        /*0a48*/ 	.word	0x00000740
        /*0a4c*/ 	.word	0x000000ff
        /*0a50*/ 	.word	0x000368a0
        /*0a54*/ 	.short	0x0100
        /*0a56*/ 	.byte	0x08
	.zero		1


	//   ....[16]....
        /*0a58*/ 	.word	0x00000750
        /*0a5c*/ 	.word	0x000000ff
        /*0a60*/ 	.word	0x00036898
        /*0a64*/ 	.short	0x0100
        /*0a66*/ 	.byte	0x08
	.zero		1


	//   ....[17]....
        /*0a68*/ 	.word	0x00000760
        /*0a6c*/ 	.word	0x000000ff
        /*0a70*/ 	.word	0x000368a8
        /*0a74*/ 	.short	0x0100
        /*0a76*/ 	.byte	0x08
	.zero		1


	//   ....[18]....
        /*0a78*/ 	.word	0x00000890
        /*0a7c*/ 	.word	0x000000ff
        /*0a80*/ 	.word	0x000368b0
        /*0a84*/ 	.short	0x0100
        /*0a86*/ 	.byte	0x08
	.zero		1


	//   ....[19]....
        /*0a88*/ 	.word	0x000008a0
        /*0a8c*/ 	.word	0x000000ff
        /*0a90*/ 	.word	0x000368c0
        /*0a94*/ 	.short	0x0100
        /*0a96*/ 	.byte	0x08
	.zero		1


	//   ....[20]....
        /*0a98*/ 	.word	0x000008b0
        /*0a9c*/ 	.word	0x000000ff
        /*0aa0*/ 	.word	0x000368b8
        /*0aa4*/ 	.short	0x0100
        /*0aa6*/ 	.byte	0x08
	.zero		1


	//   ....[21]....
        /*0aa8*/ 	.word	0x000008c0
        /*0aac*/ 	.word	0x000000ff
        /*0ab0*/ 	.word	0x000368c8
        /*0ab4*/ 	.short	0x0100
        /*0ab6*/ 	.byte	0x08
	.zero		1


	//   ....[22]....
        /*0ab8*/ 	.word	0x00001690
        /*0abc*/ 	.word	0x00000002
        /*0ac0*/ 	.word	0x00036800
        /*0ac4*/ 	.short	0x010a
        /*0ac6*/ 	.byte	0x3f
	.zero		1


	//   ....[23]....
        /*0ac8*/ 	.word	0x00001700
        /*0acc*/ 	.word	0x00000000
        /*0ad0*/ 	.word	0x00036830
        /*0ad4*/ 	.short	0x010a
        /*0ad6*/ 	.byte	0x3f
	.zero		1


	//   ....[24]....
        /*0ad8*/ 	.word	0x00001770
        /*0adc*/ 	.word	0x00000000
        /*0ae0*/ 	.word	0x00036830
        /*0ae4*/ 	.short	0x010a
        /*0ae6*/ 	.byte	0x3f
	.zero		1


	//   ....[25]....
        /*0ae8*/ 	.word	0x00004950
        /*0aec*/ 	.word	0x00000000
        /*0af0*/ 	.word	0x00000000
        /*0af4*/ 	.short	0x0101
        /*0af6*/ 	.byte	0x3f
	.zero		1


	//   ....[26]....
        /*0af8*/ 	.word	0x00006300
        /*0afc*/ 	.word	0x0000000c
        /*0b00*/ 	.word	0x00036830
        /*0b04*/ 	.short	0x010a
        /*0b06*/ 	.byte	0x3f
	.zero		1


	//   ....[27]....
        /*0b08*/ 	.word	0x00006350
        /*0b0c*/ 	.word	0x0000000c
        /*0b10*/ 	.word	0x00036830
        /*0b14*/ 	.short	0x010a
        /*0b16*/ 	.byte	0x3f
	.zero		1


	//   ....[28]....
        /*0b18*/ 	.word	0x00008890
        /*0b1c*/ 	.word	0x0000000e
        /*0b20*/ 	.word	0x00036850
        /*0b24*/ 	.short	0x010a
        /*0b26*/ 	.byte	0x3f
	.zero		1


	//   ....[29]....
        /*0b28*/ 	.word	0x000088d0
        /*0b2c*/ 	.word	0x0000000e
        /*0b30*/ 	.word	0x00036850
        /*0b34*/ 	.short	0x010a
        /*0b36*/ 	.byte	0x3f
	.zero		1


	//   ....[30]....
        /*0b38*/ 	.word	0x00009e20
        /*0b3c*/ 	.word	0x0000000c
        /*0b40*/ 	.word	0x00000000
        /*0b44*/ 	.short	0x0101
        /*0b46*/ 	.byte	0x3f
	.zero		1


	//   ....[31]....
        /*0b48*/ 	.word	0x00009e70
        /*0b4c*/ 	.word	0x0000000c
        /*0b50*/ 	.word	0x00000000
        /*0b54*/ 	.short	0x0101
        /*0b56*/ 	.byte	0x3f
	.zero		1


	//   ....[32]....
        /*0b58*/ 	.word	0x0000aa60
        /*0b5c*/ 	.word	0x0000000d
        /*0b60*/ 	.word	0x00036850
        /*0b64*/ 	.short	0x010a
        /*0b66*/ 	.byte	0x3f
	.zero		1


	//   ....[33]....
        /*0b68*/ 	.word	0x0000aaa0
        /*0b6c*/ 	.word	0x0000000d
        /*0b70*/ 	.word	0x00036850
        /*0b74*/ 	.short	0x010a
        /*0b76*/ 	.byte	0x3f
	.zero		1


	//   ....[34]....
        /*0b78*/ 	.word	0x0000b020
        /*0b7c*/ 	.word	0x0000000b
        /*0b80*/ 	.word	0x00000000
        /*0b84*/ 	.short	0x0101
        /*0b86*/ 	.byte	0x3f
	.zero		1


	//   ....[35]....
        /*0b88*/ 	.word	0x0000cb70
        /*0b8c*/ 	.word	0x00000026
        /*0b90*/ 	.word	0x00000000
        /*0b94*/ 	.short	0x0101
        /*0b96*/ 	.byte	0x3f
	.zero		1


	//   ....[36]....
        /*0b98*/ 	.word	0x0000f530
        /*0b9c*/ 	.word	0x00000000
        /*0ba0*/ 	.word	0x00036840
        /*0ba4*/ 	.short	0x010a
        /*0ba6*/ 	.byte	0x3f
	.zero		1


	//   ....[37]....
        /*0ba8*/ 	.word	0x00010550
        /*0bac*/ 	.word	0x0000000a
        /*0bb0*/ 	.word	0x00036800
        /*0bb4*/ 	.short	0x0107
        /*0bb6*/ 	.byte	0x3f
	.zero		1


	//   ....[38]....
        /*0bb8*/ 	.word	0x00010660
        /*0bbc*/ 	.word	0x00000002
        /*0bc0*/ 	.word	0x00036800
        /*0bc4*/ 	.short	0x0101
        /*0bc6*/ 	.byte	0x3f
	.zero		1


	//   ....[39]....
        /*0bc8*/ 	.word	0x00010680
        /*0bcc*/ 	.word	0x00000002
        /*0bd0*/ 	.word	0x00036820
        /*0bd4*/ 	.short	0x010a
        /*0bd6*/ 	.byte	0x3f
	.zero		1


	//   ....[40]....
        /*0bd8*/ 	.word	0x00010a00
        /*0bdc*/ 	.word	0x00000003
        /*0be0*/ 	.word	0x00036840
        /*0be4*/ 	.short	0x010a
        /*0be6*/ 	.byte	0x3f
	.zero		1


	//   ....[41]....
        /*0be8*/ 	.word	0x00010ec0
        /*0bec*/ 	.word	0x00000003
        /*0bf0*/ 	.word	0x00000060
        /*0bf4*/ 	.short	0x010a
        /*0bf6*/ 	.byte	0x3f
	.zero		1


	//   ....[42]....
        /*0bf8*/ 	.word	0x000116c0
        /*0bfc*/ 	.word	0x00000003
        /*0c00*/ 	.word	0x00036840
        /*0c04*/ 	.short	0x010a
        /*0c06*/ 	.byte	0x3f
	.zero		1


	//   ....[43]....
        /*0c08*/ 	.word	0x00011b80
        /*0c0c*/ 	.word	0x00000002
        /*0c10*/ 	.word	0x00000060
        /*0c14*/ 	.short	0x010a
        /*0c16*/ 	.byte	0x3f
	.zero		1


	//   ....[44]....
        /*0c18*/ 	.word	0x000122a0
        /*0c1c*/ 	.word	0x00000002
        /*0c20*/ 	.word	0x00036840
        /*0c24*/ 	.short	0x010a
        /*0c26*/ 	.byte	0x3f
	.zero		1


	//   ....[45]....
        /*0c28*/ 	.word	0x00012760
        /*0c2c*/ 	.word	0x00000002
        /*0c30*/ 	.word	0x00000060
        /*0c34*/ 	.short	0x010a
        /*0c36*/ 	.byte	0x3f
	.zero		1


	//   ....[46]....
        /*0c38*/ 	.word	0x00012e10
        /*0c3c*/ 	.word	0x00000002
        /*0c40*/ 	.word	0x00036860
        /*0c44*/ 	.short	0x010a
        /*0c46*/ 	.byte	0x3f
	.zero		1


	//   ....[47]....
        /*0c48*/ 	.word	0x00013df0
        /*0c4c*/ 	.word	0x00000000
        /*0c50*/ 	.word	0x00036820
        /*0c54*/ 	.short	0x010a
        /*0c56*/ 	.byte	0x3f
	.zero		1


	//   ....[48]....
        /*0c58*/ 	.word	0x00013fb0
        /*0c5c*/ 	.word	0x00000006
        /*0c60*/ 	.word	0x00000000
        /*0c64*/ 	.short	0x010a
        /*0c66*/ 	.byte	0x3f
	.zero		1


	//   ....[49]....
        /*0c68*/ 	.word	0x00014020
        /*0c6c*/ 	.word	0x00000007
        /*0c70*/ 	.word	0x00000000
        /*0c74*/ 	.short	0x010a
        /*0c76*/ 	.byte	0x3f
	.zero		1


	//   ....[50]....
        /*0c78*/ 	.word	0x00014090
        /*0c7c*/ 	.word	0x00000004
        /*0c80*/ 	.word	0x00000000
        /*0c84*/ 	.short	0x010a
        /*0c86*/ 	.byte	0x3f
	.zero		1


	//   ....[51]....
        /*0c88*/ 	.word	0x000140c0
        /*0c8c*/ 	.word	0x00000003
        /*0c90*/ 	.word	0x00000000
        /*0c94*/ 	.short	0x010a
        /*0c96*/ 	.byte	0x3f
	.zero		1


	//   ....[52]....
        /*0c98*/ 	.word	0x00014120
        /*0c9c*/ 	.word	0x00000002
        /*0ca0*/ 	.word	0x00036800
        /*0ca4*/ 	.short	0x010a
        /*0ca6*/ 	.byte	0x3f
	.zero		1


	//   ....[53]....
        /*0ca8*/ 	.word	0x00014170
        /*0cac*/ 	.word	0x00000000
        /*0cb0*/ 	.word	0x00036830
        /*0cb4*/ 	.short	0x010a
        /*0cb6*/ 	.byte	0x3f
	.zero		1


	//   ....[54]....
        /*0cb8*/ 	.word	0x000141c0
        /*0cbc*/ 	.word	0x0000000c
        /*0cc0*/ 	.word	0x00036830
        /*0cc4*/ 	.short	0x010a
        /*0cc6*/ 	.byte	0x3f
	.zero		1


	//   ....[55]....
        /*0cc8*/ 	.word	0x00014210
        /*0ccc*/ 	.word	0x0000000e
        /*0cd0*/ 	.word	0x00036850
        /*0cd4*/ 	.short	0x010a
        /*0cd6*/ 	.byte	0x3f
	.zero		1


	//   ....[56]....
        /*0cd8*/ 	.word	0x00014260
        /*0cdc*/ 	.word	0x0000000d
        /*0ce0*/ 	.word	0x00036850
        /*0ce4*/ 	.short	0x010a
        /*0ce6*/ 	.byte	0x3f
	.zero		1


	//   ....[57]....
        /*0ce8*/ 	.word	0x00014400
        /*0cec*/ 	.word	0x00000000
        /*0cf0*/ 	.word	0x00036840
        /*0cf4*/ 	.short	0x010a
        /*0cf6*/ 	.byte	0x3f
	.zero		1


	//   ....[58]....
        /*0cf8*/ 	.word	0x00015010
        /*0cfc*/ 	.word	0x00000002
        /*0d00*/ 	.word	0x00036820
        /*0d04*/ 	.short	0x010a
        /*0d06*/ 	.byte	0x3f
	.zero		1


	//   ....[59]....
        /*0d08*/ 	.word	0x00015060
        /*0d0c*/ 	.word	0x00000003
        /*0d10*/ 	.word	0x00036840
        /*0d14*/ 	.short	0x010a
        /*0d16*/ 	.byte	0x3f
	.zero		1


	//   ....[60]....
        /*0d18*/ 	.word	0x000150b0
        /*0d1c*/ 	.word	0x00000003
        /*0d20*/ 	.word	0x00000060
        /*0d24*/ 	.short	0x010a
        /*0d26*/ 	.byte	0x3f
	.zero		1


	//   ....[61]....
        /*0d28*/ 	.word	0x00015100
        /*0d2c*/ 	.word	0x00000003
        /*0d30*/ 	.word	0x00036840
        /*0d34*/ 	.short	0x010a
        /*0d36*/ 	.byte	0x3f
	.zero		1


	//   ....[62]....
        /*0d38*/ 	.word	0x00015150
        /*0d3c*/ 	.word	0x00000002
        /*0d40*/ 	.word	0x00000060
        /*0d44*/ 	.short	0x010a
        /*0d46*/ 	.byte	0x3f
	.zero		1


	//   ....[63]....
        /*0d48*/ 	.word	0x000151a0
        /*0d4c*/ 	.word	0x00000002
        /*0d50*/ 	.word	0x00036840
        /*0d54*/ 	.short	0x010a
        /*0d56*/ 	.byte	0x3f
	.zero		1


	//   ....[64]....
        /*0d58*/ 	.word	0x000151f0
        /*0d5c*/ 	.word	0x00000002
        /*0d60*/ 	.word	0x00000060
        /*0d64*/ 	.short	0x010a
        /*0d66*/ 	.byte	0x3f
	.zero		1


	//   ....[65]....
        /*0d68*/ 	.word	0x00015240
        /*0d6c*/ 	.word	0x00000002
        /*0d70*/ 	.word	0x00036860
        /*0d74*/ 	.short	0x010a
        /*0d76*/ 	.byte	0x3f
	.zero		1


	//   ....[66]....
        /*0d78*/ 	.word	0x00015c90
        /*0d7c*/ 	.word	0x00000000
        /*0d80*/ 	.word	0x00036820
        /*0d84*/ 	.short	0x010a
        /*0d86*/ 	.byte	0x3f
	.zero		1


	//   ....[67]....
        /*0d88*/ 	.word	0x00015e30
        /*0d8c*/ 	.word	0x00000006
        /*0d90*/ 	.word	0x00000000
        /*0d94*/ 	.short	0x010a
        /*0d96*/ 	.byte	0x3f
	.zero		1


	//   ....[68]....
        /*0d98*/ 	.word	0x00015e80
        /*0d9c*/ 	.word	0x00000007
        /*0da0*/ 	.word	0x00000000
        /*0da4*/ 	.short	0x010a
        /*0da6*/ 	.byte	0x3f
	.zero		1


	//   ....[69]....
        /*0da8*/ 	.word	0x00015ed0
        /*0dac*/ 	.word	0x00000004
        /*0db0*/ 	.word	0x00000000
        /*0db4*/ 	.short	0x010a
        /*0db6*/ 	.byte	0x3f
	.zero		1


	//----- nvinfo : EIATTR_NUM_MBARRIERS
	.align		4
.L_159:
        /*0db8*/ 	.byte	0x03, 0x38
        /*0dba*/ 	.short	0x0016


	//----- nvinfo : EIATTR_EXIT_INSTR_OFFSETS
	.align		4
        /*0dbc*/ 	.byte	0x04, 0x1c
        /*0dbe*/ 	.short	(.L_161 - .L_160)


	//   ....[0]....
.L_160:
        /*0dc0*/ 	.word	0x00000a30


	//   ....[1]....
        /*0dc4*/ 	.word	0x0000dc00


	//   ....[2]....
        /*0dc8*/ 	.word	0x00014110


	//----- nvinfo : EIATTR_MAX_THREADS
	.align		4
.L_161:
        /*0dcc*/ 	.byte	0x04, 0x05
        /*0dce*/ 	.short	(.L_163 - .L_162)
.L_162:
        /*0dd0*/ 	.word	0x00000180
        /*0dd4*/ 	.word	0x00000001
        /*0dd8*/ 	.word	0x00000001


	//----- nvinfo : EIATTR_CRS_STACK_SIZE
	.align		4
.L_163:
        /*0ddc*/ 	.byte	0x04, 0x1e
        /*0dde*/ 	.short	(.L_165 - .L_164)
.L_164:
        /*0de0*/ 	.word	0x00000000


	//----- nvinfo : EIATTR_CBANK_PARAM_SIZE
	.align		4
.L_165:
        /*0de4*/ 	.byte	0x03, 0x19
        /*0de6*/ 	.short	0x0af0


	//----- nvinfo : EIATTR_PARAM_CBANK
	.align		4
        /*0de8*/ 	.byte	0x04, 0x0a
        /*0dea*/ 	.short	(.L_167 - .L_166)
	.align		4
.L_166:
        /*0dec*/ 	.word	index@(.nv.constant0._ZN7cutlass13device_kernelIN5flash11enable_sm90INS1_16FlashAttnFwdSm90INS1_25CollectiveMainloopFwdSm90ILi2EN4cute5tupleIJNS5_1CILi1EEES8_S8_EEENS6_IJNS7_ILi128EEENS7_ILi112EEENS7_ILi192EEEEEELi192ENS_10bfloat16_tEfNS_4arch4Sm90ELb0ELb0ELb1ELb1ELb0ELb0ELb0ELb1ELb1ELb1ELb0ELb0EEENS1_21CollectiveEpilogueFwdINS6_IJSA_SC_SB_EEES9_SE_SG_Li256ELb1ELb1ELb0ELb0EEENS1_36VarlenDynamicPersistentTileSchedulerILi128ELi112ELi256ELi128ELb0ELb1ELb1ELb0ELb1ELb1EEEEEEEEEvNT_6ParamsE)
        /*0df0*/ 	.short	0x0210
        /*0df2*/ 	.short	0x0af0


	//----- nvinfo : EIATTR_SW_WAR
	.align		4
.L_167:
        /*0df4*/ 	.byte	0x04, 0x36
        /*0df6*/ 	.short	(.L_169 - .L_168)
.L_168:
        /*0df8*/ 	.word	0x00000008
.L_169:


//--------------------- .nv.info._ZN7cutlass13device_kernelIN5flash11enable_sm90INS1_16FlashAttnFwdSm90INS1_25CollectiveMainloopFwdSm90ILi2EN4cute5tupleIJNS5_1CILi1EEES8_S8_EEENS6_IJNS7_ILi128EEENS7_ILi112EEENS7_ILi192EEEEEELi192ENS_10bfloat16_tEfNS_4arch4Sm90ELb0ELb0ELb1ELb1ELb0ELb1ELb0ELb1ELb1ELb1ELb0ELb0EEENS1_21CollectiveEpilogueFwdINS6_IJSA_SC_SB_EEES9_SE_SG_Li256ELb1ELb1ELb0ELb0EEENS1_36VarlenDynamicPersistentTileSchedulerILi128ELi112ELi256ELi128ELb0ELb1ELb1ELb0ELb1ELb1EEEEEEEEEvNT_6ParamsE --------------------------
	.section	.nv.info._ZN7cutlass13device_kernelIN5flash11enable_sm90INS1_16FlashAttnFwdSm90INS1_25CollectiveMainloopFwdSm90ILi2EN4cute5tupleIJNS5_1CILi1EEES8_S8_EEENS6_IJNS7_ILi128EEENS7_ILi112EEENS7_ILi192EEEEEELi192ENS_10bfloat16_tEfNS_4arch4Sm90ELb0ELb0ELb1ELb1ELb0ELb1ELb0ELb1ELb1ELb1ELb0ELb0EEENS1_21CollectiveEpilogueFwdINS6_IJSA_SC_SB_EEES9_SE_SG_Li256ELb1ELb1ELb0ELb0EEENS1_36VarlenDynamicPersistentTileSchedulerILi128ELi112ELi256ELi128ELb0ELb1ELb1ELb0ELb1ELb1EEEEEEEEEvNT_6ParamsE,"",@"SHT_CUDA_INFO"
	.sectionflags	@""
	.align	4


	//----- nvinfo : EIATTR_CUDA_API_VERSION
	.align		4
        /*0000*/ 	.byte	0x04, 0x37
        /*0002*/ 	.short	(.L_171 - .L_170)
.L_170:
        /*0004*/ 	.word	0x00000082


	//----- nvinfo : EIATTR_KPARAM_INFO
	.align		4
.L_171:
        /*0008*/ 	.byte	0x04, 0x17
        /*000a*/ 	.short	(.L_173 - .L_172)
.L_172:
        /*000c*/ 	.word	0x00000000
        /*0010*/ 	.short	0x0000
        /*0012*/ 	.short	0x0070
        /*0014*/ 	.byte	0x00, 0xf0, 0x01, 0x2a


	//----- nvinfo : EIATTR_SPARSE_MMA_MASK
	.align		4
.L_173:
        /*0018*/ 	.byte	0x03, 0x50
        /*001a*/ 	.short	0x0000


	//----- nvinfo : EIATTR_MAXREG_COUNT
	.align		4
        /*001c*/ 	.byte	0x03, 0x1b
        /*001e*/ 	.short	0x00a8


	//----- nvinfo : EIATTR_NUM_BARRIERS
	.align		4
        /*0020*/ 	.byte	0x02, 0x4c
        /*0022*/ 	.byte	0x10
	.zero		1


	//----- nvinfo : EIATTR_EXTERNS
	.align		4
        /*0024*/ 	.byte	0x04, 0x0f
        /*0026*/ 	.short	(.L_175 - .L_174)


	//   ....[0]....
	.align		4
.L_174:
        /*0028*/ 	.word	index@(__assertfail)


	//----- nvinfo : EIATTR_ANNOTATIONS
	.align		4
.L_175:
        /*002c*/ 	.byte	0x04, 0x55
        /*002e*/ 	.short	(.L_177 - .L_176)


	//   ....[0]....
.L_176:
        /* <DEDUP_REMOVED lines=126> */
        /*0804*/ 	.byte	0x10, 0x7d, 0x02, 0x00, 0x01, 0x00, 0x00, 0x00, 0xc0, 0x88, 0x02, 0x00


	//----- nvinfo : EIATTR_MERCURY_ISA_VERSION
	.align		4
.L_177:
        /*0810*/ 	.byte	0x03, 0x5f
        /*0812*/ 	.short	0x0101


	//----- nvinfo : EIATTR_UNUSED_LOAD_BYTE_OFFSET
	.align		4
        /*0814*/ 	.byte	0x04, 0x44
        /*0816*/ 	.short	(.L_179 - .L_178)


	//   ....[0]....
.L_178:
        /*0818*/ 	.word	0x00000ab0
        /*081c*/ 	.word	0x0000fff0


	//   ....[1]....
        /*0820*/ 	.word	0x0001cee0
        /*0824*/ 	.word	0x0000fff0


	//----- nvinfo : EIATTR_INT_WARP_WIDE_INSTR_OFFSETS
	.align		4
.L_179:
        /*0828*/ 	.byte	0x04, 0x31
        /*082a*/ 	.short	(.L_181 - .L_180)


	//   ....[0]....
.L_180:
        /*082c*/ 	.word	0x00000190


	//   ....[1]....
        /*0830*/ 	.word	0x000001d0


	//   ....[2]....
        /*0834*/ 	.word	0x00000240


	//   ....[3]....
        /*0838*/ 	.word	0x00021cf0


	//   ....[4]....
        /*083c*/ 	.word	0x00021d80


	//   ....[5]....
        /*0840*/ 	.word	0x00025d30


	//   ....[6]....
        /*0844*/ 	.word	0x00025d90


	//----- nvinfo : EIATTR_COOP_GROUP_MASK_REGIDS
	.align		4
.L_181:
        /*0848*/ 	.byte	0x04, 0x29
        /*084a*/ 	.short	(.L_183 - .L_182)


	//   ....[0]....
.L_182:
        /*084c*/ 	.word	0xffffffff


	//   ....[1]....
        /*0850*/ 	.word	0xffffffff


	//   ....[2]....
        /*0854*/ 	.word	0xffffffff


	//   ....[3]....
        /*0858*/ 	.word	0xffffffff


	//   ....[4]....
        /*085c*/ 	.word	0xffffffff


	//   ....[5]....
        /*0860*/ 	.word	0xffffffff


	//   ....[6]....
        /*0864*/ 	.word	0xffffffff


	//   ....[7]....
        /*0868*/ 	.word	0xffffffff


	//   ....[8]....
        /*086c*/ 	.word	0xffffffff


	//   ....[9]....
        /*0870*/ 	.word	0xffffffff


	//   ....[10]....
        /*0874*/ 	.word	0xffffffff


	//   ....[11]....
        /*0878*/ 	.word	0xffffffff


	//   ....[12]....
        /*087c*/ 	.word	0xffffffff


	//   ....[13]....
        /*0880*/ 	.word	0xffffffff


	//   ....[14]....
        /*0884*/ 	.word	0xffffffff


	//   ....[15]....
        /*0888*/ 	.word	0xffffffff


	//   ....[16]....
        /*088c*/ 	.word	0xffffffff


	//   ....[17]....
        /*0890*/ 	.word	0xffffffff


	//   ....[18]....
        /*0894*/ 	.word	0xffffffff


	//   ....[19]....
        /*0898*/ 	.word	0xffffffff


	//   ....[20]....
        /*089c*/ 	.word	0xffffffff


	//   ....[21]....
        /*08a0*/ 	.word	0xffffffff


	//   ....[22]....
        /*08a4*/ 	.word	0xffffffff


	//   ....[23]....
        /*08a8*/ 	.word	0xffffffff


	//   ....[24]....
        /*08ac*/ 	.word	0xffffffff


	//   ....[25]....
        /*08b0*/ 	.word	0xffffffff


	//   ....[26]....
        /*08b4*/ 	.word	0xffffffff


	//   ....[27]....
        /*08b8*/ 	.word	0xffffffff


	//   ....[28]....
        /*08bc*/ 	.word	0xffffffff


	//   ....[29]....
        /*08c0*/ 	.word	0xffffffff


	//   ....[30]....
        /*08c4*/ 	.word	0xffffffff


	//   ....[31]....
        /*08c8*/ 	.word	0xffffffff


	//   ....[32]....
        /*08cc*/ 	.word	0xffffffff


	//   ....[33]....
        /*08d0*/ 	.word	0xffffffff


	//   ....[34]....
        /*08d4*/ 	.word	0xffffffff


	//   ....[35]....
        /*08d8*/ 	.word	0xffffffff


	//   ....[36]....
        /*08dc*/ 	.word	0xffffffff


	//   ....[37]....
        /*08e0*/ 	.word	0xffffffff


	//   ....[38]....
        /*08e4*/ 	.word	0xffffffff


	//   ....[39]....
        /*08e8*/ 	.word	0xffffffff


	//   ....[40]....
        /*08ec*/ 	.word	0xffffffff


	//   ....[41]....
        /*08f0*/ 	.word	0xffffffff


	//   ....[42]....
        /*08f4*/ 	.word	0xffffffff


	//   ....[43]....
        /*08f8*/ 	.word	0xffffffff


	//   ....[44]....
        /*08fc*/ 	.word	0xffffffff


	//   ....[45]....
        /*0900*/ 	.word	0xffffffff


	//   ....[46]....
        /*0904*/ 	.word	0xffffffff


	//   ....[47]....
        /*0908*/ 	.word	0xffffffff


	//   ....[48]....
        /*090c*/ 	.word	0xffffffff


	//   ....[49]....
        /*0910*/ 	.word	0xffffffff


	//   ....[50]....
        /*0914*/ 	.word	0xffffffff


	//   ....[51]....
        /*0918*/ 	.word	0xffffffff


	//   ....[52]....
        /*091c*/ 	.word	0xffffffff


	//   ....[53]....
        /*0920*/ 	.word	0xffffffff


	//   ....[54]....
        /*0924*/ 	.word	0xffffffff


	//   ....[55]....
        /*0928*/ 	.word	0xffffffff


	//   ....[56]....
        /*092c*/ 	.word	0xffffffff


	//   ....[57]....
        /*0930*/ 	.word	0xffffffff


	//   ....[58]....
        /*0934*/ 	.word	0xffffffff


	//   ....[59]....
        /*0938*/ 	.word	0xffffffff


	//   ....[60]....
        /*093c*/ 	.word	0xffffffff


	//   ....[61]....
        /*0940*/ 	.word	0xffffffff


	//   ....[62]....
        /*0944*/ 	.word	0xffffffff


	//   ....[63]....
        /*0948*/ 	.word	0xffffffff


	//   ....[64]....
        /*094c*/ 	.word	0xffffffff


	//   ....[65]....
        /*0950*/ 	.word	0xffffffff


	//   ....[66]....
        /*0954*/ 	.word	0xffffffff


	//   ....[67]....
        /*0958*/ 	.word	0xffffffff


	//   ....[68]....
        /*095c*/ 	.word	0xffffffff


	//   ....[69]....
        /*0960*/ 	.word	0xffffffff


	//   ....[70]....
        /*0964*/ 	.word	0xffffffff


	//   ....[71]....
        /*0968*/ 	.word	0xffffffff


	//   ....[72]....
        /*096c*/ 	.word	0xffffffff


	//   ....[73]....
        /*0970*/ 	.word	0xffffffff


	//   ....[74]....
        /*0974*/ 	.word	0xffffffff


	//   ....[75]....
        /*0978*/ 	.word	0xffffffff


	//   ....[76]....
        /*097c*/ 	.word	0xffffffff


	//   ....[77]....
        /*0980*/ 	.word	0xffffffff


	//   ....[78]....
        /*0984*/ 	.word	0xffffffff


	//   ....[79]....
        /*0988*/ 	.word	0xffffffff


	//   ....[80]....
        /*098c*/ 	.word	0xffffffff


	//   ....[81]....
        /*0990*/ 	.word	0xffffffff


	//   ....[82]....
        /*0994*/ 	.word	0xffffffff


	//   ....[83]....
        /*0998*/ 	.word	0xffffffff


	//   ....[84]....
        /*099c*/ 	.word	0xffffffff


	//   ....[85]....
        /*09a0*/ 	.word	0xffffffff


	//   ....[86]....
        /*09a4*/ 	.word	0xffffffff


	//   ....[87]....
        /*09a8*/ 	.word	0xffffffff


	//   ....[88]....
        /*09ac*/ 	.word	0xffffffff


	//   ....[89]....
        /*09b0*/ 	.word	0xffffffff


	//   ....[90]....
        /*09b4*/ 	.word	0xffffffff


	//   ....[91]....
        /*09b8*/ 	.word	0xffffffff


	//   ....[92]....
        /*09bc*/ 	.word	0xffffffff


	//   ....[93]....
        /*09c0*/ 	.word	0xffffffff


	//   ....[94]....
        /*09c4*/ 	.word	0xffffffff


	//   ....[95]....
        /*09c8*/ 	.word	0xffffffff


	//   ....[96]....
        /*09cc*/ 	.word	0xffffffff


	//   ....[97]....
        /*09d0*/ 	.word	0xffffffff


	//   ....[98]....
        /*09d4*/ 	.word	0xffffffff


	//   ....[99]....
        /*09d8*/ 	.word	0xffffffff


	//   ....[100]....
        /*09dc*/ 	.word	0x0500000f


	//   ....[101]....
        /*09e0*/ 	.word	0x0500000f


	//   ....[102]....
        /*09e4*/ 	.word	0x0500000f


	//   ....[103]....
        /*09e8*/ 	.word	0x0500000f


	//   ....[104]....
        /*09ec*/ 	.word	0x0500000f


	//   ....[105]....
        /*09f0*/ 	.word	0x0500000f


	//   ....[106]....
        /*09f4*/ 	.word	0x0500000f


	//   ....[107]....
        /*09f8*/ 	.word	0x0500000f


	//   ....[108]....
        /*09fc*/ 	.word	0x0500000f


	//   ....[109]....
        /*0a00*/ 	.word	0x0500000f


	//   ....[110]....
        /*0a04*/ 	.word	0x0500000f


	//   ....[111]....
        /*0a08*/ 	.word	0x0500000f


	//   ....[112]....
        /*0a0c*/ 	.word	0x0500000f


	//   ....[113]....
        /*0a10*/ 	.word	0x0500000f


	//   ....[114]....
        /*0a14*/ 	.word	0x0500000f


	//   ....[115]....
        /*0a18*/ 	.word	0x0500000f


	//   ....[116]....
        /*0a1c*/ 	.word	0x0500000f


	//   ....[117]....
        /*0a20*/ 	.word	0x0500000f


	//   ....[118]....
        /*0a24*/ 	.word	0x0500000f


	//   ....[119]....
        /*0a28*/ 	.word	0x0500000f


	//   ....[120]....
        /*0a2c*/ 	.word	0x0500000f


	//   ....[121]....
        /*0a30*/ 	.word	0x0500000f


	//   ....[122]....
        /*0a34*/ 	.word	0x0500000f


	//   ....[123]....
        /*0a38*/ 	.word	0x0500000f


	//   ....[124]....
        /*0a3c*/ 	.word	0x0500000f


	//   ....[125]....
        /*0a40*/ 	.word	0x0500000f


	//   ....[126]....
        /*0a44*/ 	.word	0x0500000f


	//   ....[127]....
        /*0a48*/ 	.word	0x0500000f


	//   ....[128]....
        /*0a4c*/ 	.word	0x0500000f


	//   ....[129]....
        /*0a50*/ 	.word	0x0500000f


	//   ....[130]....
        /*0a54*/ 	.word	0x0500000f


	//   ....[131]....
        /*0a58*/ 	.word	0x0500000f


	//   ....[132]....
        /*0a5c*/ 	.word	0x0500000f


	//   ....[133]....
        /*0a60*/ 	.word	0x0500000f


	//   ....[134]....
        /*0a64*/ 	.word	0x0500000f


	//   ....[135]....
        /*0a68*/ 	.word	0x0500000f


	//   ....[136]....
        /*0a6c*/ 	.word	0x0500000f


	//   ....[137]....
        /*0a70*/ 	.word	0x0500000f


	//   ....[138]....
        /*0a74*/ 	.word	0x0500000f


	//   ....[139]....
        /*0a78*/ 	.word	0x0500000f


	//   ....[140]....
        /*0a7c*/ 	.word	0x0500000f


	//   ....[141]....
        /*0a80*/ 	.word	0x0500000f


	//   ....[142]....
        /*0a84*/ 	.word	0x0500000f


	//   ....[143]....
        /*0a88*/ 	.word	0x0500000f


	//----- nvinfo : EIATTR_COOP_GROUP_INSTR_OFFSETS
	.align		4
.L_183:
        /*0a8c*/ 	.byte	0x04, 0x28
        /*0a8e*/ 	.short	(.L_185 - .L_184)


	//   ....[0]....
.L_184:
        /*0a90*/ 	.word	0x00000060


	//   ....[1]....
        /*0a94*/ 	.word	0x000001a0


	//   ....[2]....
        /*0a98*/ 	.word	0x000001f0


	//   ....[3]....
        /*0a9c*/ 	.word	0x00000420


	//   ....[4]....
        /*0aa0*/ 	.word	0x00000580


	//   ....[5]....
        /*0aa4*/ 	.word	0x000006a0


	//   ....[6]....
        /*0aa8*/ 	.word	0x00000800


	//   ....[7]....
        /*0aac*/ 	.word	0x0000b0f0


	//   ....[8]....
        /*0ab0*/ 	.word	0x0000b690


	//   ....[9]....
        /*0ab4*/ 	.word	0x0000b6a0


	//   ....[10]....
        /*0ab8*/ 	.word	0x0000b6b0


	//   ....[11]....
        /*0abc*/ 	.word	0x0000b6c0


	//   ....[12]....
        /*0ac0*/ 	.word	0x0000e170


	//   ....[13]....
        /*0ac4*/ 	.word	0x0000e180


	//   ....[14]....
        /*0ac8*/ 	.word	0x0000e190


	//   ....[15]....
        /*0acc*/ 	.word	0x0000e1a0


	//   ....[16]....
        /*0ad0*/ 	.word	0x00014e60


	//   ....[17]....
        /*0ad4*/ 	.word	0x00014e80


	//   ....[18]....
        /*0ad8*/ 	.word	0x000151f0


	//   ....[19]....
        /*0adc*/ 	.word	0x00015210


	//   ....[20]....
        /*0ae0*/ 	.word	0x0001abc0


	//   ....[21]....
        /*0ae4*/ 	.word	0x0001abe0


	//   ....[22]....
        /*0ae8*/ 	.word	0x0001b200


	//   ....[23]....
        /*0aec*/ 	.word	0x0001b2a0


	//   ....[24]....
        /*0af0*/ 	.word	0x0001c660


	//   ....[25]....
        /*0af4*/ 	.word	0x0001c670


	//   ....[26]....
        /*0af8*/ 	.word	0x0001c6a0


	//   ....[27]....
        /*0afc*/ 	.word	0x0001c6b0


	//   ....[28]....
        /*0b00*/ 	.word	0x0001dd10


	//   ....[29]....
        /*0b04*/ 	.word	0x0001dd70


	//   ....[30]....
        /*0b08*/ 	.word	0x0001ddb0


	//   ....[31]....
        /*0b0c*/ 	.word	0x0001de40


	//   ....[32]....
        /*0b10*/ 	.word	0x0001e3f0


	//   ....[33]....
        /*0b14*/ 	.word	0x0001e420


	//   ....[34]....
        /*0b18*/ 	.word	0x0001e520


	//   ....[35]....
        /*0b1c*/ 	.word	0x0001e540


	//   ....[36]....
        /*0b20*/ 	.word	0x0001e640


	//   ....[37]....
        /*0b24*/ 	.word	0x0001e660


	//   ....[38]....
        /*0b28*/ 	.word	0x0001e770


	//   ....[39]....
        /*0b2c*/ 	.word	0x0001e790


	//   ....[40]....
        /*0b30*/ 	.word	0x0001f030


	//   ....[41]....
        /*0b34*/ 	.word	0x0001f050


	//   ....[42]....
        /*0b38*/ 	.word	0x0001f150


	//   ....[43]....
        /*0b3c*/ 	.word	0x0001f170


	//   ....[44]....
        /*0b40*/ 	.word	0x0001f270


	//   ....[45]....
        /*0b44*/ 	.word	0x0001f290


	//   ....[46]....
        /*0b48*/ 	.word	0x0001f3a0


	//   ....[47]....
        /*0b4c*/ 	.word	0x0001f3c0


	//   ....[48]....
        /*0b50*/ 	.word	0x0001f550


	//   ....[49]....
        /*0b54*/ 	.word	0x0001f720


	//   ....[50]....
        /*0b58*/ 	.word	0x0001f750


	//   ....[51]....
        /*0b5c*/ 	.word	0x0001f780


	//   ....[52]....
        /*0b60*/ 	.word	0x0001f7b0


	//   ....[53]....
        /*0b64*/ 	.word	0x0001f7e0


	//   ....[54]....
        /*0b68*/ 	.word	0x0001f810


	//   ....[55]....
        /*0b6c*/ 	.word	0x0001f980


	//   ....[56]....
        /*0b70*/ 	.word	0x0001f9b0


	//   ....[57]....
        /*0b74*/ 	.word	0x0001f9e0


	//   ....[58]....
        /*0b78*/ 	.word	0x0001fa10


	//   ....[59]....
        /*0b7c*/ 	.word	0x0001fa40


	//   ....[60]....
        /*0b80*/ 	.word	0x0001fa70


	//   ....[61]....
        /*0b84*/ 	.word	0x0001fb00


	//   ....[62]....
        /*0b88*/ 	.word	0x0001fb30


	//   ....[63]....
        /*0b8c*/ 	.word	0x0001fbc0


	//   ....[64]....
        /*0b90*/ 	.word	0x00020760


	//   ....[65]....
        /*0b94*/ 	.word	0x00022300


	//   ....[66]....
        /*0b98*/ 	.word	0x00022fc0


	//   ....[67]....
        /*0b9c*/ 	.word	0x00023000


	//   ....[68]....
        /*0ba0*/ 	.word	0x00023020


	//   ....[69]....
        /*0ba4*/ 	.word	0x00023040


	//   ....[70]....
        /*0ba8*/ 	.word	0x00023110


	//   ....[71]....
        /*0bac*/ 	.word	0x00023170


	//   ....[72]....
        /*0bb0*/ 	.word	0x00023210


	//   ....[73]....
        /*0bb4*/ 	.word	0x00023220


	//   ....[74]....
        /*0bb8*/ 	.word	0x000232c0


	//   ....[75]....
        /*0bbc*/ 	.word	0x000232d0


	//   ....[76]....
        /*0bc0*/ 	.word	0x00023370


	//   ....[77]....
        /*0bc4*/ 	.word	0x00023380


	//   ....[78]....
        /*0bc8*/ 	.word	0x00023400


	//   ....[79]....
        /*0bcc*/ 	.word	0x00023430


	//   ....[80]....
        /*0bd0*/ 	.word	0x00023480


	//   ....[81]....
        /*0bd4*/ 	.word	0x000234c0


	//   ....[82]....
        /*0bd8*/ 	.word	0x00026550


	//   ....[83]....
        /*0bdc*/ 	.word	0x00026580


	//   ....[84]....
        /*0be0*/ 	.word	0x000265c0


	//   ....[85]....
        /*0be4*/ 	.word	0x000265f0


	//   ....[86]....
        /*0be8*/ 	.word	0x00026620


	//   ....[87]....
        /*0bec*/ 	.word	0x00026650


	//   ....[88]....
        /*0bf0*/ 	.word	0x00026680


	//   ....[89]....
        /*0bf4*/ 	.word	0x000266b0


	//   ....[90]....
        /*0bf8*/ 	.word	0x00026830


	//   ....[91]....
        /*0bfc*/ 	.word	0x00026860


	//   ....[92]....
        /*0c00*/ 	.word	0x00026890


	//   ....[93]....
        /*0c04*/ 	.word	0x000268c0


	//   ....[94]....
        /*0c08*/ 	.word	0x000268f0


	//   ....[95]....
        /*0c0c*/ 	.word	0x00026920


	//   ....[96]....
        /*0c10*/ 	.word	0x000269e0


	//   ....[97]....
        /*0c14*/ 	.word	0x00026a00


	//   ....[98]....
        /*0c18*/ 	.word	0x00026a70


	//   ....[99]....
        /*0c1c*/ 	.word	0x00026f00


	//   ....[100]....
        /*0c20*/ 	.word	0x00027360


	//   ....[101]....
        /*0c24*/ 	.word	0x000273f0


	//   ....[102]....
        /*0c28*/ 	.word	0x00027440


	//   ....[103]....
        /*0c2c*/ 	.word	0x00027490


	//   ....[104]....
        /*0c30*/ 	.word	0x00027570


	//   ....[105]....
        /*0c34*/ 	.word	0x00027600


	//   ....[106]....
        /*0c38*/ 	.word	0x00027660


	//   ....[107]....
        /*0c3c*/ 	.word	0x000276c0


	//   ....[108]....
        /*0c40*/ 	.word	0x00027910


	//   ....[109]....
        /*0c44*/ 	.word	0x00027c00


	//   ....[110]....
        /*0c48*/ 	.word	0x00027d70


	//   ....[111]....
        /*0c4c*/ 	.word	0x00027dc0


	//   ....[112]....
        /*0c50*/ 	.word	0x00027e40


	//   ....[113]....
        /*0c54*/ 	.word	0x00027e90


	//   ....[114]....
        /*0c58*/ 	.word	0x00028030


	//   ....[115]....
        /*0c5c*/ 	.word	0x000280c0


	//   ....[116]....
        /*0c60*/ 	.word	0x000281a0


	//   ....[117]....
        /*0c64*/ 	.word	0x000282b0


	//   ....[118]....
        /*0c68*/ 	.word	0x00028310


	//   ....[119]....
        /*0c6c*/ 	.word	0x00028420


	//   ....[120]....
        /*0c70*/ 	.word	0x00028480


	//   ....[121]....
        /*0c74*/ 	.word	0x00028590


	//   ....[122]....
        /*0c78*/ 	.word	0x000285f0


	//   ....[123]....
        /*0c7c*/ 	.word	0x000286e0


	//   ....[124]....
        /*0c80*/ 	.word	0x00028760


	//   ....[125]....
        /*0c84*/ 	.word	0x00028840


	//   ....[126]....
        /*0c88*/ 	.word	0x00028bb0


	//   ....[127]....
        /*0c8c*/ 	.word	0x00028c50


	//   ....[128]....
        /*0c90*/ 	.word	0x00028d70


	//   ....[129]....
        /*0c94*/ 	.word	0x00028df0


	//   ....[130]....
        /*0c98*/ 	.word	0x00028e70


	//   ....[131]....
        /*0c9c*/ 	.word	0x00028ef0


	//   ....[132]....
        /*0ca0*/ 	.word	0x00028f70


	//   ....[133]....
        /*0ca4*/ 	.word	0x00029000


	//   ....[134]....
        /*0ca8*/ 	.word	0x000290a0


	//   ....[135]....
        /*0cac*/ 	.word	0x00029150


	//   ....[136]....
        /*0cb0*/ 	.word	0x000291d0


	//   ....[137]....
        /*0cb4*/ 	.word	0x00029250


	//   ....[138]....
        /*0cb8*/ 	.word	0x000292d0


	//   ....[139]....
        /*0cbc*/ 	.word	0x00029360


	//   ....[140]....
        /*0cc0*/ 	.word	0x000293e0


	//   ....[141]....
        /*0cc4*/ 	.word	0x00029480


	//   ....[142]....
        /*0cc8*/ 	.word	0x00029510


	//   ....[143]....
        /*0ccc*/ 	.word	0x00029640


	//----- nvinfo : EIATTR_REG_RECONFIG
	.align		4
.L_185:
        /*0cd0*/ 	.byte	0x01, 0x54
	.zero		2


	//----- nvinfo : EIATTR_SYSCALL_OFFSETS
	.align		4
        /*0cd4*/ 	.byte	0x04, 0x46
        /*0cd6*/ 	.short	(.L_187 - .L_186)


	//   ....[0]....
.L_186:
        /*0cd8*/ 	.word	0x00001c30


	//   ....[1]....
        /*0cdc*/ 	.word	0x00001d80


	//   ....[2]....
        /*0ce0*/ 	.word	0x0000b290


	//   ....[3]....
        /*0ce4*/ 	.word	0x0000b610


	//   ....[4]....
        /*0ce8*/ 	.word	0x00021ef0


	//   ....[5]....
        /*0cec*/ 	.word	0x00022050


	//   ....[6]....
        /*0cf0*/ 	.word	0x00022150


	//   ....[7]....
        /*0cf4*/ 	.word	0x00022b70


	//----- nvinfo : EIATTR_MBARRIER_INSTR_OFFSETS
	.align		4
.L_187:
        /*0cf8*/ 	.byte	0x04, 0x39
        /*0cfa*/ 	.short	(.L_189 - .L_188)


	//   ....[0]....
.L_188:
        /*0cfc*/ 	.word	0x000002d0
        /*0d00*/ 	.word	0x000000ff
        /*0d04*/ 	.word	0x00036800
        /*0d08*/ 	.short	0x0100
        /*0d0a*/ 	.byte	0x08
	.zero		1


	//   ....[1]....
        /*0d0c*/ 	.word	0x000002e0
        /*0d10*/ 	.word	0x000000ff
        /*0d14*/ 	.word	0x00036820
        /*0d18*/ 	.short	0x0100
        /*0d1a*/ 	.byte	0x08
	.zero		1


	//   ....[2]....
        /*0d1c*/ 	.word	0x000003d0
        /*0d20*/ 	.word	0x000000ff
        /*0d24*/ 	.word	0x00036830
        /*0d28*/ 	.short	0x0100
        /*0d2a*/ 	.byte	0x08
	.zero		1


	//   ....[3]....
        /*0d2c*/ 	.word	0x000003e0
        /*0d30*/ 	.word	0x000000ff
        /*0d34*/ 	.word	0x00036840
        /*0d38*/ 	.short	0x0100
        /*0d3a*/ 	.byte	0x08
	.zero		1


	//   ....[4]....
        /*0d3c*/ 	.word	0x000003f0
        /*0d40*/ 	.word	0x000000ff
        /*0d44*/ 	.word	0x00036838
        /*0d48*/ 	.short	0x0100
        /*0d4a*/ 	.byte	0x08
	.zero		1


	//   ....[5]....
        /*0d4c*/ 	.word	0x00000400
        /*0d50*/ 	.word	0x000000ff
        /*0d54*/ 	.word	0x00036848
        /*0d58*/ 	.short	0x0100
        /*0d5a*/ 	.byte	0x08
	.zero		1


	//   ....[6]....
        /*0d5c*/ 	.word	0x00000530
        /*0d60*/ 	.word	0x000000ff
        /*0d64*/ 	.word	0x00036850
        /*0d68*/ 	.short	0x0100
        /*0d6a*/ 	.byte	0x08
	.zero		1


	//   ....[7]....
        /*0d6c*/ 	.word	0x00000540
        /*0d70*/ 	.word	0x000000ff
        /*0d74*/ 	.word	0x00036860
        /*0d78*/ 	.short	0x0100
        /*0d7a*/ 	.byte	0x08
	.zero		1


	//   ....[8]....
        /*0d7c*/ 	.word	0x00000550
        /*0d80*/ 	.word	0x000000ff
        /*0d84*/ 	.word	0x00036858
        /*0d88*/ 	.short	0x0100
        /*0d8a*/ 	.byte	0x08
	.zero		1


	//   ....[9]....
        /*0d8c*/ 	.word	0x00000560
        /*0d90*/ 	.word	0x000000ff
        /*0d94*/ 	.word	0x00036868
        /*0d98*/ 	.short	0x0100
        /*0d9a*/ 	.byte	0x08
	.zero		1


	//   ....[10]....
        /*0d9c*/ 	.word	0x00000650
        /*0da0*/ 	.word	0x000000ff
        /*0da4*/ 	.word	0x00036870
        /*0da8*/ 	.short	0x0100
        /*0daa*/ 	.byte	0x06
	.zero		1


	//   ....[11]....
        /*0dac*/ 	.word	0x00000660
        /*0db0*/ 	.word	0x000000ff
        /*0db4*/ 	.word	0x00036880
        /*0db8*/ 	.short	0x0100
        /*0dba*/ 	.byte	0x06
	.zero		1


	//   ....[12]....
        /*0dbc*/ 	.word	0x00000670
        /*0dc0*/ 	.word	0x000000ff
        /*0dc4*/ 	.word	0x00036878
        /*0dc8*/ 	.short	0x0100
        /*0dca*/ 	.byte	0x06
	.zero		1


	//   ....[13]....
        /*0dcc*/ 	.word	0x00000680
        /*0dd0*/ 	.word	0x000000ff
        /*0dd4*/ 	.word	0x00036888
        /*0dd8*/ 	.short	0x0100
        /*0dda*/ 	.byte	0x06
	.zero		1


	//   ....[14]....
        /*0ddc*/ 	.word	0x000007b0
        /*0de0*/ 	.word	0x000000ff
        /*0de4*/ 	.word	0x00036890
        /*0de8*/ 	.short	0x0100
        /*0dea*/ 	.byte	0x08
	.zero		1


	//   ....[15]....
        /*0dec*/ 	.word	0x000007c0
        /*0df0*/ 	.word	0x000000ff
        /*0df4*/ 	.word	0x000368a0
        /*0df8*/ 	.short	0x0100
        /*0dfa*/ 	.byte	0x08
	.zero		1


	//   ....[16]....
        /*0dfc*/ 	.word	0x000007d0
        /*0e00*/ 	.word	0x000000ff
        /*0e04*/ 	.word	0x00036898
        /*0e08*/ 	.short	0x0100
        /*0e0a*/ 	.byte	0x08
	.zero		1


	//   ....[17]....
        /*0e0c*/ 	.word	0x000007e0
        /*0e10*/ 	.word	0x000000ff
        /*0e14*/ 	.word	0x000368a8
        /*0e18*/ 	.short	0x0100
        /*0e1a*/ 	.byte	0x08
	.zero		1


	//   ....[18]....
        /*0e1c*/ 	.word	0x00000910
        /*0e20*/ 	.word	0x000000ff
        /*0e24*/ 	.word	0x000368b0
        /*0e28*/ 	.short	0x0100
        /*0e2a*/ 	.byte	0x08
	.zero		1


	//   ....[19]....
        /*0e2c*/ 	.word	0x00000920
        /*0e30*/ 	.word	0x000000ff
        /*0e34*/ 	.word	0x000368c0
        /*0e38*/ 	.short	0x0100
        /*0e3a*/ 	.byte	0x08
	.zero		1


	//   ....[20]....
        /*0e3c*/ 	.word	0x00000930
        /*0e40*/ 	.word	0x000000ff
        /*0e44*/ 	.word	0x000368b8
        /*0e48*/ 	.short	0x0100
        /*0e4a*/ 	.byte	0x08
	.zero		1


	//   ....[21]....
        /*0e4c*/ 	.word	0x00000940
        /*0e50*/ 	.word	0x000000ff
        /*0e54*/ 	.word	0x000368c8
        /*0e58*/ 	.short	0x0100
        /*0e5a*/ 	.byte	0x08
	.zero		1


	//   ....[22]....
        /*0e5c*/ 	.word	0x00003910
        /*0e60*/ 	.word	0x00000064
        /*0e64*/ 	.word	0x00036890
        /*0e68*/ 	.short	0x010a
        /*0e6a*/ 	.byte	0x3f
	.zero		1


	//   ....[23]....
        /*0e6c*/ 	.word	0x00006ed0
        /*0e70*/ 	.word	0x00000064
        /*0e74*/ 	.word	0x00036890
        /*0e78*/ 	.short	0x010a
        /*0e7a*/ 	.byte	0x3f
	.zero		1


	//   ....[24]....
        /*0e7c*/ 	.word	0x0000a1d0
        /*0e80*/ 	.word	0x00000064
        /*0e84*/ 	.word	0x00036890
        /*0e88*/ 	.short	0x010a
        /*0e8a*/ 	.byte	0x3f
	.zero		1


	//   ....[25]....
        /*0e8c*/ 	.word	0x0000a5a0
        /*0e90*/ 	.word	0x0000002c
        /*0e94*/ 	.word	0x00000000
        /*0e98*/ 	.short	0x0101
        /*0e9a*/ 	.byte	0x3f
	.zero		1


	//   ....[26]....
        /*0e9c*/ 	.word	0x0000a5e0
        /*0ea0*/ 	.word	0x00000064
        /*0ea4*/ 	.word	0x000368b0
        /*0ea8*/ 	.short	0x010a
        /*0eaa*/ 	.byte	0x3f
	.zero		1


	//   ....[27]....
        /*0eac*/ 	.word	0x0000ac50
        /*0eb0*/ 	.word	0x00000064
        /*0eb4*/ 	.word	0x00000000
        /*0eb8*/ 	.short	0x0101
        /*0eba*/ 	.byte	0x3f
	.zero		1


	//   ....[28]....
        /*0ebc*/ 	.word	0x0000b310
        /*0ec0*/ 	.word	0x00000002
        /*0ec4*/ 	.word	0x00036800
        /*0ec8*/ 	.short	0x010a
        /*0eca*/ 	.byte	0x3f
	.zero		1


	//   ....[29]....
        /*0ecc*/ 	.word	0x0000b360
        /*0ed0*/ 	.word	0x00000002
        /*0ed4*/ 	.word	0x00036800
        /*0ed8*/ 	.short	0x010a
        /*0eda*/ 	.byte	0x3f
	.zero		1


	//   ....[30]....
        /*0edc*/ 	.word	0x0000bd80
        /*0ee0*/ 	.word	0x00000002
        /*0ee4*/ 	.word	0x00036800
        /*0ee8*/ 	.short	0x010a
        /*0eea*/ 	.byte	0x3f
	.zero		1


	//   ....[31]....
        /*0eec*/ 	.word	0x0000e640
        /*0ef0*/ 	.word	0x00000002
        /*0ef4*/ 	.word	0x00036800
        /*0ef8*/ 	.short	0x010a
        /*0efa*/ 	.byte	0x3f
	.zero		1


	//   ....[32]....
        /*0efc*/ 	.word	0x00010e20
        /*0f00*/ 	.word	0x00000000
        /*0f04*/ 	.word	0x00036830
        /*0f08*/ 	.short	0x010a
        /*0f0a*/ 	.byte	0x3f
	.zero		1


	//   ....[33]....
        /*0f0c*/ 	.word	0x00010ea0
        /*0f10*/ 	.word	0x00000000
        /*0f14*/ 	.word	0x00036830
        /*0f18*/ 	.short	0x010a
        /*0f1a*/ 	.byte	0x3f
	.zero		1


	//   ....[34]....
        /*0f1c*/ 	.word	0x00015670
        /*0f20*/ 	.word	0x00000000
        /*0f24*/ 	.word	0x00000000
        /*0f28*/ 	.short	0x0101
        /*0f2a*/ 	.byte	0x3f
	.zero		1


	//   ....[35]....
        /*0f2c*/ 	.word	0x00016880
        /*0f30*/ 	.word	0x0000000c
        /*0f34*/ 	.word	0x00036830
        /*0f38*/ 	.short	0x010a
        /*0f3a*/ 	.byte	0x3f
	.zero		1


	//   ....[36]....
        /*0f3c*/ 	.word	0x00016900
        /*0f40*/ 	.word	0x0000000c
        /*0f44*/ 	.word	0x00036830
        /*0f48*/ 	.short	0x010a
        /*0f4a*/ 	.byte	0x3f
	.zero		1


	//   ....[37]....
        /*0f4c*/ 	.word	0x00019f90
        /*0f50*/ 	.word	0x0000000e
        /*0f54*/ 	.word	0x00036850
        /*0f58*/ 	.short	0x010a
        /*0f5a*/ 	.byte	0x3f
	.zero		1


	//   ....[38]....
        /*0f5c*/ 	.word	0x00019fe0
        /*0f60*/ 	.word	0x0000000e
        /*0f64*/ 	.word	0x00036850
        /*0f68*/ 	.short	0x010a
        /*0f6a*/ 	.byte	0x3f
	.zero		1


	//   ....[39]....
        /*0f6c*/ 	.word	0x0001b810
        /*0f70*/ 	.word	0x0000000c
        /*0f74*/ 	.word	0x00000000
        /*0f78*/ 	.short	0x0101
        /*0f7a*/ 	.byte	0x3f
	.zero		1


	//   ....[40]....
        /*0f7c*/ 	.word	0x0001b850
        /*0f80*/ 	.word	0x0000000e
        /*0f84*/ 	.word	0x00000000
        /*0f88*/ 	.short	0x0101
        /*0f8a*/ 	.byte	0x3f
	.zero		1


	//   ....[41]....
        /*0f8c*/ 	.word	0x0001c280
        /*0f90*/ 	.word	0x00000000
        /*0f94*/ 	.word	0x00036850
        /*0f98*/ 	.short	0x010a
        /*0f9a*/ 	.byte	0x3f
	.zero		1


	//   ....[42]....
        /*0f9c*/ 	.word	0x0001c320
        /*0fa0*/ 	.word	0x00000000
        /*0fa4*/ 	.word	0x00036850
        /*0fa8*/ 	.short	0x010a
        /*0faa*/ 	.byte	0x3f
	.zero		1


	//   ....[43]....
        /*0fac*/ 	.word	0x0001c870
        /*0fb0*/ 	.word	0x00000008
        /*0fb4*/ 	.word	0x00000000
        /*0fb8*/ 	.short	0x0101
        /*0fba*/ 	.byte	0x3f
	.zero		1


	//   ....[44]....
        /*0fbc*/ 	.word	0x0001e400
        /*0fc0*/ 	.word	0x00000000
        /*0fc4*/ 	.word	0x00000000
        /*0fc8*/ 	.short	0x0101
        /*0fca*/ 	.byte	0x3f
	.zero		1


	//   ....[45]....
        /*0fcc*/ 	.word	0x00020850
        /*0fd0*/ 	.word	0x00000004
        /*0fd4*/ 	.word	0x00036820
        /*0fd8*/ 	.short	0x010a
        /*0fda*/ 	.byte	0x3f
	.zero		1


	//   ....[46]....
        /*0fdc*/ 	.word	0x00020930
        /*0fe0*/ 	.word	0x00000004
        /*0fe4*/ 	.word	0x000368a0
        /*0fe8*/ 	.short	0x010a
        /*0fea*/ 	.byte	0x3f
	.zero		1


	//   ....[47]....
        /*0fec*/ 	.word	0x00020d80
        /*0ff0*/ 	.word	0x00000004
        /*0ff4*/ 	.word	0x000368c0
        /*0ff8*/ 	.short	0x010a
        /*0ffa*/ 	.byte	0x3f
	.zero		1


	//   ....[48]....
        /*0ffc*/ 	.word	0x00021320
        /*1000*/ 	.word	0x00000006
        /*1004*/ 	.word	0x000368a0
        /*1008*/ 	.short	0x010a
        /*100a*/ 	.byte	0x3f
	.zero		1


	//   ....[49]....
        /*100c*/ 	.word	0x00021760
        /*1010*/ 	.word	0x00000006
        /*1014*/ 	.word	0x000368c0
        /*1018*/ 	.short	0x010a
        /*101a*/ 	.byte	0x3f
	.zero		1


	//   ....[50]....
        /*101c*/ 	.word	0x000225a0
        /*1020*/ 	.word	0x00000000
        /*1024*/ 	.word	0x00036840
        /*1028*/ 	.short	0x010a
        /*102a*/ 	.byte	0x3f
	.zero		1


	//   ....[51]....
        /*102c*/ 	.word	0x000235f0
        /*1030*/ 	.word	0x0000000a
        /*1034*/ 	.word	0x00036800
        /*1038*/ 	.short	0x0107
        /*103a*/ 	.byte	0x3f
	.zero		1


	//   ....[52]....
        /*103c*/ 	.word	0x00023700
        /*1040*/ 	.word	0x00000002
        /*1044*/ 	.word	0x00036800
        /*1048*/ 	.short	0x0101
        /*104a*/ 	.byte	0x3f
	.zero		1


	//   ....[53]....
        /*104c*/ 	.word	0x00023720
        /*1050*/ 	.word	0x00000002
        /*1054*/ 	.word	0x00036820
        /*1058*/ 	.short	0x010a
        /*105a*/ 	.byte	0x3f
	.zero		1


	//   ....[54]....
        /*105c*/ 	.word	0x00023aa0
        /*1060*/ 	.word	0x00000003
        /*1064*/ 	.word	0x00036840
        /*1068*/ 	.short	0x010a
        /*106a*/ 	.byte	0x3f
	.zero		1


	//   ....[55]....
        /*106c*/ 	.word	0x00023f60
        /*1070*/ 	.word	0x00000003
        /*1074*/ 	.word	0x00000060
        /*1078*/ 	.short	0x010a
        /*107a*/ 	.byte	0x3f
	.zero		1


	//   ....[56]....
        /*107c*/ 	.word	0x00024750
        /*1080*/ 	.word	0x00000003
        /*1084*/ 	.word	0x00036840
        /*1088*/ 	.short	0x010a
        /*108a*/ 	.byte	0x3f
	.zero		1


	//   ....[57]....
        /*108c*/ 	.word	0x00024c10
        /*1090*/ 	.word	0x00000002
        /*1094*/ 	.word	0x00000060
        /*1098*/ 	.short	0x010a
        /*109a*/ 	.byte	0x3f
	.zero		1


	//   ....[58]....
        /*109c*/ 	.word	0x00025330
        /*10a0*/ 	.word	0x00000002
        /*10a4*/ 	.word	0x00036840
        /*10a8*/ 	.short	0x010a
        /*10aa*/ 	.byte	0x3f
	.zero		1


	//   ....[59]....
        /*10ac*/ 	.word	0x000257f0
        /*10b0*/ 	.word	0x00000002
        /*10b4*/ 	.word	0x00000060
        /*10b8*/ 	.short	0x010a
        /*10ba*/ 	.byte	0x3f
	.zero		1


	//   ....[60]....
        /*10bc*/ 	.word	0x00025ea0
        /*10c0*/ 	.word	0x00000002
        /*10c4*/ 	.word	0x00036860
        /*10c8*/ 	.short	0x010a
        /*10ca*/ 	.byte	0x3f
	.zero		1


	//   ....[61]....
        /*10cc*/ 	.word	0x00026e80
        /*10d0*/ 	.word	0x00000000
        /*10d4*/ 	.word	0x00036820
        /*10d8*/ 	.short	0x010a
        /*10da*/ 	.byte	0x3f
	.zero		1


	//   ....[62]....
        /*10dc*/ 	.word	0x00027050
        /*10e0*/ 	.word	0x00000006
        /*10e4*/ 	.word	0x00000000
        /*10e8*/ 	.short	0x010a
        /*10ea*/ 	.byte	0x3f
	.zero		1


	//   ....[63]....
        /*10ec*/ 	.word	0x000270c0
        /*10f0*/ 	.word	0x00000007
        /*10f4*/ 	.word	0x00000000
        /*10f8*/ 	.short	0x010a
        /*10fa*/ 	.byte	0x3f
	.zero		1


	//   ....[64]....
        /*10fc*/ 	.word	0x00027130
        /*1100*/ 	.word	0x00000004
        /*1104*/ 	.word	0x00000000
        /*1108*/ 	.short	0x010a
        /*110a*/ 	.byte	0x3f
	.zero		1


	//   ....[65]....
        /*110c*/ 	.word	0x00027160
        /*1110*/ 	.word	0x00000003
        /*1114*/ 	.word	0x00000000
        /*1118*/ 	.short	0x010a
        /*111a*/ 	.byte	0x3f
	.zero		1


	//   ....[66]....
        /*111c*/ 	.word	0x000271c0
        /*1120*/ 	.word	0x00000064
        /*1124*/ 	.word	0x00036890
        /*1128*/ 	.short	0x010a
        /*112a*/ 	.byte	0x3f
	.zero		1


	//   ....[67]....
        /*112c*/ 	.word	0x00027210
        /*1130*/ 	.word	0x00000064
        /*1134*/ 	.word	0x00036890
        /*1138*/ 	.short	0x010a
        /*113a*/ 	.byte	0x3f
	.zero		1


	//   ....[68]....
        /*113c*/ 	.word	0x00027260
        /*1140*/ 	.word	0x00000064
        /*1144*/ 	.word	0x00036890
        /*1148*/ 	.short	0x010a
        /*114a*/ 	.byte	0x3f
	.zero		1


	//   ....[69]....
        /*114c*/ 	.word	0x000272b0
        /*1150*/ 	.word	0x00000064
        /*1154*/ 	.word	0x000368b0
        /*1158*/ 	.short	0x010a
        /*115a*/ 	.byte	0x3f
	.zero		1


	//   ....[70]....
        /*115c*/ 	.word	0x000274c0
        /*1160*/ 	.word	0x00000002
        /*1164*/ 	.word	0x00036800
        /*1168*/ 	.short	0x010a
        /*116a*/ 	.byte	0x3f
	.zero		1


	//   ....[71]....
        /*116c*/ 	.word	0x000276f0
        /*1170*/ 	.word	0x00000002
        /*1174*/ 	.word	0x00036800
        /*1178*/ 	.short	0x010a
        /*117a*/ 	.byte	0x3f
	.zero		1


	//   ....[72]....
        /*117c*/ 	.word	0x00027740
        /*1180*/ 	.word	0x00000000
        /*1184*/ 	.word	0x00036830
        /*1188*/ 	.short	0x010a
        /*118a*/ 	.byte	0x3f
	.zero		1


	//   ....[73]....
        /*118c*/ 	.word	0x00027790
        /*1190*/ 	.word	0x0000000c
        /*1194*/ 	.word	0x00036830
        /*1198*/ 	.short	0x010a
        /*119a*/ 	.byte	0x3f
	.zero		1


	//   ....[74]....
        /*119c*/ 	.word	0x000277e0
        /*11a0*/ 	.word	0x0000000e
        /*11a4*/ 	.word	0x00036850
        /*11a8*/ 	.short	0x010a
        /*11aa*/ 	.byte	0x3f
	.zero		1


	//   ....[75]....
        /*11ac*/ 	.word	0x00027830
        /*11b0*/ 	.word	0x00000000
        /*11b4*/ 	.word	0x00036850
        /*11b8*/ 	.short	0x010a
        /*11ba*/ 	.byte	0x3f
	.zero		1


	//   ....[76]....
        /*11bc*/ 	.word	0x000279e0
        /*11c0*/ 	.word	0x00000003
        /*11c4*/ 	.word	0x00036820
        /*11c8*/ 	.short	0x010a
        /*11ca*/ 	.byte	0x3f
	.zero		1


	//   ....[77]....
        /*11cc*/ 	.word	0x00027a30
        /*11d0*/ 	.word	0x00000004
        /*11d4*/ 	.word	0x000368a0
        /*11d8*/ 	.short	0x010a
        /*11da*/ 	.byte	0x3f
	.zero		1


	//   ....[78]....
        /*11dc*/ 	.word	0x00027a80
        /*11e0*/ 	.word	0x00000004
        /*11e4*/ 	.word	0x000368c0
        /*11e8*/ 	.short	0x010a
        /*11ea*/ 	.byte	0x3f
	.zero		1


	//   ....[79]....
        /*11ec*/ 	.word	0x00027ad0
        /*11f0*/ 	.word	0x00000006
        /*11f4*/ 	.word	0x000368a0
        /*11f8*/ 	.short	0x010a
        /*11fa*/ 	.byte	0x3f
	.zero		1


	//   ....[80]....
        /*11fc*/ 	.word	0x00027b20
        /*1200*/ 	.word	0x00000006
        /*1204*/ 	.word	0x000368c0
        /*1208*/ 	.short	0x010a
        /*120a*/ 	.byte	0x3f
	.zero		1


	//   ....[81]....
        /*120c*/ 	.word	0x00027cc0
        /*1210*/ 	.word	0x00000000
        /*1214*/ 	.word	0x00036840
        /*1218*/ 	.short	0x010a
        /*121a*/ 	.byte	0x3f
	.zero		1


	//   ....[82]....
        /*121c*/ 	.word	0x000288d0
        /*1220*/ 	.word	0x00000002
        /*1224*/ 	.word	0x00036820
        /*1228*/ 	.short	0x010a
        /*122a*/ 	.byte	0x3f
	.zero		1


	//   ....[83]....
        /*122c*/ 	.word	0x00028920
        /*1230*/ 	.word	0x00000003
        /*1234*/ 	.word	0x00036840
        /*1238*/ 	.short	0x010a
        /*123a*/ 	.byte	0x3f
	.zero		1


	//   ....[84]....
        /*123c*/ 	.word	0x00028970
        /*1240*/ 	.word	0x00000003
        /*1244*/ 	.word	0x00000060
        /*1248*/ 	.short	0x010a
        /*124a*/ 	.byte	0x3f
	.zero		1


	//   ....[85]....
        /*124c*/ 	.word	0x000289c0
        /*1250*/ 	.word	0x00000003
        /*1254*/ 	.word	0x00036840
        /*1258*/ 	.short	0x010a
        /*125a*/ 	.byte	0x3f
	.zero		1


	//   ....[86]....
        /*125c*/ 	.word	0x00028a10
        /*1260*/ 	.word	0x00000002
        /*1264*/ 	.word	0x00000060
        /*1268*/ 	.short	0x010a
        /*126a*/ 	.byte	0x3f
	.zero		1


	//   ....[87]....
        /*126c*/ 	.word	0x00028a60
        /*1270*/ 	.word	0x00000002
        /*1274*/ 	.word	0x00036840
        /*1278*/ 	.short	0x010a
        /*127a*/ 	.byte	0x3f
	.zero		1


	//   ....[88]....
        /*127c*/ 	.word	0x00028ab0
        /*1280*/ 	.word	0x00000002
        /*1284*/ 	.word	0x00000060
        /*1288*/ 	.short	0x010a
        /*128a*/ 	.byte	0x3f
	.zero		1


	//   ....[89]....
        /*128c*/ 	.word	0x00028b00
        /*1290*/ 	.word	0x00000002
        /*1294*/ 	.word	0x00036860
        /*1298*/ 	.short	0x010a
        /*129a*/ 	.byte	0x3f
	.zero		1


	//   ....[90]....
        /*129c*/ 	.word	0x00029560
        /*12a0*/ 	.word	0x00000000
        /*12a4*/ 	.word	0x00036820
        /*12a8*/ 	.short	0x010a
        /*12aa*/ 	.byte	0x3f
	.zero		1


	//   ....[91]....
        /*12ac*/ 	.word	0x00029700
        /*12b0*/ 	.word	0x00000006
        /*12b4*/ 	.word	0x00000000
        /*12b8*/ 	.short	0x010a
        /*12ba*/ 	.byte	0x3f
	.zero		1


	//   ....[92]....
        /*12bc*/ 	.word	0x00029750
        /*12c0*/ 	.word	0x00000007
        /*12c4*/ 	.word	0x00000000
        /*12c8*/ 	.short	0x010a
        /*12ca*/ 	.byte	0x3f
	.zero		1


	//   ....[93]....
        /*12cc*/ 	.word	0x000297a0
        /*12d0*/ 	.word	0x00000004
        /*12d4*/ 	.word	0x00000000
        /*12d8*/ 	.short	0x010a
        /*12da*/ 	.byte	0x3f
	.zero		1


	//----- nvinfo : EIATTR_NUM_MBARRIERS
	.align		4
.L_189:
        /*12dc*/ 	.byte	0x03, 0x38
        /*12de*/ 	.short	0x0016


	//----- nvinfo : EIATTR_EXIT_INSTR_OFFSETS
	.align		4
        /*12e0*/ 	.byte	0x04, 0x1c
        /*12e2*/ 	.short	(.L_191 - .L_190)


	//   ....[0]....
.L_190:
        /*12e4*/ 	.word	0x000271b0


	//----- nvinfo : EIATTR_MAX_THREADS
	.align		4
.L_191:
        /*12e8*/ 	.byte	0x04, 0x05
        /*12ea*/ 	.short	(.L_193 - .L_192)
.L_192:
        /*12ec*/ 	.word	0x00000180
        /*12f0*/ 	.word	0x00000001
        /*12f4*/ 	.word	0x00000001


	//----- nvinfo : EIATTR_CRS_STACK_SIZE
	.align		4
.L_193:
        /*12f8*/ 	.byte	0x04, 0x1e
        /*12fa*/ 	.short	(.L_195 - .L_194)
.L_194:
        /*12fc*/ 	.word	0x00000000


	//----- nvinfo : EIATTR_CBANK_PARAM_SIZE
	.align		4
.L_195:
        /*1300*/ 	.byte	0x03, 0x19
        /*1302*/ 	.short	0x0af0


	//----- nvinfo : EIATTR_PARAM_CBANK
	.align		4
        /*1304*/ 	.byte	0x04, 0x0a
        /*1306*/ 	.short	(.L_197 - .L_196)
	.align		4
.L_196:
        /*1308*/ 	.word	index@(.nv.constant0._ZN7cutlass13device_kernelIN5flash11enable_sm90INS1_16FlashAttnFwdSm90INS1_25CollectiveMainloopFwdSm90ILi2EN4cute5tupleIJNS5_1CILi1EEES8_S8_EEENS6_IJNS7_ILi128EEENS7_ILi112EEENS7_ILi192EEEEEELi192ENS_10bfloat16_tEfNS_4arch4Sm90ELb0ELb0ELb1ELb1ELb0ELb1ELb0ELb1ELb1ELb1ELb0ELb0EEENS1_21CollectiveEpilogueFwdINS6_IJSA_SC_SB_EEES9_SE_SG_Li256ELb1ELb1ELb0ELb0EEENS1_36VarlenDynamicPersistentTileSchedulerILi128ELi112ELi256ELi128ELb0ELb1ELb1ELb0ELb1ELb1EEEEEEEEEvNT_6ParamsE)
        /*130c*/ 	.short	0x0210
        /*130e*/ 	.short	0x0af0


	//----- nvinfo : EIATTR_SW_WAR
	.align		4
.L_197:
        /*1310*/ 	.byte	0x04, 0x36
        /*1312*/ 	.short	(.L_199 - .L_198)
.L_198:
        /*1314*/ 	.word	0x00000008
.L_199:


//--------------------- .nv.info._ZN7cutlass13device_kernelIN5flash11enable_sm90INS1_16FlashAttnFwdSm90INS1_25CollectiveMainloopFwdSm90ILi2EN4cute5tupleIJNS5_1CILi1EEES8_S8_EEENS6_IJNS7_ILi128EEENS7_ILi96EEENS7_ILi192EEEEEELi192ENS_10bfloat16_tEfNS_4arch4Sm90ELb0ELb1ELb1ELb0ELb0ELb0ELb0ELb1ELb1ELb1ELb0ELb0EEENS1_21CollectiveEpilogueFwdINS6_IJSA_SC_SB_EEES9_SE_SG_Li256ELb0ELb1ELb0ELb0EEENS1_30DynamicPersistentTileSchedulerILi256ELi128ELb0ELb1ELb1EEEEEEEEEvNT_6ParamsE --------------------------
	.section	.nv.info._ZN7cutlass13device_kernelIN5flash11enable_sm90INS1_16FlashAttnFwdSm90INS1_25CollectiveMainloopFwdSm90ILi2EN4cute5tupleIJNS5_1CILi1EEES8_S8_EEENS6_IJNS7_ILi128EEENS7_ILi96EEENS7_ILi192EEEEEELi192ENS_10bfloat16_tEfNS_4arch4Sm90ELb0ELb1ELb1ELb0ELb0ELb0ELb0ELb1ELb1ELb1ELb0ELb0EEENS1_21CollectiveEpilogueFwdINS6_IJSA_SC_SB_EEES9_SE_SG_Li256ELb0ELb1ELb0ELb0EEENS1_30DynamicPersistentTileSchedulerILi256ELi128ELb0ELb1ELb1EEEEEEEEEvNT_6ParamsE,"",@"SHT_CUDA_INFO"
	.sectionflags	@""
	.align	4


	//----- nvinfo : EIATTR_CUDA_API_VERSION
	.align		4
        /*0000*/ 	.byte	0x04, 0x37
        /*0002*/ 	.short	(.L_201 - .L_200)
.L_200:
        /*0004*/ 	.word	0x00000082


	//----- nvinfo : EIATTR_KPARAM_INFO
	.align		4
.L_201:
        /*0008*/ 	.byte	0x04, 0x17
        /*000a*/ 	.short	(.L_203 - .L_202)
.L_202:
        /*000c*/ 	.word	0x00000000
        /*0010*/ 	.short	0x0000
        /*0012*/ 	.short	0x0070
        /*0014*/ 	.byte	0x00, 0xf0, 0x01, 0x2a


	//----- nvinfo : EIATTR_SPARSE_MMA_MASK
	.align		4
.L_203:
        /*0018*/ 	.byte	0x03, 0x50
        /*001a*/ 	.short	0x0000


	//----- nvinfo : EIATTR_MAXREG_COUNT
	.align		4
        /*001c*/ 	.byte	0x03, 0x1b
        /*001e*/ 	.short	0x00a8


	//----- nvinfo : EIATTR_NUM_BARRIERS
	.align		4
        /*0020*/ 	.byte	0x02, 0x4c
        /*0022*/ 	.byte	0x09
	.zero		1


	//----- nvinfo : EIATTR_EXTERNS
	.align		4
        /*0024*/ 	.byte	0x04, 0x0f
        /*0026*/ 	.short	(.L_205 - .L_204)


	//   ....[0]....
	.align		4
.L_204:
        /*0028*/ 	.word	index@(__assertfail)


	//----- nvinfo : EIATTR_ANNOTATIONS
	.align		4
.L_205:
        /*002c*/ 	.byte	0x04, 0x55
        /*002e*/ 	.short	(.L_207 - .L_206)


	//   ....[0]....
.L_206:
        /* <DEDUP_REMOVED lines=28> */


	//----- nvinfo : EIATTR_MERCURY_ISA_VERSION
	.align		4
.L_207:
        /*01d8*/ 	.byte	0x03, 0x5f
        /*01da*/ 	.short	0x0101


	//----- nvinfo : EIATTR_INT_WARP_WIDE_INSTR_OFFSETS
	.align		4
        /*01dc*/ 	.byte	0x04, 0x31
        /*01de*/ 	.short	(.L_209 - .L_208)


	//   ....[0]....
.L_208:
        /*01e0*/ 	.word	0x00000130


	//   ....[1]....
        /*01e4*/ 	.word	0x00000170


	//   ....[2]....
        /*01e8*/ 	.word	0x000001e0


	//   ....[3]....
        /*01ec*/ 	.word	0x00012290


	//   ....[4]....
        /*01f0*/ 	.word	0x00012330


	//   ....[5]....
        /*01f4*/ 	.word	0x00015ed0


	//   ....[6]....
        /*01f8*/ 	.word	0x00015f70


	//----- nvinfo : EIATTR_COOP_GROUP_MASK_REGIDS
	.align		4
.L_209:
        /*01fc*/ 	.byte	0x04, 0x29
        /*01fe*/ 	.short	(.L_211 - .L_210)


	//   ....[0]....
.L_210:
        /*0200*/ 	.word	0xffffffff


	//   ....[1]....
        /*0204*/ 	.word	0xffffffff


	//   ....[2]....
        /*0208*/ 	.word	0xffffffff


	//   ....[3]....
        /*020c*/ 	.word	0xffffffff


	//   ....[4]....
        /*0210*/ 	.word	0xffffffff


	//   ....[5]....
        /*0214*/ 	.word	0xffffffff


	//   ....[6]....
        /*0218*/ 	.word	0xffffffff


	//   ....[7]....
        /*021c*/ 	.word	0xffffffff


	//   ....[8]....
        /*0220*/ 	.word	0xffffffff


	//   ....[9]....
        /*0224*/ 	.word	0xffffffff


	//   ....[10]....
        /*0228*/ 	.word	0xffffffff


	//   ....[11]....
        /*022c*/ 	.word	0xffffffff


	//   ....[12]....
        /*0230*/ 	.word	0xffffffff


	//   ....[13]....
        /*0234*/ 	.word	0xffffffff


	//   ....[14]....
        /*0238*/ 	.word	0xffffffff


	//   ....[15]....
        /*023c*/ 	.word	0xffffffff


	//   ....[16]....
        /*0240*/ 	.word	0xffffffff


	//   ....[17]....
        /*0244*/ 	.word	0xffffffff


	//   ....[18]....
        /*0248*/ 	.word	0xffffffff


	//   ....[19]....
        /*024c*/ 	.word	0xffffffff


	//   ....[20]....
        /*0250*/ 	.word	0xffffffff


	//   ....[21]....
        /*0254*/ 	.word	0xffffffff


	//   ....[22]....
        /*0258*/ 	.word	0xffffffff


	//   ....[23]....
        /*025c*/ 	.word	0xffffffff


	//   ....[24]....
        /*0260*/ 	.word	0xffffffff


	//   ....[25]....
        /*0264*/ 	.word	0xffffffff


	//   ....[26]....
        /*0268*/ 	.word	0xffffffff


	//   ....[27]....
        /*026c*/ 	.word	0xffffffff


	//   ....[28]....
        /*0270*/ 	.word	0xffffffff


	//   ....[29]....
        /*0274*/ 	.word	0xffffffff


	//   ....[30]....
        /*0278*/ 	.word	0xffffffff


	//   ....[31]....
        /*027c*/ 	.word	0xffffffff


	//   ....[32]....
        /*0280*/ 	.word	0xffffffff


	//   ....[33]....
        /*0284*/ 	.word	0xffffffff


	//   ....[34]....
        /*0288*/ 	.word	0xffffffff


	//   ....[35]....
        /*028c*/ 	.word	0xffffffff


	//   ....[36]....
        /*0290*/ 	.word	0xffffffff


	//   ....[37]....
        /*0294*/ 	.word	0xffffffff


	//   ....[38]....
        /*0298*/ 	.word	0xffffffff


	//   ....[39]....
        /*029c*/ 	.word	0xffffffff


	//   ....[40]....
        /*02a0*/ 	.word	0xffffffff


	//   ....[41]....
        /*02a4*/ 	.word	0xffffffff


	//   ....[42]....
        /*02a8*/ 	.word	0xffffffff


	//   ....[43]....
        /*02ac*/ 	.word	0xffffffff


	//   ....[44]....
        /*02b0*/ 	.word	0xffffffff


	//   ....[45]....
        /*02b4*/ 	.word	0xffffffff


	//   ....[46]....
        /*02b8*/ 	.word	0xffffffff


	//   ....[47]....
        /*02bc*/ 	.word	0xffffffff


	//   ....[48]....
        /*02c0*/ 	.word	0xffffffff


	//   ....[49]....
        /*02c4*/ 	.word	0xffffffff


	//   ....[50]....
        /*02c8*/ 	.word	0xffffffff


	//   ....[51]....
        /*02cc*/ 	.word	0xffffffff


	//   ....[52]....
        /*02d0*/ 	.word	0xffffffff


	//   ....[53]....
        /*02d4*/ 	.word	0xffffffff


	//   ....[54]....
        /*02d8*/ 	.word	0xffffffff


	//   ....[55]....
        /*02dc*/ 	.word	0xffffffff


	//   ....[56]....
        /*02e0*/ 	.word	0xffffffff


	//   ....[57]....
        /*02e4*/ 	.word	0xffffffff


	//   ....[58]....
        /*02e8*/ 	.word	0xffffffff


	//   ....[59]....
        /*02ec*/ 	.word	0xffffffff


	//   ....[60]....
        /*02f0*/ 	.word	0xffffffff


	//   ....[61]....
        /*02f4*/ 	.word	0xffffffff


	//   ....[62]....
        /*02f8*/ 	.word	0xffffffff


	//   ....[63]....
        /*02fc*/ 	.word	0xffffffff


	//   ....[64]....
        /*0300*/ 	.word	0xffffffff


	//   ....[65]....
        /*0304*/ 	.word	0xffffffff


	//   ....[66]....
        /*0308*/ 	.word	0xffffffff


	//   ....[67]....
        /*030c*/ 	.word	0xffffffff


	//   ....[68]....
        /*0310*/ 	.word	0xffffffff


	//   ....[69]....
        /*0314*/ 	.word	0xffffffff


	//   ....[70]....
        /*0318*/ 	.word	0xffffffff


	//   ....[71]....
        /*031c*/ 	.word	0xffffffff


	//   ....[72]....
        /*0320*/ 	.word	0xffffffff


	//   ....[73]....
        /*0324*/ 	.word	0xffffffff


	//   ....[74]....
        /*0328*/ 	.word	0x0500000f


	//   ....[75]....
        /*032c*/ 	.word	0x0500000f


	//   ....[76]....
        /*0330*/ 	.word	0x0500000f


	//   ....[77]....
        /*0334*/ 	.word	0x0500000f


	//   ....[78]....
        /*0338*/ 	.word	0x0500000f


	//   ....[79]....
        /*033c*/ 	.word	0x0500000f


	//   ....[80]....
        /*0340*/ 	.word	0x0500000f


	//   ....[81]....
        /*0344*/ 	.word	0x0500000f


	//   ....[82]....
        /*0348*/ 	.word	0x0500000f


	//   ....[83]....
        /*034c*/ 	.word	0x0500000f


	//   ....[84]....
        /*0350*/ 	.word	0x0500000f


	//   ....[85]....
        /*0354*/ 	.word	0x0500000f


	//   ....[86]....
        /*0358*/ 	.word	0x0500000f


	//   ....[87]....
        /*035c*/ 	.word	0x0500000f


	//   ....[88]....
        /*0360*/ 	.word	0x0500000f


	//   ....[89]....
        /*0364*/ 	.word	0x0500000f


	//   ....[90]....
        /*0368*/ 	.word	0x0500000f


	//   ....[91]....
        /*036c*/ 	.word	0x0500000f


	//   ....[92]....
        /*0370*/ 	.word	0x0500000f


	//----- nvinfo : EIATTR_COOP_GROUP_INSTR_OFFSETS
	.align		4
.L_211:
        /*0374*/ 	.byte	0x04, 0x28
        /*0376*/ 	.short	(.L_213 - .L_212)


	//   ....[0]....
.L_212:
        /*0378*/ 	.word	0x00000060


	//   ....[1]....
        /*037c*/ 	.word	0x00000140


	//   ....[2]....
        /*0380*/ 	.word	0x00000190


	//   ....[3]....
        /*0384*/ 	.word	0x000003c0


	//   ....[4]....
        /*0388*/ 	.word	0x00000520


	//   ....[5]....
        /*038c*/ 	.word	0x00000640


	//   ....[6]....
        /*0390*/ 	.word	0x000007a0


	//   ....[7]....
        /*0394*/ 	.word	0x00001940


	//   ....[8]....
        /*0398*/ 	.word	0x00002710


	//   ....[9]....
        /*039c*/ 	.word	0x00003390


	//   ....[10]....
        /*03a0*/ 	.word	0x000039d0


	//   ....[11]....
        /*03a4*/ 	.word	0x00003b00


	//   ....[12]....
        /*03a8*/ 	.word	0x00004050


	//   ....[13]....
        /*03ac*/ 	.word	0x00004100


	//   ....[14]....
        /*03b0*/ 	.word	0x00006480


	//   ....[15]....
        /*03b4*/ 	.word	0x00006630


	//   ....[16]....
        /*03b8*/ 	.word	0x000073a0


	//   ....[17]....
        /*03bc*/ 	.word	0x000074c0


	//   ....[18]....
        /*03c0*/ 	.word	0x00007a50


	//   ....[19]....
        /*03c4*/ 	.word	0x00007ae0


	//   ....[20]....
        /*03c8*/ 	.word	0x00009ca0


	//   ....[21]....
        /*03cc*/ 	.word	0x00009cc0


	//   ....[22]....
        /*03d0*/ 	.word	0x0000a150


	//   ....[23]....
        /*03d4*/ 	.word	0x0000a1c0


	//   ....[24]....
        /*03d8*/ 	.word	0x0000be80


	//   ....[25]....
        /*03dc*/ 	.word	0x0000c350


	//   ....[26]....
        /*03e0*/ 	.word	0x0000d0e0


	//   ....[27]....
        /*03e4*/ 	.word	0x0000d1f0


	//   ....[28]....
        /*03e8*/ 	.word	0x0000d790


	//   ....[29]....
        /*03ec*/ 	.word	0x0000d7f0


	//   ....[30]....
        /*03f0*/ 	.word	0x0000e870


	//   ....[31]....
        /*03f4*/ 	.word	0x0000e8b0


	//   ....[32]....
        /*03f8*/ 	.word	0x0000e9c0


	//   ....[33]....
        /*03fc*/ 	.word	0x0000e9e0


	//   ....[34]....
        /*0400*/ 	.word	0x0000fe50


	//   ....[35]....
        /*0404*/ 	.word	0x0000ff30


	//   ....[36]....
        /*0408*/ 	.word	0x0000ff60


	//   ....[37]....
        /*040c*/ 	.word	0x0000ff90


	//   ....[38]....
        /*0410*/ 	.word	0x000106c0


	//   ....[39]....
        /*0414*/ 	.word	0x00010700


	//   ....[40]....
        /*0418*/ 	.word	0x00010810


	//   ....[41]....
        /*041c*/ 	.word	0x00010830


	//   ....[42]....
        /*0420*/ 	.word	0x00010940


	//   ....[43]....
        /*0424*/ 	.word	0x00010960


	//   ....[44]....
        /*0428*/ 	.word	0x00010a80


	//   ....[45]....
        /*042c*/ 	.word	0x00010aa0


	//   ....[46]....
        /*0430*/ 	.word	0x00011210


	//   ....[47]....
        /*0434*/ 	.word	0x00011230


	//   ....[48]....
        /*0438*/ 	.word	0x00011340


	//   ....[49]....
        /*043c*/ 	.word	0x00011360


	//   ....[50]....
        /*0440*/ 	.word	0x00011470


	//   ....[51]....
        /*0444*/ 	.word	0x00011490


	//   ....[52]....
        /*0448*/ 	.word	0x000115b0


	//   ....[53]....
        /*044c*/ 	.word	0x000115d0


	//   ....[54]....
        /*0450*/ 	.word	0x00011790


	//   ....[55]....
        /*0454*/ 	.word	0x000128d0


	//   ....[56]....
        /*0458*/ 	.word	0x00013360


	//   ....[57]....
        /*045c*/ 	.word	0x00013390


	//   ....[58]....
        /*0460*/ 	.word	0x00013460


	//   ....[59]....
        /*0464*/ 	.word	0x00013480


	//   ....[60]....
        /*0468*/ 	.word	0x00013520


	//   ....[61]....
        /*046c*/ 	.word	0x00013540


	//   ....[62]....
        /*0470*/ 	.word	0x000135e0


	//   ....[63]....
        /*0474*/ 	.word	0x00013600


	//   ....[64]....
        /*0478*/ 	.word	0x000136a0


	//   ....[65]....
        /*047c*/ 	.word	0x000136c0


	//   ....[66]....
        /*0480*/ 	.word	0x00013760


	//   ....[67]....
        /*0484*/ 	.word	0x00013780


	//   ....[68]....
        /*0488*/ 	.word	0x00013820


	//   ....[69]....
        /*048c*/ 	.word	0x00013840


	//   ....[70]....
        /*0490*/ 	.word	0x00013850


	//   ....[71]....
        /*0494*/ 	.word	0x00013860


	//   ....[72]....
        /*0498*/ 	.word	0x000165c0


	//   ....[73]....
        /*049c*/ 	.word	0x000167b0


	//   ....[74]....
        /*04a0*/ 	.word	0x00016e00


	//   ....[75]....
        /*04a4*/ 	.word	0x00016f80


	//   ....[76]....
        /*04a8*/ 	.word	0x00016fe0


	//   ....[77]....
        /*04ac*/ 	.word	0x00017140


	//   ....[78]....
        /*04b0*/ 	.word	0x00017190


	//   ....[79]....
        /*04b4*/ 	.word	0x000172b0


	//   ....[80]....
        /*04b8*/ 	.word	0x00017320


	//   ....[81]....
        /*04bc*/ 	.word	0x00017440


	//   ....[82]....
        /*04c0*/ 	.word	0x000174b0


	//   ....[83]....
        /*04c4*/ 	.word	0x000175d0


	//   ....[84]....
        /*04c8*/ 	.word	0x00017640


	//   ....[85]....
        /*04cc*/ 	.word	0x00017760


	//   ....[86]....
        /*04d0*/ 	.word	0x000177d0


	//   ....[87]....
        /*04d4*/ 	.word	0x000178f0


	//   ....[88]....
        /*04d8*/ 	.word	0x00017960


	//   ....[89]....
        /*04dc*/ 	.word	0x00017a80


	//   ....[90]....
        /*04e0*/ 	.word	0x00017ad0


	//   ....[91]....
        /*04e4*/ 	.word	0x00017df0


	//   ....[92]....
        /*04e8*/ 	.word	0x00017f10


	//----- nvinfo : EIATTR_REG_RECONFIG
	.align		4
.L_213:
        /*04ec*/ 	.byte	0x01, 0x54
	.zero		2


	//----- nvinfo : EIATTR_SYSCALL_OFFSETS
	.align		4
        /*04f0*/ 	.byte	0x04, 0x46
        /*04f2*/ 	.short	(.L_215 - .L_214)


	//   ....[0]....
.L_214:
        /*04f4*/ 	.word	0x00001b20


	//   ....[1]....
        /*04f8*/ 	.word	0x000124a0


	//   ....[2]....
        /*04fc*/ 	.word	0x000125f0


	//   ....[3]....
        /*0500*/ 	.word	0x000126e0


	//   ....[4]....
        /*0504*/ 	.word	0x00012f30


	//----- nvinfo : EIATTR_MBARRIER_INSTR_OFFSETS
	.align		4
.L_215:
        /*0508*/ 	.byte	0x04, 0x39
        /*050a*/ 	.short	(.L_217 - .L_216)


	//   ....[0]....
.L_216:
        /*050c*/ 	.word	0x00000270
        /*0510*/ 	.word	0x000000ff
        /*0514*/ 	.word	0x00030800
        /*0518*/ 	.short	0x0100
        /*051a*/ 	.byte	0x08
	.zero		1


	//   ....[1]....
        /*051c*/ 	.word	0x00000280
        /*0520*/ 	.word	0x000000ff
        /*0524*/ 	.word	0x00030820
        /*0528*/ 	.short	0x0100
        /*052a*/ 	.byte	0x08
	.zero		1


	//   ....[2]....
        /*052c*/ 	.word	0x00000370
        /*0530*/ 	.word	0x000000ff
        /*0534*/ 	.word	0x00030830
        /*0538*/ 	.short	0x0100
        /*053a*/ 	.byte	0x08
	.zero		1


	//   ....[3]....
        /*053c*/ 	.word	0x00000380
        /*0540*/ 	.word	0x000000ff
        /*0544*/ 	.word	0x00030840
        /*0548*/ 	.short	0x0100
        /*054a*/ 	.byte	0x08
	.zero		1


	//   ....[4]....
        /*054c*/ 	.word	0x00000390
        /*0550*/ 	.word	0x000000ff
        /*0554*/ 	.word	0x00030838
        /*0558*/ 	.short	0x0100
        /*055a*/ 	.byte	0x08
	.zero		1


	//   ....[5]....
        /*055c*/ 	.word	0x000003a0
        /*0560*/ 	.word	0x000000ff
        /*0564*/ 	.word	0x00030848
        /*0568*/ 	.short	0x0100
        /*056a*/ 	.byte	0x08
	.zero		1


	//   ....[6]....
        /*056c*/ 	.word	0x000004d0
        /*0570*/ 	.word	0x000000ff
        /*0574*/ 	.word	0x00030850
        /*0578*/ 	.short	0x0100
        /*057a*/ 	.byte	0x08
	.zero		1


	//   ....[7]....
        /*057c*/ 	.word	0x000004e0
        /*0580*/ 	.word	0x000000ff
        /*0584*/ 	.word	0x00030860
        /*0588*/ 	.short	0x0100
        /*058a*/ 	.byte	0x08
	.zero		1


	//   ....[8]....
        /*058c*/ 	.word	0x000004f0
        /*0590*/ 	.word	0x000000ff
        /*0594*/ 	.word	0x00030858
        /*0598*/ 	.short	0x0100
        /*059a*/ 	.byte	0x08
	.zero		1


	//   ....[9]....
        /*059c*/ 	.word	0x00000500
        /*05a0*/ 	.word	0x000000ff
        /*05a4*/ 	.word	0x00030868
        /*05a8*/ 	.short	0x0100
        /*05aa*/ 	.byte	0x08
	.zero		1


	//   ....[10]....
        /*05ac*/ 	.word	0x000005f0
        /*05b0*/ 	.word	0x000000ff
        /*05b4*/ 	.word	0x00030870
        /*05b8*/ 	.short	0x0100
        /*05ba*/ 	.byte	0x06
	.zero		1


	//   ....[11]....
        /*05bc*/ 	.word	0x00000600
        /*05c0*/ 	.word	0x000000ff
        /*05c4*/ 	.word	0x00030880
        /*05c8*/ 	.short	0x0100
        /*05ca*/ 	.byte	0x06
	.zero		1


	//   ....[12]....
        /*05cc*/ 	.word	0x00000610
        /*05d0*/ 	.word	0x000000ff
        /*05d4*/ 	.word	0x00030878
        /*05d8*/ 	.short	0x0100
        /*05da*/ 	.byte	0x06
	.zero		1


	//   ....[13]....
        /*05dc*/ 	.word	0x00000620
        /*05e0*/ 	.word	0x000000ff
        /*05e4*/ 	.word	0x00030888
        /*05e8*/ 	.short	0x0100
        /*05ea*/ 	.byte	0x06
	.zero		1


	//   ....[14]....
        /*05ec*/ 	.word	0x00000750
        /*05f0*/ 	.word	0x000000ff
        /*05f4*/ 	.word	0x00030890
        /*05f8*/ 	.short	0x0100
        /*05fa*/ 	.byte	0x08
	.zero		1


	//   ....[15]....
        /*05fc*/ 	.word	0x00000760
        /*0600*/ 	.word	0x000000ff
        /*0604*/ 	.word	0x000308a0
        /*0608*/ 	.short	0x0100
        /*060a*/ 	.byte	0x08
	.zero		1


	//   ....[16]....
        /*060c*/ 	.word	0x00000770
        /*0610*/ 	.word	0x000000ff
        /*0614*/ 	.word	0x00030898
        /*0618*/ 	.short	0x0100
        /*061a*/ 	.byte	0x08
	.zero		1


	//   ....[17]....
        /*061c*/ 	.word	0x00000780
        /*0620*/ 	.word	0x000000ff
        /*0624*/ 	.word	0x000308a8
        /*0628*/ 	.short	0x0100
        /*062a*/ 	.byte	0x08
	.zero		1


	//   ....[18]....
        /*062c*/ 	.word	0x000008b0
        /*0630*/ 	.word	0x000000ff
        /*0634*/ 	.word	0x000308b0
        /*0638*/ 	.short	0x0100
        /*063a*/ 	.byte	0x08
	.zero		1


	//   ....[19]....
        /*063c*/ 	.word	0x000008c0
        /*0640*/ 	.word	0x000000ff
        /*0644*/ 	.word	0x000308c0
        /*0648*/ 	.short	0x0100
        /*064a*/ 	.byte	0x08
	.zero		1


	//   ....[20]....
        /*064c*/ 	.word	0x000008d0
        /*0650*/ 	.word	0x000000ff
        /*0654*/ 	.word	0x000308b8
        /*0658*/ 	.short	0x0100
        /*065a*/ 	.byte	0x08
	.zero		1


	//   ....[21]....
        /*065c*/ 	.word	0x000008e0
        /*0660*/ 	.word	0x000000ff
        /*0664*/ 	.word	0x000308c8
        /*0668*/ 	.short	0x0100
        /*066a*/ 	.byte	0x08
	.zero		1


	//   ....[22]....
        /*066c*/ 	.word	0x00001bc0
        /*0670*/ 	.word	0x000000ff
        /*0674*/ 	.word	0x00030800
        /*0678*/ 	.short	0x010a
        /*067a*/ 	.byte	0x26
	.zero		1


	//   ....[23]....
        /*067c*/ 	.word	0x00001c40
        /*0680*/ 	.word	0x0000000b
        /*0684*/ 	.word	0x00030830
        /*0688*/ 	.short	0x010a
        /*068a*/ 	.byte	0x3f
	.zero		1


	//   ....[24]....
        /*068c*/ 	.word	0x00001ce0
        /*0690*/ 	.word	0x0000000b
        /*0694*/ 	.word	0x00030830
        /*0698*/ 	.short	0x010a
        /*069a*/ 	.byte	0x3f
	.zero		1


	//   ....[25]....
        /*069c*/ 	.word	0x00002750
        /*06a0*/ 	.word	0x00000004
        /*06a4*/ 	.word	0x00000000
        /*06a8*/ 	.short	0x0101
        /*06aa*/ 	.byte	0x3f
	.zero		1


	//   ....[26]....
        /*06ac*/ 	.word	0x00004fa0
        /*06b0*/ 	.word	0x000000ff
        /*06b4*/ 	.word	0x00030830
        /*06b8*/ 	.short	0x010a
        /*06ba*/ 	.byte	0x07
	.zero		1


	//   ....[27]....
        /*06bc*/ 	.word	0x00004fe0
        /*06c0*/ 	.word	0x000000ff
        /*06c4*/ 	.word	0x00030830
        /*06c8*/ 	.short	0x010a
        /*06ca*/ 	.byte	0x07
	.zero		1


	//   ....[28]....
        /*06cc*/ 	.word	0x00005aa0
        /*06d0*/ 	.word	0x000000ff
        /*06d4*/ 	.word	0x00030850
        /*06d8*/ 	.short	0x010a
        /*06da*/ 	.byte	0x06
	.zero		1


	//   ....[29]....
        /*06dc*/ 	.word	0x00005ae0
        /*06e0*/ 	.word	0x000000ff
        /*06e4*/ 	.word	0x00030850
        /*06e8*/ 	.short	0x010a
        /*06ea*/ 	.byte	0x06
	.zero		1


	//   ....[30]....
        /*06ec*/ 	.word	0x00006490
        /*06f0*/ 	.word	0x0000000c
        /*06f4*/ 	.word	0x00000000
        /*06f8*/ 	.short	0x0101
        /*06fa*/ 	.byte	0x3f
	.zero		1


	//   ....[31]....
        /*06fc*/ 	.word	0x00007f50
        /*0700*/ 	.word	0x00000005
        /*0704*/ 	.word	0x00000000
        /*0708*/ 	.short	0x0101
        /*070a*/ 	.byte	0x3f
	.zero		1


	//   ....[32]....
        /*070c*/ 	.word	0x00008830
        /*0710*/ 	.word	0x000000ff
        /*0714*/ 	.word	0x00030830
        /*0718*/ 	.short	0x010a
        /*071a*/ 	.byte	0x06
	.zero		1


	//   ....[33]....
        /*071c*/ 	.word	0x00008870
        /*0720*/ 	.word	0x000000ff
        /*0724*/ 	.word	0x00030830
        /*0728*/ 	.short	0x010a
        /*072a*/ 	.byte	0x06
	.zero		1


	//   ....[34]....
        /*072c*/ 	.word	0x00009330
        /*0730*/ 	.word	0x000000ff
        /*0734*/ 	.word	0x00030850
        /*0738*/ 	.short	0x010a
        /*073a*/ 	.byte	0x0a
	.zero		1


	//   ....[35]....
        /*073c*/ 	.word	0x00009370
        /*0740*/ 	.word	0x000000ff
        /*0744*/ 	.word	0x00030850
        /*0748*/ 	.short	0x010a
        /*074a*/ 	.byte	0x0a
	.zero		1


	//   ....[36]....
        /*074c*/ 	.word	0x0000a6b0
        /*0750*/ 	.word	0x0000000d
        /*0754*/ 	.word	0x00000000
        /*0758*/ 	.short	0x0101
        /*075a*/ 	.byte	0x3f
	.zero		1


	//   ....[37]....
        /*075c*/ 	.word	0x0000a6f0
        /*0760*/ 	.word	0x00000088
        /*0764*/ 	.word	0x00000000
        /*0768*/ 	.short	0x0101
        /*076a*/ 	.byte	0x3f
	.zero		1


	//   ....[38]....
        /*076c*/ 	.word	0x0000acc0
        /*0770*/ 	.word	0x000000ff
        /*0774*/ 	.word	0x00030830
        /*0778*/ 	.short	0x010a
        /*077a*/ 	.byte	0x06
	.zero		1


	//   ....[39]....
        /*077c*/ 	.word	0x0000ad00
        /*0780*/ 	.word	0x000000ff
        /*0784*/ 	.word	0x00030830
        /*0788*/ 	.short	0x010a
        /*078a*/ 	.byte	0x06
	.zero		1


	//   ....[40]....
        /*078c*/ 	.word	0x0000b7c0
        /*0790*/ 	.word	0x000000ff
        /*0794*/ 	.word	0x00030850
        /*0798*/ 	.short	0x010a
        /*079a*/ 	.byte	0x0a
	.zero		1


	//   ....[41]....
        /*079c*/ 	.word	0x0000b800
        /*07a0*/ 	.word	0x000000ff
        /*07a4*/ 	.word	0x00030850
        /*07a8*/ 	.short	0x010a
        /*07aa*/ 	.byte	0x0a
	.zero		1


	//   ....[42]....
        /*07ac*/ 	.word	0x0000c1d0
        /*07b0*/ 	.word	0x00000002
        /*07b4*/ 	.word	0x00000000
        /*07b8*/ 	.short	0x0101
        /*07ba*/ 	.byte	0x3f
	.zero		1


	//   ....[43]....
        /*07bc*/ 	.word	0x0000db50
        /*07c0*/ 	.word	0x0000007d
        /*07c4*/ 	.word	0x00000000
        /*07c8*/ 	.short	0x0101
        /*07ca*/ 	.byte	0x3f
	.zero		1


	//   ....[44]....
        /*07cc*/ 	.word	0x0000e7e0
        /*07d0*/ 	.word	0x000000ff
        /*07d4*/ 	.word	0x00030850
        /*07d8*/ 	.short	0x010a
        /*07da*/ 	.byte	0x05
	.zero		1


	//   ....[45]....
        /*07dc*/ 	.word	0x0000e820
        /*07e0*/ 	.word	0x000000ff
        /*07e4*/ 	.word	0x00030850
        /*07e8*/ 	.short	0x010a
        /*07ea*/ 	.byte	0x05
	.zero		1


	//   ....[46]....
        /*07ec*/ 	.word	0x0000eff0
        /*07f0*/ 	.word	0x00000007
        /*07f4*/ 	.word	0x00000000
        /*07f8*/ 	.short	0x0101
        /*07fa*/ 	.byte	0x3f
	.zero		1


	//   ....[47]....
        /*07fc*/ 	.word	0x000106f0
        /*0800*/ 	.word	0x00000010
        /*0804*/ 	.word	0x00000000
        /*0808*/ 	.short	0x0101
        /*080a*/ 	.byte	0x3f
	.zero		1


	//   ....[48]....
        /*080c*/ 	.word	0x00012af0
        /*0810*/ 	.word	0x00000000
        /*0814*/ 	.word	0x00030840
        /*0818*/ 	.short	0x010a
        /*081a*/ 	.byte	0x3f
	.zero		1


	//   ....[49]....
        /*081c*/ 	.word	0x000139d0
        /*0820*/ 	.word	0x00000011
        /*0824*/ 	.word	0x00030800
        /*0828*/ 	.short	0x0107
        /*082a*/ 	.byte	0x3f
	.zero		1


	//   ....[50]....
        /*082c*/ 	.word	0x00013ae0
        /*0830*/ 	.word	0x00000011
        /*0834*/ 	.word	0x00030800
        /*0838*/ 	.short	0x0101
        /*083a*/ 	.byte	0x3f
	.zero		1


	//   ....[51]....
        /*083c*/ 	.word	0x00013b00
        /*0840*/ 	.word	0x00000011
        /*0844*/ 	.word	0x00030820
        /*0848*/ 	.short	0x010a
        /*084a*/ 	.byte	0x3f
	.zero		1


	//   ....[52]....
        /*084c*/ 	.word	0x00013e40
        /*0850*/ 	.word	0x00000003
        /*0854*/ 	.word	0x00030840
        /*0858*/ 	.short	0x010a
        /*085a*/ 	.byte	0x3f
	.zero		1


	//   ....[53]....
        /*085c*/ 	.word	0x000142d0
        /*0860*/ 	.word	0x00000003
        /*0864*/ 	.word	0x00000060
        /*0868*/ 	.short	0x010a
        /*086a*/ 	.byte	0x3f
	.zero		1


	//   ....[54]....
        /*086c*/ 	.word	0x00014a30
        /*0870*/ 	.word	0x00000003
        /*0874*/ 	.word	0x00030840
        /*0878*/ 	.short	0x010a
        /*087a*/ 	.byte	0x3f
	.zero		1


	//   ....[55]....
        /*087c*/ 	.word	0x00014ec0
        /*0880*/ 	.word	0x00000009
        /*0884*/ 	.word	0x00000060
        /*0888*/ 	.short	0x010a
        /*088a*/ 	.byte	0x3f
	.zero		1


	//   ....[56]....
        /*088c*/ 	.word	0x00015560
        /*0890*/ 	.word	0x00000002
        /*0894*/ 	.word	0x00030840
        /*0898*/ 	.short	0x010a
        /*089a*/ 	.byte	0x3f
	.zero		1


	//   ....[57]....
        /*089c*/ 	.word	0x000159f0
        /*08a0*/ 	.word	0x00000002
        /*08a4*/ 	.word	0x00000060
        /*08a8*/ 	.short	0x010a
        /*08aa*/ 	.byte	0x3f
	.zero		1


	//   ....[58]....
        /*08ac*/ 	.word	0x00016040
        /*08b0*/ 	.word	0x00000002
        /*08b4*/ 	.word	0x00030860
        /*08b8*/ 	.short	0x010a
        /*08ba*/ 	.byte	0x3f
	.zero		1


	//   ....[59]....
        /*08bc*/ 	.word	0x00016730
        /*08c0*/ 	.word	0x00000000
        /*08c4*/ 	.word	0x00030820
        /*08c8*/ 	.short	0x010a
        /*08ca*/ 	.byte	0x3f
	.zero		1


	//   ....[60]....
        /*08cc*/ 	.word	0x00016920
        /*08d0*/ 	.word	0x00000006
        /*08d4*/ 	.word	0x00000000
        /*08d8*/ 	.short	0x010a
        /*08da*/ 	.byte	0x3f
	.zero		1


	//   ....[61]....
        /*08dc*/ 	.word	0x00016970
        /*08e0*/ 	.word	0x00000003
        /*08e4*/ 	.word	0x00000000
        /*08e8*/ 	.short	0x010a
        /*08ea*/ 	.byte	0x3f
	.zero		1


	//   ....[62]....
        /*08ec*/ 	.word	0x000169d0
        /*08f0*/ 	.word	0x00000012
        /*08f4*/ 	.word	0x00000000
        /*08f8*/ 	.short	0x010a
        /*08fa*/ 	.byte	0x3f
	.zero		1


	//   ....[63]....
        /*08fc*/ 	.word	0x00016a00
        /*0900*/ 	.word	0x00000003
        /*0904*/ 	.word	0x00000000
        /*0908*/ 	.short	0x010a
        /*090a*/ 	.byte	0x3f
	.zero		1


	//   ....[64]....
        /*090c*/ 	.word	0x00016a70
        /*0910*/ 	.word	0x00000003
        /*0914*/ 	.word	0x00030800
        /*0918*/ 	.short	0x010a
        /*091a*/ 	.byte	0x3f
	.zero		1


	//   ....[65]....
        /*091c*/ 	.word	0x00016ac0
        /*0920*/ 	.word	0x0000000b
        /*0924*/ 	.word	0x00030830
        /*0928*/ 	.short	0x010a
        /*092a*/ 	.byte	0x3f
	.zero		1


	//   ....[66]....
        /*092c*/ 	.word	0x00016b20
        /*0930*/ 	.word	0x0000000c
        /*0934*/ 	.word	0x00030830
        /*0938*/ 	.short	0x010a
        /*093a*/ 	.byte	0x3f
	.zero		1


	//   ....[67]....
        /*093c*/ 	.word	0x00016b80
        /*0940*/ 	.word	0x00000009
        /*0944*/ 	.word	0x00030850
        /*0948*/ 	.short	0x010a
        /*094a*/ 	.byte	0x3f
	.zero		1


	//   ....[68]....
        /*094c*/ 	.word	0x00016be0
        /*0950*/ 	.word	0x00000004
        /*0954*/ 	.word	0x00030830
        /*0958*/ 	.short	0x010a
        /*095a*/ 	.byte	0x3f
	.zero		1


	//   ....[69]....
        /*095c*/ 	.word	0x00016c40
        /*0960*/ 	.word	0x00000003
        /*0964*/ 	.word	0x00030850
        /*0968*/ 	.short	0x010a
        /*096a*/ 	.byte	0x3f
	.zero		1


	//   ....[70]....
        /*096c*/ 	.word	0x00016ca0
        /*0970*/ 	.word	0x00000004
        /*0974*/ 	.word	0x00030830
        /*0978*/ 	.short	0x010a
        /*097a*/ 	.byte	0x3f
	.zero		1


	//   ....[71]....
        /*097c*/ 	.word	0x00016d00
        /*0980*/ 	.word	0x00000003
        /*0984*/ 	.word	0x00030850
        /*0988*/ 	.short	0x010a
        /*098a*/ 	.byte	0x3f
	.zero		1


	//   ....[72]....
        /*098c*/ 	.word	0x00016d60
        /*0990*/ 	.word	0x00000007
        /*0994*/ 	.word	0x00030850
        /*0998*/ 	.short	0x010a
        /*099a*/ 	.byte	0x3f
	.zero		1


	//   ....[73]....
        /*099c*/ 	.word	0x00016eb0
        /*09a0*/ 	.word	0x00000000
        /*09a4*/ 	.word	0x00030840
        /*09a8*/ 	.short	0x010a
        /*09aa*/ 	.byte	0x3f
	.zero		1


	//   ....[74]....
        /*09ac*/ 	.word	0x00017b10
        /*09b0*/ 	.word	0x00000011
        /*09b4*/ 	.word	0x00030820
        /*09b8*/ 	.short	0x010a
        /*09ba*/ 	.byte	0x3f
	.zero		1


	//   ....[75]....
        /*09bc*/ 	.word	0x00017b60
        /*09c0*/ 	.word	0x00000003
        /*09c4*/ 	.word	0x00030840
        /*09c8*/ 	.short	0x010a
        /*09ca*/ 	.byte	0x3f
	.zero		1


	//   ....[76]....
        /*09cc*/ 	.word	0x00017bb0
        /*09d0*/ 	.word	0x00000003
        /*09d4*/ 	.word	0x00000060
        /*09d8*/ 	.short	0x010a
        /*09da*/ 	.byte	0x3f
	.zero		1


	//   ....[77]....
        /*09dc*/ 	.word	0x00017c00
        /*09e0*/ 	.word	0x00000003
        /*09e4*/ 	.word	0x00030840
        /*09e8*/ 	.short	0x010a
        /*09ea*/ 	.byte	0x3f
	.zero		1


	//   ....[78]....
        /*09ec*/ 	.word	0x00017c50
        /*09f0*/ 	.word	0x00000009
        /*09f4*/ 	.word	0x00000060
        /*09f8*/ 	.short	0x010a
        /*09fa*/ 	.byte	0x3f
	.zero		1


	//   ....[79]....
        /*09fc*/ 	.word	0x00017ca0
        /*0a00*/ 	.word	0x00000002
        /*0a04*/ 	.word	0x00030840
        /*0a08*/ 	.short	0x010a
        /*0a0a*/ 	.byte	0x3f
	.zero		1


	//   ....[80]....
        /*0a0c*/ 	.word	0x00017cf0
        /*0a10*/ 	.word	0x00000002
        /*0a14*/ 	.word	0x00000060
        /*0a18*/ 	.short	0x010a
        /*0a1a*/ 	.byte	0x3f
	.zero		1


	//   ....[81]....
        /*0a1c*/ 	.word	0x00017d40
        /*0a20*/ 	.word	0x00000002
        /*0a24*/ 	.word	0x00030860
        /*0a28*/ 	.short	0x010a
        /*0a2a*/ 	.byte	0x3f
	.zero		1


	//   ....[82]....
        /*0a2c*/ 	.word	0x00017e30
        /*0a30*/ 	.word	0x00000000
        /*0a34*/ 	.word	0x00030820
        /*0a38*/ 	.short	0x010a
        /*0a3a*/ 	.byte	0x3f
	.zero		1


	//   ....[83]....
        /*0a3c*/ 	.word	0x00017fd0
        /*0a40*/ 	.word	0x00000006
        /*0a44*/ 	.word	0x00000000
        /*0a48*/ 	.short	0x010a
        /*0a4a*/ 	.byte	0x3f
	.zero		1


	//   ....[84]....
        /*0a4c*/ 	.word	0x00018020
        /*0a50*/ 	.word	0x00000003
        /*0a54*/ 	.word	0x00000000
        /*0a58*/ 	.short	0x010a
        /*0a5a*/ 	.byte	0x3f
	.zero		1


	//   ....[85]....
        /*0a5c*/ 	.word	0x00018070
        /*0a60*/ 	.word	0x00000012
        /*0a64*/ 	.word	0x00000000
        /*0a68*/ 	.short	0x010a
        /*0a6a*/ 	.byte	0x3f
	.zero		1


	//----- nvinfo : EIATTR_NUM_MBARRIERS
	.align		4
.L_217:
        /*0a6c*/ 	.byte	0x03, 0x38
        /*0a6e*/ 	.short	0x0016


	//----- nvinfo : EIATTR_EXIT_INSTR_OFFSETS
	.align		4
        /*0a70*/ 	.byte	0x04, 0x1c
        /*0a72*/ 	.short	(.L_219 - .L_218)


	//   ....[0]....
.L_218:
        /*0a74*/ 	.word	0x00000a10


	//   ....[1]....
        /*0a78*/ 	.word	0x00011720


	//   ....[2]....
        /*0a7c*/ 	.word	0x00016a50


	//----- nvinfo : EIATTR_MAX_THREADS
	.align		4
.L_219:
        /*0a80*/ 	.byte	0x04, 0x05
        /*0a82*/ 	.short	(.L_221 - .L_220)
.L_220:
        /*0a84*/ 	.word	0x00000180
        /*0a88*/ 	.word	0x00000001
        /*0a8c*/ 	.word	0x00000001


	//----- nvinfo : EIATTR_CRS_STACK_SIZE
	.align		4
.L_221:
        /*0a90*/ 	.byte	0x04, 0x1e
        /*0a92*/ 	.short	(.L_223 - .L_222)
.L_222:
        /*0a94*/ 	.word	0x00000000


	//----- nvinfo : EIATTR_CBANK_PARAM_SIZE
	.align		4
.L_223:
        /*0a98*/ 	.byte	0x03, 0x19
        /*0a9a*/ 	.short	0x0af0


	//----- nvinfo : EIATTR_PARAM_CBANK
	.align		4
        /*0a9c*/ 	.byte	0x04, 0x0a
        /*0a9e*/ 	.short	(.L_225 - .L_224)
	.align		4
.L_224:
        /*0aa0*/ 	.word	index@(.nv.constant0._ZN7cutlass13device_kernelIN5flash11enable_sm90INS1_16FlashAttnFwdSm90INS1_25CollectiveMainloopFwdSm90ILi2EN4cute5tupleIJNS5_1CILi1EEES8_S8_EEENS6_IJNS7_ILi128EEENS7_ILi96EEENS7_ILi192EEEEEELi192ENS_10bfloat16_tEfNS_4arch4Sm90ELb0ELb1ELb1ELb0ELb0ELb0ELb0ELb1ELb1ELb1ELb0ELb0EEENS1_21CollectiveEpilogueFwdINS6_IJSA_SC_SB_EEES9_SE_SG_Li256ELb0ELb1ELb0ELb0EEENS1_30DynamicPersistentTileSchedulerILi256ELi128ELb0ELb1ELb1EEEEEEEEEvNT_6ParamsE)
        /*0aa4*/ 	.short	0x0210
        /*0aa6*/ 	.short	0x0af0


	//----- nvinfo : EIATTR_SW_WAR
	.align		4
.L_225:
        /*0aa8*/ 	.byte	0x04, 0x36
        /*0aaa*/ 	.short	(.L_227 - .L_226)
.L_226:
        /*0aac*/ 	.word	0x00000008
.L_227:


//--------------------- .nv.info._ZN7cutlass13device_kernelIN5flash11enable_sm90INS1_16FlashAttnFwdSm90INS1_25CollectiveMainloopFwdSm90ILi2EN4cute5tupleIJNS5_1CILi1EEES8_S8_EEENS6_IJNS7_ILi128EEENS7_ILi96EEENS7_ILi192EEEEEELi192ENS_10bfloat16_tEfNS_4arch4Sm90ELb0ELb1ELb1ELb1ELb0ELb0ELb0ELb1ELb1ELb1ELb0ELb0EEENS1_21CollectiveEpilogueFwdINS6_IJSA_SC_SB_EEES9_SE_SG_Li256ELb1ELb1ELb0ELb0EEENS1_36VarlenDynamicPersistentTileSchedulerILi128ELi96ELi256ELi128ELb0ELb1ELb1ELb1ELb0ELb1EEEEEEEEEvNT_6ParamsE --------------------------
	.section	.nv.info._ZN7cutlass13device_kernelIN5flash11enable_sm90INS1_16FlashAttnFwdSm90INS1_25CollectiveMainloopFwdSm90ILi2EN4cute5tupleIJNS5_1CILi1EEES8_S8_EEENS6_IJNS7_ILi128EEENS7_ILi96EEENS7_ILi192EEEEEELi192ENS_10bfloat16_tEfNS_4arch4Sm90ELb0ELb1ELb1ELb1ELb0ELb0ELb0ELb1ELb1ELb1ELb0ELb0EEENS1_21CollectiveEpilogueFwdINS6_IJSA_SC_SB_EEES9_SE_SG_Li256ELb1ELb1ELb0ELb0EEENS1_36VarlenDynamicPersistentTileSchedulerILi128ELi96ELi256ELi128ELb0ELb1ELb1ELb1ELb0ELb1EEEEEEEEEvNT_6ParamsE,"",@"SHT_CUDA_INFO"
	.sectionflags	@""
	.align	4


	//----- nvinfo : EIATTR_CUDA_API_VERSION
	.align		4
        /*0000*/ 	.byte	0x04, 0x37
        /*0002*/ 	.short	(.L_229 - .L_228)
.L_228:
        /*0004*/ 	.word	0x00000082


	//----- nvinfo : EIATTR_KPARAM_INFO
	.align		4
.L_229:
        /*0008*/ 	.byte	0x04, 0x17
        /*000a*/ 	.short	(.L_231 - .L_230)
.L_230:
        /*000c*/ 	.word	0x00000000
        /*0010*/ 	.short	0x0000
        /*0012*/ 	.short	0x0070
        /*0014*/ 	.byte	0x00, 0xf0, 0x01, 0x2a


	//----- nvinfo : EIATTR_SPARSE_MMA_MASK
	.align		4
.L_231:
        /*0018*/ 	.byte	0x03, 0x50
        /*001a*/ 	.short	0x0000


	//----- nvinfo : EIATTR_MAXREG_COUNT
	.align		4
        /*001c*/ 	.byte	0x03, 0x1b
        /*001e*/ 	.short	0x00a8


	//----- nvinfo : EIATTR_NUM_BARRIERS
	.align		4
        /*0020*/ 	.byte	0x02, 0x4c
        /*0022*/ 	.byte	0x09
	.zero		1


	//----- nvinfo : EIATTR_EXTERNS
	.align		4
        /*0024*/ 	.byte	0x04, 0x0f
        /*0026*/ 	.short	(.L_233 - .L_232)


	//   ....[0]....
	.align		4
.L_232:
        /*0028*/ 	.word	index@(__assertfail)


	//----- nvinfo : EIATTR_ANNOTATIONS
	.align		4
.L_233:
        /*002c*/ 	.byte	0x04, 0x55
        /*002e*/ 	.short	(.L_235 - .L_234)


	//   ....[0]....
.L_234:
        /* <DEDUP_REMOVED lines=65> */


	//----- nvinfo : EIATTR_MERCURY_ISA_VERSION
	.align		4
.L_235:
        /*0428*/ 	.byte	0x03, 0x5f
        /*042a*/ 	.short	0x0101


	//----- nvinfo : EIATTR_UNUSED_LOAD_BYTE_OFFSET
	.align		4
        /*042c*/ 	.byte	0x04, 0x44
        /*042e*/ 	.short	(.L_237 - .L_236)


	//   ....[0]....
.L_236:
        /*0430*/ 	.word	0x00000a10
        /*0434*/ 	.word	0x0000fff0


	//   ....[1]....
        /*0438*/ 	.word	0x0000f470
        /*043c*/ 	.word	0x0000fff0


	//----- nvinfo : EIATTR_INT_WARP_WIDE_INSTR_OFFSETS
	.align		4
.L_237:
        /*0440*/ 	.byte	0x04, 0x31
        /*0442*/ 	.short	(.L_239 - .L_238)


	//   ....[0]....
.L_238:
        /*0444*/ 	.word	0x00000130


	//   ....[1]....
        /*0448*/ 	.word	0x00000170


	//   ....[2]....
        /*044c*/ 	.word	0x000001e0


	//   ....[3]....
        /*0450*/ 	.word	0x000133e0


	//   ....[4]....
        /*0454*/ 	.word	0x00013480


	//   ....[5]....
        /*0458*/ 	.word	0x000173c0


	//   ....[6]....
        /*045c*/ 	.word	0x00017430


	//----- nvinfo : EIATTR_COOP_GROUP_MASK_REGIDS
	.align		4
.L_239:
        /*0460*/ 	.byte	0x04, 0x29
        /*0462*/ 	.short	(.L_241 - .L_240)


	//   ....[0]....
.L_240:
        /*0464*/ 	.word	0xffffffff


	//   ....[1]....
        /*0468*/ 	.word	0xffffffff


	//   ....[2]....
        /*046c*/ 	.word	0xffffffff


	//   ....[3]....
        /*0470*/ 	.word	0xffffffff


	//   ....[4]....
        /*0474*/ 	.word	0xffffffff


	//   ....[5]....
        /*0478*/ 	.word	0xffffffff


	//   ....[6]....
        /*047c*/ 	.word	0xffffffff


	//   ....[7]....
        /*0480*/ 	.word	0xffffffff


	//   ....[8]....
        /*0484*/ 	.word	0xffffffff


	//   ....[9]....
        /*0488*/ 	.word	0xffffffff


	//   ....[10]....
        /*048c*/ 	.word	0xffffffff


	//   ....[11]....
        /*0490*/ 	.word	0xffffffff


	//   ....[12]....
        /*0494*/ 	.word	0xffffffff


	//   ....[13]....
        /*0498*/ 	.word	0xffffffff


	//   ....[14]....
        /*049c*/ 	.word	0xffffffff


	//   ....[15]....
        /*04a0*/ 	.word	0xffffffff


	//   ....[16]....
        /*04a4*/ 	.word	0xffffffff


	//   ....[17]....
        /*04a8*/ 	.word	0xffffffff


	//   ....[18]....
        /*04ac*/ 	.word	0xffffffff


	//   ....[19]....
        /*04b0*/ 	.word	0xffffffff


	//   ....[20]....
        /*04b4*/ 	.word	0xffffffff


	//   ....[21]....
        /*04b8*/ 	.word	0xffffffff


	//   ....[22]....
        /*04bc*/ 	.word	0xffffffff


	//   ....[23]....
        /*04c0*/ 	.word	0xffffffff


	//   ....[24]....
        /*04c4*/ 	.word	0xffffffff


	//   ....[25]....
        /*04c8*/ 	.word	0xffffffff


	//   ....[26]....
        /*04cc*/ 	.word	0xffffffff


	//   ....[27]....
        /*04d0*/ 	.word	0xffffffff


	//   ....[28]....
        /*04d4*/ 	.word	0xffffffff


	//   ....[29]....
        /*04d8*/ 	.word	0xffffffff


	//   ....[30]....
        /*04dc*/ 	.word	0xffffffff


	//   ....[31]....
        /*04e0*/ 	.word	0xffffffff


	//   ....[32]....
        /*04e4*/ 	.word	0xffffffff


	//   ....[33]....
        /*04e8*/ 	.word	0xffffffff


	//   ....[34]....
        /*04ec*/ 	.word	0xffffffff


	//   ....[35]....
        /*04f0*/ 	.word	0xffffffff


	//   ....[36]....
        /*04f4*/ 	.word	0xffffffff


	//   ....[37]....
        /*04f8*/ 	.word	0xffffffff


	//   ....[38]....
        /*04fc*/ 	.word	0xffffffff


	//   ....[39]....
        /*0500*/ 	.word	0xffffffff


	//   ....[40]....
        /*0504*/ 	.word	0xffffffff


	//   ....[41]....
        /*0508*/ 	.word	0xffffffff


	//   ....[42]....
        /*050c*/ 	.word	0xffffffff


	//   ....[43]....
        /*0510*/ 	.word	0xffffffff


	//   ....[44]....
        /*0514*/ 	.word	0xffffffff


	//   ....[45]....
        /*0518*/ 	.word	0xffffffff


	//   ....[46]....
        /*051c*/ 	.word	0xffffffff


	//   ....[47]....
        /*0520*/ 	.word	0xffffffff


	//   ....[48]....
        /*0524*/ 	.word	0xffffffff


	//   ....[49]....
        /*0528*/ 	.word	0xffffffff


	//   ....[50]....
        /*052c*/ 	.word	0xffffffff


	//   ....[51]....
        /*0530*/ 	.word	0xffffffff


	//   ....[52]....
        /*0534*/ 	.word	0xffffffff


	//   ....[53]....
        /*0538*/ 	.word	0xffffffff


	//   ....[54]....
        /*053c*/ 	.word	0xffffffff


	//   ....[55]....
        /*0540*/ 	.word	0xffffffff


	//   ....[56]....
        /*0544*/ 	.word	0xffffffff


	//   ....[57]....
        /*0548*/ 	.word	0xffffffff


	//   ....[58]....
        /*054c*/ 	.word	0xffffffff


	//   ....[59]....
        /*0550*/ 	.word	0xffffffff


	//   ....[60]....
        /*0554*/ 	.word	0xffffffff


	//   ....[61]....
        /*0558*/ 	.word	0xffffffff


	//   ....[62]....
        /*055c*/ 	.word	0xffffffff


	//   ....[63]....
        /*0560*/ 	.word	0xffffffff


	//   ....[64]....
        /*0564*/ 	.word	0xffffffff


	//   ....[65]....
        /*0568*/ 	.word	0xffffffff


	//   ....[66]....
        /*056c*/ 	.word	0xffffffff


	//   ....[67]....
        /*0570*/ 	.word	0xffffffff


	//   ....[68]....
        /*0574*/ 	.word	0xffffffff


	//   ....[69]....
        /*0578*/ 	.word	0xffffffff


	//   ....[70]....
        /*057c*/ 	.word	0xffffffff


	//   ....[71]....
        /*0580*/ 	.word	0xffffffff


	//   ....[72]....
        /*0584*/ 	.word	0xffffffff


	//   ....[73]....
        /*0588*/ 	.word	0xffffffff


	//   ....[74]....
        /*058c*/ 	.word	0xffffffff


	//   ....[75]....
        /*0590*/ 	.word	0xffffffff


	//   ....[76]....
        /*0594*/ 	.word	0xffffffff


	//   ....[77]....
        /*0598*/ 	.word	0xffffffff


	//   ....[78]....
        /*059c*/ 	.word	0xffffffff


	//   ....[79]....
        /*05a0*/ 	.word	0xffffffff


	//   ....[80]....
        /*05a4*/ 	.word	0xffffffff


	//   ....[81]....
        /*05a8*/ 	.word	0xffffffff


	//   ....[82]....
        /*05ac*/ 	.word	0xffffffff


	//   ....[83]....
        /*05b0*/ 	.word	0xffffffff


	//   ....[84]....
        /*05b4*/ 	.word	0xffffffff


	//   ....[85]....
        /*05b8*/ 	.word	0xffffffff


	//   ....[86]....
        /*05bc*/ 	.word	0xffffffff


	//   ....[87]....
        /*05c0*/ 	.word	0xffffffff


	//   ....[88]....
        /*05c4*/ 	.word	0xffffffff


	//   ....[89]....
        /*05c8*/ 	.word	0xffffffff


	//   ....[90]....
        /*05cc*/ 	.word	0xffffffff


	//   ....[91]....
        /*05d0*/ 	.word	0xffffffff


	//   ....[92]....
        /*05d4*/ 	.word	0xffffffff


	//   ....[93]....
        /*05d8*/ 	.word	0xffffffff


	//   ....[94]....
        /*05dc*/ 	.word	0xffffffff


	//   ....[95]....
        /*05e0*/ 	.word	0xffffffff


	//   ....[96]....
        /*05e4*/ 	.word	0xffffffff


	//   ....[97]....
        /*05e8*/ 	.word	0xffffffff


	//   ....[98]....
        /*05ec*/ 	.word	0xffffffff


	//   ....[99]....
        /*05f0*/ 	.word	0xffffffff


	//   ....[100]....
        /*05f4*/ 	.word	0xffffffff


	//   ....[101]....
        /*05f8*/ 	.word	0xffffffff


	//   ....[102]....
        /*05fc*/ 	.word	0xffffffff


	//   ....[103]....
        /*0600*/ 	.word	0xffffffff


	//   ....[104]....
        /*0604*/ 	.word	0xffffffff


	//   ....[105]....
        /*0608*/ 	.word	0x0500000f


	//   ....[106]....
        /*060c*/ 	.word	0x0500000f


	//   ....[107]....
        /*0610*/ 	.word	0x0500000f


	//   ....[108]....
        /*0614*/ 	.word	0x0500000f


	//   ....[109]....
        /*0618*/ 	.word	0x0500000f


	//   ....[110]....
        /*061c*/ 	.word	0x0500000f


	//   ....[111]....
        /*0620*/ 	.word	0x0500000f


	//   ....[112]....
        /*0624*/ 	.word	0x0500000f


	//   ....[113]....
        /*0628*/ 	.word	0x0500000f


	//   ....[114]....
        /*062c*/ 	.word	0x0500000f


	//   ....[115]....
        /*0630*/ 	.word	0x0500000f


	//   ....[116]....
        /*0634*/ 	.word	0x0500000f


	//   ....[117]....
        /*0638*/ 	.word	0x0500000f


	//   ....[118]....
        /*063c*/ 	.word	0x0500000f


	//   ....[119]....
        /*0640*/ 	.word	0x0500000f


	//   ....[120]....
        /*0644*/ 	.word	0x0500000f


	//   ....[121]....
        /*0648*/ 	.word	0x0500000f


	//   ....[122]....
        /*064c*/ 	.word	0x0500000f


	//   ....[123]....
        /*0650*/ 	.word	0x0500000f


	//   ....[124]....
        /*0654*/ 	.word	0x0500000f


	//   ....[125]....
        /*0658*/ 	.word	0x0500000f


	//   ....[126]....
        /*065c*/ 	.word	0x0500000f


	//   ....[127]....
        /*0660*/ 	.word	0x0500000f


	//   ....[128]....
        /*0664*/ 	.word	0x0500000f


	//   ....[129]....
        /*0668*/ 	.word	0x0500000f


	//   ....[130]....
        /*066c*/ 	.word	0x0500000f


	//   ....[131]....
        /*0670*/ 	.word	0x0500000f


	//   ....[132]....
        /*0674*/ 	.word	0x0500000f


	//   ....[133]....
        /*0678*/ 	.word	0x0500000f


	//   ....[134]....
        /*067c*/ 	.word	0x0500000f


	//   ....[135]....
        /*0680*/ 	.word	0x0500000f


	//   ....[136]....
        /*0684*/ 	.word	0x0500000f


	//   ....[137]....
        /*0688*/ 	.word	0x0500000f


	//   ....[138]....
        /*068c*/ 	.word	0x0500000f


	//   ....[139]....
        /*0690*/ 	.word	0x0500000f


	//----- nvinfo : EIATTR_COOP_GROUP_INSTR_OFFSETS
	.align		4
.L_241:
        /*0694*/ 	.byte	0x04, 0x28
        /*0696*/ 	.short	(.L_243 - .L_242)


	//   ....[0]....
.L_242:
        /*0698*/ 	.word	0x00000060


	//   ....[1]....
        /*069c*/ 	.word	0x00000140


	//   ....[2]....
        /*06a0*/ 	.word	0x00000190


	//   ....[3]....
        /*06a4*/ 	.word	0x000003c0


	//   ....[4]....
        /*06a8*/ 	.word	0x00000520


	//   ....[5]....
        /*06ac*/ 	.word	0x00000640


	//   ....[6]....
        /*06b0*/ 	.word	0x000007a0


	//   ....[7]....
        /*06b4*/ 	.word	0x00001aa0


	//   ....[8]....
        /*06b8*/ 	.word	0x00002860


	//   ....[9]....
        /*06bc*/ 	.word	0x000034e0


	//   ....[10]....
        /*06c0*/ 	.word	0x00003b20


	//   ....[11]....
        /*06c4*/ 	.word	0x00003c50


	//   ....[12]....
        /*06c8*/ 	.word	0x000041c0


	//   ....[13]....
        /*06cc*/ 	.word	0x00004260


	//   ....[14]....
        /*06d0*/ 	.word	0x000064b0


	//   ....[15]....
        /*06d4*/ 	.word	0x00006770


	//   ....[16]....
        /*06d8*/ 	.word	0x000074c0


	//   ....[17]....
        /*06dc*/ 	.word	0x000075d0


	//   ....[18]....
        /*06e0*/ 	.word	0x00007ba0


	//   ....[19]....
        /*06e4*/ 	.word	0x00007c30


	//   ....[20]....
        /*06e8*/ 	.word	0x00009de0


	//   ....[21]....
        /*06ec*/ 	.word	0x00009e00


	//   ....[22]....
        /*06f0*/ 	.word	0x0000a280


	//   ....[23]....
        /*06f4*/ 	.word	0x0000a2f0


	//   ....[24]....
        /*06f8*/ 	.word	0x0000c030


	//   ....[25]....
        /*06fc*/ 	.word	0x0000c480


	//   ....[26]....
        /*0700*/ 	.word	0x0000d1e0


	//   ....[27]....
        /*0704*/ 	.word	0x0000d300


	//   ....[28]....
        /*0708*/ 	.word	0x0000d8c0


	//   ....[29]....
        /*070c*/ 	.word	0x0000d920


	//   ....[30]....
        /*0710*/ 	.word	0x0000e9a0


	//   ....[31]....
        /*0714*/ 	.word	0x0000e9e0


	//   ....[32]....
        /*0718*/ 	.word	0x0000eae0


	//   ....[33]....
        /*071c*/ 	.word	0x0000eb00


	//   ....[34]....
        /*0720*/ 	.word	0x000102f0


	//   ....[35]....
        /*0724*/ 	.word	0x00010320


	//   ....[36]....
        /*0728*/ 	.word	0x00010350


	//   ....[37]....
        /*072c*/ 	.word	0x000103c0


	//   ....[38]....
        /*0730*/ 	.word	0x00010a80


	//   ....[39]....
        /*0734*/ 	.word	0x00010aa0


	//   ....[40]....
        /*0738*/ 	.word	0x00010bc0


	//   ....[41]....
        /*073c*/ 	.word	0x00010be0


	//   ....[42]....
        /*0740*/ 	.word	0x00010cf0


	//   ....[43]....
        /*0744*/ 	.word	0x00010d10


	//   ....[44]....
        /*0748*/ 	.word	0x00010e30


	//   ....[45]....
        /*074c*/ 	.word	0x00010e50


	//   ....[46]....
        /*0750*/ 	.word	0x000117e0


	//   ....[47]....
        /*0754*/ 	.word	0x00011810


	//   ....[48]....
        /*0758*/ 	.word	0x00011930


	//   ....[49]....
        /*075c*/ 	.word	0x00011950


	//   ....[50]....
        /*0760*/ 	.word	0x00011a60


	//   ....[51]....
        /*0764*/ 	.word	0x00011a80


	//   ....[52]....
        /*0768*/ 	.word	0x00011ba0


	//   ....[53]....
        /*076c*/ 	.word	0x00011bc0


	//   ....[54]....
        /*0770*/ 	.word	0x00011d70


	//   ....[55]....
        /*0774*/ 	.word	0x00011f60


	//   ....[56]....
        /*0778*/ 	.word	0x00011f90


	//   ....[57]....
        /*077c*/ 	.word	0x00011fc0


	//   ....[58]....
        /*0780*/ 	.word	0x00011ff0


	//   ....[59]....
        /*0784*/ 	.word	0x00012020


	//   ....[60]....
        /*0788*/ 	.word	0x00012050


	//   ....[61]....
        /*078c*/ 	.word	0x000121d0


	//   ....[62]....
        /*0790*/ 	.word	0x00012200


	//   ....[63]....
        /*0794*/ 	.word	0x00012230


	//   ....[64]....
        /*0798*/ 	.word	0x00012260


	//   ....[65]....
        /*079c*/ 	.word	0x00012290


	//   ....[66]....
        /*07a0*/ 	.word	0x000122c0


	//   ....[67]....
        /*07a4*/ 	.word	0x00012370


	//   ....[68]....
        /*07a8*/ 	.word	0x000123d0


	//   ....[69]....
        /*07ac*/ 	.word	0x00012460


	//   ....[70]....
        /*07b0*/ 	.word	0x000139c0


	//   ....[71]....
        /*07b4*/ 	.word	0x00014610


	//   ....[72]....
        /*07b8*/ 	.word	0x00014660


	//   ....[73]....
        /*07bc*/ 	.word	0x00014680


	//   ....[74]....
        /*07c0*/ 	.word	0x000146c0


	//   ....[75]....
        /*07c4*/ 	.word	0x000147f0


	//   ....[76]....
        /*07c8*/ 	.word	0x00014800


	//   ....[77]....
        /*07cc*/ 	.word	0x000148a0


	//   ....[78]....
        /*07d0*/ 	.word	0x000148b0


	//   ....[79]....
        /*07d4*/ 	.word	0x00014950


	//   ....[80]....
        /*07d8*/ 	.word	0x00014960


	//   ....[81]....
        /*07dc*/ 	.word	0x00014a00


	//   ....[82]....
        /*07e0*/ 	.word	0x00014a10


	//   ....[83]....
        /*07e4*/ 	.word	0x00014a90


	//   ....[84]....
        /*07e8*/ 	.word	0x00014ac0


	//   ....[85]....
        /*07ec*/ 	.word	0x00014ae0


	//   ....[86]....
        /*07f0*/ 	.word	0x00014af0


	//   ....[87]....
        /*07f4*/ 	.word	0x00017bd0


	//   ....[88]....
        /*07f8*/ 	.word	0x00017c30


	//   ....[89]....
        /*07fc*/ 	.word	0x00017c60


	//   ....[90]....
        /*0800*/ 	.word	0x00017c70


	//   ....[91]....
        /*0804*/ 	.word	0x00017ca0


	//   ....[92]....
        /*0808*/ 	.word	0x00017cd0


	//   ....[93]....
        /*080c*/ 	.word	0x00017d00


	//   ....[94]....
        /*0810*/ 	.word	0x00017d30


	//   ....[95]....
        /*0814*/ 	.word	0x00017ec0


	//   ....[96]....
        /*0818*/ 	.word	0x00017ef0


	//   ....[97]....
        /*081c*/ 	.word	0x00017f20


	//   ....[98]....
        /*0820*/ 	.word	0x00017f50


	//   ....[99]....
        /*0824*/ 	.word	0x00017f80


	//   ....[100]....
        /*0828*/ 	.word	0x00017fb0


	//   ....[101]....
        /*082c*/ 	.word	0x00018070


	//   ....[102]....
        /*0830*/ 	.word	0x00018090


	//   ....[103]....
        /*0834*/ 	.word	0x00018100


	//   ....[104]....
        /*0838*/ 	.word	0x000187e0


	//   ....[105]....
        /*083c*/ 	.word	0x00018e90


	//   ....[106]....
        /*0840*/ 	.word	0x00019060


	//   ....[107]....
        /*0844*/ 	.word	0x000190b0


	//   ....[108]....
        /*0848*/ 	.word	0x000191e0


	//   ....[109]....
        /*084c*/ 	.word	0x00019230


	//   ....[110]....
        /*0850*/ 	.word	0x00019370


	//   ....[111]....
        /*0854*/ 	.word	0x000193e0


	//   ....[112]....
        /*0858*/ 	.word	0x00019510


	//   ....[113]....
        /*085c*/ 	.word	0x00019560


	//   ....[114]....
        /*0860*/ 	.word	0x00019690


	//   ....[115]....
        /*0864*/ 	.word	0x000196e0


	//   ....[116]....
        /*0868*/ 	.word	0x00019810


	//   ....[117]....
        /*086c*/ 	.word	0x00019860


	//   ....[118]....
        /*0870*/ 	.word	0x00019970


	//   ....[119]....
        /*0874*/ 	.word	0x000199e0


	//   ....[120]....
        /*0878*/ 	.word	0x00019af0


	//   ....[121]....
        /*087c*/ 	.word	0x00019b40


	//   ....[122]....
        /*0880*/ 	.word	0x00019e70


	//   ....[123]....
        /*0884*/ 	.word	0x00019f10


	//   ....[124]....
        /*0888*/ 	.word	0x0001a040


	//   ....[125]....
        /*088c*/ 	.word	0x0001a0b0


	//   ....[126]....
        /*0890*/ 	.word	0x0001a130


	//   ....[127]....
        /*0894*/ 	.word	0x0001a1b0


	//   ....[128]....
        /*0898*/ 	.word	0x0001a230


	//   ....[129]....
        /*089c*/ 	.word	0x0001a2c0


	//   ....[130]....
        /*08a0*/ 	.word	0x0001a360


	//   ....[131]....
        /*08a4*/ 	.word	0x0001a400


	//   ....[132]....
        /*08a8*/ 	.word	0x0001a470


	//   ....[133]....
        /*08ac*/ 	.word	0x0001a4e0


	//   ....[134]....
        /*08b0*/ 	.word	0x0001a550


	//   ....[135]....
        /*08b4*/ 	.word	0x0001a5d0


	//   ....[136]....
        /*08b8*/ 	.word	0x0001a650


	//   ....[137]....
        /*08bc*/ 	.word	0x0001a6f0


	//   ....[138]....
        /*08c0*/ 	.word	0x0001a780


	//   ....[139]....
        /*08c4*/ 	.word	0x0001a8b0


	//----- nvinfo : EIATTR_REG_RECONFIG
	.align		4
.L_243:
        /*08c8*/ 	.byte	0x01, 0x54
	.zero		2


	//----- nvinfo : EIATTR_SYSCALL_OFFSETS
	.align		4
        /*08cc*/ 	.byte	0x04, 0x46
        /*08ce*/ 	.short	(.L_245 - .L_244)


	//   ....[0]....
.L_244:
        /*08d0*/ 	.word	0x00001c80


	//   ....[1]....
        /*08d4*/ 	.word	0x000135f0


	//   ....[2]....
        /*08d8*/ 	.word	0x00013740


	//   ....[3]....
        /*08dc*/ 	.word	0x00013830


	//   ....[4]....
        /*08e0*/ 	.word	0x00014170


	//----- nvinfo : EIATTR_MBARRIER_INSTR_OFFSETS
	.align		4
.L_245:
        /*08e4*/ 	.byte	0x04, 0x39
        /*08e6*/ 	.short	(.L_247 - .L_246)


	//   ....[0]....
.L_246:
        /*08e8*/ 	.word	0x00000270
        /*08ec*/ 	.word	0x000000ff
        /*08f0*/ 	.word	0x00030800
        /*08f4*/ 	.short	0x0100
        /*08f6*/ 	.byte	0x08
	.zero		1


	//   ....[1]....
        /*08f8*/ 	.word	0x00000280
        /*08fc*/ 	.word	0x000000ff
        /*0900*/ 	.word	0x00030820
        /*0904*/ 	.short	0x0100
        /*0906*/ 	.byte	0x08
	.zero		1


	//   ....[2]....
        /*0908*/ 	.word	0x00000370
        /*090c*/ 	.word	0x000000ff
        /*0910*/ 	.word	0x00030830
        /*0914*/ 	.short	0x0100
        /*0916*/ 	.byte	0x08
	.zero		1


	//   ....[3]....
        /*0918*/ 	.word	0x00000380
        /*091c*/ 	.word	0x000000ff
        /*0920*/ 	.word	0x00030840
        /*0924*/ 	.short	0x0100
        /*0926*/ 	.byte	0x08
	.zero		1


	//   ....[4]....
        /*0928*/ 	.word	0x00000390
        /*092c*/ 	.word	0x000000ff
        /*0930*/ 	.word	0x00030838
        /*0934*/ 	.short	0x0100
        /*0936*/ 	.byte	0x08
	.zero		1


	//   ....[5]....
        /*0938*/ 	.word	0x000003a0
        /*093c*/ 	.word	0x000000ff
        /*0940*/ 	.word	0x00030848
        /*0944*/ 	.short	0x0100
        /*0946*/ 	.byte	0x08
	.zero		1


	//   ....[6]....
        /*0948*/ 	.word	0x000004d0
        /*094c*/ 	.word	0x000000ff
        /*0950*/ 	.word	0x00030850
        /*0954*/ 	.short	0x0100
        /*0956*/ 	.byte	0x08
	.zero		1


	//   ....[7]....
        /*0958*/ 	.word	0x000004e0
        /*095c*/ 	.word	0x000000ff
        /*0960*/ 	.word	0x00030860
        /*0964*/ 	.short	0x0100
        /*0966*/ 	.byte	0x08
	.zero		1


	//   ....[8]....
        /*0968*/ 	.word	0x000004f0
        /*096c*/ 	.word	0x000000ff
        /*0970*/ 	.word	0x00030858
        /*0974*/ 	.short	0x0100
        /*0976*/ 	.byte	0x08
	.zero		1


	//   ....[9]....
        /*0978*/ 	.word	0x00000500
        /*097c*/ 	.word	0x000000ff
        /*0980*/ 	.word	0x00030868
        /*0984*/ 	.short	0x0100
        /*0986*/ 	.byte	0x08
	.zero		1


	//   ....[10]....
        /*0988*/ 	.word	0x000005f0
        /*098c*/ 	.word	0x000000ff
        /*0990*/ 	.word	0x00030870
        /*0994*/ 	.short	0x0100
        /*0996*/ 	.byte	0x06
	.zero		1


	//   ....[11]....
        /*0998*/ 	.word	0x00000600
        /*099c*/ 	.word	0x000000ff
        /*09a0*/ 	.word	0x00030880
        /*09a4*/ 	.short	0x0100
        /*09a6*/ 	.byte	0x06
	.zero		1


	//   ....[12]....
        /*09a8*/ 	.word	0x00000610
        /*09ac*/ 	.word	0x000000ff
        /*09b0*/ 	.word	0x00030878
        /*09b4*/ 	.short	0x0100
        /*09b6*/ 	.byte	0x06
	.zero		1


	//   ....[13]....
        /*09b8*/ 	.word	0x00000620
        /*09bc*/ 	.word	0x000000ff
        /*09c0*/ 	.word	0x00030888
        /*09c4*/ 	.short	0x0100
        /*09c6*/ 	.byte	0x06
	.zero		1


	//   ....[14]....
        /*09c8*/ 	.word	0x00000750
        /*09cc*/ 	.word	0x000000ff
        /*09d0*/ 	.word	0x00030890
        /*09d4*/ 	.short	0x0100
        /*09d6*/ 	.byte	0x08
	.zero		1


	//   ....[15]....
        /*09d8*/ 	.word	0x00000760
        /*09dc*/ 	.word	0x000000ff
        /*09e0*/ 	.word	0x000308a0
        /*09e4*/ 	.short	0x0100
        /*09e6*/ 	.byte	0x08
	.zero		1


	//   ....[16]....
        /*09e8*/ 	.word	0x00000770
        /*09ec*/ 	.word	0x000000ff
        /*09f0*/ 	.word	0x00030898
        /*09f4*/ 	.short	0x0100
        /*09f6*/ 	.byte	0x08
	.zero		1


	//   ....[17]....
        /*09f8*/ 	.word	0x00000780
        /*09fc*/ 	.word	0x000000ff
        /*0a00*/ 	.word	0x000308a8
        /*0a04*/ 	.short	0x0100
        /*0a06*/ 	.byte	0x08
	.zero		1


	//   ....[18]....
        /*0a08*/ 	.word	0x000008b0
        /*0a0c*/ 	.word	0x000000ff
        /*0a10*/ 	.word	0x000308b0
        /*0a14*/ 	.short	0x0100
        /*0a16*/ 	.byte	0x08
	.zero		1


	//   ....[19]....
        /*0a18*/ 	.word	0x000008c0
        /*0a1c*/ 	.word	0x000000ff
        /*0a20*/ 	.word	0x000308c0
        /*0a24*/ 	.short	0x0100
        /*0a26*/ 	.byte	0x08
	.zero		1


	//   ....[20]....
        /*0a28*/ 	.word	0x000008d0
        /*0a2c*/ 	.word	0x000000ff
        /*0a30*/ 	.word	0x000308b8
        /*0a34*/ 	.short	0x0100
        /*0a36*/ 	.byte	0x08
	.zero		1


	//   ....[21]....
        /*0a38*/ 	.word	0x000008e0
        /*0a3c*/ 	.word	0x000000ff
        /*0a40*/ 	.word	0x000308c8
        /*0a44*/ 	.short	0x0100
        /*0a46*/ 	.byte	0x08
	.zero		1


	//   ....[22]....
        /*0a48*/ 	.word	0x00001d20
        /*0a4c*/ 	.word	0x000000ff
        /*0a50*/ 	.word	0x00030800
        /*0a54*/ 	.short	0x010a
        /*0a56*/ 	.byte	0x26
	.zero		1


	//   ....[23]....
        /*0a58*/ 	.word	0x00001da0
        /*0a5c*/ 	.word	0x0000000b
        /*0a60*/ 	.word	0x00030830
        /*0a64*/ 	.short	0x010a
        /*0a66*/ 	.byte	0x3f
	.zero		1


	//   ....[24]....
        /*0a68*/ 	.word	0x00001e40
        /*0a6c*/ 	.word	0x0000000b
        /*0a70*/ 	.word	0x00030830
        /*0a74*/ 	.short	0x010a
        /*0a76*/ 	.byte	0x3f
	.zero		1


	//   ....[25]....
        /*0a78*/ 	.word	0x000028a0
        /*0a7c*/ 	.word	0x00000004
        /*0a80*/ 	.word	0x00000000
        /*0a84*/ 	.short	0x0101
        /*0a86*/ 	.byte	0x3f
	.zero		1


	//   ....[26]....
        /*0a88*/ 	.word	0x000050f0
        /*0a8c*/ 	.word	0x000000ff
        /*0a90*/ 	.word	0x00030830
        /*0a94*/ 	.short	0x010a
        /*0a96*/ 	.byte	0x07
	.zero		1


	//   ....[27]....
        /*0a98*/ 	.word	0x00005130
        /*0a9c*/ 	.word	0x000000ff
        /*0aa0*/ 	.word	0x00030830
        /*0aa4*/ 	.short	0x010a
        /*0aa6*/ 	.byte	0x07
	.zero		1


	//   ....[28]....
        /*0aa8*/ 	.word	0x00005bf0
        /*0aac*/ 	.word	0x000000ff
        /*0ab0*/ 	.word	0x00030850
        /*0ab4*/ 	.short	0x010a
        /*0ab6*/ 	.byte	0x06
	.zero		1


	//   ....[29]....
        /*0ab8*/ 	.word	0x00005c30
        /*0abc*/ 	.word	0x000000ff
        /*0ac0*/ 	.word	0x00030850
        /*0ac4*/ 	.short	0x010a
        /*0ac6*/ 	.byte	0x06
	.zero		1


	//   ....[30]....
        /*0ac8*/ 	.word	0x000065f0
        /*0acc*/ 	.word	0x0000000c
        /*0ad0*/ 	.word	0x00000000
        /*0ad4*/ 	.short	0x0101
        /*0ad6*/ 	.byte	0x3f
	.zero		1


	//   ....[31]....
        /*0ad8*/ 	.word	0x00008030
        /*0adc*/ 	.word	0x00000084
        /*0ae0*/ 	.word	0x00000000
        /*0ae4*/ 	.short	0x0101
        /*0ae6*/ 	.byte	0x3f
	.zero		1


	//   ....[32]....
        /*0ae8*/ 	.word	0x00008970
        /*0aec*/ 	.word	0x000000ff
        /*0af0*/ 	.word	0x00030830
        /*0af4*/ 	.short	0x010a
        /*0af6*/ 	.byte	0x06
	.zero		1


	//   ....[33]....
        /*0af8*/ 	.word	0x000089b0
        /*0afc*/ 	.word	0x000000ff
        /*0b00*/ 	.word	0x00030830
        /*0b04*/ 	.short	0x010a
        /*0b06*/ 	.byte	0x06
	.zero		1


	//   ....[34]....
        /*0b08*/ 	.word	0x00009470
        /*0b0c*/ 	.word	0x000000ff
        /*0b10*/ 	.word	0x00030850
        /*0b14*/ 	.short	0x010a
        /*0b16*/ 	.byte	0x0a
	.zero		1


	//   ....[35]....
        /*0b18*/ 	.word	0x000094b0
        /*0b1c*/ 	.word	0x000000ff
        /*0b20*/ 	.word	0x00030850
        /*0b24*/ 	.short	0x010a
        /*0b26*/ 	.byte	0x0a
	.zero		1


	//   ....[36]....
        /*0b28*/ 	.word	0x0000a7f0
        /*0b2c*/ 	.word	0x0000000d
        /*0b30*/ 	.word	0x00000000
        /*0b34*/ 	.short	0x0101
        /*0b36*/ 	.byte	0x3f
	.zero		1


	//   ....[37]....
        /*0b38*/ 	.word	0x0000a830
        /*0b3c*/ 	.word	0x0000008a
        /*0b40*/ 	.word	0x00000000
        /*0b44*/ 	.short	0x0101
        /*0b46*/ 	.byte	0x3f
	.zero		1


	//   ....[38]....
        /*0b48*/ 	.word	0x0000adf0
        /*0b4c*/ 	.word	0x000000ff
        /*0b50*/ 	.word	0x00030830
        /*0b54*/ 	.short	0x010a
        /*0b56*/ 	.byte	0x06
	.zero		1


	//   ....[39]....
        /*0b58*/ 	.word	0x0000ae30
        /*0b5c*/ 	.word	0x000000ff
        /*0b60*/ 	.word	0x00030830
        /*0b64*/ 	.short	0x010a
        /*0b66*/ 	.byte	0x06
	.zero		1


	//   ....[40]....
        /*0b68*/ 	.word	0x0000b8f0
        /*0b6c*/ 	.word	0x000000ff
        /*0b70*/ 	.word	0x00030850
        /*0b74*/ 	.short	0x010a
        /*0b76*/ 	.byte	0x0a
	.zero		1


	//   ....[41]....
        /*0b78*/ 	.word	0x0000b930
        /*0b7c*/ 	.word	0x000000ff
        /*0b80*/ 	.word	0x00030850
        /*0b84*/ 	.short	0x010a
        /*0b86*/ 	.byte	0x0a
	.zero		1


	//   ....[42]....
        /*0b88*/ 	.word	0x0000c300
        /*0b8c*/ 	.word	0x0000000e
        /*0b90*/ 	.word	0x00000000
        /*0b94*/ 	.short	0x0101
        /*0b96*/ 	.byte	0x3f
	.zero		1


	//   ....[43]....
        /*0b98*/ 	.word	0x0000dc80
        /*0b9c*/ 	.word	0x0000007d
        /*0ba0*/ 	.word	0x00000000
        /*0ba4*/ 	.short	0x0101
        /*0ba6*/ 	.byte	0x3f
	.zero		1


	//   ....[44]....
        /*0ba8*/ 	.word	0x0000e910
        /*0bac*/ 	.word	0x000000ff
        /*0bb0*/ 	.word	0x00030850
        /*0bb4*/ 	.short	0x010a
        /*0bb6*/ 	.byte	0x05
	.zero		1


	//   ....[45]....
        /*0bb8*/ 	.word	0x0000e950
        /*0bbc*/ 	.word	0x000000ff
        /*0bc0*/ 	.word	0x00030850
        /*0bc4*/ 	.short	0x010a
        /*0bc6*/ 	.byte	0x05
	.zero		1


	//   ....[46]....
        /*0bc8*/ 	.word	0x0000ee10
        /*0bcc*/ 	.word	0x00000009
        /*0bd0*/ 	.word	0x00000000
        /*0bd4*/ 	.short	0x0101
        /*0bd6*/ 	.byte	0x3f
	.zero		1


	//   ....[47]....
        /*0bd8*/ 	.word	0x00010a70
        /*0bdc*/ 	.word	0x00000017
        /*0be0*/ 	.word	0x00000000
        /*0be4*/ 	.short	0x0101
        /*0be6*/ 	.byte	0x3f
	.zero		1


	//   ....[48]....
        /*0be8*/ 	.word	0x00013c60
        /*0bec*/ 	.word	0x00000000
        /*0bf0*/ 	.word	0x00030840
        /*0bf4*/ 	.short	0x010a
        /*0bf6*/ 	.byte	0x3f
	.zero		1


	//   ....[49]....
        /*0bf8*/ 	.word	0x00014c90
        /*0bfc*/ 	.word	0x0000000a
        /*0c00*/ 	.word	0x00030800
        /*0c04*/ 	.short	0x0107
        /*0c06*/ 	.byte	0x3f
	.zero		1


	//   ....[50]....
        /*0c08*/ 	.word	0x00014da0
        /*0c0c*/ 	.word	0x00000002
        /*0c10*/ 	.word	0x00030800
        /*0c14*/ 	.short	0x0101
        /*0c16*/ 	.byte	0x3f
	.zero		1


	//   ....[51]....
        /*0c18*/ 	.word	0x00014dc0
        /*0c1c*/ 	.word	0x00000002
        /*0c20*/ 	.word	0x00030820
        /*0c24*/ 	.short	0x010a
        /*0c26*/ 	.byte	0x3f
	.zero		1


	//   ....[52]....
        /*0c28*/ 	.word	0x00015150
        /*0c2c*/ 	.word	0x00000003
        /*0c30*/ 	.word	0x00030840
        /*0c34*/ 	.short	0x010a
        /*0c36*/ 	.byte	0x3f
	.zero		1


	//   ....[53]....
        /*0c38*/ 	.word	0x00015610
        /*0c3c*/ 	.word	0x00000003
        /*0c40*/ 	.word	0x00000060
        /*0c44*/ 	.short	0x010a
        /*0c46*/ 	.byte	0x3f
	.zero		1


	//   ....[54]....
        /*0c48*/ 	.word	0x00015e10
        /*0c4c*/ 	.word	0x00000003
        /*0c50*/ 	.word	0x00030840
        /*0c54*/ 	.short	0x010a
        /*0c56*/ 	.byte	0x3f
	.zero		1


	//   ....[55]....
        /*0c58*/ 	.word	0x000162d0
        /*0c5c*/ 	.word	0x00000002
        /*0c60*/ 	.word	0x00000060
        /*0c64*/ 	.short	0x010a
        /*0c66*/ 	.byte	0x3f
	.zero		1


	//   ....[56]....
        /*0c68*/ 	.word	0x000169e0
        /*0c6c*/ 	.word	0x00000002
        /*0c70*/ 	.word	0x00030840
        /*0c74*/ 	.short	0x010a
        /*0c76*/ 	.byte	0x3f
	.zero		1


	//   ....[57]....
        /*0c78*/ 	.word	0x00016ea0
        /*0c7c*/ 	.word	0x00000002
        /*0c80*/ 	.word	0x00000060
        /*0c84*/ 	.short	0x010a
        /*0c86*/ 	.byte	0x3f
	.zero		1


	//   ....[58]....
        /*0c88*/ 	.word	0x00017540
        /*0c8c*/ 	.word	0x00000000
        /*0c90*/ 	.word	0x00030860
        /*0c94*/ 	.short	0x010a
        /*0c96*/ 	.byte	0x3f
	.zero		1


	//   ....[59]....
        /*0c98*/ 	.word	0x00018760
        /*0c9c*/ 	.word	0x00000000
        /*0ca0*/ 	.word	0x00030820
        /*0ca4*/ 	.short	0x010a
        /*0ca6*/ 	.byte	0x3f
	.zero		1


	//   ....[60]....
        /*0ca8*/ 	.word	0x00018940
        /*0cac*/ 	.word	0x00000006
        /*0cb0*/ 	.word	0x00000000
        /*0cb4*/ 	.short	0x010a
        /*0cb6*/ 	.byte	0x3f
	.zero		1


	//   ....[61]....
        /*0cb8*/ 	.word	0x000189b0
        /*0cbc*/ 	.word	0x00000007
        /*0cc0*/ 	.word	0x00000000
        /*0cc4*/ 	.short	0x010a
        /*0cc6*/ 	.byte	0x3f
	.zero		1


	//   ....[62]....
        /*0cc8*/ 	.word	0x00018a20
        /*0ccc*/ 	.word	0x00000004
        /*0cd0*/ 	.word	0x00000000
        /*0cd4*/ 	.short	0x010a
        /*0cd6*/ 	.byte	0x3f
	.zero		1


	//   ....[63]....
        /*0cd8*/ 	.word	0x00018a50
        /*0cdc*/ 	.word	0x00000003
        /*0ce0*/ 	.word	0x00000000
        /*0ce4*/ 	.short	0x010a
        /*0ce6*/ 	.byte	0x3f
	.zero		1


	//   ....[64]....
        /*0ce8*/ 	.word	0x00018ac0
        /*0cec*/ 	.word	0x00000003
        /*0cf0*/ 	.word	0x00030800
        /*0cf4*/ 	.short	0x010a
        /*0cf6*/ 	.byte	0x3f
	.zero		1


	//   ....[65]....
        /*0cf8*/ 	.word	0x00018b10
        /*0cfc*/ 	.word	0x0000000b
        /*0d00*/ 	.word	0x00030830
        /*0d04*/ 	.short	0x010a
        /*0d06*/ 	.byte	0x3f
	.zero		1


	//   ....[66]....
        /*0d08*/ 	.word	0x00018b70
        /*0d0c*/ 	.word	0x0000000c
        /*0d10*/ 	.word	0x00030830
        /*0d14*/ 	.short	0x010a
        /*0d16*/ 	.byte	0x3f
	.zero		1


	//   ....[67]....
        /*0d18*/ 	.word	0x00018bd0
        /*0d1c*/ 	.word	0x00000009
        /*0d20*/ 	.word	0x00030850
        /*0d24*/ 	.short	0x010a
        /*0d26*/ 	.byte	0x3f
	.zero		1


	//   ....[68]....
        /*0d28*/ 	.word	0x00018c30
        /*0d2c*/ 	.word	0x00000004
        /*0d30*/ 	.word	0x00030830
        /*0d34*/ 	.short	0x010a
        /*0d36*/ 	.byte	0x3f
	.zero		1


	//   ....[69]....
        /*0d38*/ 	.word	0x00018c90
        /*0d3c*/ 	.word	0x00000003
        /*0d40*/ 	.word	0x00030850
        /*0d44*/ 	.short	0x010a
        /*0d46*/ 	.byte	0x3f
	.zero		1


	//   ....[70]....
        /*0d48*/ 	.word	0x00018cf0
        /*0d4c*/ 	.word	0x00000004
        /*0d50*/ 	.word	0x00030830
        /*0d54*/ 	.short	0x010a
        /*0d56*/ 	.byte	0x3f
	.zero		1


	//   ....[71]....
        /*0d58*/ 	.word	0x00018d50
        /*0d5c*/ 	.word	0x00000003
        /*0d60*/ 	.word	0x00030850
        /*0d64*/ 	.short	0x010a
        /*0d66*/ 	.byte	0x3f
	.zero		1


	//   ....[72]....
        /*0d68*/ 	.word	0x00018db0
        /*0d6c*/ 	.word	0x00000007
        /*0d70*/ 	.word	0x00030850
        /*0d74*/ 	.short	0x010a
        /*0d76*/ 	.byte	0x3f
	.zero		1


	//   ....[73]....
        /*0d78*/ 	.word	0x00018f50
        /*0d7c*/ 	.word	0x00000000
        /*0d80*/ 	.word	0x00030840
        /*0d84*/ 	.short	0x010a
        /*0d86*/ 	.byte	0x3f
	.zero		1


	//   ....[74]....
        /*0d88*/ 	.word	0x00019b90
        /*0d8c*/ 	.word	0x00000002
        /*0d90*/ 	.word	0x00030820
        /*0d94*/ 	.short	0x010a
        /*0d96*/ 	.byte	0x3f
	.zero		1


	//   ....[75]....
        /*0d98*/ 	.word	0x00019be0
        /*0d9c*/ 	.word	0x00000003
        /*0da0*/ 	.word	0x00030840
        /*0da4*/ 	.short	0x010a
        /*0da6*/ 	.byte	0x3f
	.zero		1


	//   ....[76]....
        /*0da8*/ 	.word	0x00019c30
        /*0dac*/ 	.word	0x00000003
        /*0db0*/ 	.word	0x00000060
        /*0db4*/ 	.short	0x010a
        /*0db6*/ 	.byte	0x3f
	.zero		1


	//   ....[77]....
        /*0db8*/ 	.word	0x00019c80
        /*0dbc*/ 	.word	0x00000003
        /*0dc0*/ 	.word	0x00030840
        /*0dc4*/ 	.short	0x010a
        /*0dc6*/ 	.byte	0x3f
	.zero		1


	//   ....[78]....
        /*0dc8*/ 	.word	0x00019cd0
        /*0dcc*/ 	.word	0x00000002
        /*0dd0*/ 	.word	0x00000060
        /*0dd4*/ 	.short	0x010a
        /*0dd6*/ 	.byte	0x3f
	.zero		1


	//   ....[79]....
        /*0dd8*/ 	.word	0x00019d20
        /*0ddc*/ 	.word	0x00000002
        /*0de0*/ 	.word	0x00030840
        /*0de4*/ 	.short	0x010a
        /*0de6*/ 	.byte	0x3f
	.zero		1


	//   ....[80]....
        /*0de8*/ 	.word	0x00019d70
        /*0dec*/ 	.word	0x00000002
        /*0df0*/ 	.word	0x00000060
        /*0df4*/ 	.short	0x010a
        /*0df6*/ 	.byte	0x3f
	.zero		1


	//   ....[81]....
        /*0df8*/ 	.word	0x00019dc0
        /*0dfc*/ 	.word	0x00000000
        /*0e00*/ 	.word	0x00030860
        /*0e04*/ 	.short	0x010a
        /*0e06*/ 	.byte	0x3f
	.zero		1


	//   ....[82]....
        /*0e08*/ 	.word	0x0001a7d0
        /*0e0c*/ 	.word	0x00000000
        /*0e10*/ 	.word	0x00030820
        /*0e14*/ 	.short	0x010a
        /*0e16*/ 	.byte	0x3f
	.zero		1


	//   ....[83]....
        /*0e18*/ 	.word	0x0001a970
        /*0e1c*/ 	.word	0x00000006
        /*0e20*/ 	.word	0x00000000
        /*0e24*/ 	.short	0x010a
        /*0e26*/ 	.byte	0x3f
	.zero		1


	//   ....[84]....
        /*0e28*/ 	.word	0x0001a9c0
        /*0e2c*/ 	.word	0x00000007
        /*0e30*/ 	.word	0x00000000
        /*0e34*/ 	.short	0x010a
        /*0e36*/ 	.byte	0x3f
	.zero		1


	//   ....[85]....
        /*0e38*/ 	.word	0x0001aa10
        /*0e3c*/ 	.word	0x00000004
        /*0e40*/ 	.word	0x00000000
        /*0e44*/ 	.short	0x010a
        /*0e46*/ 	.byte	0x3f
	.zero		1


	//----- nvinfo : EIATTR_NUM_MBARRIERS
	.align		4
.L_247:
        /*0e48*/ 	.byte	0x03, 0x38
        /*0e4a*/ 	.short	0x0016


	//----- nvinfo : EIATTR_EXIT_INSTR_OFFSETS
	.align		4
        /*0e4c*/ 	.byte	0x04, 0x1c
        /*0e4e*/ 	.short	(.L_249 - .L_248)


	//   ....[0]....
.L_248:
        /*0e50*/ 	.word	0x00000a50


	//   ....[1]....
        /*0e54*/ 	.word	0x00011d10


	//   ....[2]....
        /*0e58*/ 	.word	0x00018aa0


	//----- nvinfo : EIATTR_MAX_THREADS
	.align		4
.L_249:
        /*0e5c*/ 	.byte	0x04, 0x05
        /*0e5e*/ 	.short	(.L_251 - .L_250)
.L_250:
        /*0e60*/ 	.word	0x00000180
        /*0e64*/ 	.word	0x00000001
        /*0e68*/ 	.word	0x00000001


	//----- nvinfo : EIATTR_CRS_STACK_SIZE
	.align		4
.L_251:
        /*0e6c*/ 	.byte	0x04, 0x1e
        /*0e6e*/ 	.short	(.L_253 - .L_252)
.L_252:
        /*0e70*/ 	.word	0x00000000


	//----- nvinfo : EIATTR_CBANK_PARAM_SIZE
	.align		4
.L_253:
        /*0e74*/ 	.byte	0x03, 0x19
        /*0e76*/ 	.short	0x0af0


	//----- nvinfo : EIATTR_PARAM_CBANK
	.align		4
        /*0e78*/ 	.byte	0x04, 0x0a
        /*0e7a*/ 	.short	(.L_255 - .L_254)
	.align		4
.L_254:
        /*0e7c*/ 	.word	index@(.nv.constant0._ZN7cutlass13device_kernelIN5flash11enable_sm90INS1_16FlashAttnFwdSm90INS1_25CollectiveMainloopFwdSm90ILi2EN4cute5tupleIJNS5_1CILi1EEES8_S8_EEENS6_IJNS7_ILi128EEENS7_ILi96EEENS7_ILi192EEEEEELi192ENS_10bfloat16_tEfNS_4arch4Sm90ELb0ELb1ELb1ELb1ELb0ELb0ELb0ELb1ELb1ELb1ELb0ELb0EEENS1_21CollectiveEpilogueFwdINS6_IJSA_SC_SB_EEES9_SE_SG_Li256ELb1ELb1ELb0ELb0EEENS1_36VarlenDynamicPersistentTileSchedulerILi128ELi96ELi256ELi128ELb0ELb1ELb1ELb1ELb0ELb1EEEEEEEEEvNT_6ParamsE)
        /*0e80*/ 	.short	0x0210
        /*0e82*/ 	.short	0x0af0


	//----- nvinfo : EIATTR_SW_WAR
	.align		4
.L_255:
        /*0e84*/ 	.byte	0x04, 0x36
        /*0e86*/ 	.short	(.L_257 - .L_256)
.L_256:
        /*0e88*/ 	.word	0x00000008
.L_257:


//--------------------- .nv.info._ZN7cutlass13device_kernelIN5flash11enable_sm90INS1_16FlashAttnFwdSm90INS1_25CollectiveMainloopFwdSm90ILi2EN4cute5tupleIJNS5_1CILi1EEES8_S8_EEENS6_IJNS7_ILi128EEENS7_ILi96EEENS7_ILi192EEEEEELi192ENS_10bfloat16_tEfNS_4arch4Sm90ELb0ELb1ELb1ELb1ELb0ELb1ELb0ELb1ELb1ELb1ELb0ELb0EEENS1_21CollectiveEpilogueFwdINS6_IJSA_SC_SB_EEES9_SE_SG_Li256ELb1ELb1ELb0ELb0EEENS1_36VarlenDynamicPersistentTileSchedulerILi128ELi96ELi256ELi128ELb0ELb1ELb1ELb1ELb0ELb1EEEEEEEEEvNT_6ParamsE --------------------------
	.section	.nv.info._ZN7cutlass13device_kernelIN5flash11enable_sm90INS1_16FlashAttnFwdSm90INS1_25CollectiveMainloopFwdSm90ILi2EN4cute5tupleIJNS5_1CILi1EEES8_S8_EEENS6_IJNS7_ILi128EEENS7_ILi96EEENS7_ILi192EEEEEELi192ENS_10bfloat16_tEfNS_4arch4Sm90ELb0ELb1ELb1ELb1ELb0ELb1ELb0ELb1ELb1ELb1ELb0ELb0EEENS1_21CollectiveEpilogueFwdINS6_IJSA_SC_SB_EEES9_SE_SG_Li256ELb1ELb1ELb0ELb0EEENS1_36VarlenDynamicPersistentTileSchedulerILi128ELi96ELi256ELi128ELb0ELb1ELb1ELb1ELb0ELb1EEEEEEEEEvNT_6ParamsE,"",@"SHT_CUDA_INFO"
	.sectionflags	@""
	.align	4


	//----- nvinfo : EIATTR_CUDA_API_VERSION
	.align		4
        /*0000*/ 	.byte	0x04, 0x37
        /*0002*/ 	.short	(.L_259 - .L_258)
.L_258:
        /*0004*/ 	.word	0x00000082


	//----- nvinfo : EIATTR_KPARAM_INFO
	.align		4
.L_259:
        /*0008*/ 	.byte	0x04, 0x17
        /*000a*/ 	.short	(.L_261 - .L_260)
.L_260:
        /*000c*/ 	.word	0x00000000
        /*0010*/ 	.short	0x0000
        /*0012*/ 	.short	0x0070
        /*0014*/ 	.byte	0x00, 0xf0, 0x01, 0x2a


	//----- nvinfo : EIATTR_SPARSE_MMA_MASK
	.align		4
.L_261:
        /*0018*/ 	.byte	0x03, 0x50
        /*001a*/ 	.short	0x0000


	//----- nvinfo : EIATTR_MAXREG_COUNT
	.align		4
        /*001c*/ 	.byte	0x03, 0x1b
        /*001e*/ 	.short	0x00a8


	//----- nvinfo : EIATTR_NUM_BARRIERS
	.align		4
        /*0020*/ 	.byte	0x02, 0x4c
        /*0022*/ 	.byte	0x10
	.zero		1


	//----- nvinfo : EIATTR_EXTERNS
	.align		4
        /*0024*/ 	.byte	0x04, 0x0f
        /*0026*/ 	.short	(.L_263 - .L_262)


	//   ....[0]....
	.align		4
.L_262:
        /*0028*/ 	.word	index@(__assertfail)


	//----- nvinfo : EIATTR_ANNOTATIONS
	.align		4
.L_263:
        /*002c*/ 	.byte	0x04, 0x55
        /*002e*/ 	.short	(.L_265 - .L_264)


	//   ....[0]....
.L_264:
        /* <DEDUP_REMOVED lines=85> */


	//----- nvinfo : EIATTR_MERCURY_ISA_VERSION
	.align		4
.L_265:
        /*0568*/ 	.byte	0x03, 0x5f
        /*056a*/ 	.short	0x0101


	//----- nvinfo : EIATTR_UNUSED_LOAD_BYTE_OFFSET
	.align		4
        /*056c*/ 	.byte	0x04, 0x44
        /*056e*/ 	.short	(.L_267 - .L_266)


	//   ....[0]....
.L_266:
        /*0570*/ 	.word	0x00000b30
        /*0574*/ 	.word	0x0000fff0


	//   ....[1]....
        /*0578*/ 	.word	0x00019a90
        /*057c*/ 	.word	0x0000fff0


	//----- nvinfo : EIATTR_INT_WARP_WIDE_INSTR_OFFSETS
	.align		4
.L_267:
        /*0580*/ 	.byte	0x04, 0x31
        /*0582*/ 	.short	(.L_269 - .L_268)


	//   ....[0]....
.L_268:
        /*0584*/ 	.word	0x00000220


	//   ....[1]....
        /*0588*/ 	.word	0x00000260


	//   ....[2]....
        /*058c*/ 	.word	0x000002d0


	//   ....[3]....
        /*0590*/ 	.word	0x0001f520


	//   ....[4]....
        /*0594*/ 	.word	0x0001f5c0


	//   ....[5]....
        /*0598*/ 	.word	0x000234f0


	//   ....[6]....
        /*059c*/ 	.word	0x00023560


	//----- nvinfo : EIATTR_COOP_GROUP_MASK_REGIDS
	.align		4
.L_269:
        /*05a0*/ 	.byte	0x04, 0x29
        /*05a2*/ 	.short	(.L_271 - .L_270)


	//   ....[0]....
.L_270:
        /*05a4*/ 	.word	0xffffffff


	//   ....[1]....
        /*05a8*/ 	.word	0xffffffff


	//   ....[2]....
        /*05ac*/ 	.word	0xffffffff


	//   ....[3]....
        /*05b0*/ 	.word	0xffffffff


	//   ....[4]....
        /*05b4*/ 	.word	0xffffffff


	//   ....[5]....
        /*05b8*/ 	.word	0xffffffff


	//   ....[6]....
        /*05bc*/ 	.word	0xffffffff


	//   ....[7]....
        /*05c0*/ 	.word	0xffffffff


	//   ....[8]....
        /*05c4*/ 	.word	0xffffffff


	//   ....[9]....
        /*05c8*/ 	.word	0xffffffff


	//   ....[10]....
        /*05cc*/ 	.word	0xffffffff


	//   ....[11]....
        /*05d0*/ 	.word	0xffffffff


	//   ....[12]....
        /*05d4*/ 	.word	0xffffffff


	//   ....[13]....
        /*05d8*/ 	.word	0xffffffff


	//   ....[14]....
        /*05dc*/ 	.word	0xffffffff


	//   ....[15]....
        /*05e0*/ 	.word	0xffffffff


	//   ....[16]....
        /*05e4*/ 	.word	0xffffffff


	//   ....[17]....
        /*05e8*/ 	.word	0xffffffff


	//   ....[18]....
        /*05ec*/ 	.word	0xffffffff


	//   ....[19]....
        /*05f0*/ 	.word	0xffffffff


	//   ....[20]....
        /*05f4*/ 	.word	0xffffffff


	//   ....[21]....
        /*05f8*/ 	.word	0xffffffff


	//   ....[22]....
        /*05fc*/ 	.word	0xffffffff


	//   ....[23]....
        /*0600*/ 	.word	0xffffffff


	//   ....[24]....
        /*0604*/ 	.word	0xffffffff


	//   ....[25]....
        /*0608*/ 	.word	0xffffffff


	//   ....[26]....
        /*060c*/ 	.word	0xffffffff


	//   ....[27]....
        /*0610*/ 	.word	0xffffffff


	//   ....[28]....
        /*0614*/ 	.word	0xffffffff


	//   ....[29]....
        /*0618*/ 	.word	0xffffffff


	//   ....[30]....
        /*061c*/ 	.word	0xffffffff


	//   ....[31]....
        /*0620*/ 	.word	0xffffffff


	//   ....[32]....
        /*0624*/ 	.word	0xffffffff


	//   ....[33]....
        /*0628*/ 	.word	0xffffffff


	//   ....[34]....
        /*062c*/ 	.word	0xffffffff


	//   ....[35]....
        /*0630*/ 	.word	0xffffffff


	//   ....[36]....
        /*0634*/ 	.word	0xffffffff


	//   ....[37]....
        /*0638*/ 	.word	0xffffffff


	//   ....[38]....
        /*063c*/ 	.word	0xffffffff


	//   ....[39]....
        /*0640*/ 	.word	0xffffffff


	//   ....[40]....
        /*0644*/ 	.word	0xffffffff


	//   ....[41]....
        /*0648*/ 	.word	0xffffffff


	//   ....[42]....
        /*064c*/ 	.word	0xffffffff


	//   ....[43]....
        /*0650*/ 	.word	0xffffffff


	//   ....[44]....
        /*0654*/ 	.word	0xffffffff


	//   ....[45]....
        /*0658*/ 	.word	0xffffffff


	//   ....[46]....
        /*065c*/ 	.word	0xffffffff


	//   ....[47]....
        /*0660*/ 	.word	0xffffffff


	//   ....[48]....
        /*0664*/ 	.word	0xffffffff


	//   ....[49]....
        /*0668*/ 	.word	0xffffffff


	//   ....[50]....
        /*066c*/ 	.word	0xffffffff


	//   ....[51]....
        /*0670*/ 	.word	0xffffffff


	//   ....[52]....
        /*0674*/ 	.word	0xffffffff


	//   ....[53]....
        /*0678*/ 	.word	0xffffffff


	//   ....[54]....
        /*067c*/ 	.word	0xffffffff


	//   ....[55]....
        /*0680*/ 	.word	0xffffffff


	//   ....[56]....
        /*0684*/ 	.word	0xffffffff


	//   ....[57]....
        /*0688*/ 	.word	0xffffffff


	//   ....[58]....
        /*068c*/ 	.word	0xffffffff


	//   ....[59]....
        /*0690*/ 	.word	0xffffffff


	//   ....[60]....
        /*0694*/ 	.word	0xffffffff


	//   ....[61]....
        /*0698*/ 	.word	0xffffffff


	//   ....[62]....
        /*069c*/ 	.word	0xffffffff


	//   ....[63]....
        /*06a0*/ 	.word	0xffffffff


	//   ....[64]....
        /*06a4*/ 	.word	0xffffffff


	//   ....[65]....
        /*06a8*/ 	.word	0xffffffff


	//   ....[66]....
        /*06ac*/ 	.word	0xffffffff


	//   ....[67]....
        /*06b0*/ 	.word	0xffffffff


	//   ....[68]....
        /*06b4*/ 	.word	0xffffffff


	//   ....[69]....
        /*06b8*/ 	.word	0xffffffff


	//   ....[70]....
        /*06bc*/ 	.word	0xffffffff


	//   ....[71]....
        /*06c0*/ 	.word	0xffffffff


	//   ....[72]....
        /*06c4*/ 	.word	0xffffffff


	//   ....[73]....
        /*06c8*/ 	.word	0xffffffff


	//   ....[74]....
        /*06cc*/ 	.word	0xffffffff


	//   ....[75]....
        /*06d0*/ 	.word	0xffffffff


	//   ....[76]....
        /*06d4*/ 	.word	0xffffffff


	//   ....[77]....
        /*06d8*/ 	.word	0xffffffff


	//   ....[78]....
        /*06dc*/ 	.word	0xffffffff


	//   ....[79]....
        /*06e0*/ 	.word	0xffffffff


	//   ....[80]....
        /*06e4*/ 	.word	0xffffffff


	//   ....[81]....
        /*06e8*/ 	.word	0xffffffff


	//   ....[82]....
        /*06ec*/ 	.word	0xffffffff


	//   ....[83]....
        /*06f0*/ 	.word	0xffffffff


	//   ....[84]....
        /*06f4*/ 	.word	0xffffffff


	//   ....[85]....
        /*06f8*/ 	.word	0xffffffff


	//   ....[86]....
        /*06fc*/ 	.word	0xffffffff


	//   ....[87]....
        /*0700*/ 	.word	0xffffffff


	//   ....[88]....
        /*0704*/ 	.word	0xffffffff


	//   ....[89]....
        /*0708*/ 	.word	0xffffffff


	//   ....[90]....
        /*070c*/ 	.word	0xffffffff


	//   ....[91]....
        /*0710*/ 	.word	0xffffffff


	//   ....[92]....
        /*0714*/ 	.word	0xffffffff


	//   ....[93]....
        /*0718*/ 	.word	0xffffffff


	//   ....[94]....
        /*071c*/ 	.word	0xffffffff


	//   ....[95]....
        /*0720*/ 	.word	0xffffffff


	//   ....[96]....
        /*0724*/ 	.word	0xffffffff


	//   ....[97]....
        /*0728*/ 	.word	0xffffffff


	//   ....[98]....
        /*072c*/ 	.word	0xffffffff


	//   ....[99]....
        /*0730*/ 	.word	0xffffffff


	//   ....[100]....
        /*0734*/ 	.word	0xffffffff


	//   ....[101]....
        /*0738*/ 	.word	0xffffffff


	//   ....[102]....
        /*073c*/ 	.word	0xffffffff


	//   ....[103]....
        /*0740*/ 	.word	0xffffffff


	//   ....[104]....
        /*0744*/ 	.word	0xffffffff


	//   ....[105]....
        /*0748*/ 	.word	0xffffffff


	//   ....[106]....
        /*074c*/ 	.word	0xffffffff


	//   ....[107]....
        /*0750*/ 	.word	0xffffffff


	//   ....[108]....
        /*0754*/ 	.word	0xffffffff


	//   ....[109]....
        /*0758*/ 	.word	0xffffffff


	//   ....[110]....
        /*075c*/ 	.word	0xffffffff


	//   ....[111]....
        /*0760*/ 	.word	0xffffffff


	//   ....[112]....
        /*0764*/ 	.word	0xffffffff


	//   ....[113]....
        /*0768*/ 	.word	0xffffffff


	//   ....[114]....
        /*076c*/ 	.word	0xffffffff


	//   ....[115]....
        /*0770*/ 	.word	0xffffffff


	//   ....[116]....
        /*0774*/ 	.word	0xffffffff


	//   ....[117]....
        /*0778*/ 	.word	0xffffffff


	//   ....[118]....
        /*077c*/ 	.word	0xffffffff


	//   ....[119]....
        /*0780*/ 	.word	0xffffffff


	//   ....[120]....
        /*0784*/ 	.word	0xffffffff


	//   ....[121]....
        /*0788*/ 	.word	0xffffffff


	//   ....[122]....
        /*078c*/ 	.word	0x0500000f


	//   ....[123]....
        /*0790*/ 	.word	0x0500000f


	//   ....[124]....
        /*0794*/ 	.word	0x0500000f


	//   ....[125]....
        /*0798*/ 	.word	0x0500000f


	//   ....[126]....
        /*079c*/ 	.word	0x0500000f


	//   ....[127]....
        /*07a0*/ 	.word	0x0500000f


	//   ....[128]....
        /*07a4*/ 	.word	0x0500000f


	//   ....[129]....
        /*07a8*/ 	.word	0x0500000f


	//   ....[130]....
        /*07ac*/ 	.word	0x0500000f


	//   ....[131]....
        /*07b0*/ 	.word	0x0500000f


	//   ....[132]....
        /*07b4*/ 	.word	0x0500000f


	//   ....[133]....
        /*07b8*/ 	.word	0x0500000f


	//   ....[134]....
        /*07bc*/ 	.word	0x0500000f


	//   ....[135]....
        /*07c0*/ 	.word	0x0500000f


	//   ....[136]....
        /*07c4*/ 	.word	0x0500000f


	//   ....[137]....
        /*07c8*/ 	.word	0x0500000f


	//   ....[138]....
        /*07cc*/ 	.word	0x0500000f


	//   ....[139]....
        /*07d0*/ 	.word	0x0500000f


	//   ....[140]....
        /*07d4*/ 	.word	0x0500000f


	//   ....[141]....
        /*07d8*/ 	.word	0x0500000f


	//   ....[142]....
        /*07dc*/ 	.word	0x0500000f


	//   ....[143]....
        /*07e0*/ 	.word	0x0500000f


	//   ....[144]....
        /*07e4*/ 	.word	0x0500000f


	//   ....[145]....
        /*07e8*/ 	.word	0x0500000f


	//   ....[146]....
        /*07ec*/ 	.word	0x0500000f


	//   ....[147]....
        /*07f0*/ 	.word	0x0500000f


	//   ....[148]....
        /*07f4*/ 	.word	0x0500000f


	//   ....[149]....
        /*07f8*/ 	.word	0x0500000f


	//   ....[150]....
        /*07fc*/ 	.word	0x0500000f


	//   ....[151]....
        /*0800*/ 	.word	0x0500000f


	//   ....[152]....
        /*0804*/ 	.word	0x0500000f


	//   ....[153]....
        /*0808*/ 	.word	0x0500000f


	//   ....[154]....
        /*080c*/ 	.word	0x0500000f


	//   ....[155]....
        /*0810*/ 	.word	0x0500000f


	//   ....[156]....
        /*0814*/ 	.word	0x0500000f


	//   ....[157]....
        /*0818*/ 	.word	0x0500000f


	//   ....[158]....
        /*081c*/ 	.word	0x0500000f


	//   ....[159]....
        /*0820*/ 	.word	0x0500000f


	//   ....[160]....
        /*0824*/ 	.word	0x0500000f


	//   ....[161]....
        /*0828*/ 	.word	0x0500000f


	//   ....[162]....
        /*082c*/ 	.word	0x0500000f


	//   ....[163]....
        /*0830*/ 	.word	0x0500000f


	//   ....[164]....
        /*0834*/ 	.word	0x0500000f


	//   ....[165]....
        /*0838*/ 	.word	0x0500000f


	//   ....[166]....
        /*083c*/ 	.word	0x0500000f


	//   ....[167]....
        /*0840*/ 	.word	0x0500000f


	//   ....[168]....
        /*0844*/ 	.word	0x0500000f


	//   ....[169]....
        /*0848*/ 	.word	0x0500000f


	//   ....[170]....
        /*084c*/ 	.word	0x0500000f


	//   ....[171]....
        /*0850*/ 	.word	0x0500000f


	//   ....[172]....
        /*0854*/ 	.word	0x0500000f


	//   ....[173]....
        /*0858*/ 	.word	0x0500000f


	//----- nvinfo : EIATTR_COOP_GROUP_INSTR_OFFSETS
	.align		4
.L_271:
        /*085c*/ 	.byte	0x04, 0x28
        /*085e*/ 	.short	(.L_273 - .L_272)


	//   ....[0]....
.L_272:
        /*0860*/ 	.word	0x000000e0


	//   ....[1]....
        /*0864*/ 	.word	0x00000230


	//   ....[2]....
        /*0868*/ 	.word	0x00000280


	//   ....[3]....
        /*086c*/ 	.word	0x000004b0


	//   ....[4]....
        /*0870*/ 	.word	0x00000610


	//   ....[5]....
        /*0874*/ 	.word	0x00000730


	//   ....[6]....
        /*0878*/ 	.word	0x00000890


	//   ....[7]....
        /*087c*/ 	.word	0x00004be0


	//   ....[8]....
        /*0880*/ 	.word	0x00005330


	//   ....[9]....
        /*0884*/ 	.word	0x00005340


	//   ....[10]....
        /*0888*/ 	.word	0x00005350


	//   ....[11]....
        /*088c*/ 	.word	0x00005360


	//   ....[12]....
        /*0890*/ 	.word	0x00005bc0


	//   ....[13]....
        /*0894*/ 	.word	0x00005bd0


	//   ....[14]....
        /*0898*/ 	.word	0x00005be0


	//   ....[15]....
        /*089c*/ 	.word	0x00005bf0


	//   ....[16]....
        /*08a0*/ 	.word	0x00008ca0


	//   ....[17]....
        /*08a4*/ 	.word	0x00008cb0


	//   ....[18]....
        /*08a8*/ 	.word	0x00008cc0


	//   ....[19]....
        /*08ac*/ 	.word	0x00008cd0


	//   ....[20]....
        /*08b0*/ 	.word	0x00009370


	//   ....[21]....
        /*08b4*/ 	.word	0x00009380


	//   ....[22]....
        /*08b8*/ 	.word	0x00009390


	//   ....[23]....
        /*08bc*/ 	.word	0x000093a0


	//   ....[24]....
        /*08c0*/ 	.word	0x0000ceb0


	//   ....[25]....
        /*08c4*/ 	.word	0x0000db50


	//   ....[26]....
        /*08c8*/ 	.word	0x0000e430


	//   ....[27]....
        /*08cc*/ 	.word	0x0000e460


	//   ....[28]....
        /*08d0*/ 	.word	0x0000e870


	//   ....[29]....
        /*08d4*/ 	.word	0x0000e8d0


	//   ....[30]....
        /*08d8*/ 	.word	0x00010bd0


	//   ....[31]....
        /*08dc*/ 	.word	0x00010db0


	//   ....[32]....
        /*08e0*/ 	.word	0x00011b10


	//   ....[33]....
        /*08e4*/ 	.word	0x00011c20


	//   ....[34]....
        /*08e8*/ 	.word	0x00012240


	//   ....[35]....
        /*08ec*/ 	.word	0x000122b0


	//   ....[36]....
        /*08f0*/ 	.word	0x00014210


	//   ....[37]....
        /*08f4*/ 	.word	0x000142e0


	//   ....[38]....
        /*08f8*/ 	.word	0x00014680


	//   ....[39]....
        /*08fc*/ 	.word	0x00014940


	//   ....[40]....
        /*0900*/ 	.word	0x00016880


	//   ....[41]....
        /*0904*/ 	.word	0x00016a90


	//   ....[42]....
        /*0908*/ 	.word	0x000177e0


	//   ....[43]....
        /*090c*/ 	.word	0x000178f0


	//   ....[44]....
        /*0910*/ 	.word	0x00017ef0


	//   ....[45]....
        /*0914*/ 	.word	0x00017f50


	//   ....[46]....
        /*0918*/ 	.word	0x00018fc0


	//   ....[47]....
        /*091c*/ 	.word	0x00019000


	//   ....[48]....
        /*0920*/ 	.word	0x00019100


	//   ....[49]....
        /*0924*/ 	.word	0x00019120


	//   ....[50]....
        /*0928*/ 	.word	0x0001a8e0


	//   ....[51]....
        /*092c*/ 	.word	0x0001a910


	//   ....[52]....
        /*0930*/ 	.word	0x0001a940


	//   ....[53]....
        /*0934*/ 	.word	0x0001a970


	//   ....[54]....
        /*0938*/ 	.word	0x0001b070


	//   ....[55]....
        /*093c*/ 	.word	0x0001b0a0


	//   ....[56]....
        /*0940*/ 	.word	0x0001b1c0


	//   ....[57]....
        /*0944*/ 	.word	0x0001b1e0


	//   ....[58]....
        /*0948*/ 	.word	0x0001b2f0


	//   ....[59]....
        /*094c*/ 	.word	0x0001b310


	//   ....[60]....
        /*0950*/ 	.word	0x0001b430


	//   ....[61]....
        /*0954*/ 	.word	0x0001b450


	//   ....[62]....
        /*0958*/ 	.word	0x0001bd80


	//   ....[63]....
        /*095c*/ 	.word	0x0001bdb0


	//   ....[64]....
        /*0960*/ 	.word	0x0001bed0


	//   ....[65]....
        /*0964*/ 	.word	0x0001bef0


	//   ....[66]....
        /*0968*/ 	.word	0x0001c000


	//   ....[67]....
        /*096c*/ 	.word	0x0001c020


	//   ....[68]....
        /*0970*/ 	.word	0x0001c140


	//   ....[69]....
        /*0974*/ 	.word	0x0001c160


	//   ....[70]....
        /*0978*/ 	.word	0x0001c300


	//   ....[71]....
        /*097c*/ 	.word	0x0001c4f0


	//   ....[72]....
        /*0980*/ 	.word	0x0001c520


	//   ....[73]....
        /*0984*/ 	.word	0x0001c550


	//   ....[74]....
        /*0988*/ 	.word	0x0001c580


	//   ....[75]....
        /*098c*/ 	.word	0x0001c5b0


	//   ....[76]....
        /*0990*/ 	.word	0x0001c5e0


	//   ....[77]....
        /*0994*/ 	.word	0x0001c760


	//   ....[78]....
        /*0998*/ 	.word	0x0001c790


	//   ....[79]....
        /*099c*/ 	.word	0x0001c7c0


	//   ....[80]....
        /*09a0*/ 	.word	0x0001c7f0


	//   ....[81]....
        /*09a4*/ 	.word	0x0001c820


	//   ....[82]....
        /*09a8*/ 	.word	0x0001c850


	//   ....[83]....
        /*09ac*/ 	.word	0x0001c900


	//   ....[84]....
        /*09b0*/ 	.word	0x0001c960


	//   ....[85]....
        /*09b4*/ 	.word	0x0001c9f0


	//   ....[86]....
        /*09b8*/ 	.word	0x0001db50


	//   ....[87]....
        /*09bc*/ 	.word	0x0001fb00


	//   ....[88]....
        /*09c0*/ 	.word	0x00020790


	//   ....[89]....
        /*09c4*/ 	.word	0x000207d0


	//   ....[90]....
        /*09c8*/ 	.word	0x000207f0


	//   ....[91]....
        /*09cc*/ 	.word	0x00020810


	//   ....[92]....
        /*09d0*/ 	.word	0x00020930


	//   ....[93]....
        /*09d4*/ 	.word	0x00020940


	//   ....[94]....
        /*09d8*/ 	.word	0x000209e0


	//   ....[95]....
        /*09dc*/ 	.word	0x000209f0


	//   ....[96]....
        /*09e0*/ 	.word	0x00020a90


	//   ....[97]....
        /*09e4*/ 	.word	0x00020aa0


	//   ....[98]....
        /*09e8*/ 	.word	0x00020b40


	//   ....[99]....
        /*09ec*/ 	.word	0x00020b50


	//   ....[100]....
        /*09f0*/ 	.word	0x00020bd0


	//   ....[101]....
        /*09f4*/ 	.word	0x00020c00


	//   ....[102]....
        /*09f8*/ 	.word	0x00020c50


	//   ....[103]....
        /*09fc*/ 	.word	0x00020c90


	//   ....[104]....
        /*0a00*/ 	.word	0x00023d00


	//   ....[105]....
        /*0a04*/ 	.word	0x00023d60


	//   ....[106]....
        /*0a08*/ 	.word	0x00023d90


	//   ....[107]....
        /*0a0c*/ 	.word	0x00023da0


	//   ....[108]....
        /*0a10*/ 	.word	0x00023dd0


	//   ....[109]....
        /*0a14*/ 	.word	0x00023e00


	//   ....[110]....
        /*0a18*/ 	.word	0x00023e30


	//   ....[111]....
        /*0a1c*/ 	.word	0x00023e60


	//   ....[112]....
        /*0a20*/ 	.word	0x00023ff0


	//   ....[113]....
        /*0a24*/ 	.word	0x00024020


	//   ....[114]....
        /*0a28*/ 	.word	0x00024050


	//   ....[115]....
        /*0a2c*/ 	.word	0x00024080


	//   ....[116]....
        /*0a30*/ 	.word	0x000240b0


	//   ....[117]....
        /*0a34*/ 	.word	0x000240e0


	//   ....[118]....
        /*0a38*/ 	.word	0x000241a0


	//   ....[119]....
        /*0a3c*/ 	.word	0x000241c0


	//   ....[120]....
        /*0a40*/ 	.word	0x00024230


	//   ....[121]....
        /*0a44*/ 	.word	0x00024910


	//   ....[122]....
        /*0a48*/ 	.word	0x00024c80


	//   ....[123]....
        /*0a4c*/ 	.word	0x00024cd0


	//   ....[124]....
        /*0a50*/ 	.word	0x00024d20


	//   ....[125]....
        /*0a54*/ 	.word	0x00024d70


	//   ....[126]....
        /*0a58*/ 	.word	0x00024e00


	//   ....[127]....
        /*0a5c*/ 	.word	0x00024e90


	//   ....[128]....
        /*0a60*/ 	.word	0x00024ee0


	//   ....[129]....
        /*0a64*/ 	.word	0x00024f30


	//   ....[130]....
        /*0a68*/ 	.word	0x00025010


	//   ....[131]....
        /*0a6c*/ 	.word	0x00025060


	//   ....[132]....
        /*0a70*/ 	.word	0x000250b0


	//   ....[133]....
        /*0a74*/ 	.word	0x00025100


	//   ....[134]....
        /*0a78*/ 	.word	0x000251b0


	//   ....[135]....
        /*0a7c*/ 	.word	0x00025240


	//   ....[136]....
        /*0a80*/ 	.word	0x000252a0


	//   ....[137]....
        /*0a84*/ 	.word	0x00025300


	//   ....[138]....
        /*0a88*/ 	.word	0x00025710


	//   ....[139]....
        /*0a8c*/ 	.word	0x00025a00


	//   ....[140]....
        /*0a90*/ 	.word	0x00025bd0


	//   ....[141]....
        /*0a94*/ 	.word	0x00025c20


	//   ....[142]....
        /*0a98*/ 	.word	0x00025d50


	//   ....[143]....
        /*0a9c*/ 	.word	0x00025da0


	//   ....[144]....
        /*0aa0*/ 	.word	0x00025ee0


	//   ....[145]....
        /*0aa4*/ 	.word	0x00025f50


	//   ....[146]....
        /*0aa8*/ 	.word	0x00026080


	//   ....[147]....
        /*0aac*/ 	.word	0x000260d0


	//   ....[148]....
        /*0ab0*/ 	.word	0x00026200


	//   ....[149]....
        /*0ab4*/ 	.word	0x00026250


	//   ....[150]....
        /*0ab8*/ 	.word	0x00026380


	//   ....[151]....
        /*0abc*/ 	.word	0x000263d0


	//   ....[152]....
        /*0ac0*/ 	.word	0x000264e0


	//   ....[153]....
        /*0ac4*/ 	.word	0x00026550


	//   ....[154]....
        /*0ac8*/ 	.word	0x00026660


	//   ....[155]....
        /*0acc*/ 	.word	0x000266b0


	//   ....[156]....
        /*0ad0*/ 	.word	0x000269e0


	//   ....[157]....
        /*0ad4*/ 	.word	0x00026a80


	//   ....[158]....
        /*0ad8*/ 	.word	0x00026bb0


	//   ....[159]....
        /*0adc*/ 	.word	0x00026c30


	//   ....[160]....
        /*0ae0*/ 	.word	0x00026cb0


	//   ....[161]....
        /*0ae4*/ 	.word	0x00026d30


	//   ....[162]....
        /*0ae8*/ 	.word	0x00026db0


	//   ....[163]....
        /*0aec*/ 	.word	0x00026e40


	//   ....[164]....
        /*0af0*/ 	.word	0x00026ee0


	//   ....[165]....
        /*0af4*/ 	.word	0x00026f90


	//   ....[166]....
        /*0af8*/ 	.word	0x00027010


	//   ....[167]....
        /*0afc*/ 	.word	0x00027090


	//   ....[168]....
        /*0b00*/ 	.word	0x00027110


	//   ....[169]....
        /*0b04*/ 	.word	0x000271a0


	//   ....[170]....
        /*0b08*/ 	.word	0x00027220


	//   ....[171]....
        /*0b0c*/ 	.word	0x000272c0


	//   ....[172]....
        /*0b10*/ 	.word	0x00027350


	//   ....[173]....
        /*0b14*/ 	.word	0x00027480


	//----- nvinfo : EIATTR_REG_RECONFIG
	.align		4
.L_273:
        /*0b18*/ 	.byte	0x01, 0x54
	.zero		2


	//----- nvinfo : EIATTR_SYSCALL_OFFSETS
	.align		4
        /*0b1c*/ 	.byte	0x04, 0x46
        /*0b1e*/ 	.short	(.L_275 - .L_274)


	//   ....[0]....
.L_274:
        /*0b20*/ 	.word	0x00002130


	//   ....[1]....
        /*0b24*/ 	.word	0x00002330


	//   ....[2]....
        /*0b28*/ 	.word	0x00004d90


	//   ....[3]....
        /*0b2c*/ 	.word	0x000050f0


	//   ....[4]....
        /*0b30*/ 	.word	0x0001f730


	//   ....[5]....
        /*0b34*/ 	.word	0x0001f880


	//   ....[6]....
        /*0b38*/ 	.word	0x0001f970


	//   ....[7]....
        /*0b3c*/ 	.word	0x000202b0


	//----- nvinfo : EIATTR_MBARRIER_INSTR_OFFSETS
	.align		4
.L_275:
        /*0b40*/ 	.byte	0x04, 0x39
        /*0b42*/ 	.short	(.L_277 - .L_276)


	//   ....[0]....
.L_276:
        /*0b44*/ 	.word	0x00000360
        /*0b48*/ 	.word	0x000000ff
        /*0b4c*/ 	.word	0x00030800
        /*0b50*/ 	.short	0x0100
        /*0b52*/ 	.byte	0x08
	.zero		1


	//   ....[1]....
        /*0b54*/ 	.word	0x00000370
        /*0b58*/ 	.word	0x000000ff
        /*0b5c*/ 	.word	0x00030820
        /*0b60*/ 	.short	0x0100
        /*0b62*/ 	.byte	0x08
	.zero		1


	//   ....[2]....
        /*0b64*/ 	.word	0x00000460
        /*0b68*/ 	.word	0x000000ff
        /*0b6c*/ 	.word	0x00030830
        /*0b70*/ 	.short	0x0100
        /*0b72*/ 	.byte	0x08
	.zero		1


	//   ....[3]....
        /*0b74*/ 	.word	0x00000470
        /*0b78*/ 	.word	0x000000ff
        /*0b7c*/ 	.word	0x00030840
        /*0b80*/ 	.short	0x0100
        /*0b82*/ 	.byte	0x08
	.zero		1


	//   ....[4]....
        /*0b84*/ 	.word	0x00000480
        /*0b88*/ 	.word	0x000000ff
        /*0b8c*/ 	.word	0x00030838
        /*0b90*/ 	.short	0x0100
        /*0b92*/ 	.byte	0x08
	.zero		1


	//   ....[5]....
        /*0b94*/ 	.word	0x00000490
        /*0b98*/ 	.word	0x000000ff
        /*0b9c*/ 	.word	0x00030848
        /*0ba0*/ 	.short	0x0100
        /*0ba2*/ 	.byte	0x08
	.zero		1


	//   ....[6]....
        /*0ba4*/ 	.word	0x000005c0
        /*0ba8*/ 	.word	0x000000ff
        /*0bac*/ 	.word	0x00030850
        /*0bb0*/ 	.short	0x0100
        /*0bb2*/ 	.byte	0x08
	.zero		1


	//   ....[7]....
        /*0bb4*/ 	.word	0x000005d0
        /*0bb8*/ 	.word	0x000000ff
        /*0bbc*/ 	.word	0x00030860
        /*0bc0*/ 	.short	0x0100
        /*0bc2*/ 	.byte	0x08
	.zero		1


	//   ....[8]....
        /*0bc4*/ 	.word	0x000005e0
        /*0bc8*/ 	.word	0x000000ff
        /*0bcc*/ 	.word	0x00030858
        /*0bd0*/ 	.short	0x0100
        /*0bd2*/ 	.byte	0x08
	.zero		1


	//   ....[9]....
        /*0bd4*/ 	.word	0x000005f0
        /*0bd8*/ 	.word	0x000000ff
        /*0bdc*/ 	.word	0x00030868
        /*0be0*/ 	.short	0x0100
        /*0be2*/ 	.byte	0x08
	.zero		1


	//   ....[10]....
        /*0be4*/ 	.word	0x000006e0
        /*0be8*/ 	.word	0x000000ff
        /*0bec*/ 	.word	0x00030870
        /*0bf0*/ 	.short	0x0100
        /*0bf2*/ 	.byte	0x06
	.zero		1


	//   ....[11]....
        /*0bf4*/ 	.word	0x000006f0
        /*0bf8*/ 	.word	0x000000ff
        /*0bfc*/ 	.word	0x00030880
        /*0c00*/ 	.short	0x0100
        /*0c02*/ 	.byte	0x06
	.zero		1


	//   ....[12]....
        /*0c04*/ 	.word	0x00000700
        /*0c08*/ 	.word	0x000000ff
        /*0c0c*/ 	.word	0x00030878
        /*0c10*/ 	.short	0x0100
        /*0c12*/ 	.byte	0x06
	.zero		1


	//   ....[13]....
        /*0c14*/ 	.word	0x00000710
        /*0c18*/ 	.word	0x000000ff
        /*0c1c*/ 	.word	0x00030888
        /*0c20*/ 	.short	0x0100
        /*0c22*/ 	.byte	0x06
	.zero		1


	//   ....[14]....
        /*0c24*/ 	.word	0x00000840
        /*0c28*/ 	.word	0x000000ff
        /*0c2c*/ 	.word	0x00030890
        /*0c30*/ 	.short	0x0100
        /*0c32*/ 	.byte	0x08
	.zero		1


	//   ....[15]....
        /*0c34*/ 	.word	0x00000850
        /*0c38*/ 	.word	0x000000ff
        /*0c3c*/ 	.word	0x000308a0
        /*0c40*/ 	.short	0x0100
        /*0c42*/ 	.byte	0x08
	.zero		1


	//   ....[16]....
        /*0c44*/ 	.word	0x00000860
        /*0c48*/ 	.word	0x000000ff
        /*0c4c*/ 	.word	0x00030898
        /*0c50*/ 	.short	0x0100
        /*0c52*/ 	.byte	0x08
	.zero		1


	//   ....[17]....
        /*0c54*/ 	.word	0x00000870
        /*0c58*/ 	.word	0x000000ff
        /*0c5c*/ 	.word	0x000308a8
        /*0c60*/ 	.short	0x0100
        /*0c62*/ 	.byte	0x08
	.zero		1


	//   ....[18]....
        /*0c64*/ 	.word	0x000009a0
        /*0c68*/ 	.word	0x000000ff
        /*0c6c*/ 	.word	0x000308b0
        /*0c70*/ 	.short	0x0100
        /*0c72*/ 	.byte	0x08
	.zero		1


	//   ....[19]....
        /*0c74*/ 	.word	0x000009b0
        /*0c78*/ 	.word	0x000000ff
        /*0c7c*/ 	.word	0x000308c0
        /*0c80*/ 	.short	0x0100
        /*0c82*/ 	.byte	0x08
	.zero		1


	//   ....[20]....
        /*0c84*/ 	.word	0x000009c0
        /*0c88*/ 	.word	0x000000ff
        /*0c8c*/ 	.word	0x000308b8
        /*0c90*/ 	.short	0x0100
        /*0c92*/ 	.byte	0x08
	.zero		1


	//   ....[21]....
        /*0c94*/ 	.word	0x000009d0
        /*0c98*/ 	.word	0x000000ff
        /*0c9c*/ 	.word	0x000308c8
        /*0ca0*/ 	.short	0x0100
        /*0ca2*/ 	.byte	0x08
	.zero		1


	//   ....[22]....
        /*0ca4*/ 	.word	0x00003d40
        /*0ca8*/ 	.word	0x00000031
        /*0cac*/ 	.word	0x000308b0
        /*0cb0*/ 	.short	0x010a
        /*0cb2*/ 	.byte	0x3f
	.zero		1


	//   ....[23]....
        /*0cb4*/ 	.word	0x00004320
        /*0cb8*/ 	.word	0x00000008
        /*0cbc*/ 	.word	0x00000000
        /*0cc0*/ 	.short	0x0101
        /*0cc2*/ 	.byte	0x3f
	.zero		1


	//   ....[24]....
        /*0cc4*/ 	.word	0x00004e40
        /*0cc8*/ 	.word	0x00000003
        /*0ccc*/ 	.word	0x00030800
        /*0cd0*/ 	.short	0x010a
        /*0cd2*/ 	.byte	0x3f
	.zero		1


	//   ....[25]....
        /*0cd4*/ 	.word	0x00004e90
        /*0cd8*/ 	.word	0x00000003
        /*0cdc*/ 	.word	0x00030800
        /*0ce0*/ 	.short	0x010a
        /*0ce2*/ 	.byte	0x3f
	.zero		1


	//   ....[26]....
        /*0ce4*/ 	.word	0x00006370
        /*0ce8*/ 	.word	0x000000ff
        /*0cec*/ 	.word	0x00030800
        /*0cf0*/ 	.short	0x010a
        /*0cf2*/ 	.byte	0x27
	.zero		1


	//   ....[27]....
        /*0cf4*/ 	.word	0x00009930
        /*0cf8*/ 	.word	0x000000ff
        /*0cfc*/ 	.word	0x00030800
        /*0d00*/ 	.short	0x010a
        /*0d02*/ 	.byte	0x27
	.zero		1


	//   ....[28]....
        /*0d04*/ 	.word	0x0000c460
        /*0d08*/ 	.word	0x00000049
        /*0d0c*/ 	.word	0x00030830
        /*0d10*/ 	.short	0x010a
        /*0d12*/ 	.byte	0x3f
	.zero		1


	//   ....[29]....
        /*0d14*/ 	.word	0x0000c4d0
        /*0d18*/ 	.word	0x00000049
        /*0d1c*/ 	.word	0x00030830
        /*0d20*/ 	.short	0x010a
        /*0d22*/ 	.byte	0x3f
	.zero		1


	//   ....[30]....
        /*0d24*/ 	.word	0x0000cf30
        /*0d28*/ 	.word	0x00000000
        /*0d2c*/ 	.word	0x00000000
        /*0d30*/ 	.short	0x0101
        /*0d32*/ 	.byte	0x3f
	.zero		1


	//   ....[31]....
        /*0d34*/ 	.word	0x0000f760
        /*0d38*/ 	.word	0x000000ff
        /*0d3c*/ 	.word	0x00030830
        /*0d40*/ 	.short	0x010a
        /*0d42*/ 	.byte	0x07
	.zero		1


	//   ....[32]....
        /*0d44*/ 	.word	0x0000f7a0
        /*0d48*/ 	.word	0x000000ff
        /*0d4c*/ 	.word	0x00030830
        /*0d50*/ 	.short	0x010a
        /*0d52*/ 	.byte	0x07
	.zero		1


	//   ....[33]....
        /*0d54*/ 	.word	0x00010240
        /*0d58*/ 	.word	0x000000ff
        /*0d5c*/ 	.word	0x00030850
        /*0d60*/ 	.short	0x010a
        /*0d62*/ 	.byte	0x06
	.zero		1


	//   ....[34]....
        /*0d64*/ 	.word	0x00010280
        /*0d68*/ 	.word	0x000000ff
        /*0d6c*/ 	.word	0x00030850
        /*0d70*/ 	.short	0x010a
        /*0d72*/ 	.byte	0x06
	.zero		1


	//   ....[35]....
        /*0d74*/ 	.word	0x00010c30
        /*0d78*/ 	.word	0x00000078
        /*0d7c*/ 	.word	0x00000000
        /*0d80*/ 	.short	0x0101
        /*0d82*/ 	.byte	0x3f
	.zero		1


	//   ....[36]....
        /*0d84*/ 	.word	0x00012710
        /*0d88*/ 	.word	0x0000000b
        /*0d8c*/ 	.word	0x00000000
        /*0d90*/ 	.short	0x0101
        /*0d92*/ 	.byte	0x3f
	.zero		1


	//   ....[37]....
        /*0d94*/ 	.word	0x00012fe0
        /*0d98*/ 	.word	0x000000ff
        /*0d9c*/ 	.word	0x00030830
        /*0da0*/ 	.short	0x010a
        /*0da2*/ 	.byte	0x06
	.zero		1


	//   ....[38]....
        /*0da4*/ 	.word	0x00013020
        /*0da8*/ 	.word	0x000000ff
        /*0dac*/ 	.word	0x00030830
        /*0db0*/ 	.short	0x010a
        /*0db2*/ 	.byte	0x06
	.zero		1


	//   ....[39]....
        /*0db4*/ 	.word	0x00013ac0
        /*0db8*/ 	.word	0x000000ff
        /*0dbc*/ 	.word	0x00030850
        /*0dc0*/ 	.short	0x010a
        /*0dc2*/ 	.byte	0x0b
	.zero		1


	//   ....[40]....
        /*0dc4*/ 	.word	0x00013b00
        /*0dc8*/ 	.word	0x000000ff
        /*0dcc*/ 	.word	0x00030850
        /*0dd0*/ 	.short	0x010a
        /*0dd2*/ 	.byte	0x0b
	.zero		1


	//   ....[41]....
        /*0dd4*/ 	.word	0x00014e20
        /*0dd8*/ 	.word	0x0000000d
        /*0ddc*/ 	.word	0x00000000
        /*0de0*/ 	.short	0x0101
        /*0de2*/ 	.byte	0x3f
	.zero		1


	//   ....[42]....
        /*0de4*/ 	.word	0x00014e90
        /*0de8*/ 	.word	0x0000007b
        /*0dec*/ 	.word	0x00000000
        /*0df0*/ 	.short	0x0101
        /*0df2*/ 	.byte	0x3f
	.zero		1


	//   ....[43]....
        /*0df4*/ 	.word	0x00015440
        /*0df8*/ 	.word	0x000000ff
        /*0dfc*/ 	.word	0x00030830
        /*0e00*/ 	.short	0x010a
        /*0e02*/ 	.byte	0x06
	.zero		1


	//   ....[44]....
        /*0e04*/ 	.word	0x00015480
        /*0e08*/ 	.word	0x000000ff
        /*0e0c*/ 	.word	0x00030830
        /*0e10*/ 	.short	0x010a
        /*0e12*/ 	.byte	0x06
	.zero		1


	//   ....[45]....
        /*0e14*/ 	.word	0x00015f20
        /*0e18*/ 	.word	0x000000ff
        /*0e1c*/ 	.word	0x00030850
        /*0e20*/ 	.short	0x010a
        /*0e22*/ 	.byte	0x0b
	.zero		1


	//   ....[46]....
        /*0e24*/ 	.word	0x00015f60
        /*0e28*/ 	.word	0x000000ff
        /*0e2c*/ 	.word	0x00030850
        /*0e30*/ 	.short	0x010a
        /*0e32*/ 	.byte	0x0b
	.zero		1


	//   ....[47]....
        /*0e34*/ 	.word	0x00016910
        /*0e38*/ 	.word	0x00000078
        /*0e3c*/ 	.word	0x00000000
        /*0e40*/ 	.short	0x0101
        /*0e42*/ 	.byte	0x3f
	.zero		1


	//   ....[48]....
        /*0e44*/ 	.word	0x00018330
        /*0e48*/ 	.word	0x0000000f
        /*0e4c*/ 	.word	0x00000000
        /*0e50*/ 	.short	0x0101
        /*0e52*/ 	.byte	0x3f
	.zero		1


	//   ....[49]....
        /*0e54*/ 	.word	0x00018f30
        /*0e58*/ 	.word	0x000000ff
        /*0e5c*/ 	.word	0x00030850
        /*0e60*/ 	.short	0x010a
        /*0e62*/ 	.byte	0x05
	.zero		1


	//   ....[50]....
        /*0e64*/ 	.word	0x00018f70
        /*0e68*/ 	.word	0x000000ff
        /*0e6c*/ 	.word	0x00030850
        /*0e70*/ 	.short	0x010a
        /*0e72*/ 	.byte	0x05
	.zero		1


	//   ....[51]....
        /*0e74*/ 	.word	0x00019730
        /*0e78*/ 	.word	0x0000000b
        /*0e7c*/ 	.word	0x00000000
        /*0e80*/ 	.short	0x0101
        /*0e82*/ 	.byte	0x3f
	.zero		1


	//   ....[52]....
        /*0e84*/ 	.word	0x0001aff0
        /*0e88*/ 	.word	0x000000ff
        /*0e8c*/ 	.word	0x00000000
        /*0e90*/ 	.short	0x0101
        /*0e92*/ 	.byte	0x04
	.zero		1


	//   ....[53]....
        /*0e94*/ 	.word	0x0001dc40
        /*0e98*/ 	.word	0x00000006
        /*0e9c*/ 	.word	0x00030820
        /*0ea0*/ 	.short	0x010a
        /*0ea2*/ 	.byte	0x3f
	.zero		1


	//   ....[54]....
        /*0ea4*/ 	.word	0x0001dd30
        /*0ea8*/ 	.word	0x00000007
        /*0eac*/ 	.word	0x000308a0
        /*0eb0*/ 	.short	0x010a
        /*0eb2*/ 	.byte	0x3f
	.zero		1


	//   ....[55]....
        /*0eb4*/ 	.word	0x0001e180
        /*0eb8*/ 	.word	0x00000007
        /*0ebc*/ 	.word	0x000308c0
        /*0ec0*/ 	.short	0x010a
        /*0ec2*/ 	.byte	0x3f
	.zero		1


	//   ....[56]....
        /*0ec4*/ 	.word	0x0001e720
        /*0ec8*/ 	.word	0x00000008
        /*0ecc*/ 	.word	0x000308a0
        /*0ed0*/ 	.short	0x010a
        /*0ed2*/ 	.byte	0x3f
	.zero		1


	//   ....[57]....
        /*0ed4*/ 	.word	0x0001eb60
        /*0ed8*/ 	.word	0x00000008
        /*0edc*/ 	.word	0x000308c0
        /*0ee0*/ 	.short	0x010a
        /*0ee2*/ 	.byte	0x3f
	.zero		1


	//   ....[58]....
        /*0ee4*/ 	.word	0x0001fda0
        /*0ee8*/ 	.word	0x00000000
        /*0eec*/ 	.word	0x00030840
        /*0ef0*/ 	.short	0x010a
        /*0ef2*/ 	.byte	0x3f
	.zero		1


	//   ....[59]....
        /*0ef4*/ 	.word	0x00020dd0
        /*0ef8*/ 	.word	0x0000000a
        /*0efc*/ 	.word	0x00030800
        /*0f00*/ 	.short	0x0107
        /*0f02*/ 	.byte	0x3f
	.zero		1


	//   ....[60]....
        /*0f04*/ 	.word	0x00020ee0
        /*0f08*/ 	.word	0x00000002
        /*0f0c*/ 	.word	0x00030800
        /*0f10*/ 	.short	0x0101
        /*0f12*/ 	.byte	0x3f
	.zero		1


	//   ....[61]....
        /*0f14*/ 	.word	0x00020f00
        /*0f18*/ 	.word	0x00000002
        /*0f1c*/ 	.word	0x00030820
        /*0f20*/ 	.short	0x010a
        /*0f22*/ 	.byte	0x3f
	.zero		1


	//   ....[62]....
        /*0f24*/ 	.word	0x00021290
        /*0f28*/ 	.word	0x00000003
        /*0f2c*/ 	.word	0x00030840
        /*0f30*/ 	.short	0x010a
        /*0f32*/ 	.byte	0x3f
	.zero		1


	//   ....[63]....
        /*0f34*/ 	.word	0x00021750
        /*0f38*/ 	.word	0x00000003
        /*0f3c*/ 	.word	0x00000060
        /*0f40*/ 	.short	0x010a
        /*0f42*/ 	.byte	0x3f
	.zero		1


	//   ....[64]....
        /*0f44*/ 	.word	0x00021f40
        /*0f48*/ 	.word	0x00000003
        /*0f4c*/ 	.word	0x00030840
        /*0f50*/ 	.short	0x010a
        /*0f52*/ 	.byte	0x3f
	.zero		1


	//   ....[65]....
        /*0f54*/ 	.word	0x00022400
        /*0f58*/ 	.word	0x00000002
        /*0f5c*/ 	.word	0x00000060
        /*0f60*/ 	.short	0x010a
        /*0f62*/ 	.byte	0x3f
	.zero		1


	//   ....[66]....
        /*0f64*/ 	.word	0x00022b10
        /*0f68*/ 	.word	0x00000002
        /*0f6c*/ 	.word	0x00030840
        /*0f70*/ 	.short	0x010a
        /*0f72*/ 	.byte	0x3f
	.zero		1


	//   ....[67]....
        /*0f74*/ 	.word	0x00022fd0
        /*0f78*/ 	.word	0x00000002
        /*0f7c*/ 	.word	0x00000060
        /*0f80*/ 	.short	0x010a
        /*0f82*/ 	.byte	0x3f
	.zero		1


	//   ....[68]....
        /*0f84*/ 	.word	0x00023670
        /*0f88*/ 	.word	0x00000000
        /*0f8c*/ 	.word	0x00030860
        /*0f90*/ 	.short	0x010a
        /*0f92*/ 	.byte	0x3f
	.zero		1


	//   ....[69]....
        /*0f94*/ 	.word	0x00024890
        /*0f98*/ 	.word	0x00000000
        /*0f9c*/ 	.word	0x00030820
        /*0fa0*/ 	.short	0x010a
        /*0fa2*/ 	.byte	0x3f
	.zero		1


	//   ....[70]....
        /*0fa4*/ 	.word	0x00024a70
        /*0fa8*/ 	.word	0x00000006
        /*0fac*/ 	.word	0x00000000
        /*0fb0*/ 	.short	0x010a
        /*0fb2*/ 	.byte	0x3f
	.zero		1


	//   ....[71]....
        /*0fb4*/ 	.word	0x00024ae0
        /*0fb8*/ 	.word	0x00000007
        /*0fbc*/ 	.word	0x00000000
        /*0fc0*/ 	.short	0x010a
        /*0fc2*/ 	.byte	0x3f
	.zero		1


	//   ....[72]....
        /*0fc4*/ 	.word	0x00024b50
        /*0fc8*/ 	.word	0x00000004
        /*0fcc*/ 	.word	0x00000000
        /*0fd0*/ 	.short	0x010a
        /*0fd2*/ 	.byte	0x3f
	.zero		1


	//   ....[73]....
        /*0fd4*/ 	.word	0x00024b80
        /*0fd8*/ 	.word	0x00000003
        /*0fdc*/ 	.word	0x00000000
        /*0fe0*/ 	.short	0x010a
        /*0fe2*/ 	.byte	0x3f
	.zero		1


	//   ....[74]....
        /*0fe4*/ 	.word	0x00024be0
        /*0fe8*/ 	.word	0x00000031
        /*0fec*/ 	.word	0x000308b0
        /*0ff0*/ 	.short	0x010a
        /*0ff2*/ 	.byte	0x3f
	.zero		1


	//   ....[75]....
        /*0ff4*/ 	.word	0x00024f70
        /*0ff8*/ 	.word	0x00000005
        /*0ffc*/ 	.word	0x00030800
        /*1000*/ 	.short	0x010a
        /*1002*/ 	.byte	0x3f
	.zero		1


	//   ....[76]....
        /*1004*/ 	.word	0x00025340
        /*1008*/ 	.word	0x0000003d
        /*100c*/ 	.word	0x00030800
        /*1010*/ 	.short	0x010a
        /*1012*/ 	.byte	0x3f
	.zero		1


	//   ....[77]....
        /*1014*/ 	.word	0x00025390
        /*1018*/ 	.word	0x00000049
        /*101c*/ 	.word	0x00030830
        /*1020*/ 	.short	0x010a
        /*1022*/ 	.byte	0x3f
	.zero		1


	//   ....[78]....
        /*1024*/ 	.word	0x000253f0
        /*1028*/ 	.word	0x0000000b
        /*102c*/ 	.word	0x00030830
        /*1030*/ 	.short	0x010a
        /*1032*/ 	.byte	0x3f
	.zero		1


	//   ....[79]....
        /*1034*/ 	.word	0x00025450
        /*1038*/ 	.word	0x00000002
        /*103c*/ 	.word	0x00030850
        /*1040*/ 	.short	0x010a
        /*1042*/ 	.byte	0x3f
	.zero		1


	//   ....[80]....
        /*1044*/ 	.word	0x000254b0
        /*1048*/ 	.word	0x00000004
        /*104c*/ 	.word	0x00030830
        /*1050*/ 	.short	0x010a
        /*1052*/ 	.byte	0x3f
	.zero		1


	//   ....[81]....
        /*1054*/ 	.word	0x00025510
        /*1058*/ 	.word	0x00000002
        /*105c*/ 	.word	0x00030850
        /*1060*/ 	.short	0x010a
        /*1062*/ 	.byte	0x3f
	.zero		1


	//   ....[82]....
        /*1064*/ 	.word	0x00025570
        /*1068*/ 	.word	0x00000004
        /*106c*/ 	.word	0x00030830
        /*1070*/ 	.short	0x010a
        /*1072*/ 	.byte	0x3f
	.zero		1


	//   ....[83]....
        /*1074*/ 	.word	0x000255d0
        /*1078*/ 	.word	0x00000002
        /*107c*/ 	.word	0x00030850
        /*1080*/ 	.short	0x010a
        /*1082*/ 	.byte	0x3f
	.zero		1


	//   ....[84]....
        /*1084*/ 	.word	0x00025630
        /*1088*/ 	.word	0x00000007
        /*108c*/ 	.word	0x00030850
        /*1090*/ 	.short	0x010a
        /*1092*/ 	.byte	0x3f
	.zero		1


	//   ....[85]....
        /*1094*/ 	.word	0x000257e0
        /*1098*/ 	.word	0x00000005
        /*109c*/ 	.word	0x00030820
        /*10a0*/ 	.short	0x010a
        /*10a2*/ 	.byte	0x3f
	.zero		1


	//   ....[86]....
        /*10a4*/ 	.word	0x00025830
        /*10a8*/ 	.word	0x00000007
        /*10ac*/ 	.word	0x000308a0
        /*10b0*/ 	.short	0x010a
        /*10b2*/ 	.byte	0x3f
	.zero		1


	//   ....[87]....
        /*10b4*/ 	.word	0x00025880
        /*10b8*/ 	.word	0x00000007
        /*10bc*/ 	.word	0x000308c0
        /*10c0*/ 	.short	0x010a
        /*10c2*/ 	.byte	0x3f
	.zero		1


	//   ....[88]....
        /*10c4*/ 	.word	0x000258d0
        /*10c8*/ 	.word	0x00000008
        /*10cc*/ 	.word	0x000308a0
        /*10d0*/ 	.short	0x010a
        /*10d2*/ 	.byte	0x3f
	.zero		1


	//   ....[89]....
        /*10d4*/ 	.word	0x00025920
        /*10d8*/ 	.word	0x00000008
        /*10dc*/ 	.word	0x000308c0
        /*10e0*/ 	.short	0x010a
        /*10e2*/ 	.byte	0x3f
	.zero		1


	//   ....[90]....
        /*10e4*/ 	.word	0x00025ac0
        /*10e8*/ 	.word	0x00000000
        /*10ec*/ 	.word	0x00030840
        /*10f0*/ 	.short	0x010a
        /*10f2*/ 	.byte	0x3f
	.zero		1


	//   ....[91]....
        /*10f4*/ 	.word	0x00026700
        /*10f8*/ 	.word	0x00000002
        /*10fc*/ 	.word	0x00030820
        /*1100*/ 	.short	0x010a
        /*1102*/ 	.byte	0x3f
	.zero		1


	//   ....[92]....
        /*1104*/ 	.word	0x00026750
        /*1108*/ 	.word	0x00000003
        /*110c*/ 	.word	0x00030840
        /*1110*/ 	.short	0x010a
        /*1112*/ 	.byte	0x3f
	.zero		1


	//   ....[93]....
        /*1114*/ 	.word	0x000267a0
        /*1118*/ 	.word	0x00000003
        /*111c*/ 	.word	0x00000060
        /*1120*/ 	.short	0x010a
        /*1122*/ 	.byte	0x3f
	.zero		1


	//   ....[94]....
        /*1124*/ 	.word	0x000267f0
        /*1128*/ 	.word	0x00000003
        /*112c*/ 	.word	0x00030840
        /*1130*/ 	.short	0x010a
        /*1132*/ 	.byte	0x3f
	.zero		1


	//   ....[95]....
        /*1134*/ 	.word	0x00026840
        /*1138*/ 	.word	0x00000002
        /*113c*/ 	.word	0x00000060
        /*1140*/ 	.short	0x010a
        /*1142*/ 	.byte	0x3f
	.zero		1


	//   ....[96]....
        /*1144*/ 	.word	0x00026890
        /*1148*/ 	.word	0x00000002
        /*114c*/ 	.word	0x00030840
        /*1150*/ 	.short	0x010a
        /*1152*/ 	.byte	0x3f
	.zero		1


	//   ....[97]....
        /*1154*/ 	.word	0x000268e0
        /*1158*/ 	.word	0x00000002
        /*115c*/ 	.word	0x00000060
        /*1160*/ 	.short	0x010a
        /*1162*/ 	.byte	0x3f
	.zero		1


	//   ....[98]....
        /*1164*/ 	.word	0x00026930
        /*1168*/ 	.word	0x00000000
        /*116c*/ 	.word	0x00030860
        /*1170*/ 	.short	0x010a
        /*1172*/ 	.byte	0x3f
	.zero		1


	//   ....[99]....
        /*1174*/ 	.word	0x000273a0
        /*1178*/ 	.word	0x00000000
        /*117c*/ 	.word	0x00030820
        /*1180*/ 	.short	0x010a
        /*1182*/ 	.byte	0x3f
	.zero		1


	//   ....[100]....
        /*1184*/ 	.word	0x00027540
        /*1188*/ 	.word	0x00000006
        /*118c*/ 	.word	0x00000000
        /*1190*/ 	.short	0x010a
        /*1192*/ 	.byte	0x3f
	.zero		1


	//   ....[101]....
        /*1194*/ 	.word	0x00027590
        /*1198*/ 	.word	0x00000007
        /*119c*/ 	.word	0x00000000
        /*11a0*/ 	.short	0x010a
        /*11a2*/ 	.byte	0x3f
	.zero		1


	//   ....[102]....
        /*11a4*/ 	.word	0x000275e0
        /*11a8*/ 	.word	0x00000004
        /*11ac*/ 	.word	0x00000000
        /*11b0*/ 	.short	0x010a
        /*11b2*/ 	.byte	0x3f
	.zero		1


	//   ....[103]....
        /*11b4*/ 	.word	0x00028900
        /*11b8*/ 	.word	0x0000000a
        /*11bc*/ 	.word	0x00000000
        /*11c0*/ 	.short	0x010a
        /*11c2*/ 	.byte	0x3f
	.zero		1


	//   ....[104]....
        /*11c4*/ 	.word	0x0002cf90
        /*11c8*/ 	.word	0x0000004a
        /*11cc*/ 	.word	0x00000000
        /*11d0*/ 	.short	0x010a
        /*11d2*/ 	.byte	0x3f
	.zero		1


	//   ....[105]....
        /*11d4*/ 	.word	0x00031310
        /*11d8*/ 	.word	0x0000000a
        /*11dc*/ 	.word	0x00000000
        /*11e0*/ 	.short	0x010a
        /*11e2*/ 	.byte	0x3f
	.zero		1


	//   ....[106]....
        /*11e4*/ 	.word	0x00031fd0
        /*11e8*/ 	.word	0x0000000a
        /*11ec*/ 	.word	0x00000000
        /*11f0*/ 	.short	0x0101
        /*11f2*/ 	.byte	0x3f
	.zero		1


	//   ....[107]....
        /*11f4*/ 	.word	0x00032000
        /*11f8*/ 	.word	0x0000000a
        /*11fc*/ 	.word	0x00000000
        /*1200*/ 	.short	0x010a
        /*1202*/ 	.byte	0x3f
	.zero		1


	//   ....[108]....
        /*1204*/ 	.word	0x00032050
        /*1208*/ 	.word	0x0000004a
        /*120c*/ 	.word	0x00000000
        /*1210*/ 	.short	0x010a
        /*1212*/ 	.byte	0x3f
	.zero		1


	//   ....[109]....
        /*1214*/ 	.word	0x000320a0
        /*1218*/ 	.word	0x0000000a
        /*121c*/ 	.word	0x00000000
        /*1220*/ 	.short	0x010a
        /*1222*/ 	.byte	0x3f
	.zero		1


	//----- nvinfo : EIATTR_NUM_MBARRIERS
	.align		4
.L_277:
        /*1224*/ 	.byte	0x03, 0x38
        /*1226*/ 	.short	0x0016


	//----- nvinfo : EIATTR_EXIT_INSTR_OFFSETS
	.align		4
        /*1228*/ 	.byte	0x04, 0x1c
        /*122a*/ 	.short	(.L_279 - .L_278)


	//   ....[0]....
.L_278:
        /*122c*/ 	.word	0x00000b60


	//   ....[1]....
        /*1230*/ 	.word	0x0001c2a0


	//   ....[2]....
        /*1234*/ 	.word	0x00024bd0


	//----- nvinfo : EIATTR_MAX_THREADS
	.align		4
.L_279:
        /*1238*/ 	.byte	0x04, 0x05
        /*123a*/ 	.short	(.L_281 - .L_280)
.L_280:
        /*123c*/ 	.word	0x00000180
        /*1240*/ 	.word	0x00000001
        /*1244*/ 	.word	0x00000001


	//----- nvinfo : EIATTR_CRS_STACK_SIZE
	.align		4
.L_281:
        /*1248*/ 	.byte	0x04, 0x1e
        /*124a*/ 	.short	(.L_283 - .L_282)
.L_282:
        /*124c*/ 	.word	0x00000000


	//----- nvinfo : EIATTR_CBANK_PARAM_SIZE
	.align		4
.L_283:
        /*1250*/ 	.byte	0x03, 0x19
        /*1252*/ 	.short	0x0af0


	//----- nvinfo : EIATTR_PARAM_CBANK
	.align		4
        /*1254*/ 	.byte	0x04, 0x0a
        /*1256*/ 	.short	(.L_285 - .L_284)
	.align		4
.L_284:
        /*1258*/ 	.word	index@(.nv.constant0._ZN7cutlass13device_kernelIN5flash11enable_sm90INS1_16FlashAttnFwdSm90INS1_25CollectiveMainloopFwdSm90ILi2EN4cute5tupleIJNS5_1CILi1EEES8_S8_EEENS6_IJNS7_ILi128EEENS7_ILi96EEENS7_ILi192EEEEEELi192ENS_10bfloat16_tEfNS_4arch4Sm90ELb0ELb1ELb1ELb1ELb0ELb1ELb0ELb1ELb1ELb1ELb0ELb0EEENS1_21CollectiveEpilogueFwdINS6_IJSA_SC_SB_EEES9_SE_SG_Li256ELb1ELb1ELb0ELb0EEENS1_36VarlenDynamicPersistentTileSchedulerILi128ELi96ELi256ELi128ELb0ELb1ELb1ELb1ELb0ELb1EEEEEEEEEvNT_6ParamsE)
        /*125c*/ 	.short	0x0210
        /*125e*/ 	.short	0x0af0


	//----- nvinfo : EIATTR_SW_WAR
	.align		4
.L_285:
        /*1260*/ 	.byte	0x04, 0x36
        /*1262*/ 	.short	(.L_287 - .L_286)
.L_286:
        /*1264*/ 	.word	0x00000008
.L_287:


//--------------------- .nv.info._ZN7cutlass13device_kernelIN5flash11enable_sm90INS1_16FlashAttnFwdSm90INS1_25CollectiveMainloopFwdSm90ILi2EN4cute5tupleIJNS5_1CILi1EEES8_S8_EEENS6_IJNS7_ILi128EEENS7_ILi112EEENS7_ILi192EEEEEELi192ENS_10bfloat16_tEfNS_4arch4Sm90ELb1ELb0ELb1ELb0ELb0ELb0ELb0ELb1ELb1ELb1ELb0ELb0EEENS1_21CollectiveEpilogueFwdINS6_IJSA_SC_SB_EEES9_SE_SG_Li256ELb0ELb1ELb0ELb0EEENS1_30DynamicPersistentTileSchedulerILi256ELi128ELb0ELb1ELb1EEEEEEEEEvNT_6ParamsE --------------------------
	.section	.nv.info._ZN7cutlass13device_kernelIN5flash11enable_sm90INS1_16FlashAttnFwdSm90INS1_25CollectiveMainloopFwdSm90ILi2EN4cute5tupleIJNS5_1CILi1EEES8_S8_EEENS6_IJNS7_ILi128EEENS7_ILi112EEENS7_ILi192EEEEEELi192ENS_10bfloat16_tEfNS_4arch4Sm90ELb1ELb0ELb1ELb0ELb0ELb0ELb0ELb1ELb1ELb1ELb0ELb0EEENS1_21CollectiveEpilogueFwdINS6_IJSA_SC_SB_EEES9_SE_SG_Li256ELb0ELb1ELb0ELb0EEENS1_30DynamicPersistentTileSchedulerILi256ELi128ELb0ELb1ELb1EEEEEEEEEvNT_6ParamsE,"",@"SHT_CUDA_INFO"
	.sectionflags	@""
	.align	4


	//----- nvinfo : EIATTR_CUDA_API_VERSION
	.align		4
        /*0000*/ 	.byte	0x04, 0x37
        /*0002*/ 	.short	(.L_289 - .L_288)
.L_288:
        /*0004*/ 	.word	0x00000082


	//----- nvinfo : EIATTR_KPARAM_INFO
	.align		4
.L_289:
        /*0008*/ 	.byte	0x04, 0x17
        /*000a*/ 	.short	(.L_291 - .L_290)
.L_290:
        /*000c*/ 	.word	0x00000000
        /*0010*/ 	.short	0x0000
        /*0012*/ 	.short	0x0070
        /*0014*/ 	.byte	0x00, 0xf0, 0x01, 0x2a


	//----- nvinfo : EIATTR_SPARSE_MMA_MASK
	.align		4
.L_291:
        /*0018*/ 	.byte	0x03, 0x50
        /*001a*/ 	.short	0x0000


	//----- nvinfo : EIATTR_MAXREG_COUNT
	.align		4
        /*001c*/ 	.byte	0x03, 0x1b
        /*001e*/ 	.short	0x00a8


	//----- nvinfo : EIATTR_NUM_BARRIERS
	.align		4
        /*0020*/ 	.byte	0x02, 0x4c
        /*0022*/ 	.byte	0x09
	.zero		1


	//----- nvinfo : EIATTR_EXTERNS
	.align		4
        /*0024*/ 	.byte	0x04, 0x0f
        /*0026*/ 	.short	(.L_293 - .L_292)


	//   ....[0]....
	.align		4
.L_292:
        /*0028*/ 	.word	index@(__assertfail)


	//----- nvinfo : EIATTR_ANNOTATIONS
	.align		4
.L_293:
        /*002c*/ 	.byte	0x04, 0x55
        /*002e*/ 	.short	(.L_295 - .L_294)


	//   ....[0]....
.L_294:
        /* <DEDUP_REMOVED lines=31> */


	//----- nvinfo : EIATTR_MERCURY_ISA_VERSION
	.align		4
.L_295:
        /*0210*/ 	.byte	0x03, 0x5f
        /*0212*/ 	.short	0x0101


	//----- nvinfo : EIATTR_INT_WARP_WIDE_INSTR_OFFSETS
	.align		4
        /*0214*/ 	.byte	0x04, 0x31
        /*0216*/ 	.short	(.L_297 - .L_296)


	//   ....[0]....
.L_296:
        /*0218*/ 	.word	0x00000120


	//   ....[1]....
        /*021c*/ 	.word	0x00000160


	//   ....[2]....
        /*0220*/ 	.word	0x00000220


	//   ....[3]....
        /*0224*/ 	.word	0x00012aa0


	//   ....[4]....
        /*0228*/ 	.word	0x00012b40


	//   ....[5]....
        /*022c*/ 	.word	0x00016520


	//   ....[6]....
        /*0230*/ 	.word	0x000165c0


	//----- nvinfo : EIATTR_COOP_GROUP_MASK_REGIDS
	.align		4
.L_297:
        /*0234*/ 	.byte	0x04, 0x29
        /*0236*/ 	.short	(.L_299 - .L_298)


	//   ....[0]....
.L_298:
        /*0238*/ 	.word	0xffffffff


	//   ....[1]....
        /*023c*/ 	.word	0xffffffff


	//   ....[2]....
        /*0240*/ 	.word	0xffffffff


	//   ....[3]....
        /*0244*/ 	.word	0xffffffff


	//   ....[4]....
        /*0248*/ 	.word	0xffffffff


	//   ....[5]....
        /*024c*/ 	.word	0xffffffff


	//   ....[6]....
        /*0250*/ 	.word	0xffffffff


	//   ....[7]....
        /*0254*/ 	.word	0xffffffff


	//   ....[8]....
        /*0258*/ 	.word	0xffffffff


	//   ....[9]....
        /*025c*/ 	.word	0xffffffff


	//   ....[10]....
        /*0260*/ 	.word	0xffffffff


	//   ....[11]....
        /*0264*/ 	.word	0xffffffff


	//   ....[12]....
        /*0268*/ 	.word	0xffffffff


	//   ....[13]....
        /*026c*/ 	.word	0xffffffff


	//   ....[14]....
        /*0270*/ 	.word	0xffffffff


	//   ....[15]....
        /*0274*/ 	.word	0xffffffff


	//   ....[16]....
        /*0278*/ 	.word	0xffffffff


	//   ....[17]....
        /*027c*/ 	.word	0xffffffff


	//   ....[18]....
        /*0280*/ 	.word	0xffffffff


	//   ....[19]....
        /*0284*/ 	.word	0xffffffff


	//   ....[20]....
        /*0288*/ 	.word	0xffffffff


	//   ....[21]....
        /*028c*/ 	.word	0xffffffff


	//   ....[22]....
        /*0290*/ 	.word	0xffffffff


	//   ....[23]....
        /*0294*/ 	.word	0xffffffff


	//   ....[24]....
        /*0298*/ 	.word	0xffffffff


	//   ....[25]....
        /*029c*/ 	.word	0xffffffff


	//   ....[26]....
        /*02a0*/ 	.word	0xffffffff


	//   ....[27]....
        /*02a4*/ 	.word	0xffffffff


	//   ....[28]....
        /*02a8*/ 	.word	0xffffffff


	//   ....[29]....
        /*02ac*/ 	.word	0xffffffff


	//   ....[30]....
        /*02b0*/ 	.word	0xffffffff


	//   ....[31]....
        /*02b4*/ 	.word	0xffffffff


	//   ....[32]....
        /*02b8*/ 	.word	0xffffffff


	//   ....[33]....
        /*02bc*/ 	.word	0xffffffff


	//   ....[34]....
        /*02c0*/ 	.word	0xffffffff


	//   ....[35]....
        /*02c4*/ 	.word	0xffffffff


	//   ....[36]....
        /*02c8*/ 	.word	0xffffffff


	//   ....[37]....
        /*02cc*/ 	.word	0xffffffff


	//   ....[38]....
        /*02d0*/ 	.word	0xffffffff


	//   ....[39]....
        /*02d4*/ 	.word	0xffffffff


	//   ....[40]....
        /*02d8*/ 	.word	0xffffffff


	//   ....[41]....
        /*02dc*/ 	.word	0xffffffff


	//   ....[42]....
        /*02e0*/ 	.word	0xffffffff


	//   ....[43]....
        /*02e4*/ 	.word	0xffffffff


	//   ....[44]....
        /*02e8*/ 	.word	0xffffffff


	//   ....[45]....
        /*02ec*/ 	.word	0xffffffff


	//   ....[46]....
        /*02f0*/ 	.word	0xffffffff


	//   ....[47]....
        /*02f4*/ 	.word	0xffffffff


	//   ....[48]....
        /*02f8*/ 	.word	0xffffffff


	//   ....[49]....
        /*02fc*/ 	.word	0xffffffff


	//   ....[50]....
        /*0300*/ 	.word	0xffffffff


	//   ....[51]....
        /*0304*/ 	.word	0xffffffff


	//   ....[52]....
        /*0308*/ 	.word	0xffffffff


	//   ....[53]....
        /*030c*/ 	.word	0xffffffff


	//   ....[54]....
        /*0310*/ 	.word	0xffffffff


	//   ....[55]....
        /*0314*/ 	.word	0xffffffff


	//   ....[56]....
        /*0318*/ 	.word	0xffffffff


	//   ....[57]....
        /*031c*/ 	.word	0xffffffff


	//   ....[58]....
        /*0320*/ 	.word	0xffffffff


	//   ....[59]....
        /*0324*/ 	.word	0xffffffff


	//   ....[60]....
        /*0328*/ 	.word	0xffffffff


	//   ....[61]....
        /*032c*/ 	.word	0xffffffff


	//   ....[62]....
        /*0330*/ 	.word	0xffffffff


	//   ....[63]....
        /*0334*/ 	.word	0xffffffff


	//   ....[64]....
        /*0338*/ 	.word	0xffffffff


	//   ....[65]....
        /*033c*/ 	.word	0xffffffff


	//   ....[66]....
        /*0340*/ 	.word	0xffffffff


	//   ....[67]....
        /*0344*/ 	.word	0xffffffff


	//   ....[68]....
        /*0348*/ 	.word	0x0500000f


	//   ....[69]....
        /*034c*/ 	.word	0x0500000f


	//   ....[70]....
        /*0350*/ 	.word	0x0500000f


	//   ....[71]....
        /*0354*/ 	.word	0x0500000f


	//   ....[72]....
        /*0358*/ 	.word	0x0500000f


	//   ....[73]....
        /*035c*/ 	.word	0x0500000f


	//   ....[74]....
        /*0360*/ 	.word	0x0500000f


	//   ....[75]....
        /*0364*/ 	.word	0x0500000f


	//   ....[76]....
        /*0368*/ 	.word	0x0500000f


	//   ....[77]....
        /*036c*/ 	.word	0x0500000f


	//   ....[78]....
        /*0370*/ 	.word	0x0500000f


	//   ....[79]....
        /*0374*/ 	.word	0x0500000f


	//   ....[80]....
        /*0378*/ 	.word	0x0500000f


	//   ....[81]....
        /*037c*/ 	.word	0x0500000f


	//   ....[82]....
        /*0380*/ 	.word	0x0500000f


	//   ....[83]....
        /*0384*/ 	.word	0x0500000f


	//   ....[84]....
        /*0388*/ 	.word	0x0500000f


	//   ....[85]....
        /*038c*/ 	.word	0x0500000f


	//   ....[86]....
        /*0390*/ 	.word	0x0500000f


	//----- nvinfo : EIATTR_COOP_GROUP_INSTR_OFFSETS
	.align		4
.L_299:
        /*0394*/ 	.byte	0x04, 0x28
        /*0396*/ 	.short	(.L_301 - .L_300)


	//   ....[0]....
.L_300:
        /*0398*/ 	.word	0x00000060


	//   ....[1]....
        /*039c*/ 	.word	0x00000130


	//   ....[2]....
        /*03a0*/ 	.word	0x00000230


	//   ....[3]....
        /*03a4*/ 	.word	0x000003a0


	//   ....[4]....
        /*03a8*/ 	.word	0x00000500


	//   ....[5]....
        /*03ac*/ 	.word	0x00000620


	//   ....[6]....
        /*03b0*/ 	.word	0x00000780


	//   ....[7]....
        /*03b4*/ 	.word	0x00001580


	//   ....[8]....
        /*03b8*/ 	.word	0x00003fa0


	//   ....[9]....
        /*03bc*/ 	.word	0x00003fe0


	//   ....[10]....
        /*03c0*/ 	.word	0x00004ad0


	//   ....[11]....
        /*03c4*/ 	.word	0x00004ba0


	//   ....[12]....
        /*03c8*/ 	.word	0x00005430


	//   ....[13]....
        /*03cc*/ 	.word	0x000054a0


	//   ....[14]....
        /*03d0*/ 	.word	0x00009040


	//   ....[15]....
        /*03d4*/ 	.word	0x00009070


	//   ....[16]....
        /*03d8*/ 	.word	0x00009830


	//   ....[17]....
        /*03dc*/ 	.word	0x000098f0


	//   ....[18]....
        /*03e0*/ 	.word	0x00009fd0


	//   ....[19]....
        /*03e4*/ 	.word	0x0000a030


	//   ....[20]....
        /*03e8*/ 	.word	0x0000de10


	//   ....[21]....
        /*03ec*/ 	.word	0x0000de40


	//   ....[22]....
        /*03f0*/ 	.word	0x0000e200


	//   ....[23]....
        /*03f4*/ 	.word	0x0000e360


	//   ....[24]....
        /*03f8*/ 	.word	0x0000f510


	//   ....[25]....
        /*03fc*/ 	.word	0x0000f550


	//   ....[26]....
        /*0400*/ 	.word	0x0000f620


	//   ....[27]....
        /*0404*/ 	.word	0x0000f630


	//   ....[28]....
        /*0408*/ 	.word	0x00010b30


	//   ....[29]....
        /*040c*/ 	.word	0x00010ba0


	//   ....[30]....
        /*0410*/ 	.word	0x00010c10


	//   ....[31]....
        /*0414*/ 	.word	0x00010c40


	//   ....[32]....
        /*0418*/ 	.word	0x00011300


	//   ....[33]....
        /*041c*/ 	.word	0x00011320


	//   ....[34]....
        /*0420*/ 	.word	0x00011440


	//   ....[35]....
        /*0424*/ 	.word	0x00011460


	//   ....[36]....
        /*0428*/ 	.word	0x00011570


	//   ....[37]....
        /*042c*/ 	.word	0x00011590


	//   ....[38]....
        /*0430*/ 	.word	0x000116b0


	//   ....[39]....
        /*0434*/ 	.word	0x000116d0


	//   ....[40]....
        /*0438*/ 	.word	0x00011d70


	//   ....[41]....
        /*043c*/ 	.word	0x00011da0


	//   ....[42]....
        /*0440*/ 	.word	0x00011ec0


	//   ....[43]....
        /*0444*/ 	.word	0x00011ee0


	//   ....[44]....
        /*0448*/ 	.word	0x00011ff0


	//   ....[45]....
        /*044c*/ 	.word	0x00012010


	//   ....[46]....
        /*0450*/ 	.word	0x00012130


	//   ....[47]....
        /*0454*/ 	.word	0x00012150


	//   ....[48]....
        /*0458*/ 	.word	0x000122f0


	//   ....[49]....
        /*045c*/ 	.word	0x00013090


	//   ....[50]....
        /*0460*/ 	.word	0x00013ac0


	//   ....[51]....
        /*0464*/ 	.word	0x00013b00


	//   ....[52]....
        /*0468*/ 	.word	0x00013bd0


	//   ....[53]....
        /*046c*/ 	.word	0x00013be0


	//   ....[54]....
        /*0470*/ 	.word	0x00013c70


	//   ....[55]....
        /*0474*/ 	.word	0x00013c80


	//   ....[56]....
        /*0478*/ 	.word	0x00013d10


	//   ....[57]....
        /*047c*/ 	.word	0x00013d20


	//   ....[58]....
        /*0480*/ 	.word	0x00013db0


	//   ....[59]....
        /*0484*/ 	.word	0x00013dc0


	//   ....[60]....
        /*0488*/ 	.word	0x00013e50


	//   ....[61]....
        /*048c*/ 	.word	0x00013e60


	//   ....[62]....
        /*0490*/ 	.word	0x00013ef0


	//   ....[63]....
        /*0494*/ 	.word	0x00013f00


	//   ....[64]....
        /*0498*/ 	.word	0x00013f10


	//   ....[65]....
        /*049c*/ 	.word	0x00013f20


	//   ....[66]....
        /*04a0*/ 	.word	0x00016c10


	//   ....[67]....
        /*04a4*/ 	.word	0x00016e00


	//   ....[68]....
        /*04a8*/ 	.word	0x00017370


	//   ....[69]....
        /*04ac*/ 	.word	0x000174e0


	//   ....[70]....
        /*04b0*/ 	.word	0x00017550


	//   ....[71]....
        /*04b4*/ 	.word	0x00017690


	//   ....[72]....
        /*04b8*/ 	.word	0x000176e0


	//   ....[73]....
        /*04bc*/ 	.word	0x00017800


	//   ....[74]....
        /*04c0*/ 	.word	0x00017850


	//   ....[75]....
        /*04c4*/ 	.word	0x00017970


	//   ....[76]....
        /*04c8*/ 	.word	0x000179c0


	//   ....[77]....
        /*04cc*/ 	.word	0x00017ae0


	//   ....[78]....
        /*04d0*/ 	.word	0x00017b30


	//   ....[79]....
        /*04d4*/ 	.word	0x00017c50


	//   ....[80]....
        /*04d8*/ 	.word	0x00017ca0


	//   ....[81]....
        /*04dc*/ 	.word	0x00017dc0


	//   ....[82]....
        /*04e0*/ 	.word	0x00017e10


	//   ....[83]....
        /*04e4*/ 	.word	0x00017f10


	//   ....[84]....
        /*04e8*/ 	.word	0x00017f60


	//   ....[85]....
        /*04ec*/ 	.word	0x00018280


	//   ....[86]....
        /*04f0*/ 	.word	0x000183a0


	//----- nvinfo : EIATTR_REG_RECONFIG
	.align		4
.L_301:
        /*04f4*/ 	.byte	0x01, 0x54
	.zero		2


	//----- nvinfo : EIATTR_SYSCALL_OFFSETS
	.align		4
        /*04f8*/ 	.byte	0x04, 0x46
        /*04fa*/ 	.short	(.L_303 - .L_302)


	//   ....[0]....
.L_302:
        /*04fc*/ 	.word	0x00001760


	//   ....[1]....
        /*0500*/ 	.word	0x00012cb0


	//   ....[2]....
        /*0504*/ 	.word	0x00012e00


	//   ....[3]....
        /*0508*/ 	.word	0x00012ef0


	//   ....[4]....
        /*050c*/ 	.word	0x000136c0


	//----- nvinfo : EIATTR_MBARRIER_INSTR_OFFSETS
	.align		4
.L_303:
        /*0510*/ 	.byte	0x04, 0x39
        /*0512*/ 	.short	(.L_305 - .L_304)


	//   ....[0]....
.L_304:
        /*0514*/ 	.word	0x00000250
        /*0518*/ 	.word	0x000000ff
        /*051c*/ 	.word	0x00036800
        /*0520*/ 	.short	0x0100
        /*0522*/ 	.byte	0x08
	.zero		1


	//   ....[1]....
        /*0524*/ 	.word	0x00000260
        /*0528*/ 	.word	0x000000ff
        /*052c*/ 	.word	0x00036820
        /*0530*/ 	.short	0x0100
        /*0532*/ 	.byte	0x08
	.zero		1


	//   ....[2]....
        /*0534*/ 	.word	0x00000350
        /*0538*/ 	.word	0x000000ff
        /*053c*/ 	.word	0x00036830
        /*0540*/ 	.short	0x0100
        /*0542*/ 	.byte	0x08
	.zero		1


	//   ....[3]....
        /*0544*/ 	.word	0x00000360
        /*0548*/ 	.word	0x000000ff
        /*054c*/ 	.word	0x00036840
        /*0550*/ 	.short	0x0100
        /*0552*/ 	.byte	0x08
	.zero		1


	//   ....[4]....
        /*0554*/ 	.word	0x00000370
        /*0558*/ 	.word	0x000000ff
        /*055c*/ 	.word	0x00036838
        /*0560*/ 	.short	0x0100
        /*0562*/ 	.byte	0x08
	.zero		1


	//   ....[5]....
        /*0564*/ 	.word	0x00000380
        /*0568*/ 	.word	0x000000ff
        /*056c*/ 	.word	0x00036848
        /*0570*/ 	.short	0x0100
        /*0572*/ 	.byte	0x08
	.zero		1


	//   ....[6]....
        /*0574*/ 	.word	0x000004b0
        /*0578*/ 	.word	0x000000ff
        /*057c*/ 	.word	0x00036850
        /*0580*/ 	.short	0x0100
        /*0582*/ 	.byte	0x08
	.zero		1


	//   ....[7]....
        /*0584*/ 	.word	0x000004c0
        /*0588*/ 	.word	0x000000ff
        /*058c*/ 	.word	0x00036860
        /*0590*/ 	.short	0x0100
        /*0592*/ 	.byte	0x08
	.zero		1


	//   ....[8]....
        /*0594*/ 	.word	0x000004d0
        /*0598*/ 	.word	0x000000ff
        /*059c*/ 	.word	0x00036858
        /*05a0*/ 	.short	0x0100
        /*05a2*/ 	.byte	0x08
	.zero		1


	//   ....[9]....
        /*05a4*/ 	.word	0x000004e0
        /*05a8*/ 	.word	0x000000ff
        /*05ac*/ 	.word	0x00036868
        /*05b0*/ 	.short	0x0100
        /*05b2*/ 	.byte	0x08
	.zero		1


	//   ....[10]....
        /*05b4*/ 	.word	0x000005d0
        /*05b8*/ 	.word	0x000000ff
        /*05bc*/ 	.word	0x00036870
        /*05c0*/ 	.short	0x0100
        /*05c2*/ 	.byte	0x06
	.zero		1


	//   ....[11]....
        /*05c4*/ 	.word	0x000005e0
        /*05c8*/ 	.word	0x000000ff
        /*05cc*/ 	.word	0x00036880
        /*05d0*/ 	.short	0x0100
        /*05d2*/ 	.byte	0x06
	.zero		1


	//   ....[12]....
        /*05d4*/ 	.word	0x000005f0
        /*05d8*/ 	.word	0x000000ff
        /*05dc*/ 	.word	0x00036878
        /*05e0*/ 	.short	0x0100
        /*05e2*/ 	.byte	0x06
	.zero		1


	//   ....[13]....
        /*05e4*/ 	.word	0x00000600
        /*05e8*/ 	.word	0x000000ff
        /*05ec*/ 	.word	0x00036888
        /*05f0*/ 	.short	0x0100
        /*05f2*/ 	.byte	0x06
	.zero		1


	//   ....[14]....
        /*05f4*/ 	.word	0x00000730
        /*05f8*/ 	.word	0x000000ff
        /*05fc*/ 	.word	0x00036890
        /*0600*/ 	.short	0x0100
        /*0602*/ 	.byte	0x08
	.zero		1


	//   ....[15]....
        /*0604*/ 	.word	0x00000740
        /*0608*/ 	.word	0x000000ff
        /*060c*/ 	.word	0x000368a0
        /*0610*/ 	.short	0x0100
        /*0612*/ 	.byte	0x08
	.zero		1


	//   ....[16]....
        /*0614*/ 	.word	0x00000750
        /*0618*/ 	.word	0x000000ff
        /*061c*/ 	.word	0x00036898
        /*0620*/ 	.short	0x0100
        /*0622*/ 	.byte	0x08
	.zero		1


	//   ....[17]....
        /*0624*/ 	.word	0x00000760
        /*0628*/ 	.word	0x000000ff
        /*062c*/ 	.word	0x000368a8
        /*0630*/ 	.short	0x0100
        /*0632*/ 	.byte	0x08
	.zero		1


	//   ....[18]....
        /*0634*/ 	.word	0x00000890
        /*0638*/ 	.word	0x000000ff
        /*063c*/ 	.word	0x000368b0
        /*0640*/ 	.short	0x0100
        /*0642*/ 	.byte	0x08
	.zero		1


	//   ....[19]....
        /*0644*/ 	.word	0x000008a0
        /*0648*/ 	.word	0x000000ff
        /*064c*/ 	.word	0x000368c0
        /*0650*/ 	.short	0x0100
        /*0652*/ 	.byte	0x08
	.zero		1


	//   ....[20]....
        /*0654*/ 	.word	0x000008b0
        /*0658*/ 	.word	0x000000ff
        /*065c*/ 	.word	0x000368b8
        /*0660*/ 	.short	0x0100
        /*0662*/ 	.byte	0x08
	.zero		1


	//   ....[21]....
        /*0664*/ 	.word	0x000008c0
        /*0668*/ 	.word	0x000000ff
        /*066c*/ 	.word	0x000368c8
        /*0670*/ 	.short	0x0100
        /*0672*/ 	.byte	0x08
	.zero		1


	//   ....[22]....
        /*0674*/ 	.word	0x000017c0
        /*0678*/ 	.word	0x000000ff
        /*067c*/ 	.word	0x00036800
        /*0680*/ 	.short	0x010a
        /*0682*/ 	.byte	0x25
	.zero		1


	//   ....[23]....
        /*0684*/ 	.word	0x00001840
        /*0688*/ 	.word	0x00000000
        /*068c*/ 	.word	0x00036830
        /*0690*/ 	.short	0x010a
        /*0692*/ 	.byte	0x3f
	.zero		1


	//   ....[24]....
        /*0694*/ 	.word	0x000018a0
        /*0698*/ 	.word	0x00000000
        /*069c*/ 	.word	0x00036830
        /*06a0*/ 	.short	0x010a
        /*06a2*/ 	.byte	0x3f
	.zero		1


	//   ....[25]....
        /*06a4*/ 	.word	0x000048c0
        /*06a8*/ 	.word	0x00000000
        /*06ac*/ 	.word	0x00000000
        /*06b0*/ 	.short	0x0101
        /*06b2*/ 	.byte	0x3f
	.zero		1


	//   ....[26]....
        /*06b4*/ 	.word	0x00006200
        /*06b8*/ 	.word	0x000000ff
        /*06bc*/ 	.word	0x00036830
        /*06c0*/ 	.short	0x010a
        /*06c2*/ 	.byte	0x07
	.zero		1


	//   ....[27]....
        /*06c4*/ 	.word	0x00006240
        /*06c8*/ 	.word	0x000000ff
        /*06cc*/ 	.word	0x00036830
        /*06d0*/ 	.short	0x010a
        /*06d2*/ 	.byte	0x07
	.zero		1


	//   ....[28]....
        /*06d4*/ 	.word	0x00008780
        /*06d8*/ 	.word	0x000000ff
        /*06dc*/ 	.word	0x00036850
        /*06e0*/ 	.short	0x010a
        /*06e2*/ 	.byte	0x0a
	.zero		1


	//   ....[29]....
        /*06e4*/ 	.word	0x000087c0
        /*06e8*/ 	.word	0x000000ff
        /*06ec*/ 	.word	0x00036850
        /*06f0*/ 	.short	0x010a
        /*06f2*/ 	.byte	0x0a
	.zero		1


	//   ....[30]....
        /*06f4*/ 	.word	0x0000a620
        /*06f8*/ 	.word	0x0000000a
        /*06fc*/ 	.word	0x00000000
        /*0700*/ 	.short	0x0101
        /*0702*/ 	.byte	0x3f
	.zero		1


	//   ....[31]....
        /*0704*/ 	.word	0x0000a6b0
        /*0708*/ 	.word	0x00000004
        /*070c*/ 	.word	0x00000000
        /*0710*/ 	.short	0x0101
        /*0712*/ 	.byte	0x3f
	.zero		1


	//   ....[32]....
        /*0714*/ 	.word	0x0000ace0
        /*0718*/ 	.word	0x000000ff
        /*071c*/ 	.word	0x00036830
        /*0720*/ 	.short	0x010a
        /*0722*/ 	.byte	0x04
	.zero		1


	//   ....[33]....
        /*0724*/ 	.word	0x0000ad20
        /*0728*/ 	.word	0x000000ff
        /*072c*/ 	.word	0x00036830
        /*0730*/ 	.short	0x010a
        /*0732*/ 	.byte	0x04
	.zero		1


	//   ....[34]....
        /*0734*/ 	.word	0x0000d260
        /*0738*/ 	.word	0x000000ff
        /*073c*/ 	.word	0x00036850
        /*0740*/ 	.short	0x010a
        /*0742*/ 	.byte	0x0a
	.zero		1


	//   ....[35]....
        /*0744*/ 	.word	0x0000d2a0
        /*0748*/ 	.word	0x000000ff
        /*074c*/ 	.word	0x00036850
        /*0750*/ 	.short	0x010a
        /*0752*/ 	.byte	0x0a
	.zero		1


	//   ....[36]....
        /*0754*/ 	.word	0x0000e880
        /*0758*/ 	.word	0x00000092
        /*075c*/ 	.word	0x00000000
        /*0760*/ 	.short	0x0101
        /*0762*/ 	.byte	0x3f
	.zero		1


	//   ....[37]....
        /*0764*/ 	.word	0x0000e920
        /*0768*/ 	.word	0x00000092
        /*076c*/ 	.word	0x00000000
        /*0770*/ 	.short	0x0101
        /*0772*/ 	.byte	0x3f
	.zero		1


	//   ....[38]....
        /*0774*/ 	.word	0x0000f480
        /*0778*/ 	.word	0x000000ff
        /*077c*/ 	.word	0x00036850
        /*0780*/ 	.short	0x010a
        /*0782*/ 	.byte	0x05
	.zero		1


	//   ....[39]....
        /*0784*/ 	.word	0x0000f4c0
        /*0788*/ 	.word	0x000000ff
        /*078c*/ 	.word	0x00036850
        /*0790*/ 	.short	0x010a
        /*0792*/ 	.byte	0x05
	.zero		1


	//   ....[40]....
        /*0794*/ 	.word	0x0000f9c0
        /*0798*/ 	.word	0x00000079
        /*079c*/ 	.word	0x00000000
        /*07a0*/ 	.short	0x0101
        /*07a2*/ 	.byte	0x3f
	.zero		1


	//   ....[41]....
        /*07a4*/ 	.word	0x000112f0
        /*07a8*/ 	.word	0x0000005a
        /*07ac*/ 	.word	0x00000000
        /*07b0*/ 	.short	0x0101
        /*07b2*/ 	.byte	0x3f
	.zero		1


	//   ....[42]....
        /*07b4*/ 	.word	0x000132a0
        /*07b8*/ 	.word	0x00000002
        /*07bc*/ 	.word	0x00036840
        /*07c0*/ 	.short	0x010a
        /*07c2*/ 	.byte	0x3f
	.zero		1


	//   ....[43]....
        /*07c4*/ 	.word	0x00014070
        /*07c8*/ 	.word	0x00000011
        /*07cc*/ 	.word	0x00036800
        /*07d0*/ 	.short	0x0107
        /*07d2*/ 	.byte	0x3f
	.zero		1


	//   ....[44]....
        /*07d4*/ 	.word	0x00014180
        /*07d8*/ 	.word	0x00000011
        /*07dc*/ 	.word	0x00036800
        /*07e0*/ 	.short	0x0101
        /*07e2*/ 	.byte	0x3f
	.zero		1


	//   ....[45]....
        /*07e4*/ 	.word	0x000141a0
        /*07e8*/ 	.word	0x00000011
        /*07ec*/ 	.word	0x00036820
        /*07f0*/ 	.short	0x010a
        /*07f2*/ 	.byte	0x3f
	.zero		1


	//   ....[46]....
        /*07f4*/ 	.word	0x000144c0
        /*07f8*/ 	.word	0x00000002
        /*07fc*/ 	.word	0x00036840
        /*0800*/ 	.short	0x010a
        /*0802*/ 	.byte	0x3f
	.zero		1


	//   ....[47]....
        /*0804*/ 	.word	0x00014930
        /*0808*/ 	.word	0x00000003
        /*080c*/ 	.word	0x00000060
        /*0810*/ 	.short	0x010a
        /*0812*/ 	.byte	0x3f
	.zero		1


	//   ....[48]....
        /*0814*/ 	.word	0x00015080
        /*0818*/ 	.word	0x00000003
        /*081c*/ 	.word	0x00036840
        /*0820*/ 	.short	0x010a
        /*0822*/ 	.byte	0x3f
	.zero		1


	//   ....[49]....
        /*0824*/ 	.word	0x00015510
        /*0828*/ 	.word	0x00000002
        /*082c*/ 	.word	0x00000060
        /*0830*/ 	.short	0x010a
        /*0832*/ 	.byte	0x3f
	.zero		1


	//   ....[50]....
        /*0834*/ 	.word	0x00015bb0
        /*0838*/ 	.word	0x00000002
        /*083c*/ 	.word	0x00036840
        /*0840*/ 	.short	0x010a
        /*0842*/ 	.byte	0x3f
	.zero		1


	//   ....[51]....
        /*0844*/ 	.word	0x00016040
        /*0848*/ 	.word	0x00000002
        /*084c*/ 	.word	0x00000060
        /*0850*/ 	.short	0x010a
        /*0852*/ 	.byte	0x3f
	.zero		1


	//   ....[52]....
        /*0854*/ 	.word	0x00016690
        /*0858*/ 	.word	0x00000002
        /*085c*/ 	.word	0x00036860
        /*0860*/ 	.short	0x010a
        /*0862*/ 	.byte	0x3f
	.zero		1


	//   ....[53]....
        /*0864*/ 	.word	0x00016d80
        /*0868*/ 	.word	0x00000000
        /*086c*/ 	.word	0x00036820
        /*0870*/ 	.short	0x010a
        /*0872*/ 	.byte	0x3f
	.zero		1


	//   ....[54]....
        /*0874*/ 	.word	0x00016f50
        /*0878*/ 	.word	0x00000006
        /*087c*/ 	.word	0x00000000
        /*0880*/ 	.short	0x010a
        /*0882*/ 	.byte	0x3f
	.zero		1


	//   ....[55]....
        /*0884*/ 	.word	0x00016fa0
        /*0888*/ 	.word	0x00000003
        /*088c*/ 	.word	0x00000000
        /*0890*/ 	.short	0x010a
        /*0892*/ 	.byte	0x3f
	.zero		1


	//   ....[56]....
        /*0894*/ 	.word	0x00017000
        /*0898*/ 	.word	0x00000012
        /*089c*/ 	.word	0x00000000
        /*08a0*/ 	.short	0x010a
        /*08a2*/ 	.byte	0x3f
	.zero		1


	//   ....[57]....
        /*08a4*/ 	.word	0x00017030
        /*08a8*/ 	.word	0x00000003
        /*08ac*/ 	.word	0x00000000
        /*08b0*/ 	.short	0x010a
        /*08b2*/ 	.byte	0x3f
	.zero		1


	//   ....[58]....
        /*08b4*/ 	.word	0x000170a0
        /*08b8*/ 	.word	0x00000003
        /*08bc*/ 	.word	0x00036800
        /*08c0*/ 	.short	0x010a
        /*08c2*/ 	.byte	0x3f
	.zero		1


	//   ....[59]....
        /*08c4*/ 	.word	0x000170f0
        /*08c8*/ 	.word	0x00000000
        /*08cc*/ 	.word	0x00036830
        /*08d0*/ 	.short	0x010a
        /*08d2*/ 	.byte	0x3f
	.zero		1


	//   ....[60]....
        /*08d4*/ 	.word	0x00017150
        /*08d8*/ 	.word	0x00000006
        /*08dc*/ 	.word	0x00036830
        /*08e0*/ 	.short	0x010a
        /*08e2*/ 	.byte	0x3f
	.zero		1


	//   ....[61]....
        /*08e4*/ 	.word	0x000171b0
        /*08e8*/ 	.word	0x00000005
        /*08ec*/ 	.word	0x00036850
        /*08f0*/ 	.short	0x010a
        /*08f2*/ 	.byte	0x3f
	.zero		1


	//   ....[62]....
        /*08f4*/ 	.word	0x00017210
        /*08f8*/ 	.word	0x00000006
        /*08fc*/ 	.word	0x00036830
        /*0900*/ 	.short	0x010a
        /*0902*/ 	.byte	0x3f
	.zero		1


	//   ....[63]....
        /*0904*/ 	.word	0x00017270
        /*0908*/ 	.word	0x00000005
        /*090c*/ 	.word	0x00036850
        /*0910*/ 	.short	0x010a
        /*0912*/ 	.byte	0x3f
	.zero		1


	//   ....[64]....
        /*0914*/ 	.word	0x000172d0
        /*0918*/ 	.word	0x00000009
        /*091c*/ 	.word	0x00036850
        /*0920*/ 	.short	0x010a
        /*0922*/ 	.byte	0x3f
	.zero		1


	//   ....[65]....
        /*0924*/ 	.word	0x00017420
        /*0928*/ 	.word	0x00000002
        /*092c*/ 	.word	0x00036840
        /*0930*/ 	.short	0x010a
        /*0932*/ 	.byte	0x3f
	.zero		1


	//   ....[66]....
        /*0934*/ 	.word	0x00017fa0
        /*0938*/ 	.word	0x00000011
        /*093c*/ 	.word	0x00036820
        /*0940*/ 	.short	0x010a
        /*0942*/ 	.byte	0x3f
	.zero		1


	//   ....[67]....
        /*0944*/ 	.word	0x00017ff0
        /*0948*/ 	.word	0x00000002
        /*094c*/ 	.word	0x00036840
        /*0950*/ 	.short	0x010a
        /*0952*/ 	.byte	0x3f
	.zero		1


	//   ....[68]....
        /*0954*/ 	.word	0x00018040
        /*0958*/ 	.word	0x00000003
        /*095c*/ 	.word	0x00000060
        /*0960*/ 	.short	0x010a
        /*0962*/ 	.byte	0x3f
	.zero		1


	//   ....[69]....
        /*0964*/ 	.word	0x00018090
        /*0968*/ 	.word	0x00000003
        /*096c*/ 	.word	0x00036840
        /*0970*/ 	.short	0x010a
        /*0972*/ 	.byte	0x3f
	.zero		1


	//   ....[70]....
        /*0974*/ 	.word	0x000180e0
        /*0978*/ 	.word	0x00000002
        /*097c*/ 	.word	0x00000060
        /*0980*/ 	.short	0x010a
        /*0982*/ 	.byte	0x3f
	.zero		1


	//   ....[71]....
        /*0984*/ 	.word	0x00018130
        /*0988*/ 	.word	0x00000002
        /*098c*/ 	.word	0x00036840
        /*0990*/ 	.short	0x010a
        /*0992*/ 	.byte	0x3f
	.zero		1


	//   ....[72]....
        /*0994*/ 	.word	0x00018180
        /*0998*/ 	.word	0x00000002
        /*099c*/ 	.word	0x00000060
        /*09a0*/ 	.short	0x010a
        /*09a2*/ 	.byte	0x3f
	.zero		1


	//   ....[73]....
        /*09a4*/ 	.word	0x000181d0
        /*09a8*/ 	.word	0x00000002
        /*09ac*/ 	.word	0x00036860
        /*09b0*/ 	.short	0x010a
        /*09b2*/ 	.byte	0x3f
	.zero		1


	//   ....[74]....
        /*09b4*/ 	.word	0x000182c0
        /*09b8*/ 	.word	0x00000000
        /*09bc*/ 	.word	0x00036820
        /*09c0*/ 	.short	0x010a
        /*09c2*/ 	.byte	0x3f
	.zero		1


	//   ....[75]....
        /*09c4*/ 	.word	0x00018460
        /*09c8*/ 	.word	0x00000006
        /*09cc*/ 	.word	0x00000000
        /*09d0*/ 	.short	0x010a
        /*09d2*/ 	.byte	0x3f
	.zero		1


	//   ....[76]....
        /*09d4*/ 	.word	0x000184b0
        /*09d8*/ 	.word	0x00000003
        /*09dc*/ 	.word	0x00000000
        /*09e0*/ 	.short	0x010a
        /*09e2*/ 	.byte	0x3f
	.zero		1


	//   ....[77]....
        /*09e4*/ 	.word	0x00018500
        /*09e8*/ 	.word	0x00000012
        /*09ec*/ 	.word	0x00000000
        /*09f0*/ 	.short	0x010a
        /*09f2*/ 	.byte	0x3f
	.zero		1


	//----- nvinfo : EIATTR_NUM_MBARRIERS
	.align		4
.L_305:
        /*09f4*/ 	.byte	0x03, 0x38
        /*09f6*/ 	.short	0x0016


	//----- nvinfo : EIATTR_EXIT_INSTR_OFFSETS
	.align		4
        /*09f8*/ 	.byte	0x04, 0x1c
        /*09fa*/ 	.short	(.L_307 - .L_306)


	//   ....[0]....
.L_306:
        /*09fc*/ 	.word	0x000009e0


	//   ....[1]....
        /*0a00*/ 	.word	0x00012290


	//   ....[2]....
        /*0a04*/ 	.word	0x00017080


	//----- nvinfo : EIATTR_MAX_THREADS
	.align		4
.L_307:
        /*0a08*/ 	.byte	0x04, 0x05
        /*0a0a*/ 	.short	(.L_309 - .L_308)
.L_308:
        /*0a0c*/ 	.word	0x00000180
        /*0a10*/ 	.word	0x00000001
        /*0a14*/ 	.word	0x00000001


	//----- nvinfo : EIATTR_CRS_STACK_SIZE
	.align		4
.L_309:
        /*0a18*/ 	.byte	0x04, 0x1e
        /*0a1a*/ 	.short	(.L_311 - .L_310)
.L_310:
        /*0a1c*/ 	.word	0x00000000


	//----- nvinfo : EIATTR_CBANK_PARAM_SIZE
	.align		4
.L_311:
        /*0a20*/ 	.byte	0x03, 0x19
        /*0a22*/ 	.short	0x0af0


	//----- nvinfo : EIATTR_PARAM_CBANK
	.align		4
        /*0a24*/ 	.byte	0x04, 0x0a
        /*0a26*/ 	.short	(.L_313 - .L_312)
	.align		4
.L_312:
        /*0a28*/ 	.word	index@(.nv.constant0._ZN7cutlass13device_kernelIN5flash11enable_sm90INS1_16FlashAttnFwdSm90INS1_25CollectiveMainloopFwdSm90ILi2EN4cute5tupleIJNS5_1CILi1EEES8_S8_EEENS6_IJNS7_ILi128EEENS7_ILi112EEENS7_ILi192EEEEEELi192ENS_10bfloat16_tEfNS_4arch4Sm90ELb1ELb0ELb1ELb0ELb0ELb0ELb0ELb1ELb1ELb1ELb0ELb0EEENS1_21CollectiveEpilogueFwdINS6_IJSA_SC_SB_EEES9_SE_SG_Li256ELb0ELb1ELb0ELb0EEENS1_30DynamicPersistentTileSchedulerILi256ELi128ELb0ELb1ELb1EEEEEEEEEvNT_6ParamsE)
        /*0a2c*/ 	.short	0x0210
        /*0a2e*/ 	.short	0x0af0


	//----- nvinfo : EIATTR_SW_WAR
	.align		4
.L_313:
        /*0a30*/ 	.byte	0x04, 0x36
        /*0a32*/ 	.short	(.L_315 - .L_314)
.L_314:
        /*0a34*/ 	.word	0x00000008
.L_315:


//--------------------- .nv.info._ZN7cutlass13device_kernelIN5flash11enable_sm90INS1_16FlashAttnFwdSm90INS1_25CollectiveMainloopFwdSm90ILi2EN4cute5tupleIJNS5_1CILi1EEES8_S8_EEENS6_IJNS7_ILi128EEENS7_ILi112EEENS7_ILi192EEEEEELi192ENS_10bfloat16_tEfNS_4arch4Sm90ELb1ELb0ELb1ELb1ELb0ELb0ELb0ELb1ELb1ELb1ELb0ELb0EEENS1_21CollectiveEpilogueFwdINS6_IJSA_SC_SB_EEES9_SE_SG_Li256ELb1ELb1ELb0ELb0EEENS1_36VarlenDynamicPersistentTileSchedulerILi128ELi112ELi256ELi128ELb0ELb1ELb1ELb1ELb1ELb1EEEEEEEEEvNT_6ParamsE --------------------------
	.section	.nv.info._ZN7cutlass13device_kernelIN5flash11enable_sm90INS1_16FlashAttnFwdSm90INS1_25CollectiveMainloopFwdSm90ILi2EN4cute5tupleIJNS5_1CILi1EEES8_S8_EEENS6_IJNS7_ILi128EEENS7_ILi112EEENS7_ILi192EEEEEELi192ENS_10bfloat16_tEfNS_4arch4Sm90ELb1ELb0ELb1ELb1ELb0ELb0ELb0ELb1ELb1ELb1ELb0ELb0EEENS1_21CollectiveEpilogueFwdINS6_IJSA_SC_SB_EEES9_SE_SG_Li256ELb1ELb1ELb0ELb0EEENS1_36VarlenDynamicPersistentTileSchedulerILi128ELi112ELi256ELi128ELb0ELb1ELb1ELb1ELb1ELb1EEEEEEEEEvNT_6ParamsE,"",@"SHT_CUDA_INFO"
	.sectionflags	@""
	.align	4


	//----- nvinfo : EIATTR_CUDA_API_VERSION
	.align		4
        /*0000*/ 	.byte	0x04, 0x37
        /*0002*/ 	.short	(.L_317 - .L_316)
.L_316:
        /*0004*/ 	.word	0x00000082


	//----- nvinfo : EIATTR_KPARAM_INFO
	.align		4
.L_317:
        /*0008*/ 	.byte	0x04, 0x17
        /*000a*/ 	.short	(.L_319 - .L_318)
.L_318:
        /*000c*/ 	.word	0x00000000
        /*0010*/ 	.short	0x0000
        /*0012*/ 	.short	0x0070
        /*0014*/ 	.byte	0x00, 0xf0, 0x01, 0x2a


	//----- nvinfo : EIATTR_SPARSE_MMA_MASK
	.align		4
.L_319:
        /*0018*/ 	.byte	0x03, 0x50
        /*001a*/ 	.short	0x0000


	//----- nvinfo : EIATTR_MAXREG_COUNT
	.align		4
        /*001c*/ 	.byte	0x03, 0x1b
        /*001e*/ 	.short	0x00a8


	//----- nvinfo : EIATTR_NUM_BARRIERS
	.align		4
        /*0020*/ 	.byte	0x02, 0x4c
        /*0022*/ 	.byte	0x09
	.zero		1


	//----- nvinfo : EIATTR_EXTERNS
	.align		4
        /*0024*/ 	.byte	0x04, 0x0f
        /*0026*/ 	.short	(.L_321 - .L_320)


	//   ....[0]....
	.align		4
.L_320:
        /*0028*/ 	.word	index@(__assertfail)


	//----- nvinfo : EIATTR_ANNOTATIONS
	.align		4
.L_321:
        /*002c*/ 	.byte	0x04, 0x55
        /*002e*/ 	.short	(.L_323 - .L_322)


	//   ....[0]....
.L_322:
        /* <DEDUP_REMOVED lines=77> */


	//----- nvinfo : EIATTR_MERCURY_ISA_VERSION
	.align		4
.L_323:
        /*04e8*/ 	.byte	0x03, 0x5f
        /*04ea*/ 	.short	0x0101


	//----- nvinfo : EIATTR_UNUSED_LOAD_BYTE_OFFSET
	.align		4
        /*04ec*/ 	.byte	0x04, 0x44
        /*04ee*/ 	.short	(.L_325 - .L_324)


	//   ....[0]....
.L_324:
        /*04f0*/ 	.word	0x00000a10
        /*04f4*/ 	.word	0x0000fff0


	//   ....[1]....
        /*04f8*/ 	.word	0x000103e0
        /*04fc*/ 	.word	0x0000fff0


	//----- nvinfo : EIATTR_INT_WARP_WIDE_INSTR_OFFSETS
	.align		4
.L_325:
        /*0500*/ 	.byte	0x04, 0x31
        /*0502*/ 	.short	(.L_327 - .L_326)


	//   ....[0]....
.L_326:
        /*0504*/ 	.word	0x00000130


	//   ....[1]....
        /*0508*/ 	.word	0x00000170


	//   ....[2]....
        /*050c*/ 	.word	0x000001e0


	//   ....[3]....
        /*0510*/ 	.word	0x000140f0


	//   ....[4]....
        /*0514*/ 	.word	0x00014190


	//   ....[5]....
        /*0518*/ 	.word	0x00018140


	//   ....[6]....
        /*051c*/ 	.word	0x000181b0


	//----- nvinfo : EIATTR_COOP_GROUP_MASK_REGIDS
	.align		4
.L_327:
        /*0520*/ 	.byte	0x04, 0x29
        /*0522*/ 	.short	(.L_329 - .L_328)


	//   ....[0]....
.L_328:
        /*0524*/ 	.word	0xffffffff


	//   ....[1]....
        /*0528*/ 	.word	0xffffffff


	//   ....[2]....
        /*052c*/ 	.word	0xffffffff


	//   ....[3]....
        /*0530*/ 	.word	0xffffffff


	//   ....[4]....
        /*0534*/ 	.word	0xffffffff


	//   ....[5]....
        /*0538*/ 	.word	0xffffffff


	//   ....[6]....
        /*053c*/ 	.word	0xffffffff


	//   ....[7]....
        /*0540*/ 	.word	0xffffffff


	//   ....[8]....
        /*0544*/ 	.word	0xffffffff


	//   ....[9]....
        /*0548*/ 	.word	0xffffffff


	//   ....[10]....
        /*054c*/ 	.word	0xffffffff


	//   ....[11]....
        /*0550*/ 	.word	0xffffffff


	//   ....[12]....
        /*0554*/ 	.word	0xffffffff


	//   ....[13]....
        /*0558*/ 	.word	0xffffffff


	//   ....[14]....
        /*055c*/ 	.word	0xffffffff


	//   ....[15]....
        /*0560*/ 	.word	0xffffffff


	//   ....[16]....
        /*0564*/ 	.word	0xffffffff


	//   ....[17]....
        /*0568*/ 	.word	0xffffffff


	//   ....[18]....
        /*056c*/ 	.word	0xffffffff


	//   ....[19]....
        /*0570*/ 	.word	0xffffffff


	//   ....[20]....
        /*0574*/ 	.word	0xffffffff


	//   ....[21]....
        /*0578*/ 	.word	0xffffffff


	//   ....[22]....
        /*057c*/ 	.word	0xffffffff


	//   ....[23]....
        /*0580*/ 	.word	0xffffffff


	//   ....[24]....
        /*0584*/ 	.word	0xffffffff


	//   ....[25]....
        /*0588*/ 	.word	0xffffffff


	//   ....[26]....
        /*058c*/ 	.word	0xffffffff


	//   ....[27]....
        /*0590*/ 	.word	0xffffffff


	//   ....[28]....
        /*0594*/ 	.word	0xffffffff


	//   ....[29]....
        /*0598*/ 	.word	0xffffffff


	//   ....[30]....
        /*059c*/ 	.word	0xffffffff


	//   ....[31]....
        /*05a0*/ 	.word	0xffffffff


	//   ....[32]....
        /*05a4*/ 	.word	0xffffffff


	//   ....[33]....
        /*05a8*/ 	.word	0xffffffff


	//   ....[34]....
        /*05ac*/ 	.word	0xffffffff


	//   ....[35]....
        /*05b0*/ 	.word	0xffffffff


	//   ....[36]....
        /*05b4*/ 	.word	0xffffffff


	//   ....[37]....
        /*05b8*/ 	.word	0xffffffff


	//   ....[38]....
        /*05bc*/ 	.word	0xffffffff


	//   ....[39]....
        /*05c0*/ 	.word	0xffffffff


	//   ....[40]....
        /*05c4*/ 	.word	0xffffffff


	//   ....[41]....
        /*05c8*/ 	.word	0xffffffff


	//   ....[42]....
        /*05cc*/ 	.word	0xffffffff


	//   ....[43]....
        /*05d0*/ 	.word	0xffffffff


	//   ....[44]....
        /*05d4*/ 	.word	0xffffffff


	//   ....[45]....
        /*05d8*/ 	.word	0xffffffff


	//   ....[46]....
        /*05dc*/ 	.word	0xffffffff


	//   ....[47]....
        /*05e0*/ 	.word	0xffffffff


	//   ....[48]....
        /*05e4*/ 	.word	0xffffffff


	//   ....[49]....
        /*05e8*/ 	.word	0xffffffff


	//   ....[50]....
        /*05ec*/ 	.word	0xffffffff


	//   ....[51]....
        /*05f0*/ 	.word	0xffffffff


	//   ....[52]....
        /*05f4*/ 	.word	0xffffffff


	//   ....[53]....
        /*05f8*/ 	.word	0xffffffff


	//   ....[54]....
        /*05fc*/ 	.word	0xffffffff


	//   ....[55]....
        /*0600*/ 	.word	0xffffffff


	//   ....[56]....
        /*0604*/ 	.word	0xffffffff


	//   ....[57]....
        /*0608*/ 	.word	0xffffffff


	//   ....[58]....
        /*060c*/ 	.word	0xffffffff


	//   ....[59]....
        /*0610*/ 	.word	0xffffffff


	//   ....[60]....
        /*0614*/ 	.word	0xffffffff


	//   ....[61]....
        /*0618*/ 	.word	0xffffffff


	//   ....[62]....
        /*061c*/ 	.word	0xffffffff


	//   ....[63]....
        /*0620*/ 	.word	0xffffffff


	//   ....[64]....
        /*0624*/ 	.word	0xffffffff


	//   ....[65]....
        /*0628*/ 	.word	0xffffffff


	//   ....[66]....
        /*062c*/ 	.word	0xffffffff


	//   ....[67]....
        /*0630*/ 	.word	0xffffffff


	//   ....[68]....
        /*0634*/ 	.word	0xffffffff


	//   ....[69]....
        /*0638*/ 	.word	0xffffffff


	//   ....[70]....
        /*063c*/ 	.word	0xffffffff


	//   ....[71]....
        /*0640*/ 	.word	0xffffffff


	//   ....[72]....
        /*0644*/ 	.word	0xffffffff


	//   ....[73]....
        /*0648*/ 	.word	0xffffffff


	//   ....[74]....
        /*064c*/ 	.word	0xffffffff


	//   ....[75]....
        /*0650*/ 	.word	0xffffffff


	//   ....[76]....
        /*0654*/ 	.word	0xffffffff


	//   ....[77]....
        /*0658*/ 	.word	0xffffffff


	//   ....[78]....
        /*065c*/ 	.word	0xffffffff


	//   ....[79]....
        /*0660*/ 	.word	0xffffffff


	//   ....[80]....
        /*0664*/ 	.word	0xffffffff


	//   ....[81]....
        /*0668*/ 	.word	0xffffffff


	//   ....[82]....
        /*066c*/ 	.word	0xffffffff


	//   ....[83]....
        /*0670*/ 	.word	0xffffffff


	//   ....[84]....
        /*0674*/ 	.word	0xffffffff


	//   ....[85]....
        /*0678*/ 	.word	0xffffffff


	//   ....[86]....
        /*067c*/ 	.word	0xffffffff


	//   ....[87]....
        /*0680*/ 	.word	0xffffffff


	//   ....[88]....
        /*0684*/ 	.word	0xffffffff


	//   ....[89]....
        /*0688*/ 	.word	0xffffffff


	//   ....[90]....
        /*068c*/ 	.word	0xffffffff


	//   ....[91]....
        /*0690*/ 	.word	0xffffffff


	//   ....[92]....
        /*0694*/ 	.word	0xffffffff


	//   ....[93]....
        /*0698*/ 	.word	0xffffffff


	//   ....[94]....
        /*069c*/ 	.word	0xffffffff


	//   ....[95]....
        /*06a0*/ 	.word	0xffffffff


	//   ....[96]....
        /*06a4*/ 	.word	0xffffffff


	//   ....[97]....
        /*06a8*/ 	.word	0xffffffff


	//   ....[98]....
        /*06ac*/ 	.word	0xffffffff


	//   ....[99]....
        /*06b0*/ 	.word	0x0500000f


	//   ....[100]....
        /*06b4*/ 	.word	0x0500000f


	//   ....[101]....
        /*06b8*/ 	.word	0x0500000f


	//   ....[102]....
        /*06bc*/ 	.word	0x0500000f


	//   ....[103]....
        /*06c0*/ 	.word	0x0500000f


	//   ....[104]....
        /*06c4*/ 	.word	0x0500000f


	//   ....[105]....
        /*06c8*/ 	.word	0x0500000f


	//   ....[106]....
        /*06cc*/ 	.word	0x0500000f


	//   ....[107]....
        /*06d0*/ 	.word	0x0500000f


	//   ....[108]....
        /*06d4*/ 	.word	0x0500000f


	//   ....[109]....
        /*06d8*/ 	.word	0x0500000f


	//   ....[110]....
        /*06dc*/ 	.word	0x0500000f


	//   ....[111]....
        /*06e0*/ 	.word	0x0500000f


	//   ....[112]....
        /*06e4*/ 	.word	0x0500000f


	//   ....[113]....
        /*06e8*/ 	.word	0x0500000f


	//   ....[114]....
        /*06ec*/ 	.word	0x0500000f


	//   ....[115]....
        /*06f0*/ 	.word	0x0500000f


	//   ....[116]....
        /*06f4*/ 	.word	0x0500000f


	//   ....[117]....
        /*06f8*/ 	.word	0x0500000f


	//   ....[118]....
        /*06fc*/ 	.word	0x0500000f


	//   ....[119]....
        /*0700*/ 	.word	0x0500000f


	//   ....[120]....
        /*0704*/ 	.word	0x0500000f


	//   ....[121]....
        /*0708*/ 	.word	0x0500000f


	//   ....[122]....
        /*070c*/ 	.word	0x0500000f


	//   ....[123]....
        /*0710*/ 	.word	0x0500000f


	//   ....[124]....
        /*0714*/ 	.word	0x0500000f


	//   ....[125]....
        /*0718*/ 	.word	0x0500000f


	//   ....[126]....
        /*071c*/ 	.word	0x0500000f


	//   ....[127]....
        /*0720*/ 	.word	0x0500000f


	//   ....[128]....
        /*0724*/ 	.word	0x0500000f


	//   ....[129]....
        /*0728*/ 	.word	0x0500000f


	//   ....[130]....
        /*072c*/ 	.word	0x0500000f


	//   ....[131]....
        /*0730*/ 	.word	0x0500000f


	//   ....[132]....
        /*0734*/ 	.word	0x0500000f


	//   ....[133]....
        /*0738*/ 	.word	0x0500000f


	//----- nvinfo : EIATTR_COOP_GROUP_INSTR_OFFSETS
	.align		4
.L_329:
        /*073c*/ 	.byte	0x04, 0x28
        /*073e*/ 	.short	(.L_331 - .L_330)


	//   ....[0]....
.L_330:
        /*0740*/ 	.word	0x00000060


	//   ....[1]....
        /*0744*/ 	.word	0x00000140


	//   ....[2]....
        /*0748*/ 	.word	0x00000190


	//   ....[3]....
        /*074c*/ 	.word	0x000003c0


	//   ....[4]....
        /*0750*/ 	.word	0x00000520


	//   ....[5]....
        /*0754*/ 	.word	0x00000640


	//   ....[6]....
        /*0758*/ 	.word	0x000007a0


	//   ....[7]....
        /*075c*/ 	.word	0x00001880


	//   ....[8]....
        /*0760*/ 	.word	0x00004330


	//   ....[9]....
        /*0764*/ 	.word	0x00004430


	//   ....[10]....
        /*0768*/ 	.word	0x00004f10


	//   ....[11]....
        /*076c*/ 	.word	0x00004f60


	//   ....[12]....
        /*0770*/ 	.word	0x00005870


	//   ....[13]....
        /*0774*/ 	.word	0x000058d0


	//   ....[14]....
        /*0778*/ 	.word	0x000092d0


	//   ....[15]....
        /*077c*/ 	.word	0x00009320


	//   ....[16]....
        /*0780*/ 	.word	0x00009b50


	//   ....[17]....
        /*0784*/ 	.word	0x00009c70


	//   ....[18]....
        /*0788*/ 	.word	0x0000a380


	//   ....[19]....
        /*078c*/ 	.word	0x0000a400


	//   ....[20]....
        /*0790*/ 	.word	0x0000e130


	//   ....[21]....
        /*0794*/ 	.word	0x0000e1b0


	//   ....[22]....
        /*0798*/ 	.word	0x0000e5c0


	//   ....[23]....
        /*079c*/ 	.word	0x0000e620


	//   ....[24]....
        /*07a0*/ 	.word	0x0000f8e0


	//   ....[25]....
        /*07a4*/ 	.word	0x0000f920


	//   ....[26]....
        /*07a8*/ 	.word	0x0000fa10


	//   ....[27]....
        /*07ac*/ 	.word	0x0000fa30


	//   ....[28]....
        /*07b0*/ 	.word	0x00011250


	//   ....[29]....
        /*07b4*/ 	.word	0x00011280


	//   ....[30]....
        /*07b8*/ 	.word	0x000112b0


	//   ....[31]....
        /*07bc*/ 	.word	0x000112e0


	//   ....[32]....
        /*07c0*/ 	.word	0x00011a10


	//   ....[33]....
        /*07c4*/ 	.word	0x00011a50


	//   ....[34]....
        /*07c8*/ 	.word	0x00011b60


	//   ....[35]....
        /*07cc*/ 	.word	0x00011b80


	//   ....[36]....
        /*07d0*/ 	.word	0x00011c90


	//   ....[37]....
        /*07d4*/ 	.word	0x00011cb0


	//   ....[38]....
        /*07d8*/ 	.word	0x00011dd0


	//   ....[39]....
        /*07dc*/ 	.word	0x00011df0


	//   ....[40]....
        /*07e0*/ 	.word	0x000127c0


	//   ....[41]....
        /*07e4*/ 	.word	0x000127e0


	//   ....[42]....
        /*07e8*/ 	.word	0x000128f0


	//   ....[43]....
        /*07ec*/ 	.word	0x00012910


	//   ....[44]....
        /*07f0*/ 	.word	0x00012a20


	//   ....[45]....
        /*07f4*/ 	.word	0x00012a40


	//   ....[46]....
        /*07f8*/ 	.word	0x00012b60


	//   ....[47]....
        /*07fc*/ 	.word	0x00012b80


	//   ....[48]....
        /*0800*/ 	.word	0x00012d10


	//   ....[49]....
        /*0804*/ 	.word	0x00012ef0


	//   ....[50]....
        /*0808*/ 	.word	0x00012f20


	//   ....[51]....
        /*080c*/ 	.word	0x00012f50


	//   ....[52]....
        /*0810*/ 	.word	0x00012f80


	//   ....[53]....
        /*0814*/ 	.word	0x00012fb0


	//   ....[54]....
        /*0818*/ 	.word	0x00012fe0


	//   ....[55]....
        /*081c*/ 	.word	0x00013160


	//   ....[56]....
        /*0820*/ 	.word	0x00013190


	//   ....[57]....
        /*0824*/ 	.word	0x000131c0


	//   ....[58]....
        /*0828*/ 	.word	0x000131f0


	//   ....[59]....
        /*082c*/ 	.word	0x00013220


	//   ....[60]....
        /*0830*/ 	.word	0x00013250


	//   ....[61]....
        /*0834*/ 	.word	0x00013300


	//   ....[62]....
        /*0838*/ 	.word	0x00013360


	//   ....[63]....
        /*083c*/ 	.word	0x000133f0


	//   ....[64]....
        /*0840*/ 	.word	0x00014710


	//   ....[65]....
        /*0844*/ 	.word	0x000153c0


	//   ....[66]....
        /*0848*/ 	.word	0x000153d0


	//   ....[67]....
        /*084c*/ 	.word	0x000153e0


	//   ....[68]....
        /*0850*/ 	.word	0x00015430


	//   ....[69]....
        /*0854*/ 	.word	0x00015500


	//   ....[70]....
        /*0858*/ 	.word	0x00015540


	//   ....[71]....
        /*085c*/ 	.word	0x000155f0


	//   ....[72]....
        /*0860*/ 	.word	0x00015610


	//   ....[73]....
        /*0864*/ 	.word	0x000156b0


	//   ....[74]....
        /*0868*/ 	.word	0x000156d0


	//   ....[75]....
        /*086c*/ 	.word	0x00015770


	//   ....[76]....
        /*0870*/ 	.word	0x00015790


	//   ....[77]....
        /*0874*/ 	.word	0x00015830


	//   ....[78]....
        /*0878*/ 	.word	0x00015850


	//   ....[79]....
        /*087c*/ 	.word	0x00015860


	//   ....[80]....
        /*0880*/ 	.word	0x00015870


	//   ....[81]....
        /*0884*/ 	.word	0x00018980


	//   ....[82]....
        /*0888*/ 	.word	0x000189e0


	//   ....[83]....
        /*088c*/ 	.word	0x00018a10


	//   ....[84]....
        /*0890*/ 	.word	0x00018a20


	//   ....[85]....
        /*0894*/ 	.word	0x00018a50


	//   ....[86]....
        /*0898*/ 	.word	0x00018a80


	//   ....[87]....
        /*089c*/ 	.word	0x00018ab0


	//   ....[88]....
        /*08a0*/ 	.word	0x00018ae0


	//   ....[89]....
        /*08a4*/ 	.word	0x00018c70


	//   ....[90]....
        /*08a8*/ 	.word	0x00018ca0


	//   ....[91]....
        /*08ac*/ 	.word	0x00018cd0


	//   ....[92]....
        /*08b0*/ 	.word	0x00018d00


	//   ....[93]....
        /*08b4*/ 	.word	0x00018d30


	//   ....[94]....
        /*08b8*/ 	.word	0x00018d60


	//   ....[95]....
        /*08bc*/ 	.word	0x00018e20


	//   ....[96]....
        /*08c0*/ 	.word	0x00018e40


	//   ....[97]....
        /*08c4*/ 	.word	0x00018eb0


	//   ....[98]....
        /*08c8*/ 	.word	0x00019590


	//   ....[99]....
        /*08cc*/ 	.word	0x00019b80


	//   ....[100]....
        /*08d0*/ 	.word	0x00019d40


	//   ....[101]....
        /*08d4*/ 	.word	0x00019d90


	//   ....[102]....
        /*08d8*/ 	.word	0x00019eb0


	//   ....[103]....
        /*08dc*/ 	.word	0x00019f20


	//   ....[104]....
        /*08e0*/ 	.word	0x0001a030


	//   ....[105]....
        /*08e4*/ 	.word	0x0001a0a0


	//   ....[106]....
        /*08e8*/ 	.word	0x0001a1c0


	//   ....[107]....
        /*08ec*/ 	.word	0x0001a230


	//   ....[108]....
        /*08f0*/ 	.word	0x0001a350


	//   ....[109]....
        /*08f4*/ 	.word	0x0001a3c0


	//   ....[110]....
        /*08f8*/ 	.word	0x0001a4e0


	//   ....[111]....
        /*08fc*/ 	.word	0x0001a550


	//   ....[112]....
        /*0900*/ 	.word	0x0001a680


	//   ....[113]....
        /*0904*/ 	.word	0x0001a6d0


	//   ....[114]....
        /*0908*/ 	.word	0x0001a7f0


	//   ....[115]....
        /*090c*/ 	.word	0x0001a840


	//   ....[116]....
        /*0910*/ 	.word	0x0001ab70


	//   ....[117]....
        /*0914*/ 	.word	0x0001ac10


	//   ....[118]....
        /*0918*/ 	.word	0x0001ad40


	//   ....[119]....
        /*091c*/ 	.word	0x0001adb0


	//   ....[120]....
        /*0920*/ 	.word	0x0001ae30


	//   ....[121]....
        /*0924*/ 	.word	0x0001aeb0


	//   ....[122]....
        /*0928*/ 	.word	0x0001af30


	//   ....[123]....
        /*092c*/ 	.word	0x0001afc0


	//   ....[124]....
        /*0930*/ 	.word	0x0001b060


	//   ....[125]....
        /*0934*/ 	.word	0x0001b100


	//   ....[126]....
        /*0938*/ 	.word	0x0001b170


	//   ....[127]....
        /*093c*/ 	.word	0x0001b1e0


	//   ....[128]....
        /*0940*/ 	.word	0x0001b250


	//   ....[129]....
        /*0944*/ 	.word	0x0001b2d0


	//   ....[130]....
        /*0948*/ 	.word	0x0001b350


	//   ....[131]....
        /*094c*/ 	.word	0x0001b3f0


	//   ....[132]....
        /*0950*/ 	.word	0x0001b480


	//   ....[133]....
        /*0954*/ 	.word	0x0001b5b0


	//----- nvinfo : EIATTR_REG_RECONFIG
	.align		4
.L_331:
        /*0958*/ 	.byte	0x01, 0x54
	.zero		2


	//----- nvinfo : EIATTR_SYSCALL_OFFSETS
	.align		4
        /*095c*/ 	.byte	0x04, 0x46
        /*095e*/ 	.short	(.L_333 - .L_332)


	//   ....[0]....
.L_332:
        /*0960*/ 	.word	0x00001a60


	//   ....[1]....
        /*0964*/ 	.word	0x00014300


	//   ....[2]....
        /*0968*/ 	.word	0x00014460


	//   ....[3]....
        /*096c*/ 	.word	0x00014560


	//   ....[4]....
        /*0970*/ 	.word	0x00014f60


	//----- nvinfo : EIATTR_MBARRIER_INSTR_OFFSETS
	.align		4
.L_333:
        /*0974*/ 	.byte	0x04, 0x39
        /*0976*/ 	.short	(.L_335 - .L_334)


	//   ....[0]....
.L_334:
        /*0978*/ 	.word	0x00000270
        /*097c*/ 	.word	0x000000ff
        /*0980*/ 	.word	0x00036800
        /*0984*/ 	.short	0x0100
        /*0986*/ 	.byte	0x08
	.zero		1


	//   ....[1]....
        /*0988*/ 	.word	0x00000280
        /*098c*/ 	.word	0x000000ff
        /*0990*/ 	.word	0x00036820
        /*0994*/ 	.short	0x0100
        /*0996*/ 	.byte	0x08
	.zero		1


	//   ....[2]....
        /*0998*/ 	.word	0x00000370
        /*099c*/ 	.word	0x000000ff
        /*09a0*/ 	.word	0x00036830
        /*09a4*/ 	.short	0x0100
        /*09a6*/ 	.byte	0x08
	.zero		1


	//   ....[3]....
        /*09a8*/ 	.word	0x00000380
        /*09ac*/ 	.word	0x000000ff
        /*09b0*/ 	.word	0x00036840
        /*09b4*/ 	.short	0x0100
        /*09b6*/ 	.byte	0x08
	.zero		1


	//   ....[4]....
        /*09b8*/ 	.word	0x00000390
        /*09bc*/ 	.word	0x000000ff
        /*09c0*/ 	.word	0x00036838
        /*09c4*/ 	.short	0x0100
        /*09c6*/ 	.byte	0x08
	.zero		1


	//   ....[5]....
        /*09c8*/ 	.word	0x000003a0
        /*09cc*/ 	.word	0x000000ff
        /*09d0*/ 	.word	0x00036848
        /*09d4*/ 	.short	0x0100
        /*09d6*/ 	.byte	0x08
	.zero		1


	//   ....[6]....
        /*09d8*/ 	.word	0x000004d0
        /*09dc*/ 	.word	0x000000ff
        /*09e0*/ 	.word	0x00036850
        /*09e4*/ 	.short	0x0100
        /*09e6*/ 	.byte	0x08
	.zero		1


	//   ....[7]....
        /*09e8*/ 	.word	0x000004e0
        /*09ec*/ 	.word	0x000000ff
        /*09f0*/ 	.word	0x00036860
        /*09f4*/ 	.short	0x0100
        /*09f6*/ 	.byte	0x08
	.zero		1


	//   ....[8]....
        /*09f8*/ 	.word	0x000004f0
        /*09fc*/ 	.word	0x000000ff
        /*0a00*/ 	.word	0x00036858
        /*0a04*/ 	.short	0x0100
        /*0a06*/ 	.byte	0x08
	.zero		1


	//   ....[9]....
        /*0a08*/ 	.word	0x00000500
        /*0a0c*/ 	.word	0x000000ff
        /*0a10*/ 	.word	0x00036868
        /*0a14*/ 	.short	0x0100
        /*0a16*/ 	.byte	0x08
	.zero		1


	//   ....[10]....
        /*0a18*/ 	.word	0x000005f0
        /*0a1c*/ 	.word	0x000000ff
        /*0a20*/ 	.word	0x00036870
        /*0a24*/ 	.short	0x0100
        /*0a26*/ 	.byte	0x06
	.zero		1


	//   ....[11]....
        /*0a28*/ 	.word	0x00000600
        /*0a2c*/ 	.word	0x000000ff
        /*0a30*/ 	.word	0x00036880
        /*0a34*/ 	.short	0x0100
        /*0a36*/ 	.byte	0x06
	.zero		1


	//   ....[12]....
        /*0a38*/ 	.word	0x00000610
        /*0a3c*/ 	.word	0x000000ff
        /*0a40*/ 	.word	0x00036878
        /*0a44*/ 	.short	0x0100
        /*0a46*/ 	.byte	0x06
	.zero		1


	//   ....[13]....
        /*0a48*/ 	.word	0x00000620
        /*0a4c*/ 	.word	0x000000ff
        /*0a50*/ 	.word	0x00036888
        /*0a54*/ 	.short	0x0100
        /*0a56*/ 	.byte	0x06
	.zero		1


	//   ....[14]....
        /*0a58*/ 	.word	0x00000750
        /*0a5c*/ 	.word	0x000000ff
        /*0a60*/ 	.word	0x00036890
        /*0a64*/ 	.short	0x0100
        /*0a66*/ 	.byte	0x08
	.zero		1


	//   ....[15]....
        /*0a68*/ 	.word	0x00000760
        /*0a6c*/ 	.word	0x000000ff
        /*0a70*/ 	.word	0x000368a0
        /*0a74*/ 	.short	0x0100
        /*0a76*/ 	.byte	0x08
	.zero		1


	//   ....[16]....
        /*0a78*/ 	.word	0x00000770
        /*0a7c*/ 	.word	0x000000ff
        /*0a80*/ 	.word	0x00036898
        /*0a84*/ 	.short	0x0100
        /*0a86*/ 	.byte	0x08
	.zero		1


	//   ....[17]....
        /*0a88*/ 	.word	0x00000780
        /*0a8c*/ 	.word	0x000000ff
        /*0a90*/ 	.word	0x000368a8
        /*0a94*/ 	.short	0x0100
        /*0a96*/ 	.byte	0x08
	.zero		1


	//   ....[18]....
        /*0a98*/ 	.word	0x000008b0
        /*0a9c*/ 	.word	0x000000ff
        /*0aa0*/ 	.word	0x000368b0
        /*0aa4*/ 	.short	0x0100
        /*0aa6*/ 	.byte	0x08
	.zero		1


	//   ....[19]....
        /*0aa8*/ 	.word	0x000008c0
        /*0aac*/ 	.word	0x000000ff
        /*0ab0*/ 	.word	0x000368c0
        /*0ab4*/ 	.short	0x0100
        /*0ab6*/ 	.byte	0x08
	.zero		1


	//   ....[20]....
        /*0ab8*/ 	.word	0x000008d0
        /*0abc*/ 	.word	0x000000ff
        /*0ac0*/ 	.word	0x000368b8
        /*0ac4*/ 	.short	0x0100
        /*0ac6*/ 	.byte	0x08
	.zero		1


	//   ....[21]....
        /*0ac8*/ 	.word	0x000008e0
        /*0acc*/ 	.word	0x000000ff
        /*0ad0*/ 	.word	0x000368c8
        /*0ad4*/ 	.short	0x0100
        /*0ad6*/ 	.byte	0x08
	.zero		1


	//   ....[22]....
        /*0ad8*/ 	.word	0x00001b00
        /*0adc*/ 	.word	0x000000ff
        /*0ae0*/ 	.word	0x00036800
        /*0ae4*/ 	.short	0x010a
        /*0ae6*/ 	.byte	0x26
	.zero		1


	//   ....[23]....
        /*0ae8*/ 	.word	0x00001b80
        /*0aec*/ 	.word	0x00000000
        /*0af0*/ 	.word	0x00036830
        /*0af4*/ 	.short	0x010a
        /*0af6*/ 	.byte	0x3f
	.zero		1


	//   ....[24]....
        /*0af8*/ 	.word	0x00001be0
        /*0afc*/ 	.word	0x00000000
        /*0b00*/ 	.word	0x00036830
        /*0b04*/ 	.short	0x010a
        /*0b06*/ 	.byte	0x3f
	.zero		1


	//   ....[25]....
        /*0b08*/ 	.word	0x00004d90
        /*0b0c*/ 	.word	0x00000000
        /*0b10*/ 	.word	0x00000000
        /*0b14*/ 	.short	0x0101
        /*0b16*/ 	.byte	0x3f
	.zero		1


	//   ....[26]....
        /*0b18*/ 	.word	0x000065d0
        /*0b1c*/ 	.word	0x000000ff
        /*0b20*/ 	.word	0x00036830
        /*0b24*/ 	.short	0x010a
        /*0b26*/ 	.byte	0x25
	.zero		1


	//   ....[27]....
        /*0b28*/ 	.word	0x00006610
        /*0b2c*/ 	.word	0x000000ff
        /*0b30*/ 	.word	0x00036830
        /*0b34*/ 	.short	0x010a
        /*0b36*/ 	.byte	0x25
	.zero		1


	//   ....[28]....
        /*0b38*/ 	.word	0x00008b60
        /*0b3c*/ 	.word	0x000000ff
        /*0b40*/ 	.word	0x00036850
        /*0b44*/ 	.short	0x010a
        /*0b46*/ 	.byte	0x04
	.zero		1


	//   ....[29]....
        /*0b48*/ 	.word	0x00008ba0
        /*0b4c*/ 	.word	0x000000ff
        /*0b50*/ 	.word	0x00036850
        /*0b54*/ 	.short	0x010a
        /*0b56*/ 	.byte	0x04
	.zero		1


	//   ....[30]....
        /*0b58*/ 	.word	0x0000aa00
        /*0b5c*/ 	.word	0x0000000a
        /*0b60*/ 	.word	0x00000000
        /*0b64*/ 	.short	0x0101
        /*0b66*/ 	.byte	0x3f
	.zero		1


	//   ....[31]....
        /*0b68*/ 	.word	0x0000aa20
        /*0b6c*/ 	.word	0x00000004
        /*0b70*/ 	.word	0x00000000
        /*0b74*/ 	.short	0x0101
        /*0b76*/ 	.byte	0x3f
	.zero		1


	//   ....[32]....
        /*0b78*/ 	.word	0x0000b0a0
        /*0b7c*/ 	.word	0x000000ff
        /*0b80*/ 	.word	0x00036830
        /*0b84*/ 	.short	0x010a
        /*0b86*/ 	.byte	0x04
	.zero		1


	//   ....[33]....
        /*0b88*/ 	.word	0x0000b0e0
        /*0b8c*/ 	.word	0x000000ff
        /*0b90*/ 	.word	0x00036830
        /*0b94*/ 	.short	0x010a
        /*0b96*/ 	.byte	0x04
	.zero		1


	//   ....[34]....
        /*0b98*/ 	.word	0x0000d630
        /*0b9c*/ 	.word	0x000000ff
        /*0ba0*/ 	.word	0x00036850
        /*0ba4*/ 	.short	0x010a
        /*0ba6*/ 	.byte	0x0e
	.zero		1


	//   ....[35]....
        /*0ba8*/ 	.word	0x0000d670
        /*0bac*/ 	.word	0x000000ff
        /*0bb0*/ 	.word	0x00036850
        /*0bb4*/ 	.short	0x010a
        /*0bb6*/ 	.byte	0x0e
	.zero		1


	//   ....[36]....
        /*0bb8*/ 	.word	0x0000ebe0
        /*0bbc*/ 	.word	0x0000000f
        /*0bc0*/ 	.word	0x00000000
        /*0bc4*/ 	.short	0x0101
        /*0bc6*/ 	.byte	0x3f
	.zero		1


	//   ....[37]....
        /*0bc8*/ 	.word	0x0000ec60
        /*0bcc*/ 	.word	0x00000004
        /*0bd0*/ 	.word	0x00000000
        /*0bd4*/ 	.short	0x0101
        /*0bd6*/ 	.byte	0x3f
	.zero		1


	//   ....[38]....
        /*0bd8*/ 	.word	0x0000f850
        /*0bdc*/ 	.word	0x000000ff
        /*0be0*/ 	.word	0x00036850
        /*0be4*/ 	.short	0x010a
        /*0be6*/ 	.byte	0x05
	.zero		1


	//   ....[39]....
        /*0be8*/ 	.word	0x0000f890
        /*0bec*/ 	.word	0x000000ff
        /*0bf0*/ 	.word	0x00036850
        /*0bf4*/ 	.short	0x010a
        /*0bf6*/ 	.byte	0x05
	.zero		1


	//   ....[40]....
        /*0bf8*/ 	.word	0x0000fd80
        /*0bfc*/ 	.word	0x00000005
        /*0c00*/ 	.word	0x00000000
        /*0c04*/ 	.short	0x0101
        /*0c06*/ 	.byte	0x3f
	.zero		1


	//   ....[41]....
        /*0c08*/ 	.word	0x00011a40
        /*0c0c*/ 	.word	0x00000011
        /*0c10*/ 	.word	0x00000000
        /*0c14*/ 	.short	0x0101
        /*0c16*/ 	.byte	0x3f
	.zero		1


	//   ....[42]....
        /*0c18*/ 	.word	0x000149b0
        /*0c1c*/ 	.word	0x00000000
        /*0c20*/ 	.word	0x00036840
        /*0c24*/ 	.short	0x010a
        /*0c26*/ 	.byte	0x3f
	.zero		1


	//   ....[43]....
        /*0c28*/ 	.word	0x00015a00
        /*0c2c*/ 	.word	0x00000009
        /*0c30*/ 	.word	0x00036800
        /*0c34*/ 	.short	0x0107
        /*0c36*/ 	.byte	0x3f
	.zero		1


	//   ....[44]....
        /*0c38*/ 	.word	0x00015b10
        /*0c3c*/ 	.word	0x00000002
        /*0c40*/ 	.word	0x00036800
        /*0c44*/ 	.short	0x0101
        /*0c46*/ 	.byte	0x3f
	.zero		1


	//   ....[45]....
        /*0c48*/ 	.word	0x00015b30
        /*0c4c*/ 	.word	0x00000002
        /*0c50*/ 	.word	0x00036820
        /*0c54*/ 	.short	0x010a
        /*0c56*/ 	.byte	0x3f
	.zero		1


	//   ....[46]....
        /*0c58*/ 	.word	0x00015ea0
        /*0c5c*/ 	.word	0x00000002
        /*0c60*/ 	.word	0x00036840
        /*0c64*/ 	.short	0x010a
        /*0c66*/ 	.byte	0x3f
	.zero		1


	//   ....[47]....
        /*0c68*/ 	.word	0x00016360
        /*0c6c*/ 	.word	0x00000002
        /*0c70*/ 	.word	0x00000060
        /*0c74*/ 	.short	0x010a
        /*0c76*/ 	.byte	0x3f
	.zero		1


	//   ....[48]....
        /*0c78*/ 	.word	0x00016b50
        /*0c7c*/ 	.word	0x00000003
        /*0c80*/ 	.word	0x00036840
        /*0c84*/ 	.short	0x010a
        /*0c86*/ 	.byte	0x3f
	.zero		1


	//   ....[49]....
        /*0c88*/ 	.word	0x00017010
        /*0c8c*/ 	.word	0x00000002
        /*0c90*/ 	.word	0x00000060
        /*0c94*/ 	.short	0x010a
        /*0c96*/ 	.byte	0x3f
	.zero		1


	//   ....[50]....
        /*0c98*/ 	.word	0x00017740
        /*0c9c*/ 	.word	0x00000002
        /*0ca0*/ 	.word	0x00036840
        /*0ca4*/ 	.short	0x010a
        /*0ca6*/ 	.byte	0x3f
	.zero		1


	//   ....[51]....
        /*0ca8*/ 	.word	0x00017c00
        /*0cac*/ 	.word	0x00000002
        /*0cb0*/ 	.word	0x00000060
        /*0cb4*/ 	.short	0x010a
        /*0cb6*/ 	.byte	0x3f
	.zero		1


	//   ....[52]....
        /*0cb8*/ 	.word	0x000182c0
        /*0cbc*/ 	.word	0x00000000
        /*0cc0*/ 	.word	0x00036860
        /*0cc4*/ 	.short	0x010a
        /*0cc6*/ 	.byte	0x3f
	.zero		1


	//   ....[53]....
        /*0cc8*/ 	.word	0x00019510
        /*0ccc*/ 	.word	0x00000000
        /*0cd0*/ 	.word	0x00036820
        /*0cd4*/ 	.short	0x010a
        /*0cd6*/ 	.byte	0x3f
	.zero		1


	//   ....[54]....
        /*0cd8*/ 	.word	0x000196f0
        /*0cdc*/ 	.word	0x00000006
        /*0ce0*/ 	.word	0x00000000
        /*0ce4*/ 	.short	0x010a
        /*0ce6*/ 	.byte	0x3f
	.zero		1


	//   ....[55]....
        /*0ce8*/ 	.word	0x00019760
        /*0cec*/ 	.word	0x00000007
        /*0cf0*/ 	.word	0x00000000
        /*0cf4*/ 	.short	0x010a
        /*0cf6*/ 	.byte	0x3f
	.zero		1


	//   ....[56]....
        /*0cf8*/ 	.word	0x000197d0
        /*0cfc*/ 	.word	0x00000004
        /*0d00*/ 	.word	0x00000000
        /*0d04*/ 	.short	0x010a
        /*0d06*/ 	.byte	0x3f
	.zero		1


	//   ....[57]....
        /*0d08*/ 	.word	0x00019800
        /*0d0c*/ 	.word	0x00000003
        /*0d10*/ 	.word	0x00000000
        /*0d14*/ 	.short	0x010a
        /*0d16*/ 	.byte	0x3f
	.zero		1


	//   ....[58]....
        /*0d18*/ 	.word	0x00019870
        /*0d1c*/ 	.word	0x00000003
        /*0d20*/ 	.word	0x00036800
        /*0d24*/ 	.short	0x010a
        /*0d26*/ 	.byte	0x3f
	.zero		1


	//   ....[59]....
        /*0d28*/ 	.word	0x000198c0
        /*0d2c*/ 	.word	0x00000000
        /*0d30*/ 	.word	0x00036830
        /*0d34*/ 	.short	0x010a
        /*0d36*/ 	.byte	0x3f
	.zero		1


	//   ....[60]....
        /*0d38*/ 	.word	0x00019920
        /*0d3c*/ 	.word	0x00000007
        /*0d40*/ 	.word	0x00036830
        /*0d44*/ 	.short	0x010a
        /*0d46*/ 	.byte	0x3f
	.zero		1


	//   ....[61]....
        /*0d48*/ 	.word	0x00019980
        /*0d4c*/ 	.word	0x00000007
        /*0d50*/ 	.word	0x00036850
        /*0d54*/ 	.short	0x010a
        /*0d56*/ 	.byte	0x3f
	.zero		1


	//   ....[62]....
        /*0d58*/ 	.word	0x000199e0
        /*0d5c*/ 	.word	0x00000007
        /*0d60*/ 	.word	0x00036830
        /*0d64*/ 	.short	0x010a
        /*0d66*/ 	.byte	0x3f
	.zero		1


	//   ....[63]....
        /*0d68*/ 	.word	0x00019a40
        /*0d6c*/ 	.word	0x00000007
        /*0d70*/ 	.word	0x00036850
        /*0d74*/ 	.short	0x010a
        /*0d76*/ 	.byte	0x3f
	.zero		1


	//   ....[64]....
        /*0d78*/ 	.word	0x00019aa0
        /*0d7c*/ 	.word	0x00000005
        /*0d80*/ 	.word	0x00036850
        /*0d84*/ 	.short	0x010a
        /*0d86*/ 	.byte	0x3f
	.zero		1


	//   ....[65]....
        /*0d88*/ 	.word	0x00019c40
        /*0d8c*/ 	.word	0x00000000
        /*0d90*/ 	.word	0x00036840
        /*0d94*/ 	.short	0x010a
        /*0d96*/ 	.byte	0x3f
	.zero		1


	//   ....[66]....
        /*0d98*/ 	.word	0x0001a890
        /*0d9c*/ 	.word	0x00000002
        /*0da0*/ 	.word	0x00036820
        /*0da4*/ 	.short	0x010a
        /*0da6*/ 	.byte	0x3f
	.zero		1


	//   ....[67]....
        /*0da8*/ 	.word	0x0001a8e0
        /*0dac*/ 	.word	0x00000002
        /*0db0*/ 	.word	0x00036840
        /*0db4*/ 	.short	0x010a
        /*0db6*/ 	.byte	0x3f
	.zero		1


	//   ....[68]....
        /*0db8*/ 	.word	0x0001a930
        /*0dbc*/ 	.word	0x00000002
        /*0dc0*/ 	.word	0x00000060
        /*0dc4*/ 	.short	0x010a
        /*0dc6*/ 	.byte	0x3f
	.zero		1


	//   ....[69]....
        /*0dc8*/ 	.word	0x0001a980
        /*0dcc*/ 	.word	0x00000003
        /*0dd0*/ 	.word	0x00036840
        /*0dd4*/ 	.short	0x010a
        /*0dd6*/ 	.byte	0x3f
	.zero		1


	//   ....[70]....
        /*0dd8*/ 	.word	0x0001a9d0
        /*0ddc*/ 	.word	0x00000002
        /*0de0*/ 	.word	0x00000060
        /*0de4*/ 	.short	0x010a
        /*0de6*/ 	.byte	0x3f
	.zero		1


	//   ....[71]....
        /*0de8*/ 	.word	0x0001aa20
        /*0dec*/ 	.word	0x00000002
        /*0df0*/ 	.word	0x00036840
        /*0df4*/ 	.short	0x010a
        /*0df6*/ 	.byte	0x3f
	.zero		1


	//   ....[72]....
        /*0df8*/ 	.word	0x0001aa70
        /*0dfc*/ 	.word	0x00000002
        /*0e00*/ 	.word	0x00000060
        /*0e04*/ 	.short	0x010a
        /*0e06*/ 	.byte	0x3f
	.zero		1


	//   ....[73]....
        /*0e08*/ 	.word	0x0001aac0
        /*0e0c*/ 	.word	0x00000000
        /*0e10*/ 	.word	0x00036860
        /*0e14*/ 	.short	0x010a
        /*0e16*/ 	.byte	0x3f
	.zero		1


	//   ....[74]....
        /*0e18*/ 	.word	0x0001b4d0
        /*0e1c*/ 	.word	0x00000000
        /*0e20*/ 	.word	0x00036820
        /*0e24*/ 	.short	0x010a
        /*0e26*/ 	.byte	0x3f
	.zero		1


	//   ....[75]....
        /*0e28*/ 	.word	0x0001b670
        /*0e2c*/ 	.word	0x00000006
        /*0e30*/ 	.word	0x00000000
        /*0e34*/ 	.short	0x010a
        /*0e36*/ 	.byte	0x3f
	.zero		1


	//   ....[76]....
        /*0e38*/ 	.word	0x0001b6c0
        /*0e3c*/ 	.word	0x00000007
        /*0e40*/ 	.word	0x00000000
        /*0e44*/ 	.short	0x010a
        /*0e46*/ 	.byte	0x3f
	.zero		1


	//   ....[77]....
        /*0e48*/ 	.word	0x0001b710
        /*0e4c*/ 	.word	0x00000004
        /*0e50*/ 	.word	0x00000000
        /*0e54*/ 	.short	0x010a
        /*0e56*/ 	.byte	0x3f
	.zero		1


	//----- nvinfo : EIATTR_NUM_MBARRIERS
	.align		4
.L_335:
        /*0e58*/ 	.byte	0x03, 0x38
        /*0e5a*/ 	.short	0x0016


	//----- nvinfo : EIATTR_EXIT_INSTR_OFFSETS
	.align		4
        /*0e5c*/ 	.byte	0x04, 0x1c
        /*0e5e*/ 	.short	(.L_337 - .L_336)


	//   ....[0]....
.L_336:
        /*0e60*/ 	.word	0x00000a50


	//   ....[1]....
        /*0e64*/ 	.word	0x00012cc0


	//   ....[2]....
        /*0e68*/ 	.word	0x00019850


	//----- nvinfo : EIATTR_MAX_THREADS
	.align		4
.L_337:
        /*0e6c*/ 	.byte	0x04, 0x05
        /*0e6e*/ 	.short	(.L_339 - .L_338)
.L_338:
        /*0e70*/ 	.word	0x00000180
        /*0e74*/ 	.word	0x00000001
        /*0e78*/ 	.word	0x00000001


	//----- nvinfo : EIATTR_CRS_STACK_SIZE
	.align		4
.L_339:
        /*0e7c*/ 	.byte	0x04, 0x1e
        /*0e7e*/ 	.short	(.L_341 - .L_340)
.L_340:
        /*0e80*/ 	.word	0x00000000


	//----- nvinfo : EIATTR_CBANK_PARAM_SIZE
	.align		4
.L_341:
        /*0e84*/ 	.byte	0x03, 0x19
        /*0e86*/ 	.short	0x0af0


	//----- nvinfo : EIATTR_PARAM_CBANK
	.align		4
        /*0e88*/ 	.byte	0x04, 0x0a
        /*0e8a*/ 	.short	(.L_343 - .L_342)
	.align		4
.L_342:
        /*0e8c*/ 	.word	index@(.nv.constant0._ZN7cutlass13device_kernelIN5flash11enable_sm90INS1_16FlashAttnFwdSm90INS1_25CollectiveMainloopFwdSm90ILi2EN4cute5tupleIJNS5_1CILi1EEES8_S8_EEENS6_IJNS7_ILi128EEENS7_ILi112EEENS7_ILi192EEEEEELi192ENS_10bfloat16_tEfNS_4arch4Sm90ELb1ELb0ELb1ELb1ELb0ELb0ELb0ELb1ELb1ELb1ELb0ELb0EEENS1_21CollectiveEpilogueFwdINS6_IJSA_SC_SB_EEES9_SE_SG_Li256ELb1ELb1ELb0ELb0EEENS1_36VarlenDynamicPersistentTileSchedulerILi128ELi112ELi256ELi128ELb0ELb1ELb1ELb1ELb1ELb1EEEEEEEEEvNT_6ParamsE)
        /*0e90*/ 	.short	0x0210
        /*0e92*/ 	.short	0x0af0


	//----- nvinfo : EIATTR_SW_WAR
	.align		4
.L_343:
        /*0e94*/ 	.byte	0x04, 0x36
        /*0e96*/ 	.short	(.L_345 - .L_344)
.L_344:
        /*0e98*/ 	.word	0x00000008
.L_345:


//--------------------- .nv.info._ZN7cutlass13device_kernelIN5flash11enable_sm90INS1_16FlashAttnFwdSm90INS1_25CollectiveMainloopFwdSm90ILi2EN4cute5tupleIJNS5_1CILi1EEES8_S8_EEENS6_IJNS7_ILi128EEENS7_ILi112EEENS7_ILi192EEEEEELi192ENS_10bfloat16_tEfNS_4arch4Sm90ELb1ELb0ELb1ELb1ELb0ELb1ELb0ELb1ELb1ELb1ELb0ELb0EEENS1_21CollectiveEpilogueFwdINS6_IJSA_SC_SB_EEES9_SE_SG_Li256ELb1ELb1ELb0ELb0EEENS1_36VarlenDynamicPersistentTileSchedulerILi128ELi112ELi256ELi128ELb0ELb1ELb1ELb1ELb1ELb1EEEEEEEEEvNT_6ParamsE --------------------------
	.section	.nv.info._ZN7cutlass13device_kernelIN5flash11enable_sm90INS1_16FlashAttnFwdSm90INS1_25CollectiveMainloopFwdSm90ILi2EN4cute5tupleIJNS5_1CILi1EEES8_S8_EEENS6_IJNS7_ILi128EEENS7_ILi112EEENS7_ILi192EEEEEELi192ENS_10bfloat16_tEfNS_4arch4Sm90ELb1ELb0ELb1ELb1ELb0ELb1ELb0ELb1ELb1ELb1ELb0ELb0EEENS1_21CollectiveEpilogueFwdINS6_IJSA_SC_SB_EEES9_SE_SG_Li256ELb1ELb1ELb0ELb0EEENS1_36VarlenDynamicPersistentTileSchedulerILi128ELi112ELi256ELi128ELb0ELb1ELb1ELb1ELb1ELb1EEEEEEEEEvNT_6ParamsE,"",@"SHT_CUDA_INFO"
	.sectionflags	@""
	.align	4


	//----- nvinfo : EIATTR_CUDA_API_VERSION
	.align		4
        /*0000*/ 	.byte	0x04, 0x37
        /*0002*/ 	.short	(.L_347 - .L_346)
.L_346:
        /*0004*/ 	.word	0x00000082


	//----- nvinfo : EIATTR_KPARAM_INFO
	.align		4
.L_347:
        /*0008*/ 	.byte	0x04, 0x17
        /*000a*/ 	.short	(.L_349 - .L_348)
.L_348:
        /*000c*/ 	.word	0x00000000
        /*0010*/ 	.short	0x0000
        /*0012*/ 	.short	0x0070
        /*0014*/ 	.byte	0x00, 0xf0, 0x01, 0x2a


	//----- nvinfo : EIATTR_SPARSE_MMA_MASK
	.align		4
.L_349:
        /*0018*/ 	.byte	0x03, 0x50
        /*001a*/ 	.short	0x0000


	//----- nvinfo : EIATTR_MAXREG_COUNT
	.align		4
        /*001c*/ 	.byte	0x03, 0x1b
        /*001e*/ 	.short	0x00a8


	//----- nvinfo : EIATTR_NUM_BARRIERS
	.align		4
        /*0020*/ 	.byte	0x02, 0x4c
        /*0022*/ 	.byte	0x10
	.zero		1


	//----- nvinfo : EIATTR_EXTERNS
	.align		4
        /*0024*/ 	.byte	0x04, 0x0f
        /*0026*/ 	.short	(.L_351 - .L_350)


	//   ....[0]....
	.align		4
.L_350:
        /*0028*/ 	.word	index@(__assertfail)


	//----- nvinfo : EIATTR_ANNOTATIONS
	.align		4
.L_351:
        /*002c*/ 	.byte	0x04, 0x55
        /*002e*/ 	.short	(.L_353 - .L_352)


	//   ....[0]....
.L_352:
        /* <DEDUP_REMOVED lines=138> */


	//----- nvinfo : EIATTR_MERCURY_ISA_VERSION
	.align		4
.L_353:
        /*08c0*/ 	.byte	0x03, 0x5f
        /*08c2*/ 	.short	0x0101


	//----- nvinfo : EIATTR_UNUSED_LOAD_BYTE_OFFSET
	.align		4
        /*08c4*/ 	.byte	0x04, 0x44
        /*08c6*/ 	.short	(.L_355 - .L_354)


	//   ....[0]....
.L_354:
        /*08c8*/ 	.word	0x00000ab0
        /*08cc*/ 	.word	0x0000fff0


	//   ....[1]....
        /*08d0*/ 	.word	0x000248e0
        /*08d4*/ 	.word	0x0000fff0


	//----- nvinfo : EIATTR_INT_WARP_WIDE_INSTR_OFFSETS
	.align		4
.L_355:
        /*08d8*/ 	.byte	0x04, 0x31
        /*08da*/ 	.short	(.L_357 - .L_356)


	//   ....[0]....
.L_356:
        /*08dc*/ 	.word	0x00000190


	//   ....[1]....
        /*08e0*/ 	.word	0x000001d0


	//   ....[2]....
        /*08e4*/ 	.word	0x00000240


	//   ....[3]....
        /*08e8*/ 	.word	0x00029bb0


	//   ....[4]....
        /*08ec*/ 	.word	0x00029c40


	//   ....[5]....
        /*08f0*/ 	.word	0x0002dbc0


	//   ....[6]....
        /*08f4*/ 	.word	0x0002dc20


	//----- nvinfo : EIATTR_COOP_GROUP_MASK_REGIDS
	.align		4
.L_357:
        /*08f8*/ 	.byte	0x04, 0x29
        /*08fa*/ 	.short	(.L_359 - .L_358)


	//   ....[0]....
.L_358:
        /*08fc*/ 	.word	0xffffffff


	//   ....[1]....
        /*0900*/ 	.word	0xffffffff


	//   ....[2]....
        /*0904*/ 	.word	0xffffffff


	//   ....[3]....
        /*0908*/ 	.word	0xffffffff


	//   ....[4]....
        /*090c*/ 	.word	0xffffffff


	//   ....[5]....
        /*0910*/ 	.word	0xffffffff


	//   ....[6]....
        /*0914*/ 	.word	0xffffffff


	//   ....[7]....
        /*0918*/ 	.word	0xffffffff


	//   ....[8]....
        /*091c*/ 	.word	0xffffffff


	//   ....[9]....
        /*0920*/ 	.word	0xffffffff


	//   ....[10]....
        /*0924*/ 	.word	0xffffffff


	//   ....[11]....
        /*0928*/ 	.word	0xffffffff


	//   ....[12]....
        /*092c*/ 	.word	0xffffffff


	//   ....[13]....
        /*0930*/ 	.word	0xffffffff


	//   ....[14]....
        /*0934*/ 	.word	0xffffffff


	//   ....[15]....
        /*0938*/ 	.word	0xffffffff


	//   ....[16]....
        /*093c*/ 	.word	0xffffffff


	//   ....[17]....
        /*0940*/ 	.word	0xffffffff


	//   ....[18]....
        /*0944*/ 	.word	0xffffffff


	//   ....[19]....
        /*0948*/ 	.word	0xffffffff


	//   ....[20]....
        /*094c*/ 	.word	0xffffffff


	//   ....[21]....
        /*0950*/ 	.word	0xffffffff


	//   ....[22]....
        /*0954*/ 	.word	0xffffffff


	//   ....[23]....
        /*0958*/ 	.word	0xffffffff


	//   ....[24]....
        /*095c*/ 	.word	0xffffffff


	//   ....[25]....
        /*0960*/ 	.word	0xffffffff


	//   ....[26]....
        /*0964*/ 	.word	0xffffffff


	//   ....[27]....
        /*0968*/ 	.word	0xffffffff


	//   ....[28]....
        /*096c*/ 	.word	0xffffffff


	//   ....[29]....
        /*0970*/ 	.word	0xffffffff


	//   ....[30]....
        /*0974*/ 	.word	0xffffffff


	//   ....[31]....
        /*0978*/ 	.word	0xffffffff


	//   ....[32]....
        /*097c*/ 	.word	0xffffffff


	//   ....[33]....
        /*0980*/ 	.word	0xffffffff


	//   ....[34]....
        /*0984*/ 	.word	0xffffffff


	//   ....[35]....
        /*0988*/ 	.word	0xffffffff


	//   ....[36]....
        /*098c*/ 	.word	0xffffffff


	//   ....[37]....
        /*0990*/ 	.word	0xffffffff


	//   ....[38]....
        /*0994*/ 	.word	0xffffffff


	//   ....[39]....
        /*0998*/ 	.word	0xffffffff


	//   ....[40]....
        /*099c*/ 	.word	0xffffffff


	//   ....[41]....
        /*09a0*/ 	.word	0xffffffff


	//   ....[42]....
        /*09a4*/ 	.word	0xffffffff


	//   ....[43]....
        /*09a8*/ 	.word	0xffffffff


	//   ....[44]....
        /*09ac*/ 	.word	0xffffffff


	//   ....[45]....
        /*09b0*/ 	.word	0xffffffff


	//   ....[46]....
        /*09b4*/ 	.word	0xffffffff


	//   ....[47]....
        /*09b8*/ 	.word	0xffffffff


	//   ....[48]....
        /*09bc*/ 	.word	0xffffffff


	//   ....[49]....
        /*09c0*/ 	.word	0xffffffff


	//   ....[50]....
        /*09c4*/ 	.word	0xffffffff


	//   ....[51]....
        /*09c8*/ 	.word	0xffffffff


	//   ....[52]....
        /*09cc*/ 	.word	0xffffffff


	//   ....[53]....
        /*09d0*/ 	.word	0xffffffff


	//   ....[54]....
        /*09d4*/ 	.word	0xffffffff


	//   ....[55]....
        /*09d8*/ 	.word	0xffffffff


	//   ....[56]....
        /*09dc*/ 	.word	0xffffffff


	//   ....[57]....
        /*09e0*/ 	.word	0xffffffff


	//   ....[58]....
        /*09e4*/ 	.word	0xffffffff


	//   ....[59]....
        /*09e8*/ 	.word	0xffffffff


	//   ....[60]....
        /*09ec*/ 	.word	0xffffffff


	//   ....[61]....
        /*09f0*/ 	.word	0xffffffff


	//   ....[62]....
        /*09f4*/ 	.word	0xffffffff


	//   ....[63]....
        /*09f8*/ 	.word	0xffffffff


	//   ....[64]....
        /*09fc*/ 	.word	0xffffffff


	//   ....[65]....
        /*0a00*/ 	.word	0xffffffff


	//   ....[66]....
        /*0a04*/ 	.word	0xffffffff


	//   ....[67]....
        /*0a08*/ 	.word	0xffffffff


	//   ....[68]....
        /*0a0c*/ 	.word	0xffffffff


	//   ....[69]....
        /*0a10*/ 	.word	0xffffffff


	//   ....[70]....
        /*0a14*/ 	.word	0xffffffff


	//   ....[71]....
        /*0a18*/ 	.word	0xffffffff


	//   ....[72]....
        /*0a1c*/ 	.word	0xffffffff


	//   ....[73]....
        /*0a20*/ 	.word	0xffffffff


	//   ....[74]....
        /*0a24*/ 	.word	0xffffffff


	//   ....[75]....
        /*0a28*/ 	.word	0xffffffff


	//   ....[76]....
        /*0a2c*/ 	.word	0xffffffff


	//   ....[77]....
        /*0a30*/ 	.word	0xffffffff


	//   ....[78]....
        /*0a34*/ 	.word	0xffffffff


	//   ....[79]....
        /*0a38*/ 	.word	0xffffffff


	//   ....[80]....
        /*0a3c*/ 	.word	0xffffffff


	//   ....[81]....
        /*0a40*/ 	.word	0xffffffff


	//   ....[82]....
        /*0a44*/ 	.word	0xffffffff


	//   ....[83]....
        /*0a48*/ 	.word	0xffffffff


	//   ....[84]....
        /*0a4c*/ 	.word	0xffffffff


	//   ....[85]....
        /*0a50*/ 	.word	0xffffffff


	//   ....[86]....
        /*0a54*/ 	.word	0xffffffff


	//   ....[87]....
        /*0a58*/ 	.word	0xffffffff


	//   ....[88]....
        /*0a5c*/ 	.word	0xffffffff


	//   ....[89]....
        /*0a60*/ 	.word	0xffffffff


	//   ....[90]....
        /*0a64*/ 	.word	0xffffffff


	//   ....[91]....
        /*0a68*/ 	.word	0xffffffff


	//   ....[92]....
        /*0a6c*/ 	.word	0xffffffff


	//   ....[93]....
        /*0a70*/ 	.word	0xffffffff


	//   ....[94]....
        /*0a74*/ 	.word	0xffffffff


	//   ....[95]....
        /*0a78*/ 	.word	0xffffffff


	//   ....[96]....
        /*0a7c*/ 	.word	0xffffffff


	//   ....[97]....
        /*0a80*/ 	.word	0xffffffff


	//   ....[98]....
        /*0a84*/ 	.word	0xffffffff


	//   ....[99]....
        /*0a88*/ 	.word	0xffffffff


	//   ....[100]....
        /*0a8c*/ 	.word	0xffffffff


	//   ....[101]....
        /*0a90*/ 	.word	0xffffffff


	//   ....[102]....
        /*0a94*/ 	.word	0xffffffff


	//   ....[103]....
        /*0a98*/ 	.word	0xffffffff


	//   ....[104]....
        /*0a9c*/ 	.word	0xffffffff


	//   ....[105]....
        /*0aa0*/ 	.word	0xffffffff


	//   ....[106]....
        /*0aa4*/ 	.word	0xffffffff


	//   ....[107]....
        /*0aa8*/ 	.word	0xffffffff


	//   ....[108]....
        /*0aac*/ 	.word	0xffffffff


	//   ....[109]....
        /*0ab0*/ 	.word	0xffffffff


	//   ....[110]....
        /*0ab4*/ 	.word	0xffffffff


	//   ....[111]....
        /*0ab8*/ 	.word	0xffffffff


	//   ....[112]....
        /*0abc*/ 	.word	0xffffffff


	//   ....[113]....
        /*0ac0*/ 	.word	0xffffffff


	//   ....[114]....
        /*0ac4*/ 	.word	0xffffffff


	//   ....[115]....
        /*0ac8*/ 	.word	0xffffffff


	//   ....[116]....
        /*0acc*/ 	.word	0x0500000f


	//   ....[117]....
        /*0ad0*/ 	.word	0x0500000f


	//   ....[118]....
        /*0ad4*/ 	.word	0x0500000f


	//   ....[119]....
        /*0ad8*/ 	.word	0x0500000f


	//   ....[120]....
        /*0adc*/ 	.word	0x0500000f


	//   ....[121]....
        /*0ae0*/ 	.word	0x0500000f


	//   ....[122]....
        /*0ae4*/ 	.word	0x0500000f


	//   ....[123]....
        /*0ae8*/ 	.word	0x0500000f


	//   ....[124]....
        /*0aec*/ 	.word	0x0500000f


	//   ....[125]....
        /*0af0*/ 	.word	0x0500000f


	//   ....[126]....
        /*0af4*/ 	.word	0x0500000f


	//   ....[127]....
        /*0af8*/ 	.word	0x0500000f


	//   ....[128]....
        /*0afc*/ 	.word	0x0500000f


	//   ....[129]....
        /*0b00*/ 	.word	0x0500000f


	//   ....[130]....
        /*0b04*/ 	.word	0x0500000f


	//   ....[131]....
        /*0b08*/ 	.word	0x0500000f


	//   ....[132]....
        /*0b0c*/ 	.word	0x0500000f


	//   ....[133]....
        /*0b10*/ 	.word	0x0500000f


	//   ....[134]....
        /*0b14*/ 	.word	0x0500000f


	//   ....[135]....
        /*0b18*/ 	.word	0x0500000f


	//   ....[136]....
        /*0b1c*/ 	.word	0x0500000f


	//   ....[137]....
        /*0b20*/ 	.word	0x0500000f


	//   ....[138]....
        /*0b24*/ 	.word	0x0500000f


	//   ....[139]....
        /*0b28*/ 	.word	0x0500000f


	//   ....[140]....
        /*0b2c*/ 	.word	0x0500000f


	//   ....[141]....
        /*0b30*/ 	.word	0x0500000f


	//   ....[142]....
        /*0b34*/ 	.word	0x0500000f


	//   ....[143]....
        /*0b38*/ 	.word	0x0500000f


	//   ....[144]....
        /*0b3c*/ 	.word	0x0500000f


	//   ....[145]....
        /*0b40*/ 	.word	0x0500000f


	//   ....[146]....
        /*0b44*/ 	.word	0x0500000f


	//   ....[147]....
        /*0b48*/ 	.word	0x0500000f


	//   ....[148]....
        /*0b4c*/ 	.word	0x0500000f


	//   ....[149]....
        /*0b50*/ 	.word	0x0500000f


	//   ....[150]....
        /*0b54*/ 	.word	0x0500000f


	//   ....[151]....
        /*0b58*/ 	.word	0x0500000f


	//   ....[152]....
        /*0b5c*/ 	.word	0x0500000f


	//   ....[153]....
        /*0b60*/ 	.word	0x0500000f


	//   ....[154]....
        /*0b64*/ 	.word	0x0500000f


	//   ....[155]....
        /*0b68*/ 	.word	0x0500000f


	//   ....[156]....
        /*0b6c*/ 	.word	0x0500000f


	//   ....[157]....
        /*0b70*/ 	.word	0x0500000f


	//   ....[158]....
        /*0b74*/ 	.word	0x0500000f


	//   ....[159]....
        /*0b78*/ 	.word	0x0500000f


	//   ....[160]....
        /*0b7c*/ 	.word	0x0500000f


	//   ....[161]....
        /*0b80*/ 	.word	0x0500000f


	//   ....[162]....
        /*0b84*/ 	.word	0x0500000f


	//   ....[163]....
        /*0b88*/ 	.word	0x0500000f


	//   ....[164]....
        /*0b8c*/ 	.word	0x0500000f


	//   ....[165]....
        /*0b90*/ 	.word	0x0500000f


	//   ....[166]....
        /*0b94*/ 	.word	0x0500000f


	//   ....[167]....
        /*0b98*/ 	.word	0x0500000f


	//----- nvinfo : EIATTR_COOP_GROUP_INSTR_OFFSETS
	.align		4
.L_359:
        /*0b9c*/ 	.byte	0x04, 0x28
        /*0b9e*/ 	.short	(.L_361 - .L_360)


	//   ....[0]....
.L_360:
        /*0ba0*/ 	.word	0x00000060


	//   ....[1]....
        /*0ba4*/ 	.word	0x000001a0


	//   ....[2]....
        /*0ba8*/ 	.word	0x000001f0


	//   ....[3]....
        /*0bac*/ 	.word	0x00000420


	//   ....[4]....
        /*0bb0*/ 	.word	0x00000580


	//   ....[5]....
        /*0bb4*/ 	.word	0x000006a0


	//   ....[6]....
        /*0bb8*/ 	.word	0x00000800


	//   ....[7]....
        /*0bbc*/ 	.word	0x0000b260


	//   ....[8]....
        /*0bc0*/ 	.word	0x0000b9d0


	//   ....[9]....
        /*0bc4*/ 	.word	0x0000b9e0


	//   ....[10]....
        /*0bc8*/ 	.word	0x0000b9f0


	//   ....[11]....
        /*0bcc*/ 	.word	0x0000ba00


	//   ....[12]....
        /*0bd0*/ 	.word	0x0000c2c0


	//   ....[13]....
        /*0bd4*/ 	.word	0x0000c2d0


	//   ....[14]....
        /*0bd8*/ 	.word	0x0000c2e0


	//   ....[15]....
        /*0bdc*/ 	.word	0x0000c2f0


	//   ....[16]....
        /*0be0*/ 	.word	0x0000f4b0


	//   ....[17]....
        /*0be4*/ 	.word	0x0000f4c0


	//   ....[18]....
        /*0be8*/ 	.word	0x0000f4d0


	//   ....[19]....
        /*0bec*/ 	.word	0x0000f4e0


	//   ....[20]....
        /*0bf0*/ 	.word	0x0000fb70


	//   ....[21]....
        /*0bf4*/ 	.word	0x0000fb80


	//   ....[22]....
        /*0bf8*/ 	.word	0x0000fb90


	//   ....[23]....
        /*0bfc*/ 	.word	0x0000fba0


	//   ....[24]....
        /*0c00*/ 	.word	0x000163b0


	//   ....[25]....
        /*0c04*/ 	.word	0x00016400


	//   ....[26]....
        /*0c08*/ 	.word	0x00016dd0


	//   ....[27]....
        /*0c0c*/ 	.word	0x00016e80


	//   ....[28]....
        /*0c10*/ 	.word	0x00017720


	//   ....[29]....
        /*0c14*/ 	.word	0x000177b0


	//   ....[30]....
        /*0c18*/ 	.word	0x0001c5e0


	//   ....[31]....
        /*0c1c*/ 	.word	0x0001c620


	//   ....[32]....
        /*0c20*/ 	.word	0x0001cda0


	//   ....[33]....
        /*0c24*/ 	.word	0x0001cea0


	//   ....[34]....
        /*0c28*/ 	.word	0x0001d480


	//   ....[35]....
        /*0c2c*/ 	.word	0x0001d510


	//   ....[36]....
        /*0c30*/ 	.word	0x00022590


	//   ....[37]....
        /*0c34*/ 	.word	0x000225b0


	//   ....[38]....
        /*0c38*/ 	.word	0x00022a80


	//   ....[39]....
        /*0c3c*/ 	.word	0x00022ad0


	//   ....[40]....
        /*0c40*/ 	.word	0x00024010


	//   ....[41]....
        /*0c44*/ 	.word	0x000240c0


	//   ....[42]....
        /*0c48*/ 	.word	0x000240e0


	//   ....[43]....
        /*0c4c*/ 	.word	0x000240f0


	//   ....[44]....
        /*0c50*/ 	.word	0x00025810


	//   ....[45]....
        /*0c54*/ 	.word	0x00025850


	//   ....[46]....
        /*0c58*/ 	.word	0x00025890


	//   ....[47]....
        /*0c5c*/ 	.word	0x000258a0


	//   ....[48]....
        /*0c60*/ 	.word	0x00025ea0


	//   ....[49]....
        /*0c64*/ 	.word	0x00025ec0


	//   ....[50]....
        /*0c68*/ 	.word	0x00025fc0


	//   ....[51]....
        /*0c6c*/ 	.word	0x00025fe0


	//   ....[52]....
        /*0c70*/ 	.word	0x000260e0


	//   ....[53]....
        /*0c74*/ 	.word	0x00026100


	//   ....[54]....
        /*0c78*/ 	.word	0x00026210


	//   ....[55]....
        /*0c7c*/ 	.word	0x00026230


	//   ....[56]....
        /*0c80*/ 	.word	0x00026b00


	//   ....[57]....
        /*0c84*/ 	.word	0x00026b20


	//   ....[58]....
        /*0c88*/ 	.word	0x00026c20


	//   ....[59]....
        /*0c8c*/ 	.word	0x00026c40


	//   ....[60]....
        /*0c90*/ 	.word	0x00026d40


	//   ....[61]....
        /*0c94*/ 	.word	0x00026d60


	//   ....[62]....
        /*0c98*/ 	.word	0x00026e70


	//   ....[63]....
        /*0c9c*/ 	.word	0x00026e90


	//   ....[64]....
        /*0ca0*/ 	.word	0x00027020


	//   ....[65]....
        /*0ca4*/ 	.word	0x000271f0


	//   ....[66]....
        /*0ca8*/ 	.word	0x00027220


	//   ....[67]....
        /*0cac*/ 	.word	0x00027250


	//   ....[68]....
        /*0cb0*/ 	.word	0x00027280


	//   ....[69]....
        /*0cb4*/ 	.word	0x000272b0


	//   ....[70]....
        /*0cb8*/ 	.word	0x000272e0


	//   ....[71]....
        /*0cbc*/ 	.word	0x00027450


	//   ....[72]....
        /*0cc0*/ 	.word	0x00027480


	//   ....[73]....
        /*0cc4*/ 	.word	0x000274b0


	//   ....[74]....
        /*0cc8*/ 	.word	0x000274e0


	//   ....[75]....
        /*0ccc*/ 	.word	0x00027510


	//   ....[76]....
        /*0cd0*/ 	.word	0x00027540


	//   ....[77]....
        /*0cd4*/ 	.word	0x000275e0


	//   ....[78]....
        /*0cd8*/ 	.word	0x00027640


	//   ....[79]....
        /*0cdc*/ 	.word	0x000276d0


	//   ....[80]....
        /*0ce0*/ 	.word	0x00028550


	//   ....[81]....
        /*0ce4*/ 	.word	0x0002a1b0


	//   ....[82]....
        /*0ce8*/ 	.word	0x0002ae80


	//   ....[83]....
        /*0cec*/ 	.word	0x0002aea0


	//   ....[84]....
        /*0cf0*/ 	.word	0x0002aec0


	//   ....[85]....
        /*0cf4*/ 	.word	0x0002aee0


	//   ....[86]....
        /*0cf8*/ 	.word	0x0002afc0


	//   ....[87]....
        /*0cfc*/ 	.word	0x0002b020


	//   ....[88]....
        /*0d00*/ 	.word	0x0002b050


	//   ....[89]....
        /*0d04*/ 	.word	0x0002b0d0


	//   ....[90]....
        /*0d08*/ 	.word	0x0002b100


	//   ....[91]....
        /*0d0c*/ 	.word	0x0002b190


	//   ....[92]....
        /*0d10*/ 	.word	0x0002b1c0


	//   ....[93]....
        /*0d14*/ 	.word	0x0002b250


	//   ....[94]....
        /*0d18*/ 	.word	0x0002b280


	//   ....[95]....
        /*0d1c*/ 	.word	0x0002b310


	//   ....[96]....
        /*0d20*/ 	.word	0x0002b320


	//   ....[97]....
        /*0d24*/ 	.word	0x0002b3b0


	//   ....[98]....
        /*0d28*/ 	.word	0x0002e3e0


	//   ....[99]....
        /*0d2c*/ 	.word	0x0002e440


	//   ....[100]....
        /*0d30*/ 	.word	0x0002e470


	//   ....[101]....
        /*0d34*/ 	.word	0x0002e480


	//   ....[102]....
        /*0d38*/ 	.word	0x0002e4b0


	//   ....[103]....
        /*0d3c*/ 	.word	0x0002e4e0


	//   ....[104]....
        /*0d40*/ 	.word	0x0002e510


	//   ....[105]....
        /*0d44*/ 	.word	0x0002e540


	//   ....[106]....
        /*0d48*/ 	.word	0x0002e6c0


	//   ....[107]....
        /*0d4c*/ 	.word	0x0002e6f0


	//   ....[108]....
        /*0d50*/ 	.word	0x0002e720


	//   ....[109]....
        /*0d54*/ 	.word	0x0002e750


	//   ....[110]....
        /*0d58*/ 	.word	0x0002e780


	//   ....[111]....
        /*0d5c*/ 	.word	0x0002e7b0


	//   ....[112]....
        /*0d60*/ 	.word	0x0002e870


	//   ....[113]....
        /*0d64*/ 	.word	0x0002e890


	//   ....[114]....
        /*0d68*/ 	.word	0x0002e900


	//   ....[115]....
        /*0d6c*/ 	.word	0x0002efd0


	//   ....[116]....
        /*0d70*/ 	.word	0x0002f430


	//   ....[117]....
        /*0d74*/ 	.word	0x0002f4c0


	//   ....[118]....
        /*0d78*/ 	.word	0x0002f510


	//   ....[119]....
        /*0d7c*/ 	.word	0x0002f560


	//   ....[120]....
        /*0d80*/ 	.word	0x0002f5f0


	//   ....[121]....
        /*0d84*/ 	.word	0x0002f680


	//   ....[122]....
        /*0d88*/ 	.word	0x0002f6d0


	//   ....[123]....
        /*0d8c*/ 	.word	0x0002f720


	//   ....[124]....
        /*0d90*/ 	.word	0x0002f810


	//   ....[125]....
        /*0d94*/ 	.word	0x0002f8a0


	//   ....[126]....
        /*0d98*/ 	.word	0x0002f900


	//   ....[127]....
        /*0d9c*/ 	.word	0x0002f960


	//   ....[128]....
        /*0da0*/ 	.word	0x0002f9f0


	//   ....[129]....
        /*0da4*/ 	.word	0x0002fa80


	//   ....[130]....
        /*0da8*/ 	.word	0x0002fae0


	//   ....[131]....
        /*0dac*/ 	.word	0x0002fb40


	//   ....[132]....
        /*0db0*/ 	.word	0x0002fe30


	//   ....[133]....
        /*0db4*/ 	.word	0x00030120


	//   ....[134]....
        /*0db8*/ 	.word	0x00030290


	//   ....[135]....
        /*0dbc*/ 	.word	0x000302e0


	//   ....[136]....
        /*0dc0*/ 	.word	0x00030340


	//   ....[137]....
        /*0dc4*/ 	.word	0x000303e0


	//   ....[138]....
        /*0dc8*/ 	.word	0x00030480


	//   ....[139]....
        /*0dcc*/ 	.word	0x000305b0


	//   ....[140]....
        /*0dd0*/ 	.word	0x00030690


	//   ....[141]....
        /*0dd4*/ 	.word	0x00030720


	//   ....[142]....
        /*0dd8*/ 	.word	0x00030800


	//   ....[143]....
        /*0ddc*/ 	.word	0x00030890


	//   ....[144]....
        /*0de0*/ 	.word	0x00030980


	//   ....[145]....
        /*0de4*/ 	.word	0x00030a10


	//   ....[146]....
        /*0de8*/ 	.word	0x00030b00


	//   ....[147]....
        /*0dec*/ 	.word	0x00030b90


	//   ....[148]....
        /*0df0*/ 	.word	0x00030c70


	//   ....[149]....
        /*0df4*/ 	.word	0x00030d80


	//   ....[150]....
        /*0df8*/ 	.word	0x000310b0


	//   ....[151]....
        /*0dfc*/ 	.word	0x00031150


	//   ....[152]....
        /*0e00*/ 	.word	0x00031270


	//   ....[153]....
        /*0e04*/ 	.word	0x000312f0


	//   ....[154]....
        /*0e08*/ 	.word	0x00031370


	//   ....[155]....
        /*0e0c*/ 	.word	0x000313f0


	//   ....[156]....
        /*0e10*/ 	.word	0x00031470


	//   ....[157]....
        /*0e14*/ 	.word	0x00031500


	//   ....[158]....
        /*0e18*/ 	.word	0x000315a0


	//   ....[159]....
        /*0e1c*/ 	.word	0x00031650


	//   ....[160]....
        /*0e20*/ 	.word	0x000316d0


	//   ....[161]....
        /*0e24*/ 	.word	0x00031750


	//   ....[162]....
        /*0e28*/ 	.word	0x000317d0


	//   ....[163]....
        /*0e2c*/ 	.word	0x00031860


	//   ....[164]....
        /*0e30*/ 	.word	0x000318e0


	//   ....[165]....
        /*0e34*/ 	.word	0x00031980


	//   ....[166]....
        /*0e38*/ 	.word	0x00031a10


	//   ....[167]....
        /*0e3c*/ 	.word	0x00031b40


	//----- nvinfo : EIATTR_REG_RECONFIG
	.align		4
.L_361:
        /*0e40*/ 	.byte	0x01, 0x54
	.zero		2


	//----- nvinfo : EIATTR_SYSCALL_OFFSETS
	.align		4
        /*0e44*/ 	.byte	0x04, 0x46
        /*0e46*/ 	.short	(.L_363 - .L_362)


	//   ....[0]....
.L_362:
        /*0e48*/ 	.word	0x00001c20


	//   ....[1]....
        /*0e4c*/ 	.word	0x00001d70


	//   ....[2]....
        /*0e50*/ 	.word	0x0000b400


	//   ....[3]....
        /*0e54*/ 	.word	0x0000b730


	//   ....[4]....
        /*0e58*/ 	.word	0x00029db0


	//   ....[5]....
        /*0e5c*/ 	.word	0x00029f10


	//   ....[6]....
        /*0e60*/ 	.word	0x0002a010


	//   ....[7]....
        /*0e64*/ 	.word	0x0002aa30


	//----- nvinfo : EIATTR_MBARRIER_INSTR_OFFSETS
	.align		4
.L_363:
        /*0e68*/ 	.byte	0x04, 0x39
        /*0e6a*/ 	.short	(.L_365 - .L_364)


	//   ....[0]....
.L_364:
        /*0e6c*/ 	.word	0x000002d0
        /*0e70*/ 	.word	0x000000ff
        /*0e74*/ 	.word	0x00036800
        /*0e78*/ 	.short	0x0100
        /*0e7a*/ 	.byte	0x08
	.zero		1


	//   ....[1]....
        /*0e7c*/ 	.word	0x000002e0
        /*0e80*/ 	.word	0x000000ff
        /*0e84*/ 	.word	0x00036820
        /*0e88*/ 	.short	0x0100
        /*0e8a*/ 	.byte	0x08
	.zero		1


	//   ....[2]....
        /*0e8c*/ 	.word	0x000003d0
        /*0e90*/ 	.word	0x000000ff
        /*0e94*/ 	.word	0x00036830
        /*0e98*/ 	.short	0x0100
        /*0e9a*/ 	.byte	0x08
	.zero		1


	//   ....[3]....
        /*0e9c*/ 	.word	0x000003e0
        /*0ea0*/ 	.word	0x000000ff
        /*0ea4*/ 	.word	0x00036840
        /*0ea8*/ 	.short	0x0100
        /*0eaa*/ 	.byte	0x08
	.zero		1


	//   ....[4]....
        /*0eac*/ 	.word	0x000003f0
        /*0eb0*/ 	.word	0x000000ff
        /*0eb4*/ 	.word	0x00036838
        /*0eb8*/ 	.short	0x0100
        /*0eba*/ 	.byte	0x08
	.zero		1


	//   ....[5]....
        /*0ebc*/ 	.word	0x00000400
        /*0ec0*/ 	.word	0x000000ff
        /*0ec4*/ 	.word	0x00036848
        /*0ec8*/ 	.short	0x0100
        /*0eca*/ 	.byte	0x08
	.zero		1


	//   ....[6]....
        /*0ecc*/ 	.word	0x00000530
        /*0ed0*/ 	.word	0x000000ff
        /*0ed4*/ 	.word	0x00036850
        /*0ed8*/ 	.short	0x0100
        /*0eda*/ 	.byte	0x08
	.zero		1


	//   ....[7]....
        /*0edc*/ 	.word	0x00000540
        /*0ee0*/ 	.word	0x000000ff
        /*0ee4*/ 	.word	0x00036860
        /*0ee8*/ 	.short	0x0100
        /*0eea*/ 	.byte	0x08
	.zero		1


	//   ....[8]....
        /*0eec*/ 	.word	0x00000550
        /*0ef0*/ 	.word	0x000000ff
        /*0ef4*/ 	.word	0x00036858
        /*0ef8*/ 	.short	0x0100
        /*0efa*/ 	.byte	0x08
	.zero		1


	//   ....[9]....
        /*0efc*/ 	.word	0x00000560
        /*0f00*/ 	.word	0x000000ff
        /*0f04*/ 	.word	0x00036868
        /*0f08*/ 	.short	0x0100
        /*0f0a*/ 	.byte	0x08
	.zero		1


	//   ....[10]....
        /*0f0c*/ 	.word	0x00000650
        /*0f10*/ 	.word	0x000000ff
        /*0f14*/ 	.word	0x00036870
        /*0f18*/ 	.short	0x0100
        /*0f1a*/ 	.byte	0x06
	.zero		1


	//   ....[11]....
        /*0f1c*/ 	.word	0x00000660
        /*0f20*/ 	.word	0x000000ff
        /*0f24*/ 	.word	0x00036880
        /*0f28*/ 	.short	0x0100
        /*0f2a*/ 	.byte	0x06
	.zero		1


	//   ....[12]....
        /*0f2c*/ 	.word	0x00000670
        /*0f30*/ 	.word	0x000000ff
        /*0f34*/ 	.word	0x00036878
        /*0f38*/ 	.short	0x0100
        /*0f3a*/ 	.byte	0x06
	.zero		1


	//   ....[13]....
        /*0f3c*/ 	.word	0x00000680
        /*0f40*/ 	.word	0x000000ff
        /*0f44*/ 	.word	0x00036888
        /*0f48*/ 	.short	0x0100
        /*0f4a*/ 	.byte	0x06
	.zero		1


	//   ....[14]....
        /*0f4c*/ 	.word	0x000007b0
        /*0f50*/ 	.word	0x000000ff
        /*0f54*/ 	.word	0x00036890
        /*0f58*/ 	.short	0x0100
        /*0f5a*/ 	.byte	0x08
	.zero		1


	//   ....[15]....
        /*0f5c*/ 	.word	0x000007c0
        /*0f60*/ 	.word	0x000000ff
        /*0f64*/ 	.word	0x000368a0
        /*0f68*/ 	.short	0x0100
        /*0f6a*/ 	.byte	0x08
	.zero		1


	//   ....[16]....
        /*0f6c*/ 	.word	0x000007d0
        /*0f70*/ 	.word	0x000000ff
        /*0f74*/ 	.word	0x00036898
        /*0f78*/ 	.short	0x0100
        /*0f7a*/ 	.byte	0x08
	.zero		1


	//   ....[17]....
        /*0f7c*/ 	.word	0x000007e0
        /*0f80*/ 	.word	0x000000ff
        /*0f84*/ 	.word	0x000368a8
        /*0f88*/ 	.short	0x0100
        /*0f8a*/ 	.byte	0x08
	.zero		1


	//   ....[18]....
        /*0f8c*/ 	.word	0x00000910
        /*0f90*/ 	.word	0x000000ff
        /*0f94*/ 	.word	0x000368b0
        /*0f98*/ 	.short	0x0100
        /*0f9a*/ 	.byte	0x08
	.zero		1


	//   ....[19]....
        /*0f9c*/ 	.word	0x00000920
        /*0fa0*/ 	.word	0x000000ff
        /*0fa4*/ 	.word	0x000368c0
        /*0fa8*/ 	.short	0x0100
        /*0faa*/ 	.byte	0x08
	.zero		1


	//   ....[20]....
        /*0fac*/ 	.word	0x00000930
        /*0fb0*/ 	.word	0x000000ff
        /*0fb4*/ 	.word	0x000368b8
        /*0fb8*/ 	.short	0x0100
        /*0fba*/ 	.byte	0x08
	.zero		1


	//   ....[21]....
        /*0fbc*/ 	.word	0x00000940
        /*0fc0*/ 	.word	0x000000ff
        /*0fc4*/ 	.word	0x000368c8
        /*0fc8*/ 	.short	0x0100
        /*0fca*/ 	.byte	0x08
	.zero		1


	//   ....[22]....
        /*0fcc*/ 	.word	0x000039e0
        /*0fd0*/ 	.word	0x00000062
        /*0fd4*/ 	.word	0x00036890
        /*0fd8*/ 	.short	0x010a
        /*0fda*/ 	.byte	0x3f
	.zero		1


	//   ....[23]....
        /*0fdc*/ 	.word	0x00006f10
        /*0fe0*/ 	.word	0x00000062
        /*0fe4*/ 	.word	0x00036890
        /*0fe8*/ 	.short	0x010a
        /*0fea*/ 	.byte	0x3f
	.zero		1


	//   ....[24]....
        /*0fec*/ 	.word	0x0000a220
        /*0ff0*/ 	.word	0x00000062
        /*0ff4*/ 	.word	0x00036890
        /*0ff8*/ 	.short	0x010a
        /*0ffa*/ 	.byte	0x3f
	.zero		1


	//   ....[25]....
        /*0ffc*/ 	.word	0x0000a600
        /*1000*/ 	.word	0x00000028
        /*1004*/ 	.word	0x00000000
        /*1008*/ 	.short	0x0101
        /*100a*/ 	.byte	0x3f
	.zero		1


	//   ....[26]....
        /*100c*/ 	.word	0x0000a640
        /*1010*/ 	.word	0x00000062
        /*1014*/ 	.word	0x000368b0
        /*1018*/ 	.short	0x010a
        /*101a*/ 	.byte	0x3f
	.zero		1


	//   ....[27]....
        /*101c*/ 	.word	0x0000acc0
        /*1020*/ 	.word	0x00000062
        /*1024*/ 	.word	0x00000000
        /*1028*/ 	.short	0x0101
        /*102a*/ 	.byte	0x3f
	.zero		1


	//   ....[28]....
        /*102c*/ 	.word	0x0000b490
        /*1030*/ 	.word	0x00000010
        /*1034*/ 	.word	0x00036800
        /*1038*/ 	.short	0x010a
        /*103a*/ 	.byte	0x3f
	.zero		1


	//   ....[29]....
        /*103c*/ 	.word	0x0000b4e0
        /*1040*/ 	.word	0x00000010
        /*1044*/ 	.word	0x00036800
        /*1048*/ 	.short	0x010a
        /*104a*/ 	.byte	0x3f
	.zero		1


	//   ....[30]....
        /*104c*/ 	.word	0x0000cbd0
        /*1050*/ 	.word	0x00000010
        /*1054*/ 	.word	0x00036800
        /*1058*/ 	.short	0x010a
        /*105a*/ 	.byte	0x3f
	.zero		1


	//   ....[31]....
        /*105c*/ 	.word	0x00010180
        /*1060*/ 	.word	0x00000010
        /*1064*/ 	.word	0x00036800
        /*1068*/ 	.short	0x010a
        /*106a*/ 	.byte	0x3f
	.zero		1


	//   ....[32]....
        /*106c*/ 	.word	0x00012d30
        /*1070*/ 	.word	0x00000000
        /*1074*/ 	.word	0x00036830
        /*1078*/ 	.short	0x010a
        /*107a*/ 	.byte	0x3f
	.zero		1


	//   ....[33]....
        /*107c*/ 	.word	0x00012da0
        /*1080*/ 	.word	0x00000000
        /*1084*/ 	.word	0x00036830
        /*1088*/ 	.short	0x010a
        /*108a*/ 	.byte	0x3f
	.zero		1


	//   ....[34]....
        /*108c*/ 	.word	0x00016c30
        /*1090*/ 	.word	0x00000000
        /*1094*/ 	.word	0x00000000
        /*1098*/ 	.short	0x0101
        /*109a*/ 	.byte	0x3f
	.zero		1


	//   ....[35]....
        /*109c*/ 	.word	0x000184b0
        /*10a0*/ 	.word	0x0000000d
        /*10a4*/ 	.word	0x00036830
        /*10a8*/ 	.short	0x010a
        /*10aa*/ 	.byte	0x3f
	.zero		1


	//   ....[36]....
        /*10ac*/ 	.word	0x00018530
        /*10b0*/ 	.word	0x0000000d
        /*10b4*/ 	.word	0x00036830
        /*10b8*/ 	.short	0x010a
        /*10ba*/ 	.byte	0x3f
	.zero		1


	//   ....[37]....
        /*10bc*/ 	.word	0x0001bc30
        /*10c0*/ 	.word	0x0000000b
        /*10c4*/ 	.word	0x00036850
        /*10c8*/ 	.short	0x010a
        /*10ca*/ 	.byte	0x3f
	.zero		1


	//   ....[38]....
        /*10cc*/ 	.word	0x0001bc80
        /*10d0*/ 	.word	0x0000000b
        /*10d4*/ 	.word	0x00036850
        /*10d8*/ 	.short	0x010a
        /*10da*/ 	.byte	0x3f
	.zero		1


	//   ....[39]....
        /*10dc*/ 	.word	0x0001da70
        /*10e0*/ 	.word	0x0000000d
        /*10e4*/ 	.word	0x00000000
        /*10e8*/ 	.short	0x0101
        /*10ea*/ 	.byte	0x3f
	.zero		1


	//   ....[40]....
        /*10ec*/ 	.word	0x0001daa0
        /*10f0*/ 	.word	0x0000000b
        /*10f4*/ 	.word	0x00000000
        /*10f8*/ 	.short	0x0101
        /*10fa*/ 	.byte	0x3f
	.zero		1


	//   ....[41]....
        /*10fc*/ 	.word	0x0001e210
        /*1100*/ 	.word	0x00000004
        /*1104*/ 	.word	0x00036830
        /*1108*/ 	.short	0x010a
        /*110a*/ 	.byte	0x3f
	.zero		1


	//   ....[42]....
        /*110c*/ 	.word	0x0001e290
        /*1110*/ 	.word	0x00000004
        /*1114*/ 	.word	0x00036830
        /*1118*/ 	.short	0x010a
        /*111a*/ 	.byte	0x3f
	.zero		1


	//   ....[43]....
        /*111c*/ 	.word	0x00021970
        /*1120*/ 	.word	0x0000000b
        /*1124*/ 	.word	0x00036850
        /*1128*/ 	.short	0x010a
        /*112a*/ 	.byte	0x3f
	.zero		1


	//   ....[44]....
        /*112c*/ 	.word	0x000219c0
        /*1130*/ 	.word	0x0000000b
        /*1134*/ 	.word	0x00036850
        /*1138*/ 	.short	0x010a
        /*113a*/ 	.byte	0x3f
	.zero		1


	//   ....[45]....
        /*113c*/ 	.word	0x00023070
        /*1140*/ 	.word	0x0000000f
        /*1144*/ 	.word	0x00000000
        /*1148*/ 	.short	0x0101
        /*114a*/ 	.byte	0x3f
	.zero		1


	//   ....[46]....
        /*114c*/ 	.word	0x000230c0
        /*1150*/ 	.word	0x0000000b
        /*1154*/ 	.word	0x00000000
        /*1158*/ 	.short	0x0101
        /*115a*/ 	.byte	0x3f
	.zero		1


	//   ....[47]....
        /*115c*/ 	.word	0x00023c60
        /*1160*/ 	.word	0x00000000
        /*1164*/ 	.word	0x00036850
        /*1168*/ 	.short	0x010a
        /*116a*/ 	.byte	0x3f
	.zero		1


	//   ....[48]....
        /*116c*/ 	.word	0x00023d00
        /*1170*/ 	.word	0x00000000
        /*1174*/ 	.word	0x00036850
        /*1178*/ 	.short	0x010a
        /*117a*/ 	.byte	0x3f
	.zero		1


	//   ....[49]....
        /*117c*/ 	.word	0x000242d0
        /*1180*/ 	.word	0x0000000a
        /*1184*/ 	.word	0x00000000
        /*1188*/ 	.short	0x0101
        /*118a*/ 	.byte	0x3f
	.zero		1


	//   ....[50]....
        /*118c*/ 	.word	0x00025e90
        /*1190*/ 	.word	0x00000000
        /*1194*/ 	.word	0x00000000
        /*1198*/ 	.short	0x0101
        /*119a*/ 	.byte	0x3f
	.zero		1


	//   ....[51]....
        /*119c*/ 	.word	0x00028640
        /*11a0*/ 	.word	0x00000005
        /*11a4*/ 	.word	0x00036820
        /*11a8*/ 	.short	0x010a
        /*11aa*/ 	.byte	0x3f
	.zero		1


	//   ....[52]....
        /*11ac*/ 	.word	0x00028720
        /*11b0*/ 	.word	0x00000006
        /*11b4*/ 	.word	0x000368a0
        /*11b8*/ 	.short	0x010a
        /*11ba*/ 	.byte	0x3f
	.zero		1


	//   ....[53]....
        /*11bc*/ 	.word	0x00028b70
        /*11c0*/ 	.word	0x00000006
        /*11c4*/ 	.word	0x000368c0
        /*11c8*/ 	.short	0x010a
        /*11ca*/ 	.byte	0x3f
	.zero		1


	//   ....[54]....
        /*11cc*/ 	.word	0x00029110
        /*11d0*/ 	.word	0x00000007
        /*11d4*/ 	.word	0x000368a0
        /*11d8*/ 	.short	0x010a
        /*11da*/ 	.byte	0x3f
	.zero		1


	//   ....[55]....
        /*11dc*/ 	.word	0x00029550
        /*11e0*/ 	.word	0x00000007
        /*11e4*/ 	.word	0x000368c0
        /*11e8*/ 	.short	0x010a
        /*11ea*/ 	.byte	0x3f
	.zero		1


	//   ....[56]....
        /*11ec*/ 	.word	0x0002a460
        /*11f0*/ 	.word	0x00000000
        /*11f4*/ 	.word	0x00036840
        /*11f8*/ 	.short	0x010a
        /*11fa*/ 	.byte	0x3f
	.zero		1


	//   ....[57]....
        /*11fc*/ 	.word	0x0002b4b0
        /*1200*/ 	.word	0x00000009
        /*1204*/ 	.word	0x00036800
        /*1208*/ 	.short	0x0107
        /*120a*/ 	.byte	0x3f
	.zero		1


	//   ....[58]....
        /*120c*/ 	.word	0x0002b5c0
        /*1210*/ 	.word	0x00000002
        /*1214*/ 	.word	0x00036800
        /*1218*/ 	.short	0x0101
        /*121a*/ 	.byte	0x3f
	.zero		1


	//   ....[59]....
        /*121c*/ 	.word	0x0002b5e0
        /*1220*/ 	.word	0x00000002
        /*1224*/ 	.word	0x00036820
        /*1228*/ 	.short	0x010a
        /*122a*/ 	.byte	0x3f
	.zero		1


	//   ....[60]....
        /*122c*/ 	.word	0x0002b940
        /*1230*/ 	.word	0x00000003
        /*1234*/ 	.word	0x00036840
        /*1238*/ 	.short	0x010a
        /*123a*/ 	.byte	0x3f
	.zero		1


	//   ....[61]....
        /*123c*/ 	.word	0x0002be00
        /*1240*/ 	.word	0x00000003
        /*1244*/ 	.word	0x00000060
        /*1248*/ 	.short	0x010a
        /*124a*/ 	.byte	0x3f
	.zero		1


	//   ....[62]....
        /*124c*/ 	.word	0x0002c5e0
        /*1250*/ 	.word	0x00000003
        /*1254*/ 	.word	0x00036840
        /*1258*/ 	.short	0x010a
        /*125a*/ 	.byte	0x3f
	.zero		1


	//   ....[63]....
        /*125c*/ 	.word	0x0002caa0
        /*1260*/ 	.word	0x00000002
        /*1264*/ 	.word	0x00000060
        /*1268*/ 	.short	0x010a
        /*126a*/ 	.byte	0x3f
	.zero		1


	//   ....[64]....
        /*126c*/ 	.word	0x0002d1c0
        /*1270*/ 	.word	0x00000002
        /*1274*/ 	.word	0x00036840
        /*1278*/ 	.short	0x010a
        /*127a*/ 	.byte	0x3f
	.zero		1


	//   ....[65]....
        /*127c*/ 	.word	0x0002d680
        /*1280*/ 	.word	0x00000002
        /*1284*/ 	.word	0x00000060
        /*1288*/ 	.short	0x010a
        /*128a*/ 	.byte	0x3f
	.zero		1


	//   ....[66]....
        /*128c*/ 	.word	0x0002dd30
        /*1290*/ 	.word	0x00000000
        /*1294*/ 	.word	0x00036860
        /*1298*/ 	.short	0x010a
        /*129a*/ 	.byte	0x3f
	.zero		1


	//   ....[67]....
        /*129c*/ 	.word	0x0002ef50
        /*12a0*/ 	.word	0x00000000
        /*12a4*/ 	.word	0x00036820
        /*12a8*/ 	.short	0x010a
        /*12aa*/ 	.byte	0x3f
	.zero		1


	//   ....[68]....
        /*12ac*/ 	.word	0x0002f120
        /*12b0*/ 	.word	0x00000006
        /*12b4*/ 	.word	0x00000000
        /*12b8*/ 	.short	0x010a
        /*12ba*/ 	.byte	0x3f
	.zero		1


	//   ....[69]....
        /*12bc*/ 	.word	0x0002f190
        /*12c0*/ 	.word	0x00000007
        /*12c4*/ 	.word	0x00000000
        /*12c8*/ 	.short	0x010a
        /*12ca*/ 	.byte	0x3f
	.zero		1


	//   ....[70]....
        /*12cc*/ 	.word	0x0002f200
        /*12d0*/ 	.word	0x00000004
        /*12d4*/ 	.word	0x00000000
        /*12d8*/ 	.short	0x010a
        /*12da*/ 	.byte	0x3f
	.zero		1


	//   ....[71]....
        /*12dc*/ 	.word	0x0002f230
        /*12e0*/ 	.word	0x00000003
        /*12e4*/ 	.word	0x00000000
        /*12e8*/ 	.short	0x010a
        /*12ea*/ 	.byte	0x3f
	.zero		1


	//   ....[72]....
        /*12ec*/ 	.word	0x0002f290
        /*12f0*/ 	.word	0x00000062
        /*12f4*/ 	.word	0x00036890
        /*12f8*/ 	.short	0x010a
        /*12fa*/ 	.byte	0x3f
	.zero		1


	//   ....[73]....
        /*12fc*/ 	.word	0x0002f2e0
        /*1300*/ 	.word	0x00000062
        /*1304*/ 	.word	0x00036890
        /*1308*/ 	.short	0x010a
        /*130a*/ 	.byte	0x3f
	.zero		1


	//   ....[74]....
        /*130c*/ 	.word	0x0002f330
        /*1310*/ 	.word	0x00000062
        /*1314*/ 	.word	0x00036890
        /*1318*/ 	.short	0x010a
        /*131a*/ 	.byte	0x3f
	.zero		1


	//   ....[75]....
        /*131c*/ 	.word	0x0002f380
        /*1320*/ 	.word	0x00000062
        /*1324*/ 	.word	0x000368b0
        /*1328*/ 	.short	0x010a
        /*132a*/ 	.byte	0x3f
	.zero		1


	//   ....[76]....
        /*132c*/ 	.word	0x0002f760
        /*1330*/ 	.word	0x00000010
        /*1334*/ 	.word	0x00036800
        /*1338*/ 	.short	0x010a
        /*133a*/ 	.byte	0x3f
	.zero		1


	//   ....[77]....
        /*133c*/ 	.word	0x0002fb70
        /*1340*/ 	.word	0x00000010
        /*1344*/ 	.word	0x00036800
        /*1348*/ 	.short	0x010a
        /*134a*/ 	.byte	0x3f
	.zero		1


	//   ....[78]....
        /*134c*/ 	.word	0x0002fbc0
        /*1350*/ 	.word	0x00000000
        /*1354*/ 	.word	0x00036830
        /*1358*/ 	.short	0x010a
        /*135a*/ 	.byte	0x3f
	.zero		1


	//   ....[79]....
        /*135c*/ 	.word	0x0002fc10
        /*1360*/ 	.word	0x0000000d
        /*1364*/ 	.word	0x00036830
        /*1368*/ 	.short	0x010a
        /*136a*/ 	.byte	0x3f
	.zero		1


	//   ....[80]....
        /*136c*/ 	.word	0x0002fc60
        /*1370*/ 	.word	0x0000000b
        /*1374*/ 	.word	0x00036850
        /*1378*/ 	.short	0x010a
        /*137a*/ 	.byte	0x3f
	.zero		1


	//   ....[81]....
        /*137c*/ 	.word	0x0002fcb0
        /*1380*/ 	.word	0x00000004
        /*1384*/ 	.word	0x00036830
        /*1388*/ 	.short	0x010a
        /*138a*/ 	.byte	0x3f
	.zero		1


	//   ....[82]....
        /*138c*/ 	.word	0x0002fd00
        /*1390*/ 	.word	0x0000000b
        /*1394*/ 	.word	0x00036850
        /*1398*/ 	.short	0x010a
        /*139a*/ 	.byte	0x3f
	.zero		1


	//   ....[83]....
        /*139c*/ 	.word	0x0002fd50
        /*13a0*/ 	.word	0x00000000
        /*13a4*/ 	.word	0x00036850
        /*13a8*/ 	.short	0x010a
        /*13aa*/ 	.byte	0x3f
	.zero		1


	//   ....[84]....
        /*13ac*/ 	.word	0x0002ff00
        /*13b0*/ 	.word	0x00000004
        /*13b4*/ 	.word	0x00036820
        /*13b8*/ 	.short	0x010a
        /*13ba*/ 	.byte	0x3f
	.zero		1


	//   ....[85]....
        /*13bc*/ 	.word	0x0002ff50
        /*13c0*/ 	.word	0x00000006
        /*13c4*/ 	.word	0x000368a0
        /*13c8*/ 	.short	0x010a
        /*13ca*/ 	.byte	0x3f
	.zero		1


	//   ....[86]....
        /*13cc*/ 	.word	0x0002ffa0
        /*13d0*/ 	.word	0x00000006
        /*13d4*/ 	.word	0x000368c0
        /*13d8*/ 	.short	0x010a
        /*13da*/ 	.byte	0x3f
	.zero		1


	//   ....[87]....
        /*13dc*/ 	.word	0x0002fff0
        /*13e0*/ 	.word	0x00000007
        /*13e4*/ 	.word	0x000368a0
        /*13e8*/ 	.short	0x010a
        /*13ea*/ 	.byte	0x3f
	.zero		1


	//   ....[88]....
        /*13ec*/ 	.word	0x00030040
        /*13f0*/ 	.word	0x00000007
        /*13f4*/ 	.word	0x000368c0
        /*13f8*/ 	.short	0x010a
        /*13fa*/ 	.byte	0x3f
	.zero		1


	//   ....[89]....
        /*13fc*/ 	.word	0x000301e0
        /*1400*/ 	.word	0x00000000
        /*1404*/ 	.word	0x00036840
        /*1408*/ 	.short	0x010a
        /*140a*/ 	.byte	0x3f
	.zero		1


	//   ....[90]....
        /*140c*/ 	.word	0x00030dd0
        /*1410*/ 	.word	0x00000002
        /*1414*/ 	.word	0x00036820
        /*1418*/ 	.short	0x010a
        /*141a*/ 	.byte	0x3f
	.zero		1


	//   ....[91]....
        /*141c*/ 	.word	0x00030e20
        /*1420*/ 	.word	0x00000003
        /*1424*/ 	.word	0x00036840
        /*1428*/ 	.short	0x010a
        /*142a*/ 	.byte	0x3f
	.zero		1


	//   ....[92]....
        /*142c*/ 	.word	0x00030e70
        /*1430*/ 	.word	0x00000003
        /*1434*/ 	.word	0x00000060
        /*1438*/ 	.short	0x010a
        /*143a*/ 	.byte	0x3f
	.zero		1


	//   ....[93]....
        /*143c*/ 	.word	0x00030ec0
        /*1440*/ 	.word	0x00000003
        /*1444*/ 	.word	0x00036840
        /*1448*/ 	.short	0x010a
        /*144a*/ 	.byte	0x3f
	.zero		1


	//   ....[94]....
        /*144c*/ 	.word	0x00030f10
        /*1450*/ 	.word	0x00000002
        /*1454*/ 	.word	0x00000060
        /*1458*/ 	.short	0x010a
        /*145a*/ 	.byte	0x3f
	.zero		1


	//   ....[95]....
        /*145c*/ 	.word	0x00030f60
        /*1460*/ 	.word	0x00000002
        /*1464*/ 	.word	0x00036840
        /*1468*/ 	.short	0x010a
        /*146a*/ 	.byte	0x3f
	.zero		1


	//   ....[96]....
        /*146c*/ 	.word	0x00030fb0
        /*1470*/ 	.word	0x00000002
        /*1474*/ 	.word	0x00000060
        /*1478*/ 	.short	0x010a
        /*147a*/ 	.byte	0x3f
	.zero		1


	//   ....[97]....
        /*147c*/ 	.word	0x00031000
        /*1480*/ 	.word	0x00000000
        /*1484*/ 	.word	0x00036860
        /*1488*/ 	.short	0x010a
        /*148a*/ 	.byte	0x3f
	.zero		1


	//   ....[98]....
        /*148c*/ 	.word	0x00031a60
        /*1490*/ 	.word	0x00000000
        /*1494*/ 	.word	0x00036820
        /*1498*/ 	.short	0x010a
        /*149a*/ 	.byte	0x3f
	.zero		1


	//   ....[99]....
        /*149c*/ 	.word	0x00031c00
        /*14a0*/ 	.word	0x00000006
        /*14a4*/ 	.word	0x00000000
        /*14a8*/ 	.short	0x010a
        /*14aa*/ 	.byte	0x3f
	.zero		1


	//   ....[100]....
        /*14ac*/ 	.word	0x00031c50
        /*14b0*/ 	.word	0x00000007
        /*14b4*/ 	.word	0x00000000
        /*14b8*/ 	.short	0x010a
        /*14ba*/ 	.byte	0x3f
	.zero		1


	//   ....[101]....
        /*14bc*/ 	.word	0x00031ca0
        /*14c0*/ 	.word	0x00000004
        /*14c4*/ 	.word	0x00000000
        /*14c8*/ 	.short	0x010a
        /*14ca*/ 	.byte	0x3f
	.zero		1


	//----- nvinfo : EIATTR_NUM_MBARRIERS
	.align		4
.L_365:
        /*14cc*/ 	.byte	0x03, 0x38
        /*14ce*/ 	.short	0x0016


	//----- nvinfo : EIATTR_EXIT_INSTR_OFFSETS
	.align		4
        /*14d0*/ 	.byte	0x04, 0x1c
        /*14d2*/ 	.short	(.L_367 - .L_366)


	//   ....[0]....
.L_366:
        /*14d4*/ 	.word	0x0002f280


	//----- nvinfo : EIATTR_MAX_THREADS
	.align		4
.L_367:
        /*14d8*/ 	.byte	0x04, 0x05
        /*14da*/ 	.short	(.L_369 - .L_368)
.L_368:
        /*14dc*/ 	.word	0x00000180
        /*14e0*/ 	.word	0x00000001
        /*14e4*/ 	.word	0x00000001


	//----- nvinfo : EIATTR_CRS_STACK_SIZE
	.align		4
.L_369:
        /*14e8*/ 	.byte	0x04, 0x1e
        /*14ea*/ 	.short	(.L_371 - .L_370)
.L_370:
        /*14ec*/ 	.word	0x00000000


	//----- nvinfo : EIATTR_CBANK_PARAM_SIZE
	.align		4
.L_371:
        /*14f0*/ 	.byte	0x03, 0x19
        /*14f2*/ 	.short	0x0af0


	//----- nvinfo : EIATTR_PARAM_CBANK
	.align		4
        /*14f4*/ 	.byte	0x04, 0x0a
        /*14f6*/ 	.short	(.L_373 - .L_372)
	.align		4
.L_372:
        /*14f8*/ 	.word	index@(.nv.constant0._ZN7cutlass13device_kernelIN5flash11enable_sm90INS1_16FlashAttnFwdSm90INS1_25CollectiveMainloopFwdSm90ILi2EN4cute5tupleIJNS5_1CILi1EEES8_S8_EEENS6_IJNS7_ILi128EEENS7_ILi112EEENS7_ILi192EEEEEELi192ENS_10bfloat16_tEfNS_4arch4Sm90ELb1ELb0ELb1ELb1ELb0ELb1ELb0ELb1ELb1ELb1ELb0ELb0EEENS1_21CollectiveEpilogueFwdINS6_IJSA_SC_SB_EEES9_SE_SG_Li256ELb1ELb1ELb0ELb0EEENS1_36VarlenDynamicPersistentTileSchedulerILi128ELi112ELi256ELi128ELb0ELb1ELb1ELb1ELb1ELb1EEEEEEEEEvNT_6ParamsE)
        /*14fc*/ 	.short	0x0210
        /*14fe*/ 	.short	0x0af0


	//----- nvinfo : EIATTR_SW_WAR
	.align		4
.L_373:
        /*1500*/ 	.byte	0x04, 0x36
        /*1502*/ 	.short	(.L_375 - .L_374)
.L_374:
        /*1504*/ 	.word	0x00000008
.L_375:


//--------------------- .nv.callgraph             --------------------------
	.section	.nv.callgraph,"",@"SHT_CUDA_CALLGRAPH"
	.align	4
	.sectionentsize	8
	.align		4
        /*0000*/ 	.word	0x00000000
	.align		4
        /*0004*/ 	.word	0xffffffff
	.align		4
        /*0008*/ 	.word	index@(_ZN7cutlass13device_kernelIN5flash11enable_sm90INS1_16FlashAttnFwdSm90INS1_25CollectiveMainloopFwdSm90ILi2EN4cute5tupleIJNS5_1CILi1EEES8_S8_EEENS6_IJNS7_ILi128EEENS7_ILi112EEENS7_ILi192EEEEEELi192ENS_10bfloat16_tEfNS_4arch4Sm90ELb0ELb0ELb1ELb0ELb0ELb0ELb0ELb1ELb1ELb1ELb0ELb0EEENS1_21CollectiveEpilogueFwdINS6_IJSA_SC_SB_EEES9_SE_SG_Li256ELb0ELb1ELb0ELb0EEENS1_29StaticPersistentTileSchedulerILb0EEEEEEEEEvNT_6ParamsE)
	.align		4
        /*000c*/ 	.word	index@(__assertfail)
	.align		4
        /*0010*/ 	.word	index@(_ZN7cutlass13device_kernelIN5flash11enable_sm90INS1_16FlashAttnFwdSm90INS1_25CollectiveMainloopFwdSm90ILi2EN4cute5tupleIJNS5_1CILi2EEENS7_ILi1EEES9_EEENS6_IJNS7_ILi128EEENS7_ILi112EEENS7_ILi192EEEEEELi192ENS_10bfloat16_tEfNS_4arch4Sm90ELb0ELb0ELb1ELb0ELb0ELb0ELb0ELb1ELb1ELb1ELb0ELb0EEENS1_21CollectiveEpilogueFwdINS6_IJSB_SD_SC_EEESA_SF_SH_Li256ELb0ELb1ELb0ELb0EEENS1_29StaticPersistentTileSchedulerILb0EEEEEEEEEvNT_6ParamsE)
	.align		4
        /*0014*/ 	.word	index@(__assertfail)
	.align		4
        /*0018*/ 	.word	index@(_ZN7cutlass13device_kernelIN5flash11enable_sm90INS1_16FlashAttnFwdSm90INS1_25CollectiveMainloopFwdSm90ILi2EN4cute5tupleIJNS5_1CILi1EEES8_S8_EEENS6_IJNS7_ILi128EEENS7_ILi112EEENS7_ILi192EEEEEELi192ENS_10bfloat16_tEfNS_4arch4Sm90ELb0ELb0ELb1ELb1ELb0ELb0ELb0ELb1ELb1ELb1ELb0ELb0EEENS1_21CollectiveEpilogueFwdINS6_IJSA_SC_SB_EEES9_SE_SG_Li256ELb1ELb1ELb0ELb0EEENS1_36VarlenDynamicPersistentTileSchedulerILi128ELi112ELi256ELi128ELb0ELb1ELb1ELb0ELb1ELb1EEEEEEEEEvNT_6ParamsE)
	.align		4
        /*001c*/ 	.word	index@(__assertfail)
	.align		4
        /*0020*/ 	.word	index@(_ZN7cutlass13device_kernelIN5flash11enable_sm90INS1_16FlashAttnFwdSm90INS1_25CollectiveMainloopFwdSm90ILi2EN4cute5tupleIJNS5_1CILi1EEES8_S8_EEENS6_IJNS7_ILi128EEENS7_ILi112EEENS7_ILi192EEEEEELi192ENS_10bfloat16_tEfNS_4arch4Sm90ELb0ELb0ELb1ELb1ELb0ELb1ELb0ELb1ELb1ELb1ELb0ELb0EEENS1_21CollectiveEpilogueFwdINS6_IJSA_SC_SB_EEES9_SE_SG_Li256ELb1ELb1ELb0ELb0EEENS1_36VarlenDynamicPersistentTileSchedulerILi128ELi112ELi256ELi128ELb0ELb1ELb1ELb0ELb1ELb1EEEEEEEEEvNT_6ParamsE)
	.align		4
        /*0024*/ 	.word	index@(__assertfail)
	.align		4
        /*0028*/ 	.word	index@(_ZN7cutlass13device_kernelIN5flash11enable_sm90INS1_16FlashAttnFwdSm90INS1_25CollectiveMainloopFwdSm90ILi2EN4cute5tupleIJNS5_1CILi1EEES8_S8_EEENS6_IJNS7_ILi128EEENS7_ILi96EEENS7_ILi192EEEEEELi192ENS_10bfloat16_tEfNS_4arch4Sm90ELb0ELb1ELb1ELb0ELb0ELb0ELb0ELb1ELb1ELb1ELb0ELb0EEENS1_21CollectiveEpilogueFwdINS6_IJSA_SC_SB_EEES9_SE_SG_Li256ELb0ELb1ELb0ELb0EEENS1_30DynamicPersistentTileSchedulerILi256ELi128ELb0ELb1ELb1EEEEEEEEEvNT_6ParamsE)
	.align		4
        /*002c*/ 	.word	index@(__assertfail)
	.align		4
        /*0030*/ 	.word	index@(_ZN7cutlass13device_kernelIN5flash11enable_sm90INS1_16FlashAttnFwdSm90INS1_25CollectiveMainloopFwdSm90ILi2EN4cute5tupleIJNS5_1CILi1EEES8_S8_EEENS6_IJNS7_ILi128EEENS7_ILi96EEENS7_ILi192EEEEEELi192ENS_10bfloat16_tEfNS_4arch4Sm90ELb0ELb1ELb1ELb1ELb0ELb0ELb0ELb1ELb1ELb1ELb0ELb0EEENS1_21CollectiveEpilogueFwdINS6_IJSA_SC_SB_EEES9_SE_SG_Li256ELb1ELb1ELb0ELb0EEENS1_36VarlenDynamicPersistentTileSchedulerILi128ELi96ELi256ELi128ELb0ELb1ELb1ELb1ELb0ELb1EEEEEEEEEvNT_6ParamsE)
	.align		4
        /*0034*/ 	.word	index@(__assertfail)
	.align		4
        /*0038*/ 	.word	index@(_ZN7cutlass13device_kernelIN5flash11enable_sm90INS1_16FlashAttnFwdSm90INS1_25CollectiveMainloopFwdSm90ILi2EN4cute5tupleIJNS5_1CILi1EEES8_S8_EEENS6_IJNS7_ILi128EEENS7_ILi96EEENS7_ILi192EEEEEELi192ENS_10bfloat16_tEfNS_4arch4Sm90ELb0ELb1ELb1ELb1ELb0ELb1ELb0ELb1ELb1ELb1ELb0ELb0EEENS1_21CollectiveEpilogueFwdINS6_IJSA_SC_SB_EEES9_SE_SG_Li256ELb1ELb1ELb0ELb0EEENS1_36VarlenDynamicPersistentTileSchedulerILi128ELi96ELi256ELi128ELb0ELb1ELb1ELb1ELb0ELb1EEEEEEEEEvNT_6ParamsE)
	.align		4
        /*003c*/ 	.word	index@(__assertfail)
	.align		4
        /*0040*/ 	.word	index@(_ZN7cutlass13device_kernelIN5flash11enable_sm90INS1_16FlashAttnFwdSm90INS1_25CollectiveMainloopFwdSm90ILi2EN4cute5tupleIJNS5_1CILi1EEES8_S8_EEENS6_IJNS7_ILi128EEENS7_ILi112EEENS7_ILi192EEEEEELi192ENS_10bfloat16_tEfNS_4arch4Sm90ELb1ELb0ELb1ELb0ELb0ELb0ELb0ELb1ELb1ELb1ELb0ELb0EEENS1_21CollectiveEpilogueFwdINS6_IJSA_SC_SB_EEES9_SE_SG_Li256ELb0ELb1ELb0ELb0EEENS1_30DynamicPersistentTileSchedulerILi256ELi128ELb0ELb1ELb1EEEEEEEEEvNT_6ParamsE)
	.align		4
        /*0044*/ 	.word	index@(__assertfail)
	.align		4
        /*0048*/ 	.word	index@(_ZN7cutlass13device_kernelIN5flash11enable_sm90INS1_16FlashAttnFwdSm90INS1_25CollectiveMainloopFwdSm90ILi2EN4cute5tupleIJNS5_1CILi1EEES8_S8_EEENS6_IJNS7_ILi128EEENS7_ILi112EEENS7_ILi192EEEEEELi192ENS_10bfloat16_tEfNS_4arch4Sm90ELb1ELb0ELb1ELb1ELb0ELb0ELb0ELb1ELb1ELb1ELb0ELb0EEENS1_21CollectiveEpilogueFwdINS6_IJSA_SC_SB_EEES9_SE_SG_Li256ELb1ELb1ELb0ELb0EEENS1_36VarlenDynamicPersistentTileSchedulerILi128ELi112ELi256ELi128ELb0ELb1ELb1ELb1ELb1ELb1EEEEEEEEEvNT_6ParamsE)
	.align		4
        /*004c*/ 	.word	index@(__assertfail)
	.align		4
        /*0050*/ 	.word	index@(_ZN7cutlass13device_kernelIN5flash11enable_sm90INS1_16FlashAttnFwdSm90INS1_25CollectiveMainloopFwdSm90ILi2EN4cute5tupleIJNS5_1CILi1EEES8_S8_EEENS6_IJNS7_ILi128EEENS7_ILi112EEENS7_ILi192EEEEEELi192ENS_10bfloat16_tEfNS_4arch4Sm90ELb1ELb0ELb1ELb1ELb0ELb1ELb0ELb1ELb1ELb1ELb0ELb0EEENS1_21CollectiveEpilogueFwdINS6_IJSA_SC_SB_EEES9_SE_SG_Li256ELb1ELb1ELb0ELb0EEENS1_36VarlenDynamicPersistentTileSchedulerILi128ELi112ELi256ELi128ELb0ELb1ELb1ELb1ELb1ELb1EEEEEEEEEvNT_6ParamsE)
	.align		4
        /*0054*/ 	.word	index@(__assertfail)
	.align		4
        /*0058*/ 	.word	0x00000000
	.align		4
        /*005c*/ 	.word	0xfffffffe
	.align		4
        /*0060*/ 	.word	0x00000000
	.align		4
        /*0064*/ 	.word	0xfffffffd
	.align		4
        /*0068*/ 	.word	0x00000000
	.align		4
        /*006c*/ 	.word	0xfffffffc


//--------------------- .nv.constant4             --------------------------
	.section	.nv.constant4,"a",@progbits
	.align	8
	.align		8
.nv.constant4:
        /*0000*/ 	.dword	__assertfail
	.align		8
        /*0008*/ 	.dword	__unnamed_1
	.align		8
        /*0010*/ 	.dword	__unnamed_2
	.align		8
        /*0018*/ 	.dword	__unnamed_3
	.align		8
        /*0020*/ 	.dword	__unnamed_4
	.align		8
        /*0028*/ 	.dword	__unnamed_5
	.align		8
        /*0030*/ 	.dword	__unnamed_6
	.align		8
        /*0038*/ 	.dword	__unnamed_7
	.align		8
        /*0040*/ 	.dword	__unnamed_8
	.align		8
        /*0048*/ 	.dword	__unnamed_9
	.align		8
        /*0050*/ 	.dword	_ZN82_INTERNAL_aa617ece_46_flash_fwd_hdim192_bf16_softcap_packgqa_sm90_cu_a7f3af4d_37144cuda3std3__45__cpo5beginE
	.align		8
        /*0058*/ 	.dword	_ZN82_INTERNAL_aa617ece_46_flash_fwd_hdim192_bf16_softcap_packgqa_sm90_cu_a7f3af4d_37144cuda3std3__45__cpo3endE
	.align		8
        /*0060*/ 	.dword	_ZN82_INTERNAL_aa617ece_46_flash_fwd_hdim192_bf16_softcap_packgqa_sm90_cu_a7f3af4d_37144cuda3std3__45__cpo6cbeginE
	.align		8
        /*0068*/ 	.dword	_ZN82_INTERNAL_aa617ece_46_flash_fwd_hdim192_bf16_softcap_packgqa_sm90_cu_a7f3af4d_37144cuda3std3__45__cpo4cendE
	.align		8
        /*0070*/ 	.dword	_ZN82_INTERNAL_aa617ece_46_flash_fwd_hdim192_bf16_softcap_packgqa_sm90_cu_a7f3af4d_37144cuda3std3__484_GLOBAL__N__aa617ece_46_flash_fwd_hdim192_bf16_softcap_packgqa_sm90_cu_a7f3af4d_37146ignoreE
	.align		8
        /*0078*/ 	.dword	_ZN82_INTERNAL_aa617ece_46_flash_fwd_hdim192_bf16_softcap_packgqa_sm90_cu_a7f3af4d_37144cuda3std3__419piecewise_constructE
	.align		8
        /*0080*/ 	.dword	_ZN82_INTERNAL_aa617ece_46_flash_fwd_hdim192_bf16_softcap_packgqa_sm90_cu_a7f3af4d_37144cuda3std3__48in_placeE
	.align		8
        /*0088*/ 	.dword	_ZN82_INTERNAL_aa617ece_46_flash_fwd_hdim192_bf16_softcap_packgqa_sm90_cu_a7f3af4d_37144cuda3std6ranges3__45__cpo4swapE
	.align		8
        /*0090*/ 	.dword	_ZN82_INTERNAL_aa617ece_46_flash_fwd_hdim192_bf16_softcap_packgqa_sm90_cu_a7f3af4d_37144cuda3std6ranges3__45__cpo9iter_moveE
	.align		8
        /*0098*/ 	.dword	_ZN82_INTERNAL_aa617ece_46_flash_fwd_hdim192_bf16_softcap_packgqa_sm90_cu_a7f3af4d_37144cute7productE
	.align		8
        /*00a0*/ 	.dword	_ZN82_INTERNAL_aa617ece_46_flash_fwd_hdim192_bf16_softcap_packgqa_sm90_cu_a7f3af4d_37144cute1_E
	.align		8
        /*00a8*/ 	.dword	$str$23
	.align		8
        /*00b0*/ 	.dword	$str$24


//--------------------- .text._ZN7cutlass13device_kernelIN5flash11enable_sm90INS1_16FlashAttnFwdSm90INS1_25CollectiveMainloopFwdSm90ILi2EN4cute5tupleIJNS5_1CILi1EEES8_S8_EEENS6_IJNS7_ILi128EEENS7_ILi112EEENS7_ILi192EEEEEELi192ENS_10bfloat16_tEfNS_4arch4Sm90ELb0ELb0ELb1ELb0ELb0ELb0ELb0ELb1ELb1ELb1ELb0ELb0EEENS1_21CollectiveEpilogueFwdINS6_IJSA_SC_SB_EEES9_SE_SG_Li256ELb0ELb1ELb0ELb0EEENS1_29StaticPersistentTileSchedulerILb0EEEEEEEEEvNT_6ParamsE --------------------------
	.section	.text._ZN7cutlass13device_kernelIN5flash11enable_sm90INS1_16FlashAttnFwdSm90INS1_25CollectiveMainloopFwdSm90ILi2EN4cute5tupleIJNS5_1CILi1EEES8_S8_EEENS6_IJNS7_ILi128EEENS7_ILi112EEENS7_ILi192EEEEEELi192ENS_10bfloat16_tEfNS_4arch4Sm90ELb0ELb0ELb1ELb0ELb0ELb0ELb0ELb1ELb1ELb1ELb0ELb0EEENS1_21CollectiveEpilogueFwdINS6_IJSA_SC_SB_EEES9_SE_SG_Li256ELb0ELb1ELb0ELb0EEENS1_29StaticPersistentTileSchedulerILb0EEEEEEEEEvNT_6ParamsE,"ax",@progbits
	.align	128
.text._ZN7cutlass13device_kernelIN5flash11enable_sm90INS1_16FlashAttnFwdSm90INS1_25CollectiveMainloopFwdSm90ILi2EN4cute5tupleIJNS5_1CILi1EEES8_S8_EEENS6_IJNS7_ILi128EEENS7_ILi112EEENS7_ILi192EEEEEELi192ENS_10bfloat16_tEfNS_4arch4Sm90ELb0ELb0ELb1ELb0ELb0ELb0ELb0ELb1ELb1ELb1ELb0ELb0EEENS1_21CollectiveEpilogueFwdINS6_IJSA_SC_SB_EEES9_SE_SG_Li256ELb0ELb1ELb0ELb0EEENS1_29StaticPersistentTileSchedulerILb0EEEEEEEEEvNT_6ParamsE:
        .type           _ZN7cutlass13device_kernelIN5flash11enable_sm90INS1_16FlashAttnFwdSm90INS1_25CollectiveMainloopFwdSm90ILi2EN4cute5tupleIJNS5_1CILi1EEES8_S8_EEENS6_IJNS7_ILi128EEENS7_ILi112EEENS7_ILi192EEEEEELi192ENS_10bfloat16_tEfNS_4arch4Sm90ELb0ELb0ELb1ELb0ELb0ELb0ELb0ELb1ELb1ELb1ELb0ELb0EEENS1_21CollectiveEpilogueFwdINS6_IJSA_SC_SB_EEES9_SE_SG_Li256ELb0ELb1ELb0ELb0EEENS1_29StaticPersistentTileSchedulerILb0EEEEEEEEEvNT_6ParamsE,@function
        .size           _ZN7cutlass13device_kernelIN5flash11enable_sm90INS1_16FlashAttnFwdSm90INS1_25CollectiveMainloopFwdSm90ILi2EN4cute5tupleIJNS5_1CILi1EEES8_S8_EEENS6_IJNS7_ILi128EEENS7_ILi112EEENS7_ILi192EEEEEELi192ENS_10bfloat16_tEfNS_4arch4Sm90ELb0ELb0ELb1ELb0ELb0ELb0ELb0ELb1ELb1ELb1ELb0ELb0EEENS1_21CollectiveEpilogueFwdINS6_IJSA_SC_SB_EEES9_SE_SG_Li256ELb0ELb1ELb0ELb0EEENS1_29StaticPersistentTileSchedulerILb0EEEEEEEEEvNT_6ParamsE,(.L_x_3235 - _ZN7cutlass13device_kernelIN5flash11enable_sm90INS1_16FlashAttnFwdSm90INS1_25CollectiveMainloopFwdSm90ILi2EN4cute5tupleIJNS5_1CILi1EEES8_S8_EEENS6_IJNS7_ILi128EEENS7_ILi112EEENS7_ILi192EEEEEELi192ENS_10bfloat16_tEfNS_4arch4Sm90ELb0ELb0ELb1ELb0ELb0ELb0ELb0ELb1ELb1ELb1ELb0ELb0EEENS1_21CollectiveEpilogueFwdINS6_IJSA_SC_SB_EEES9_SE_SG_Li256ELb0ELb1ELb0ELb0EEENS1_29StaticPersistentTileSchedulerILb0EEEEEEEEEvNT_6ParamsE)
        .other          _ZN7cutlass13device_kernelIN5flash11enable_sm90INS1_16FlashAttnFwdSm90INS1_25CollectiveMainloopFwdSm90ILi2EN4cute5tupleIJNS5_1CILi1EEES8_S8_EEENS6_IJNS7_ILi128EEENS7_ILi112EEENS7_ILi192EEEEEELi192ENS_10bfloat16_tEfNS_4arch4Sm90ELb0ELb0ELb1ELb0ELb0ELb0ELb0ELb1ELb1ELb1ELb0ELb0EEENS1_21CollectiveEpilogueFwdINS6_IJSA_SC_SB_EEES9_SE_SG_Li256ELb0ELb1ELb0ELb0EEENS1_29StaticPersistentTileSchedulerILb0EEEEEEEEEvNT_6ParamsE,@"STO_CUDA_ENTRY STV_DEFAULT"
_ZN7cutlass13device_kernelIN5flash11enable_sm90INS1_16FlashAttnFwdSm90INS1_25CollectiveMainloopFwdSm90ILi2EN4cute5tupleIJNS5_1CILi1EEES8_S8_EEENS6_IJNS7_ILi128EEENS7_ILi112EEENS7_ILi192EEEEEELi192ENS_10bfloat16_tEfNS_4arch4Sm90ELb0ELb0ELb1ELb0ELb0ELb0ELb0ELb1ELb1ELb1ELb0ELb0EEENS1_21CollectiveEpilogueFwdINS6_IJSA_SC_SB_EEES9_SE_SG_Li256ELb0ELb1ELb0ELb0EEENS1_29StaticPersistentTileSchedulerILb0EEEEEEEEEvNT_6ParamsE:
[----:B------:R-:W0:Y:S02]  /*0000*/  LDC R1, c[0x0][0x28] ;  /* 0x00000a00ff017b82 */ /* 0x000e240000000800 */
[----:B0-----:R-:W-:Y:S01]  /*0010*/  VIADD R1, R1, 0xffffffc8 ;  /* 0xffffffc801017836 */ /* 0x001fe20000000000 */
[----:B------:R-:W0:Y:S01]  /*0020*/  S2R R0, SR_TID.X ;  /* 0x0000000000007919 */ /* 0x000e220000002100 */
[----:B------:R-:W-:Y:S01]  /*0030*/  ELECT P0, URZ, PT ;  /* 0x00000000003f782f */ /* 0x000fe20003800000 */
[----:B------:R-:W-:Y:S01]  /*0040*/  BSSY B0, `(.L_x_0) ;  /* 0x000000d000007945 */ /* 0x000fe20003800000 */
[----:B0-----:R-:W-:-:S05]  /*0050*/  SHF.R.U32.HI R2, RZ, 0x5, R0 ;  /* 0x00000005ff027819 */ /* 0x001fca0000011600 */
[----:B------:R-:W0:Y:S02]  /*0060*/  SHFL.IDX PT, R3, R2, RZ, 0x1f ;  /* 0x00001fff02037589 */ /* 0x000e2400000e0000 */
[----:B0-----:R-:W-:-:S13]  /*0070*/  ISETP.EQ.AND P0, PT, R3, RZ, P0 ;  /* 0x000000ff0300720c */ /* 0x001fda0000702270 */
[----:B------:R-:W-:Y:S05]  /*0080*/  @!P0 BRA `(.L_x_1) ;  /* 0x0000000000208947 */ /* 0x000fea0003800000 */
[----:B------:R-:W-:Y:S02]  /*0090*/  ULDC.64 UR4, c[0x0][0x198] ;  /* 0x0000660000047ab9 */ /* 0x000fe40000000a00 */
[----:B------:R-:W-:Y:S02]  /*00a0*/  UIADD3 UR6, UP0, UR4, 0x370, URZ ;  /* 0x0000037004067890 */ /* 0x000fe4000ff1e03f */
[----:B------:R-:W-:Y:S02]  /*00b0*/  UIADD3 UR4, UP1, UR4, 0x470, URZ ;  /* 0x0000047004047890 */ /* 0x000fe4000ff3e03f */
[----:B------:R-:W-:Y:S02]  /*00c0*/  UIADD3.X UR7, URZ, UR5, URZ, UP0, !UPT ;  /* 0x000000053f077290 */ /* 0x000fe400087fe43f */
[----:B------:R-:W-:-:S07]  /*00d0*/  UIADD3.X UR5, URZ, UR5, URZ, UP1, !UPT ;  /* 0x000000053f057290 */ /* 0x000fce0008ffe43f */
[----:B------:R0:W-:Y:S02]  /*00e0*/  UTMACCTL.PF [UR6] ;  /* 0x00000000060079b9 */ /* 0x0001e40008040000 */
[----:B------:R0:W-:Y:S02]  /*00f0*/  UTMACCTL.PF [UR4] ;  /* 0x00000000040079b9 */ /* 0x0001e40008040000 */
[----:B0-----:R-:W-:Y:S01]  /*0100*/  NOP ;  /* 0x0000000000007918 */ /* 0x001fe20000000000 */
.L_x_1:
[----:B------:R-:W-:Y:S05]  /*0110*/  BSYNC B0 ;  /* 0x0000000000007941 */ /* 0x000fea0003800000 */
.L_x_0:
[----:B------:R-:W-:Y:S01]  /*0120*/  VOTEU.ANY UP0, P0 ;  /* 0x00000000003f7886 */ /* 0x000fe20000000100 */
[----:B------:R-:W0:Y:S01]  /*0130*/  SHFL.IDX PT, R3, R2, RZ, 0x1f ;  /* 0x00001fff02037589 */ /* 0x000e2200000e0000 */
[----:B------:R-:W-:Y:S01]  /*0140*/  UMOV UR4, 0x80 ;  /* 0x0000008000047882 */ /* 0x000fe20000000000 */
[----:B------:R-:W-:Y:S01]  /*0150*/  UMOV UR7, 0x100 ;  /* 0x0000010000077882 */ /* 0x000fe20000000000 */
[----:B------:R-:W-:Y:S01]  /*0160*/  VOTEU.ANY UP1, P0 ;  /* 0x00000000003f7886 */ /* 0x000fe20000020100 */
[----:B------:R-:W1:Y:S01]  /*0170*/  @UP0 S2UR UR8, SR_CgaCtaId ;  /* 0x00000000000809c3 */ /* 0x000e620000008800 */
[----:B------:R-:W-:Y:S01]  /*0180*/  @UP0 UMOV UR6, 0x400 ;  /* 0x0000040000060882 */ /* 0x000fe20000000000 */
[----:B------:R-:W-:-:S04]  /*0190*/  @UP0 UIADD3 UR4, -UR4, 0x100000, URZ ;  /* 0x0010000004040890 */ /* 0x000fc8000fffe13f */
[----:B------:R-:W-:Y:S02]  /*01a0*/  @UP0 USHF.L.U32 UR5, UR4, 0xb, URZ ;  /* 0x0000000b04050899 */ /* 0x000fe4000800063f */
[----:B------:R-:W-:Y:S01]  /*01b0*/  @UP0 USHF.L.U32 UR4, UR4, 0x1, URZ ;  /* 0x0000000104040899 */ /* 0x000fe2000800063f */
[----:B0-----:R-:W-:Y:S02]  /*01c0*/  ISETP.NE.AND P1, PT, R3, RZ, PT ;  /* 0x000000ff0300720c */ /* 0x001fe40003f25270 */
[----:B------:R-:W-:Y:S01]  /*01d0*/  SHF.R.U32.HI R3, RZ, 0x7, R0 ;  /* 0x00000007ff037819 */ /* 0x000fe20000011600 */
[----:B-1----:R-:W-:Y:S02]  /*01e0*/  @UP0 ULEA UR8, UR8, UR6, 0x18 ;  /* 0x0000000608080291 */ /* 0x002fe4000f8ec03f */
[----:B------:R-:W-:-:S04]  /*01f0*/  @UP0 UIADD3 UR6, -UR7, 0x100000, URZ ;  /* 0x0010000007060890 */ /* 0x000fc8000fffe13f */
[----:B------:R-:W-:Y:S02]  /*0200*/  @UP0 USHF.L.U32 UR7, UR6, 0xb, URZ ;  /* 0x0000000b06070899 */ /* 0x000fe4000800063f */
[----:B------:R-:W-:Y:S01]  /*0210*/  @UP0 USHF.L.U32 UR6, UR6, 0x1, URZ ;  /* 0x0000000106060899 */ /* 0x000fe2000800063f */
[----:B------:R-:W-:Y:S01]  /*0220*/  VOTEU.ANY UP0, P0 ;  /* 0x00000000003f7886 */ /* 0x000fe20000000100 */
[----:B------:R-:W0:Y:S04]  /*0230*/  SHFL.IDX PT, R3, R3, RZ, 0x1f ;  /* 0x00001fff03037589 */ /* 0x000e2800000e0000 */
[----:B------:R-:W1:Y:S02]  /*0240*/  FENCE.VIEW.ASYNC.S ;  /* 0x00000000000073c6 */ /* 0x000e640000000000 */
[----:B-1----:R1:W2:Y:S04]  /*0250*/  @UP0 SYNCS.EXCH.64 URZ, [UR8+0x36800], UR4 ;  /* 0x03680004083f05b2 */ /* 0x0022a80008000100 */
[----:B------:R1:W3:Y:S01]  /*0260*/  @UP1 SYNCS.EXCH.64 URZ, [UR8+0x36820], UR6 ;  /* 0x03682006083f15b2 */ /* 0x0002e20008000100 */
[----:B------:R-:W-:Y:S05]  /*0270*/  @P1 BRA `(.L_x_2) ;  /* 0x0000000000481947 */ /* 0x000fea0003800000 */
[----:B-1----:R-:W1:Y:S01]  /*0280*/  S2UR UR5, SR_CgaCtaId ;  /* 0x00000000000579c3 */ /* 0x002e620000008800 */
[----:B------:R-:W-:Y:S01]  /*0290*/  UMOV UR4, 0x400 ;  /* 0x0000040000047882 */ /* 0x000fe20000000000 */
[----:B------:R-:W-:Y:S01]  /*02a0*/  UMOV UR6, 0x1 ;  /* 0x0000000100067882 */ /* 0x000fe20000000000 */
[----:B------:R-:W-:Y:S01]  /*02b0*/  UMOV UR7, 0x2 ;  /* 0x0000000200077882 */ /* 0x000fe20000000000 */
[----:B------:R-:W-:Y:S01]  /*02c0*/  ELECT P0, URZ, PT ;  /* 0x00000000003f782f */ /* 0x000fe20003800000 */
[----:B-1----:R-:W-:Y:S02]  /*02d0*/  ULEA UR8, UR5, UR4, 0x18 ;  /* 0x0000000405087291 */ /* 0x002fe4000f8ec03f */
[----:B------:R-:W-:-:S04]  /*02e0*/  UIADD3 UR4, -UR6, 0x100000, URZ ;  /* 0x0010000006047890 */ /* 0x000fc8000fffe13f */
[----:B------:R-:W-:Y:S02]  /*02f0*/  USHF.L.U32 UR5, UR4, 0xb, URZ ;  /* 0x0000000b04057899 */ /* 0x000fe4000800063f */
[----:B------:R-:W-:Y:S02]  /*0300*/  USHF.L.U32 UR4, UR4, 0x1, URZ ;  /* 0x0000000104047899 */ /* 0x000fe4000800063f */
[----:B------:R-:W-:-:S04]  /*0310*/  UIADD3 UR6, -UR7, 0x100000, URZ ;  /* 0x0010000007067890 */ /* 0x000fc8000fffe13f */
[----:B------:R-:W-:Y:S02]  /*0320*/  USHF.L.U32 UR7, UR6, 0xb, URZ ;  /* 0x0000000b06077899 */ /* 0x000fe4000800063f */
[----:B------:R-:W-:Y:S01]  /*0330*/  USHF.L.U32 UR6, UR6, 0x1, URZ ;  /* 0x0000000106067899 */ /* 0x000fe2000800063f */
[----:B------:R-:W1:Y:S03]  /*0340*/  FENCE.VIEW.ASYNC.S ;  /* 0x00000000000073c6 */ /* 0x000e660000000000 */
[----:B-1----:R4:W1:Y:S08]  /*0350*/  SYNCS.EXCH.64 URZ, [UR8+0x36830], UR4 ;  /* 0x03683004083f75b2 */ /* 0x0028700008000100 */
[----:B------:R4:W0:Y:S01]  /*0360*/  SYNCS.EXCH.64 URZ, [UR8+0x36840], UR6 ;  /* 0x03684006083f75b2 */ /* 0x0008220008000100 */
[----:B------:R4:W0:Y:S01]  /*0370*/  SYNCS.EXCH.64 URZ, [UR8+0x36838], UR4 ;  /* 0x03683804083f75b2 */ /* 0x0008220008000100 */
[----:B------:R4:W0:Y:S02]  /*0380*/  SYNCS.EXCH.64 URZ, [UR8+0x36848], UR6 ;  /* 0x03684806083f75b2 */ /* 0x0008240008000100 */
[----:B----4-:R-:W-:Y:S01]  /*0390*/  NOP ;  /* 0x0000000000007918 */ /* 0x010fe20000000000 */
.L_x_2:
[----:B------:R-:W4:Y:S01]  /*03a0*/  SHFL.IDX PT, R4, R2, RZ, 0x1f ;  /* 0x00001fff02047589 */ /* 0x000f2200000e0000 */
[----:B------:R-:W-:Y:S01]  /*03b0*/  NOP ;  /* 0x0000000000007918 */ /* 0x000fe20000000000 */
[----:B----4-:R-:W-:-:S13]  /*03c0*/  ISETP.NE.AND P0, PT, R4, RZ, PT ;  /* 0x000000ff0400720c */ /* 0x010fda0003f05270 */
        /* <DEDUP_REMOVED lines=19> */
.L_x_3:
[----:B------:R-:W4:Y:S01]  /*0500*/  SHFL.IDX PT, R4, R2, RZ, 0x1f ;  /* 0x00001fff02047589 */ /* 0x000f2200000e0000 */
[----:B------:R-:W-:Y:S01]  /*0510*/  NOP ;  /* 0x0000000000007918 */ /* 0x000fe20000000000 */
[----:B----4-:R-:W-:-:S13]  /*0520*/  ISETP.NE.AND P0, PT, R4, RZ, PT ;  /* 0x000000ff0400720c */ /* 0x010fda0003f05270 */
[----:B------:R-:W-:Y:S05]  /*0530*/  @P0 BRA `(.L_x_4) ;  /* 0x0000000000380947 */ /* 0x000fea0003800000 */
[----:B-1----:R-:W1:Y:S01]  /*0540*/  S2UR UR5, SR_CgaCtaId ;  /* 0x00000000000579c3 */ /* 0x002e620000008800 */
[----:B------:R-:W-:Y:S01]  /*0550*/  UMOV UR4, 0x400 ;  /* 0x0000040000047882 */ /* 0x000fe20000000000 */
[----:B------:R-:W-:Y:S01]  /*0560*/  UMOV UR7, 0x1 ;  /* 0x0000000100077882 */ /* 0x000fe20000000000 */
[----:B------:R-:W-:Y:S01]  /*0570*/  ELECT P0, URZ, PT ;  /* 0x00000000003f782f */ /* 0x000fe20003800000 */
[----:B-1----:R-:W-:Y:S02]  /*0580*/  ULEA UR6, UR5, UR4, 0x18 ;  /* 0x0000000405067291 */ /* 0x002fe4000f8ec03f */
[----:B------:R-:W-:-:S04]  /*0590*/  UIADD3 UR4, -UR7, 0x100000, URZ ;  /* 0x0010000007047890 */ /* 0x000fc8000fffe13f */
[----:B------:R-:W-:Y:S02]  /*05a0*/  USHF.L.U32 UR5, UR4, 0xb, URZ ;  /* 0x0000000b04057899 */ /* 0x000fe4000800063f */
[----:B------:R-:W-:Y:S01]  /*05b0*/  USHF.L.U32 UR4, UR4, 0x1, URZ ;  /* 0x0000000104047899 */ /* 0x000fe2000800063f */
[----:B------:R-:W1:Y:S11]  /*05c0*/  FENCE.VIEW.ASYNC.S ;  /* 0x00000000000073c6 */ /* 0x000e760000000000 */
[----:B-1----:R4:W1:Y:S01]  /*05d0*/  SYNCS.EXCH.64 URZ, [UR6+0x36870], UR4 ;  /* 0x03687004063f75b2 */ /* 0x0028620008000100 */
[----:B------:R4:W0:Y:S01]  /*05e0*/  SYNCS.EXCH.64 URZ, [UR6+0x36880], UR4 ;  /* 0x03688004063f75b2 */ /* 0x0008220008000100 */
[----:B------:R4:W0:Y:S01]  /*05f0*/  SYNCS.EXCH.64 URZ, [UR6+0x36878], UR4 ;  /* 0x03687804063f75b2 */ /* 0x0008220008000100 */
[----:B------:R4:W0:Y:S02]  /*0600*/  SYNCS.EXCH.64 URZ, [UR6+0x36888], UR4 ;  /* 0x03688804063f75b2 */ /* 0x0008240008000100 */
[----:B----4-:R-:W-:Y:S01]  /*0610*/  NOP ;  /* 0x0000000000007918 */ /* 0x010fe20000000000 */
.L_x_4:
        /* <DEDUP_REMOVED lines=22> */
.L_x_5:
        /* <DEDUP_REMOVED lines=22> */
.L_x_6:
[----:B0-----:R-:W-:Y:S01]  /*08e0*/  ISETP.NE.AND P0, PT, R3, RZ, PT ;  /* 0x000000ff0300720c */ /* 0x001fe20003f05270 */
[----:B------:R-:W-:Y:S01]  /*08f0*/  IMAD.MOV.U32 R3, RZ, RZ, 0x1 ;  /* 0x00000001ff037424 */ /* 0x000fe200078e00ff */
[----:B------:R-:W-:Y:S01]  /*0900*/  NOP ;  /* 0x0000000000007918 */ /* 0x000fe20000000000 */
[----:B------:R-:W-:-:S03]  /*0910*/  ULDC.64 UR60, c[0x0][0x208] ;  /* 0x00008200003c7ab9 */ /* 0x000fc60000000a00 */
[----:B------:R-:W-:-:S05]  /*0920*/  SEL R3, R3, 0x2, !P0 ;  /* 0x0000000203037807 */ /* 0x000fca0004000000 */
[----:B------:R0:W-:Y:S01]  /*0930*/  STL [R1+0x34], R3 ;  /* 0x0000340301007387 */ /* 0x0001e20000100800 */
[----:B-123--:R-:W-:Y:S06]  /*0940*/  BAR.SYNC.DEFER_BLOCKING 0x0 ;  /* 0x0000000000007b1d */ /* 0x00efec0000010000 */
[----:B------:R-:W-:Y:S05]  /*0950*/  @!P0 BRA `(.L_x_7) ;  /* 0x000000c000348947 */ /* 0x000fea0003800000 */
.L_x_8:
[----:B------:R-:W-:-:S08]  /*0960*/  NOP ;  /* 0x0000000000007918 */ /* 0x000fd00000000000 */
[----:B------:R-:W1:Y:S02]  /*0970*/  USETMAXREG.TRY_ALLOC.CTAPOOL UP0, 0xf0 ;  /* 0x000000f0000079c8 */ /* 0x000e640008000600 */
[----:B-1----:R-:W-:-:S13]  /*0980*/  PLOP3.LUT P0, PT, PT, PT, UP0, 0x80, 0x0 ;  /* 0x000000000000781c */ /* 0x002fda0003f0f008 */
[----:B------:R-:W-:Y:S05]  /*0990*/  @!P0 BRA `(.L_x_8) ;  /* 0xfffffffc00f08947 */ /* 0x000fea000383ffff */
[----:B------:R-:W1:Y:S08]  /*09a0*/  S2UR UR4, SR_CTAID.X ;  /* 0x00000000000479c3 */ /* 0x000e700000002500 */
[----:B------:R-:W-:Y:S08]  /*09b0*/  BAR.ARV 0x8, 0x180 ;  /* 0x0206000000007b1d */ /* 0x000ff00000002000 */
[----:B------:R-:W1:Y:S02]  /*09c0*/  LDC R2, c[0x0][0xc34] ;  /* 0x00030d00ff027b82 */ /* 0x000e640000000800 */
[----:B-1----:R-:W-:-:S13]  /*09d0*/  ISETP.LE.AND P0, PT, R2, UR4, PT ;  /* 0x0000000402007c0c */ /* 0x002fda000bf03270 */
[----:B------:R-:W-:Y:S05]  /*09e0*/  @P0 EXIT ;  /* 0x000000000000094d */ /* 0x000fea0003800000 */
[----:B------:R-:W2:Y:S01]  /*09f0*/  LDL.LU R10, [R1+0x34] ;  /* 0x00003400010a7983 */ /* 0x000ea20000300800 */
[----:B------:R-:W-:Y:S01]  /*0a00*/  VIADD R0, R0, 0xffffff80 ;  /* 0xffffff8000007836 */ /* 0x000fe20000000000 */
[----:B------:R-:W-:Y:S01]  /*0a10*/  UMOV UR39, URZ ;  /* 0x0000003f00277c82 */ /* 0x000fe20008000000 */
[----:B------:R-:W-:Y:S01]  /*0a20*/  IMAD.MOV.U32 R214, RZ, RZ, -0x2 ;  /* 0xfffffffeffd67424 */ /* 0x000fe200078e00ff */
[----:B------:R-:W-:Y:S01]  /*0a30*/  UMOV UR36, URZ ;  /* 0x0000003f00247c82 */ /* 0x000fe20008000000 */
[----:B------:R-:W-:Y:S01]  /*0a40*/  IMAD.U32 R23, RZ, RZ, UR4 ;  /* 0x00000004ff177e24 */ /* 0x000fe2000f8e00ff */
[----:B0-----:R-:W-:Y:S01]  /*0a50*/  SHF.R.S32.HI R3, RZ, 0x1f, R0 ;  /* 0x0000001fff037819 */ /* 0x001fe20000011400 */
[----:B------:R-:W-:-:S03]  /*0a60*/  IMAD.MOV.U32 R204, RZ, RZ, RZ ;  /* 0x000000ffffcc7224 */ /* 0x000fc600078e00ff */
[CC--:B------:R-:W-:Y:S02]  /*0a70*/  LEA.HI R5, R3.reuse, R0.reuse, RZ, 0x7 ;  /* 0x0000000003057211 */ /* 0x0c0fe400078f38ff */
[-C--:B------:R-:W-:Y:S02]  /*0a80*/  LEA.HI R2, R3, R0.reuse, RZ, 0x5 ;  /* 0x0000000003027211 */ /* 0x080fe400078f28ff */
[----:B------:R-:W-:Y:S02]  /*0a90*/  LOP3.LUT R7, R5, 0xffffff80, RZ, 0xc0, !PT ;  /* 0xffffff8005077812 */ /* 0x000fe400078ec0ff */
[CC--:B------:R-:W-:Y:S01]  /*0aa0*/  LEA.HI R8, R3.reuse, R0.reuse, RZ, 0x2 ;  /* 0x0000000003087211 */ /* 0x0c0fe200078f10ff */
[----:B------:R-:W-:Y:S01]  /*0ab0*/  IMAD.SHL.U32 R6, R2, 0x20, RZ ;  /* 0x0000002002067824 */ /* 0x000fe200078e00ff */
[----:B------:R-:W-:Y:S01]  /*0ac0*/  LEA.HI R4, R3, R0, RZ, 0x4 ;  /* 0x0000000003047211 */ /* 0x000fe200078f20ff */
[----:B------:R-:W-:Y:S01]  /*0ad0*/  IMAD.IADD R206, R0, 0x1, -R7 ;  /* 0x0000000100ce7824 */ /* 0x000fe200078e0a07 */
[----:B------:R-:W-:-:S02]  /*0ae0*/  LOP3.LUT R13, R8, 0xfffffffc, RZ, 0xc0, !PT ;  /* 0xfffffffc080d7812 */ /* 0x000fc400078ec0ff */
[----:B------:R-:W-:Y:S02]  /*0af0*/  LEA.HI R205, R3, R0, RZ, 0x3 ;  /* 0x0000000003cd7211 */ /* 0x000fe400078f18ff */
[----:B------:R-:W-:Y:S02]  /*0b00*/  SHF.R.S32.HI R7, RZ, 0x1f, R206 ;  /* 0x0000001fff077819 */ /* 0x000fe400000114ce */
[----:B------:R-:W-:Y:S02]  /*0b10*/  SHF.R.S32.HI R210, RZ, 0x7, R5 ;  /* 0x00000007ffd27819 */ /* 0x000fe40000011405 */
[----:B------:R-:W-:Y:S02]  /*0b20*/  LEA.HI R2, R7, R206, RZ, 0x2 ;  /* 0x000000ce07027211 */ /* 0x000fe400078f10ff */
[----:B------:R-:W-:Y:S02]  /*0b30*/  LOP3.LUT R3, R4, 0x3fffff0, RZ, 0xc0, !PT ;  /* 0x03fffff004037812 */ /* 0x000fe400078ec0ff */
[----:B------:R-:W-:-:S02]  /*0b40*/  SHF.R.S32.HI R8, RZ, 0x2, R2 ;  /* 0x00000002ff087819 */ /* 0x000fc40000011402 */
[----:B------:R-:W-:Y:S01]  /*0b50*/  SHF.R.S32.HI R11, RZ, 0x1f, R2 ;  /* 0x0000001fff0b7819 */ /* 0x000fe20000011402 */
[C---:B------:R-:W-:Y:S01]  /*0b60*/  IMAD.IADD R3, R0.reuse, 0x1, -R3 ;  /* 0x0000000100037824 */ /* 0x040fe200078e0a03 */
[----:B------:R-:W-:Y:S02]  /*0b70*/  LOP3.LUT R15, R205, 0xfffffff8, RZ, 0xc0, !PT ;  /* 0xfffffff8cd0f7812 */ /* 0x000fe400078ec0ff */
[----:B------:R-:W-:Y:S02]  /*0b80*/  LEA.HI R11, R11, R8, RZ, 0x3 ;  /* 0x000000080b0b7211 */ /* 0x000fe400078f18ff */
[----:B------:R-:W-:Y:S01]  /*0b90*/  SHF.R.S32.HI R9, RZ, 0x4, R4 ;  /* 0x00000004ff097819 */ /* 0x000fe20000011404 */
[C---:B------:R-:W-:Y:S01]  /*0ba0*/  IMAD.IADD R22, R0.reuse, 0x1, -R15 ;  /* 0x0000000100167824 */ /* 0x040fe200078e0a0f */
[----:B------:R-:W-:Y:S02]  /*0bb0*/  IADD3 R13, R0, -R13, RZ ;  /* 0x8000000d000d7210 */ /* 0x000fe40007ffe0ff */
[----:B------:R-:W-:Y:S01]  /*0bc0*/  LOP3.LUT R11, R11, 0xfffffff8, RZ, 0xc0, !PT ;  /* 0xfffffff80b0b7812 */ /* 0x000fe200078ec0ff */
[----:B------:R-:W-:Y:S01]  /*0bd0*/  IMAD.SHL.U32 R17, R22, 0x8, RZ ;  /* 0x0000000816117824 */ /* 0x000fe200078e00ff */
[----:B------:R-:W-:-:S02]  /*0be0*/  LEA.HI R5, R5, R210, RZ, 0x1 ;  /* 0x000000d205057211 */ /* 0x000fc400078f08ff */
[----:B------:R-:W-:Y:S01]  /*0bf0*/  LEA.HI R7, R7, R206, RZ, 0x5 ;  /* 0x000000ce07077211 */ /* 0x000fe200078f28ff */
[----:B------:R-:W-:Y:S01]  /*0c00*/  IMAD.IADD R8, R8, 0x1, -R11 ;  /* 0x0000000108087824 */ /* 0x000fe200078e0a0b */
[----:B------:R-:W-:Y:S01]  /*0c10*/  LOP3.LUT R6, R6, 0xfffffc00, RZ, 0xc0, !PT ;  /* 0xfffffc0006067812 */ /* 0x000fe200078ec0ff */
[----:B------:R-:W-:Y:S01]  /*0c20*/  VIADD R18, R17, 0x80 ;  /* 0x0000008011127836 */ /* 0x000fe20000000000 */
[----:B------:R-:W-:Y:S02]  /*0c30*/  LEA.HI R4, R4, R9, RZ, 0x1 ;  /* 0x0000000904047211 */ /* 0x000fe400078f08ff */
[----:B------:R-:W-:Y:S01]  /*0c40*/  LEA.HI R0, R13, R13, RZ, 0x1 ;  /* 0x0000000d0d007211 */ /* 0x000fe200078f08ff */
[----:B------:R-:W-:Y:S01]  /*0c50*/  IMAD R213, R3, 0x40, R6 ;  /* 0x0000004003d57824 */ /* 0x000fe200078e0206 */
[----:B------:R-:W-:Y:S02]  /*0c60*/  LOP3.LUT R5, R5, 0x3fffffe, RZ, 0xc0, !PT ;  /* 0x03fffffe05057812 */ /* 0x000fe400078ec0ff */
[----:B------:R-:W-:-:S02]  /*0c70*/  SHF.R.S32.HI R7, RZ, 0x5, R7 ;  /* 0x00000005ff077819 */ /* 0x000fc40000011407 */
[----:B------:R-:W-:Y:S01]  /*0c80*/  LOP3.LUT R4, R4, 0x1ffffffe, RZ, 0xc0, !PT ;  /* 0x1ffffffe04047812 */ /* 0x000fe200078ec0ff */
[----:B------:R-:W-:Y:S01]  /*0c90*/  IMAD.IADD R5, R210, 0x1, -R5 ;  /* 0x00000001d2057824 */ /* 0x000fe200078e0a05 */
[----:B------:R-:W-:Y:S01]  /*0ca0*/  LOP3.LUT R3, R2, 0x7ffffffc, RZ, 0xc0, !PT ;  /* 0x7ffffffc02037812 */ /* 0x000fe200078ec0ff */
[----:B------:R-:W-:Y:S01]  /*0cb0*/  IMAD R8, R7, 0x10, R8 ;  /* 0x0000001007087824 */ /* 0x000fe200078e0208 */
[----:B------:R-:W-:Y:S01]  /*0cc0*/  LOP3.LUT R0, R0, 0x1ffffffe, RZ, 0xc0, !PT ;  /* 0x1ffffffe00007812 */ /* 0x000fe200078ec0ff */
[----:B------:R-:W-:Y:S01]  /*0cd0*/  IMAD.IADD R4, R9, 0x1, -R4 ;  /* 0x0000000109047824 */ /* 0x000fe200078e0a04 */
[----:B------:R-:W-:Y:S01]  /*0ce0*/  IADD3 R19, R17, 0x40, RZ ;  /* 0x0000004011137810 */ /* 0x000fe20007ffe0ff */
[----:B------:R-:W-:Y:S01]  /*0cf0*/  IMAD.IADD R3, R206, 0x1, -R3 ;  /* 0x00000001ce037824 */ /* 0x000fe200078e0a03 */
[----:B------:R-:W-:Y:S01]  /*0d00*/  SHF.R.S32.HI R205, RZ, 0x3, R205 ;  /* 0x00000003ffcd7819 */ /* 0x000fe200000114cd */
[----:B------:R-:W-:Y:S01]  /*0d10*/  IMAD.IADD R0, R13, 0x1, -R0 ;  /* 0x000000010d007824 */ /* 0x000fe200078e0a00 */
[----:B------:R-:W-:Y:S01]  /*0d20*/  LEA R213, R4, R213, 0x3 ;  /* 0x000000d504d57211 */ /* 0x000fe200078e18ff */
[----:B------:R-:W-:Y:S01]  /*0d30*/  IMAD R211, R5, 0x40, R8 ;  /* 0x0000004005d37824 */ /* 0x000fe200078e0208 */
[----:B------:R-:W-:Y:S01]  /*0d40*/  SHF.R.S32.HI R216, RZ, 0x1f, R19 ;  /* 0x0000001fffd87819 */ /* 0x000fe20000011413 */
[----:B------:R-:W-:Y:S01]  /*0d50*/  IMAD R214, R3, R214, 0x70 ;  /* 0x0000007003d67424 */ /* 0x000fe200078e02d6 */
[----:B------:R-:W-:Y:S01]  /*0d60*/  SHF.R.S32.HI R215, RZ, 0x1f, R18 ;  /* 0x0000001fffd77819 */ /* 0x000fe20000011412 */
[----:B------:R-:W-:Y:S01]  /*0d70*/  IMAD R212, R0, 0x8, R211 ;  /* 0x0000000800d47824 */ /* 0x000fe200078e02d3 */
[----:B--2---:R-:W-:-:S07]  /*0d80*/  LOP3.LUT R16, R10, 0x1, RZ, 0xfc, !PT ;  /* 0x000000010a107812 */ /* 0x004fce00078efcff */
.L_x_37:
[----:B0-----:R-:W0:Y:S01]  /*0d90*/  SHFL.IDX PT, R0, R210, RZ, 0x1f ;  /* 0x00001fffd2007589 */ /* 0x001e2200000e0000 */
[----:B-1----:R-:W1:Y:S01]  /*0da0*/  S2UR UR4, SR_CgaCtaId ;  /* 0x00000000000479c3 */ /* 0x002e620000008800 */
[----:B------:R-:W-:Y:S01]  /*0db0*/  ULDC UR5, c[0x0][0xc38] ;  /* 0x00030e0000057ab9 */ /* 0x000fe20000000800 */
[----:B------:R-:W-:Y:S01]  /*0dc0*/  R2UR UR13, R23 ;  /* 0x00000000170d72ca */ /* 0x000fe200000e0000 */
[----:B------:R-:W-:Y:S01]  /*0dd0*/  UISETP.NE.AND UP1, UPT, UR5, 0x1, UPT ;  /* 0x000000010500788c */ /* 0x000fe2000bf25270 */
[----:B------:R-:W-:Y:S01]  /*0de0*/  IMAD.MOV.U32 R2, RZ, RZ, RZ ;  /* 0x000000ffff027224 */ /* 0x000fe200078e00ff */
[----:B------:R-:W-:Y:S01]  /*0df0*/  ULDC.64 UR8, c[0x0][0x418] ;  /* 0x0001060000087ab9 */ /* 0x000fe20000000a00 */
[----:B------:R-:W-:Y:S01]  /*0e00*/  UMOV UR37, 0x400 ;  /* 0x0000040000257882 */ /* 0x000fe20000000000 */
[----:B------:R-:W-:Y:S01]  /*0e10*/  UISETP.NE.U32.AND UP0, UPT, UR8, URZ, UPT ;  /* 0x0000003f0800728c */ /* 0x000fe2000bf05070 */
[----:B------:R-:W2:Y:S01]  /*0e20*/  LDC R81, c[0x0][0x2f0] ;  /* 0x0000bc00ff517b82 */ /* 0x000ea20000000800 */
[----:B------:R-:W-:Y:S01]  /*0e30*/  ULDC UR5, c[0x0][0xc44] ;  /* 0x0003110000057ab9 */ /* 0x000fe20000000800 */
[----:B------:R-:W-:Y:S01]  /*0e40*/  ULDC UR6, c[0x0][0x424] ;  /* 0x0001090000067ab9 */ /* 0x000fe20000000800 */
[----:B------:R-:W-:-:S02]  /*0e50*/  UISETP.NE.AND.EX UP0, UPT, UR9, URZ, UPT, UP0 ;  /* 0x0000003f0900728c */ /* 0x000fc4000bf05300 */
[----:B------:R-:W-:Y:S02]  /*0e60*/  UISETP.NE.AND UP2, UPT, UR5, 0x1, UPT ;  /* 0x000000010500788c */ /* 0x000fe4000bf45270 */
[----:B------:R-:W-:Y:S01]  /*0e70*/  USEL UR6, UR6, 0x1, UP0 ;  /* 0x0000000106067887 */ /* 0x000fe20008000000 */
[----:B------:R-:W-:Y:S01]  /*0e80*/  @UP1 ULDC UR12, c[0x0][0xc40] ;  /* 0x00031000000c1ab9 */ /* 0x000fe20000000800 */
[----:B------:R-:W-:Y:S01]  /*0e90*/  UMOV UR14, UR13 ;  /* 0x0000000d000e7c82 */ /* 0x000fe20008000000 */
[----:B0-----:R-:W-:Y:S01]  /*0ea0*/  R2UR UR7, R0 ;  /* 0x00000000000772ca */ /* 0x001fe200000e0000 */
[----:B-1----:R-:W-:-:S05]  /*0eb0*/  ULEA UR37, UR4, UR37, 0x18 ;  /* 0x0000002504257291 */ /* 0x002fca000f8ec03f */
[----:B------:R-:W-:Y:S01]  /*0ec0*/  @UP2 ULDC.64 UR10, c[0x0][0xc48] ;  /* 0x00031200000a2ab9 */ /* 0x000fe20000000a00 */
[----:B------:R-:W-:Y:S01]  /*0ed0*/  @UP1 ULDC UR4, c[0x0][0xc3c] ;  /* 0x00030f0000041ab9 */ /* 0x000fe20000000800 */
[----:B------:R-:W-:Y:S02]  /*0ee0*/  UIADD3 UR9, UR37, 0x15400, URZ ;  /* 0x0001540025097890 */ /* 0x000fe4000fffe03f */
[----:B------:R-:W-:Y:S02]  /*0ef0*/  UIMAD.WIDE.U32 UR4, UR13, UR4, URZ ;  /* 0x000000040d0472a5 */ /* 0x000fe4000f8e003f */
[----:B------:R-:W-:Y:S01]  /*0f00*/  ULOP3.LUT UP0, URZ, UR9, 0x9f, URZ, 0xc0, !UPT ;  /* 0x0000009f093f7892 */ /* 0x000fe2000f80c03f */
[----:B--2---:R-:W-:Y:S01]  /*0f10*/  IMAD R81, R81, UR6, RZ ;  /* 0x0000000651517c24 */ /* 0x004fe2000f8e02ff */
[----:B------:R-:W-:Y:S02]  /*0f20*/  @UP1 USHF.R.U32.HI UR14, URZ, UR12, UR5 ;  /* 0x0000000c3f0e1299 */ /* 0x000fe40008011605 */
[----:B------:R-:W-:Y:S01]  /*0f30*/  ULEA.HI UR8, UR7, UR7, URZ, 0x1 ;  /* 0x0000000707087291 */ /* 0x000fe2000f8f083f */
[----:B------:R-:W-:Y:S01]  /*0f40*/  VIADD R3, R81, 0x6f ;  /* 0x0000006f51037836 */ /* 0x000fe20000000000 */
[----:B------:R-:W-:Y:S01]  /*0f50*/  PLOP3.LUT P0, PT, PT, PT, UP0, 0x80, 0x0 ;  /* 0x000000000000781c */ /* 0x000fe20003f0f008 */
[----:B------:R-:W-:-:S02]  /*0f60*/  UIMAD.WIDE.U32 UR4, UR14, UR10, URZ ;  /* 0x0000000a0e0472a5 */ /* 0x000fc4000f8e003f */
[----:B------:R-:W-:Y:S01]  /*0f70*/  IMAD.U32 R209, RZ, RZ, UR14 ;  /* 0x0000000effd17e24 */ /* 0x000fe2000f8e00ff */
[----:B------:R-:W-:Y:S01]  /*0f80*/  ULOP3.LUT UR8, UR8, 0x1e, URZ, 0xc0, !UPT ;  /* 0x0000001e08087892 */ /* 0x000fe2000f8ec03f */
[----:B------:R-:W-:Y:S01]  /*0f90*/  IMAD.HI R2, R3, -0x6db6db6d, R2 ;  /* 0x9249249303027827 */ /* 0x000fe200078e0202 */
[----:B------:R-:W-:Y:S01]  /*0fa0*/  UMOV UR6, UR14 ;  /* 0x0000000e00067c82 */ /* 0x000fe20008000000 */
[----:B------:R-:W-:Y:S02]  /*0fb0*/  @UP2 USHF.R.U32.HI UR6, URZ, UR11, UR5 ;  /* 0x0000000b3f062299 */ /* 0x000fe40008011605 */
[----:B------:R-:W-:Y:S01]  /*0fc0*/  UIADD3 UR8, UR7, -UR8, URZ ;  /* 0x8000000807087290 */ /* 0x000fe2000fffe03f */
[----:B------:R-:W-:Y:S01]  /*0fd0*/  SHF.R.U32.HI R3, RZ, 0x1f, R2 ;  /* 0x0000001fff037819 */ /* 0x000fe20000011602 */
[----:B------:R-:W-:Y:S02]  /*0fe0*/  UMOV UR4, UR13 ;  /* 0x0000000d00047c82 */ /* 0x000fe40008000000 */
[----:B------:R-:W-:Y:S01]  /*0ff0*/  ULEA UR8, UR8, UR9, 0xd ;  /* 0x0000000908087291 */ /* 0x000fe2000f8e683f */
[----:B------:R-:W-:Y:S01]  /*1000*/  MOV R208, UR6 ;  /* 0x0000000600d07c02 */ /* 0x000fe20008000f00 */
[----:B------:R-:W-:Y:S01]  /*1010*/  IMAD.U32 R207, RZ, RZ, UR4 ;  /* 0x00000004ffcf7e24 */ /* 0x000fe2000f8e00ff */
[----:B------:R-:W-:Y:S01]  /*1020*/  LEA.HI.SX32 R120, R2, R3, 0x1a ;  /* 0x0000000302787211 */ /* 0x000fe200078fd2ff */
[----:B------:R-:W-:-:S04]  /*1030*/  USHF.R.U32.HI UR8, URZ, 0x4, UR8 ;  /* 0x000000043f087899 */ /* 0x000fc80008011608 */
[----:B------:R-:W-:Y:S01]  /*1040*/  ULOP3.LUT UR38, UR8, 0x3fff, URZ, 0xc0, !UPT ;  /* 0x00003fff08267892 */ /* 0x000fe2000f8ec03f */
[----:B---3-5:R-:W-:Y:S11]  /*1050*/  @!P0 BRA `(.L_x_9) ;  /* 0x0000000000408947 */ /* 0x028ff60003800000 */
[----:B------:R-:W-:Y:S01]  /*1060*/  MOV R0, 0x0 ;  /* 0x0000000000007802 */ /* 0x000fe20000000f00 */
[----:B------:R-:W-:Y:S01]  /*1070*/  ULDC.64 UR4, c[0x4][0xa8] ;  /* 0x01002a0000047ab9 */ /* 0x000fe20000000a00 */
[----:B------:R-:W-:Y:S01]  /*1080*/  ULDC.64 UR6, c[0x4][0x28] ;  /* 0x01000a0000067ab9 */ /* 0x000fe20000000a00 */
[----:B------:R-:W-:Y:S01]  /*1090*/  IMAD.U32 R4, RZ, RZ, UR4 ;  /* 0x00000004ff047e24 */ /* 0x000fe2000f8e00ff */
[----:B------:R0:W1:Y:S01]  /*10a0*/  LDC.64 R2, c[0x4][R0] ;  /* 0x0100000000027b82 */ /* 0x0000620000000a00 */
[----:B------:R-:W-:Y:S01]  /*10b0*/  IMAD.U32 R5, RZ, RZ, UR5 ;  /* 0x00000005ff057e24 */ /* 0x000fe2000f8e00ff */
[----:B------:R-:W-:Y:S01]  /*10c0*/  ULDC.64 UR4, c[0x4][0xb0] ;  /* 0x01002c0000047ab9 */ /* 0x000fe20000000a00 */
[----:B------:R-:W-:Y:S01]  /*10d0*/  IMAD.U32 R10, RZ, RZ, UR6 ;  /* 0x00000006ff0a7e24 */ /* 0x000fe2000f8e00ff */
[----:B------:R-:W-:Y:S01]  /*10e0*/  MOV R11, UR7 ;  /* 0x00000007000b7c02 */ /* 0x000fe20008000f00 */
[----:B------:R-:W-:Y:S02]  /*10f0*/  IMAD.U32 R6, RZ, RZ, UR4 ;  /* 0x00000004ff067e24 */ /* 0x000fe4000f8e00ff */
[----:B------:R-:W-:-:S02]  /*1100*/  IMAD.U32 R7, RZ, RZ, UR5 ;  /* 0x00000005ff077e24 */ /* 0x000fc4000f8e00ff */
[----:B------:R-:W-:Y:S02]  /*1110*/  IMAD.MOV.U32 R8, RZ, RZ, 0x70 ;  /* 0x00000070ff087424 */ /* 0x000fe400078e00ff */
[----:B------:R-:W-:Y:S02]  /*1120*/  IMAD.MOV.U32 R12, RZ, RZ, 0x1 ;  /* 0x00000001ff0c7424 */ /* 0x000fe400078e00ff */
[----:B0-----:R-:W-:-:S07]  /*1130*/  IMAD.MOV.U32 R13, RZ, RZ, RZ ;  /* 0x000000ffff0d7224 */ /* 0x001fce00078e00ff */
[----:B------:R-:W-:-:S07]  /*1140*/  LEPC R20, `(.L_x_9) ;  /* 0x000000001014794e */ /* 0x000fce0000000000 */
[----:B-1----:R-:W-:Y:S05]  /*1150*/  CALL.ABS.NOINC R2 ;  /* 0x0000000002007343 */ /* 0x002fea0003c00000 */
.L_x_9:
[----:B------:R-:W-:Y:S02]  /*1160*/  LOP3.LUT R0, R204, 0x1, RZ, 0xc0, !PT ;  /* 0x00000001cc007812 */ /* 0x000fe400078ec0ff */
[----:B------:R-:W-:Y:S02]  /*1170*/  ISETP.NE.AND P0, PT, R16, 0x3, PT ;  /* 0x000000031000780c */ /* 0x000fe40003f05270 */
[----:B------:R-:W-:-:S04]  /*1180*/  SHF.L.U32 R0, R0, 0x1f, RZ ;  /* 0x0000001f00007819 */ /* 0x000fc800000006ff */
[----:B------:R-:W0:Y:S02]  /*1190*/  SYNCS.PHASECHK.TRANS64.TRYWAIT P1, [UR37+0x36800], R0 ;  /* 0x03680000ff0075a7 */ /* 0x000e240008020165 */
[----:B0-----:R-:W-:Y:S05]  /*11a0*/  @!P1 BRA `(.L_x_10) ;  /* 0x000000fc00cc9947 */ /* 0x001fea0003800000 */
.L_x_131:
[----:B------:R-:W-:Y:S05]  /*11b0*/  @!P0 BRA `(.L_x_11) ;  /* 0x0000000000048947 */ /* 0x000fea0003800000 */
[----:B------:R-:W-:Y:S01]  /*11c0*/  BPT.TRAP 0x1 ;  /* 0x000000040000795c */ /* 0x000fe20000300000 */
.L_x_11:
[----:B0-----:R-:W-:Y:S02]  /*11d0*/  IMAD.U32 R0, RZ, RZ, UR36 ;  /* 0x00000024ff007e24 */ /* 0x001fe4000f8e00ff */
[----:B------:R-:W-:-:S03]  /*11e0*/  IMAD.U32 R3, RZ, RZ, UR39 ;  /* 0x00000027ff037e24 */ /* 0x000fc6000f8e00ff */
[----:B------:R-:W-:Y:S02]  /*11f0*/  LEA R0, R0, UR37, 0x3 ;  /* 0x0000002500007c11 */ /* 0x000fe4000f8e18ff */
[----:B------:R-:W-:-:S04]  /*1200*/  SHF.L.U32 R3, R3, 0x1f, RZ ;  /* 0x0000001f03037819 */ /* 0x000fc800000006ff */
[----:B------:R0:W1:Y:S01]  /*1210*/  SYNCS.PHASECHK.TRANS64.TRYWAIT P2, [R0+URZ+0x36830], R3 ;  /* 0x03683003000075a7 */ /* 0x000062000804017f */
[----:B------:R-:W-:Y:S05]  /*1220*/  @!P0 BRA `(.L_x_12) ;  /* 0x0000000000048947 */ /* 0x000fea0003800000 */
[----:B------:R-:W-:Y:S01]  /*1230*/  BPT.TRAP 0x1 ;  /* 0x000000040000795c */ /* 0x000fe20000300000 */
.L_x_12:
[----:B------:R-:W2:Y:S01]  /*1240*/  S2R R2, SR_TID.X ;  /* 0x0000000000027919 */ /* 0x000ea20000002100 */
[----:B------:R-:W-:Y:S01]  /*1250*/  IMAD.MOV.U32 R119, RZ, RZ, RZ ;  /* 0x000000ffff777224 */ /* 0x000fe200078e00ff */
[----:B--2---:R-:W-:-:S04]  /*1260*/  LOP3.LUT R2, R2, 0x7f, RZ, 0xc0, !PT ;  /* 0x0000007f02027812 */ /* 0x004fc800078ec0ff */
[----:B------:R-:W-:Y:S01]  /*1270*/  ISETP.NE.AND P1, PT, R2, RZ, PT ;  /* 0x000000ff0200720c */ /* 0x000fe20003f25270 */
[----:B-1----:R-:W-:-:S12]  /*1280*/  @P2 BRA `(.L_x_13) ;  /* 0x0000000000082947 */ /* 0x002fd80003800000 */
[----:B------:R-:W1:Y:S02]  /*1290*/  SYNCS.PHASECHK.TRANS64.TRYWAIT P2, [R0+URZ+0x36830], R3 ;  /* 0x03683003000075a7 */ /* 0x000e64000804017f */
[----:B-1----:R-:W-:Y:S05]  /*12a0*/  @!P2 BRA `(.L_x_14) ;  /* 0x000000fc00a4a947 */ /* 0x002fea0003800000 */
.L_x_13:
[----:B------:R-:W-:Y:S05]  /*12b0*/  WARPSYNC.ALL ;  /* 0x0000000000007948 */ /* 0x000fea0003800000 */
[----:B------:R-:W-:Y:S01]  /*12c0*/  UIADD3 UR37, UR37, 0x21400, URZ ;  /* 0x0002140025257890 */ /* 0x000fe2000fffe03f */
[----:B------:R-:W-:Y:S01]  /*12d0*/  WARPGROUP.ARRIVE ;  /* 0x00000000000079c5 */ /* 0x000fe20000000000 */
[----:B------:R-:W-:Y:S01]  /*12e0*/  ULOP3.LUT UR5, UR38, 0x10000, URZ, 0xfc, !UPT ;  /* 0x0001000026057892 */ /* 0x000fe2000f8efc3f */
[----:B------:R-:W-:Y:S01]  /*12f0*/  MOV R7, UR39 ;  /* 0x0000002700077c02 */ /* 0x000fe20008000f00 */
[----:B------:R-:W-:Y:S01]  /*1300*/  USHF.R.U32.HI UR37, URZ, 0x4, UR37 ;  /* 0x000000043f257899 */ /* 0x000fe20008011625 */
[----:B------:R-:W-:Y:S01]  /*1310*/  MOV R8, UR36 ;  /* 0x0000002400087c02 */ /* 0x000fe20008000f00 */
[----:B------:R-:W-:Y:S01]  /*1320*/  UMOV UR57, 0x40000040 ;  /* 0x4000004000397882 */ /* 0x000fe20000000000 */
[----:B------:R-:W-:Y:S01]  /*1330*/  UMOV UR59, 0x40000040 ;  /* 0x40000040003b7882 */ /* 0x000fe20000000000 */
[----:B------:R-:W-:Y:S01]  /*1340*/  ULOP3.LUT UR37, UR37, 0x3fff, URZ, 0xc0, !UPT ;  /* 0x00003fff25257892 */ /* 0x000fe2000f8ec03f */
[----:B------:R-:W-:Y:S01]  /*1350*/  MOV R5, UR57 ;  /* 0x0000003900057c02 */ /* 0x000fe20008000f00 */
[----:B------:R-:W-:Y:S01]  /*1360*/  UMOV UR56, UR5 ;  /* 0x0000000500387c82 */ /* 0x000fe20008000000 */
[----:B------:R-:W-:Y:S01]  /*1370*/  UMOV UR9, UR57 ;  /* 0x0000003900097c82 */ /* 0x000fe20008000000 */
[----:B------:R-:W-:Y:S01]  /*1380*/  ULOP3.LUT UR4, UR37, 0x10000, URZ, 0xfc, !UPT ;  /* 0x0001000025047892 */ /* 0x000fe2000f8efc3f */
[----:B------:R-:W-:Y:S01]  /*1390*/  MOV R6, UR56 ;  /* 0x0000003800067c02 */ /* 0x000fe20008000f00 */
[----:B------:R-:W-:Y:S01]  /*13a0*/  UMOV UR8, UR56 ;  /* 0x0000003800087c82 */ /* 0x000fe20008000000 */
[----:B------:R-:W-:Y:S01]  /*13b0*/  UMOV UR11, 0x40000040 ;  /* 0x40000040000b7882 */ /* 0x000fe20000000000 */
[----:B------:R-:W-:Y:S01]  /*13c0*/  UMOV UR12, UR56 ;  /* 0x00000038000c7c82 */ /* 0x000fe20008000000 */
[----:B------:R-:W-:Y:S01]  /*13d0*/  UMOV UR13, UR57 ;  /* 0x00000039000d7c82 */ /* 0x000fe20008000000 */
[----:B------:R-:W-:Y:S01]  /*13e0*/  MOV R4, UR4 ;  /* 0x0000000400047c02 */ /* 0x000fe20008000f00 */
[----:B------:R-:W-:Y:S01]  /*13f0*/  UIMAD UR4, UR36, 0xa80, UR4 ;  /* 0x00000a80240478a4 */ /* 0x000fe2000f8e0204 */
[----:B------:R-:W-:Y:S01]  /*1400*/  IMAD.IADD R9, R214, 0x1, R81 ;  /* 0x00000001d6097824 */ /* 0x000fe200078e0251 */
[----:B------:R-:W-:Y:S01]  /*1410*/  UMOV UR15, 0x40000040 ;  /* 0x40000040000f7882 */ /* 0x000fe20000000000 */
[----:B------:R-:W-:Y:S01]  /*1420*/  UMOV UR16, UR56 ;  /* 0x0000003800107c82 */ /* 0x000fe20008000000 */
[----:B------:R-:W-:Y:S01]  /*1430*/  UIADD3 UR10, UR4, 0x80, URZ ;  /* 0x00000080040a7890 */ /* 0x000fe2000fffe03f */
[----:B------:R-:W-:Y:S01]  /*1440*/  P2R R83, PR, RZ, 0x1 ;  /* 0x00000001ff537803 */ /* 0x000fe20000000000 */
[----:B------:R-:W-:Y:S01]  /*1450*/  UIADD3 UR14, UR4, 0x100, URZ ;  /* 0x00000100040e7890 */ /* 0x000fe2000fffe03f */
[----:B01----:R-:W-:Y:S01]  /*1460*/  @!P1 VIADD R0, R0, 0x36840 ;  /* 0x0003684000009836 */ /* 0x003fe20000000000 */
[----:B------:R-:W-:Y:S01]  /*1470*/  UMOV UR58, UR4 ;  /* 0x00000004003a7c82 */ /* 0x000fe20008000000 */
[----:B------:R-:W-:Y:S01]  /*1480*/  UIADD3 UR18, UR4, 0x180, URZ ;  /* 0x0000018004127890 */ /* 0x000fe2000fffe03f */
[----:B------:R-:W-:Y:S01]  /*1490*/  HGMMA.64x16x16.F32.BF16 R72, gdesc[UR56], RZ, !UPT, gsb0 ;  /* 0x00200000384879f0 */ /* 0x000fe2000c0018ff */
[----:B------:R-:W-:Y:S01]  /*14a0*/  UMOV UR17, UR57 ;  /* 0x0000003900117c82 */ /* 0x000fe20008000000 */
[----:B------:R-:W-:Y:S01]  /*14b0*/  UMOV UR19, 0x40000040 ;  /* 0x4000004000137882 */ /* 0x000fe20000000000 */
[----:B------:R-:W-:Y:S01]  /*14c0*/  UIADD3 UR22, UR4, 0x200, URZ ;  /* 0x0000020004167890 */ /* 0x000fe2000fffe03f */
[----:B------:R-:W-:Y:S01]  /*14d0*/  @!P1 PRMT R0, RZ, 0x654, R0 ;  /* 0x00000654ff009816 */ /* 0x000fe20000000000 */
[----:B------:R-:W-:Y:S01]  /*14e0*/  UMOV UR20, UR56 ;  /* 0x0000003800147c82 */ /* 0x000fe20008000000 */
[----:B------:R-:W-:Y:S01]  /*14f0*/  UMOV UR21, UR57 ;  /* 0x0000003900157c82 */ /* 0x000fe20008000000 */
[----:B------:R-:W-:Y:S01]  /*1500*/  UMOV UR23, 0x40000040 ;  /* 0x4000004000177882 */ /* 0x000fe20000000000 */
[----:B------:R-:W-:Y:S01]  /*1510*/  UIADD3 UR26, UR4, 0x280, URZ ;  /* 0x00000280041a7890 */ /* 0x000fe2000fffe03f */
[--C-:B------:R-:W-:Y:S01]  /*1520*/  IMAD.MOV.U32 R118, RZ, RZ, R119.reuse ;  /* 0x000000ffff767224 */ /* 0x100fe200078e0077 */
[----:B------:R-:W-:Y:S01]  /*1530*/  UMOV UR24, UR56 ;  /* 0x0000003800187c82 */ /* 0x000fe20008000000 */
[----:B------:R-:W-:Y:S01]  /*1540*/  UMOV UR25, UR57 ;  /* 0x0000003900197c82 */ /* 0x000fe20008000000 */
[----:B------:R-:W-:Y:S01]  /*1550*/  UMOV UR27, 0x40000040 ;  /* 0x40000040001b7882 */ /* 0x000fe20000000000 */
[----:B------:R-:W-:Y:S01]  /*1560*/  UIADD3 UR58, UR4, 0x300, URZ ;  /* 0x00000300043a7890 */ /* 0x000fe2000fffe03f */
[-C--:B------:R-:W-:Y:S01]  /*1570*/  MOV R117, R119.reuse ;  /* 0x0000007700757202 */ /* 0x080fe20000000f00 */
[----:B------:R-:W-:Y:S01]  /*1580*/  UMOV UR59, 0x40000040 ;  /* 0x40000040003b7882 */ /* 0x000fe20000000000 */
[----:B------:R-:W-:Y:S01]  /*1590*/  UIADD3 UR6, UR5, 0x2, URZ ;  /* 0x0000000205067890 */ /* 0x000fe2000fffe03f */
[--C-:B------:R-:W-:Y:S01]  /*15a0*/  IMAD.MOV.U32 R116, RZ, RZ, R119.reuse ;  /* 0x000000ffff747224 */ /* 0x100fe200078e0077 */
[----:B------:R-:W-:Y:S01]  /*15b0*/  UIADD3 UR30, UR4, 0x284, URZ ;  /* 0x00000284041e7890 */ /* 0x000fe2000fffe03f */
[--C-:B------:R-:W-:Y:S01]  /*15c0*/  IMAD.MOV.U32 R115, RZ, RZ, R119.reuse ;  /* 0x000000ffff737224 */ /* 0x100fe200078e0077 */
[----:B------:R-:W-:Y:S01]  /*15d0*/  UMOV UR31, 0x40000040 ;  /* 0x40000040001f7882 */ /* 0x000fe20000000000 */
        /* <DEDUP_REMOVED lines=18> */
[-C--:B------:R-:W-:Y:S01]  /*1700*/  MOV R103, R119.reuse ;  /* 0x0000007700677202 */ /* 0x080fe20000000f00 */
[--C-:B------:R-:W-:Y:S01]  /*1710*/  IMAD.MOV.U32 R101, RZ, RZ, R119.reuse ;  /* 0x000000ffff657224 */ /* 0x100fe200078e0077 */
[----:B------:R-:W-:Y:S01]  /*1720*/  MOV R89, R119 ;  /* 0x0000007700597202 */ /* 0x000fe20000000f00 */
[--C-:B------:R-:W-:Y:S01]  /*1730*/  IMAD.MOV.U32 R99, RZ, RZ, R119.reuse ;  /* 0x000000ffff637224 */ /* 0x100fe200078e0077 */
[----:B------:R-:W-:Y:S01]  /*1740*/  UMOV UR38, UR7 ;  /* 0x0000000700267c82 */ /* 0x000fe20008000000 */
[----:B------:R-:W-:Y:S01]  /*1750*/  UIADD3 UR7, UR4, 0x782, URZ ;  /* 0x0000078204077890 */ /* 0x000fe2000fffe03f */
[----:B------:R-:W-:-:S02]  /*1760*/  IMAD.MOV.U32 R97, RZ, RZ, R119 ;  /* 0x000000ffff617224 */ /* 0x000fc400078e0077 */
[--C-:B------:R-:W-:Y:S02]  /*1770*/  IMAD.MOV.U32 R95, RZ, RZ, R119.reuse ;  /* 0x000000ffff5f7224 */ /* 0x100fe400078e0077 */
[--C-:B------:R-:W-:Y:S02]  /*1780*/  IMAD.MOV.U32 R93, RZ, RZ, R119.reuse ;  /* 0x000000ffff5d7224 */ /* 0x100fe400078e0077 */
[--C-:B------:R-:W-:Y:S01]  /*1790*/  IMAD.MOV.U32 R91, RZ, RZ, R119.reuse ;  /* 0x000000ffff5b7224 */ /* 0x100fe200078e0077 */
[----:B------:R-:W-:Y:S02]  /*17a0*/  WARPGROUP.DEPBAR.LE gsb0, 0x0 ;  /* 0x00008000000079c5 */ /* 0x000fe40000010000 */
[----:B------:R-:W-:Y:S01]  /*17b0*/  WARPGROUP.ARRIVE ;  /* 0x00000000000079c5 */ /* 0x000fe20000000000 */
[--C-:B------:R-:W-:Y:S02]  /*17c0*/  IMAD.MOV.U32 R87, RZ, RZ, R119.reuse ;  /* 0x000000ffff577224 */ /* 0x100fe400078e0077 */
[----:B------:R-:W-:-:S03]  /*17d0*/  IMAD.MOV.U32 R85, RZ, RZ, R119 ;  /* 0x000000ffff557224 */ /* 0x000fc600078e0077 */
[----:B------:R-:W-:Y:S01]  /*17e0*/  HGMMA.64x16x16.F32.BF16 R64, gdesc[UR8], RZ, !UPT, gsb0 ;  /* 0x00200000084079f0 */ /* 0x000fe2000c0018ff */
[----:B------:R-:W-:Y:S01]  /*17f0*/  UIADD3 UR10, UR4, 0x2, URZ ;  /* 0x00000002040a7890 */ /* 0x000fe2000fffe03f */
[----:B------:R-:W-:Y:S01]  /*1800*/  UMOV UR8, UR6 ;  /* 0x0000000600087c82 */ /* 0x000fe20008000000 */
[----:B------:R-:W-:Y:S01]  /*1810*/  UMOV UR9, 0x40000040 ;  /* 0x4000004000097882 */ /* 0x000fe20000000000 */
[----:B------:R-:W-:Y:S01]  /*1820*/  UMOV UR11, 0x40000040 ;  /* 0x40000040000b7882 */ /* 0x000fe20000000000 */
[----:B------:R-:W-:Y:S01]  /*1830*/  UIADD3 UR6, UR5, 0x4, URZ ;  /* 0x0000000405067890 */ /* 0x000fe2000fffe03f */
[----:B------:R-:W-:Y:S02]  /*1840*/  WARPGROUP.DEPBAR.LE gsb0, 0x0 ;  /* 0x00008000000079c5 */ /* 0x000fe40000010000 */
[----:B------:R-:W-:-:S06]  /*1850*/  WARPGROUP.ARRIVE ;  /* 0x00000000000079c5 */ /* 0x000fcc0000000000 */
[----:B------:R-:W-:Y:S01]  /*1860*/  HGMMA.64x16x16.F32.BF16 R56, gdesc[UR12], RZ, !UPT, gsb0 ;  /* 0x002000000c3879f0 */ /* 0x000fe2000c0018ff */
[----:B------:R-:W-:Y:S01]  /*1870*/  UIADD3 UR14, UR4, 0x102, URZ ;  /* 0x00000102040e7890 */ /* 0x000fe2000fffe03f */
[----:B------:R-:W-:Y:S01]  /*1880*/  UMOV UR12, UR8 ;  /* 0x00000008000c7c82 */ /* 0x000fe20008000000 */
[----:B------:R-:W-:Y:S01]  /*1890*/  UMOV UR13, UR9 ;  /* 0x00000009000d7c82 */ /* 0x000fe20008000000 */
[----:B------:R-:W-:Y:S01]  /*18a0*/  UMOV UR15, 0x40000040 ;  /* 0x40000040000f7882 */ /* 0x000fe20000000000 */
        /* <DEDUP_REMOVED lines=24> */
[----:B------:R-:W-:Y:S02]  /*1a30*/  UMOV UR59, 0x40000040 ;  /* 0x40000040003b7882 */ /* 0x000fe40000000000 */
[----:B------:R-:W-:Y:S02]  /*1a40*/  WARPGROUP.DEPBAR.LE gsb0, 0x0 ;  /* 0x00008000000079c5 */ /* 0x000fe40000010000 */
[----:B------:R-:W-:-:S06]  /*1a50*/  WARPGROUP.ARRIVE ;  /* 0x00000000000079c5 */ /* 0x000fcc0000000000 */
[----:B------:R-:W-:Y:S01]  /*1a60*/  HGMMA.64x16x16.F32.BF16 R72, gdesc[UR8], R72, gsb0 ;  /* 0x00200000084879f0 */ /* 0x000fe20008001848 */
[----:B------:R-:W-:Y:S01]  /*1a70*/  UIADD3 UR10, UR4, 0x82, URZ ;  /* 0x00000082040a7890 */ /* 0x000fe2000fffe03f */
[----:B------:R-:W-:Y:S01]  /*1a80*/  UMOV UR11, 0x40000040 ;  /* 0x40000040000b7882 */ /* 0x000fe20000000000 */
        /* <DEDUP_REMOVED lines=9> */
[----:B------:R-:W-:Y:S01]  /*1b20*/  UMOV UR12, UR6 ;  /* 0x00000006000c7c82 */ /* 0x000fe20008000000 */
[----:B------:R-:W-:Y:S01]  /*1b30*/  UMOV UR13, 0x40000040 ;  /* 0x40000040000d7882 */ /* 0x000fe20000000000 */
[----:B------:R-:W-:Y:S01]  /*1b40*/  UMOV UR15, 0x40000040 ;  /* 0x40000040000f7882 */ /* 0x000fe20000000000 */
[----:B------:R-:W-:Y:S01]  /*1b50*/  UMOV UR28, UR12 ;  /* 0x0000000c001c7c82 */ /* 0x000fe20008000000 */
[----:B------:R-:W-:Y:S01]  /*1b60*/  UMOV UR29, UR13 ;  /* 0x0000000d001d7c82 */ /* 0x000fe20008000000 */
[----:B------:R-:W-:Y:S01]  /*1b70*/  UIADD3 UR6, UR5, 0x6, URZ ;  /* 0x0000000605067890 */ /* 0x000fe2000fffe03f */
[----:B------:R-:W-:Y:S02]  /*1b80*/  MOV R2, UR13 ;  /* 0x0000000d00027c02 */ /* 0x000fe40008000f00 */
[----:B------:R-:W-:Y:S01]  /*1b90*/  MOV R3, UR12 ;  /* 0x0000000c00037c02 */ /* 0x000fe20008000f00 */
[----:B------:R-:W-:-:S02]  /*1ba0*/  WARPGROUP.DEPBAR.LE gsb0, 0x0 ;  /* 0x00008000000079c5 */ /* 0x000fc40000010000 */
[----:B------:R-:W-:-:S06]  /*1bb0*/  WARPGROUP.ARRIVE ;  /* 0x00000000000079c5 */ /* 0x000fcc0000000000 */
[----:B------:R-:W-:Y:S01]  /*1bc0*/  HGMMA.64x16x16.F32.BF16 R48, gdesc[UR16], R48, gsb0 ;  /* 0x00200000103079f0 */ /* 0x000fe20008001830 */
[----:B------:R-:W-:Y:S01]  /*1bd0*/  UIADD3 UR18, UR4, 0x104, URZ ;  /* 0x0000010404127890 */ /* 0x000fe2000fffe03f */
[----:B------:R-:W-:Y:S01]  /*1be0*/  UMOV UR16, UR12 ;  /* 0x0000000c00107c82 */ /* 0x000fe20008000000 */
[----:B------:R-:W-:Y:S01]  /*1bf0*/  UMOV UR17, UR13 ;  /* 0x0000000d00117c82 */ /* 0x000fe20008000000 */
[----:B------:R-:W-:Y:S01]  /*1c00*/  UMOV UR19, 0x40000040 ;  /* 0x4000004000137882 */ /* 0x000fe20000000000 */
[----:B------:R-:W-:Y:S02]  /*1c10*/  WARPGROUP.DEPBAR.LE gsb0, 0x0 ;  /* 0x00008000000079c5 */ /* 0x000fe40000010000 */
        /* <DEDUP_REMOVED lines=16> */
[----:B------:R-:W-:Y:S02]  /*1d20*/  UIADD3 UR10, UR4, 0x802, URZ ;  /* 0x00000802040a7890 */ /* 0x000fe4000fffe03f */
        /* <DEDUP_REMOVED lines=44> */
[----:B------:R-:W-:Y:S01]  /*1ff0*/  UMOV UR14, UR10 ;  /* 0x0000000a000e7c82 */ /* 0x000fe20008000000 */
[----:B------:R-:W-:Y:S01]  /*2000*/  UMOV UR15, 0x40000040 ;  /* 0x40000040000f7882 */ /* 0x000fe20000000000 */
[----:B------:R-:W-:Y:S01]  /*2010*/  UIADD3 UR10, UR4, 0x884, URZ ;  /* 0x00000884040a7890 */ /* 0x000fe2000fffe03f */
        /* <DEDUP_REMOVED lines=43> */
[----:B------:R-:W-:Y:S03]  /*22d0*/  HGMMA.64x16x16.F32.BF16 R24, gdesc[UR16], R24, gsb0 ;  /* 0x00200000101879f0 */ /* 0x000fe60008001818 */
        /* <DEDUP_REMOVED lines=184> */
[----:B------:R-:W-:Y:S01]  /*2e60*/  UMOV UR38, UR7 ;  /* 0x0000000700267c82 */ /* 0x000fe20008000000 */
[----:B------:R-:W-:Y:S01]  /*2e70*/  UMOV UR39, 0x40000040 ;  /* 0x4000004000277882 */ /* 0x000fe20000000000 */
[----:B------:R-:W-:-:S07]  /*2e80*/  UIADD3 UR7, UR4, 0x804, URZ ;  /* 0x0000080404077890 */ /* 0x000fce000fffe03f */
[----:B------:R-:W-:Y:S01]  /*2e90*/  UMOV UR58, UR7 ;  /* 0x00000007003a7c82 */ /* 0x000fe20008000000 */
        /* <DEDUP_REMOVED lines=15> */
[----:B------:R-:W-:Y:S01]  /*2f90*/  UMOV UR12, UR44 ;  /* 0x0000002c000c7c82 */ /* 0x000fe20008000000 */
[----:B------:R-:W-:Y:S01]  /*2fa0*/  UMOV UR13, UR45 ;  /* 0x0000002d000d7c82 */ /* 0x000fe20008000000 */
[----:B------:R-:W-:Y:S02]  /*2fb0*/  UIADD3 UR6, UR5, 0x804, URZ ;  /* 0x0000080405067890 */ /* 0x000fe4000fffe03f */
[----:B------:R-:W-:Y:S01]  /*2fc0*/  UIADD3 UR5, UR5, 0x806, URZ ;  /* 0x0000080605057890 */ /* 0x000fe2000fffe03f */
        /* <DEDUP_REMOVED lines=27> */
[----:B------:R-:W-:Y:S01]  /*3180*/  ULDC UR10, c[0x0][0x9d8] ;  /* 0x00027600000a7ab9 */ /* 0x000fe20000000800 */
[----:B------:R-:W-:Y:S02]  /*3190*/  WARPGROUP.DEPBAR.LE gsb0, 0x0 ;  /* 0x00008000000079c5 */ /* 0x000fe40000010000 */
[----:B------:R-:W-:-:S06]  /*31a0*/  WARPGROUP.ARRIVE ;  /* 0x00000000000079c5 */ /* 0x000fcc0000000000 */
[----:B------:R-:W-:Y:S01]  /*31b0*/  HGMMA.64x16x16.F32.BF16 R56, gdesc[UR12], R56, gsb0 ;  /* 0x002000000c3879f0 */ /* 0x000fe20008001838 */
        /* <DEDUP_REMOVED lines=13> */
[----:B------:R-:W-:Y:S01]  /*3290*/  UIADD3 UR6, UR4, 0x784, URZ ;  /* 0x0000078404067890 */ /* 0x000fe2000fffe03f */
[----:B------:R-:W-:Y:S01]  /*32a0*/  UMOV UR12, UR48 ;  /* 0x00000030000c7c82 */ /* 0x000fe20008000000 */
[----:B------:R-:W-:Y:S01]  /*32b0*/  UMOV UR13, UR49 ;  /* 0x00000031000d7c82 */ /* 0x000fe20008000000 */
[----:B------:R-:W-:Y:S01]  /*32c0*/  UMOV UR56, UR48 ;  /* 0x0000003000387c82 */ /* 0x000fe20008000000 */
[----:B------:R-:W-:Y:S01]  /*32d0*/  UMOV UR57, UR49 ;  /* 0x0000003100397c82 */ /* 0x000fe20008000000 */
[----:B------:R-:W-:-:S02]  /*32e0*/  UMOV UR36, UR48 ;  /* 0x0000003000247c82 */ /* 0x000fc40008000000 */
        /* <DEDUP_REMOVED lines=21> */
[----:B------:R-:W-:Y:S02]  /*3440*/  R2UR UR13, R2 ;  /* 0x00000000020d72ca */ /* 0x000fe400000e0000 */
[----:B------:R-:W-:Y:S01]  /*3450*/  R2UR UR12, R3 ;  /* 0x00000000030c72ca */ /* 0x000fe200000e0000 */
        /* <DEDUP_REMOVED lines=19> */
[----:B------:R-:W-:Y:S01]  /*3590*/  UMOV UR52, UR5 ;  /* 0x0000000500347c82 */ /* 0x000fe20008000000 */
[----:B------:R-:W-:Y:S01]  /*35a0*/  UMOV UR53, 0x40000040 ;  /* 0x4000004000357882 */ /* 0x000fe20000000000 */
[----:B------:R-:W-:Y:S01]  /*35b0*/  UMOV UR54, UR7 ;  /* 0x0000000700367c82 */ /* 0x000fe20008000000 */
[----:B------:R-:W-:Y:S01]  /*35c0*/  UMOV UR55, 0x40000040 ;  /* 0x4000004000377882 */ /* 0x000fe20000000000 */
        /* <DEDUP_REMOVED lines=11> */
[----:B------:R-:W-:Y:S01]  /*3680*/  WARPGROUP.ARRIVE ;  /* 0x00000000000079c5 */ /* 0x000fe20000000000 */
[----:B------:R-:W-:Y:S01]  /*3690*/  FMUL.FTZ R72, R72, UR10 ;  /* 0x0000000a48487c20 */ /* 0x000fe20008410000 */
[----:B------:R-:W-:Y:S01]  /*36a0*/  FMUL.FTZ R73, R73, UR10 ;  /* 0x0000000a49497c20 */ /* 0x000fe20008410000 */
[----:B------:R-:W-:Y:S01]  /*36b0*/  FMUL.FTZ R76, R76, UR10 ;  /* 0x0000000a4c4c7c20 */ /* 0x000fe20008410000 */
[----:B------:R-:W-:Y:S01]  /*36c0*/  FMUL.FTZ R77, R77, UR10 ;  /* 0x0000000a4d4d7c20 */ /* 0x000fe20008410000 */
[----:B------:R-:W-:Y:S01]  /*36d0*/  FMUL.FTZ R74, R74, UR10 ;  /* 0x0000000a4a4a7c20 */ /* 0x000fe20008410000 */
[----:B------:R-:W-:Y:S01]  /*36e0*/  HGMMA.64x16x16.F32.BF16 R64, gdesc[UR52], R64, gsb0 ;  /* 0x00200000344079f0 */ /* 0x000fe20008001840 */
[----:B------:R-:W-:Y:S01]  /*36f0*/  UIADD3 UR54, UR4, 0x806, URZ ;  /* 0x0000080604367890 */ /* 0x000fe2000fffe03f */
[----:B------:R-:W0:Y:S01]  /*3700*/  MUFU.TANH R72, R72 ;  /* 0x0000004800487308 */ /* 0x000e220000002400 */
[----:B------:R-:W-:Y:S01]  /*3710*/  UMOV UR55, 0x40000040 ;  /* 0x4000004000377882 */ /* 0x000fe20000000000 */
[----:B------:R-:W-:Y:S01]  /*3720*/  FMUL.FTZ R75, R75, UR10 ;  /* 0x0000000a4b4b7c20 */ /* 0x000fe20008410000 */
[----:B------:R-:W-:Y:S01]  /*3730*/  FMUL.FTZ R78, R78, UR10 ;  /* 0x0000000a4e4e7c20 */ /* 0x000fe20008410000 */
[----:B------:R-:W-:-:S04]  /*3740*/  FMUL.FTZ R79, R79, UR10 ;  /* 0x0000000a4f4f7c20 */ /* 0x000fc80008410000 */
[----:B------:R-:W1:Y:S08]  /*3750*/  MUFU.TANH R73, R73 ;  /* 0x0000004900497308 */ /* 0x000e700000002400 */
[----:B------:R-:W2:Y:S08]  /*3760*/  MUFU.TANH R76, R76 ;  /* 0x0000004c004c7308 */ /* 0x000eb00000002400 */
[----:B------:R-:W-:Y:S08]  /*3770*/  MUFU.TANH R77, R77 ;  /* 0x0000004d004d7308 */ /* 0x000ff00000002400 */
[----:B------:R-:W3:Y:S08]  /*3780*/  MUFU.TANH R2, R74 ;  /* 0x0000004a00027308 */ /* 0x000ef00000002400 */
[----:B------:R4:W-:Y:S08]  /*3790*/  MUFU.TANH R3, R75 ;  /* 0x0000004b00037308 */ /* 0x0009f00000002400 */
[----:B------:R-:W-:Y:S01]  /*37a0*/  MUFU.TANH R6, R78 ;  /* 0x0000004e00067308 */ /* 0x000fe20000002400 */
[----:B----4-:R-:W-:Y:S01]  /*37b0*/  MOV R75, R119 ;  /* 0x00000077004b7202 */ /* 0x010fe20000000f00 */
[----:B------:R-:W-:-:S02]  /*37c0*/  WARPGROUP.DEPBAR.LE gsb0, 0x0 ;  /* 0x00008000000079c5 */ /* 0x000fc40000010000 */
[----:B------:R-:W-:Y:S01]  /*37d0*/  WARPGROUP.ARRIVE ;  /* 0x00000000000079c5 */ /* 0x000fe20000000000 */
[----:B------:R-:W-:Y:S01]  /*37e0*/  FMUL.FTZ R66, R66, UR10 ;  /* 0x0000000a42427c20 */ /* 0x000fe20008410000 */
[----:B------:R-:W-:Y:S01]  /*37f0*/  FMUL.FTZ R64, R64, UR10 ;  /* 0x0000000a40407c20 */ /* 0x000fe20008410000 */
[----:B------:R-:W-:Y:S01]  /*3800*/  FMUL.FTZ R65, R65, UR10 ;  /* 0x0000000a41417c20 */ /* 0x000fe20008410000 */
[----:B------:R-:W-:Y:S01]  /*3810*/  FMUL.FTZ R68, R68, UR10 ;  /* 0x0000000a44447c20 */ /* 0x000fe20008410000 */
[----:B------:R4:W-:Y:S01]  /*3820*/  MUFU.TANH R12, R66 ;  /* 0x00000042000c7308 */ /* 0x0009e20000002400 */
[----:B------:R-:W-:Y:S01]  /*3830*/  HGMMA.64x16x16.F32.BF16 R56, gdesc[UR52], R56, gsb0 ;  /* 0x00200000343879f0 */ /* 0x000fe20008001838 */
[----:B------:R-:W-:Y:S01]  /*3840*/  UIADD3 UR54, UR4, 0x886, URZ ;  /* 0x0000088604367890 */ /* 0x000fe2000fffe03f */
[----:B------:R-:W-:Y:S01]  /*3850*/  FMUL.FTZ R69, R69, UR10 ;  /* 0x0000000a45457c20 */ /* 0x000fe20008410000 */
[----:B------:R-:W-:Y:S01]  /*3860*/  UMOV UR55, 0x40000040 ;  /* 0x4000004000377882 */ /* 0x000fe20000000000 */
[----:B------:R-:W-:Y:S01]  /*3870*/  FMUL.FTZ R70, R70, UR10 ;  /* 0x0000000a46467c20 */ /* 0x000fe20008410000 */
[----:B------:R-:W-:Y:S01]  /*3880*/  FMUL.FTZ R67, R67, UR10 ;  /* 0x0000000a43437c20 */ /* 0x000fe20008410000 */
[----:B------:R-:W-:Y:S01]  /*3890*/  FMUL.FTZ R71, R71, UR10 ;  /* 0x0000000a47477c20 */ /* 0x000fe20008410000 */
[----:B------:R-:W5:Y:S01]  /*38a0*/  MUFU.TANH R64, R64 ;  /* 0x0000004000407308 */ /* 0x000f620000002400 */
[----:B----4-:R-:W-:-:S05]  /*38b0*/  IMAD R66, R120, -0x70, R9 ;  /* 0xffffff9078427824 */ /* 0x010fca00078e0209 */
[C---:B------:R-:W-:Y:S02]  /*38c0*/  ISETP.GT.AND P4, PT, R66.reuse, RZ, PT ;  /* 0x000000ff4200720c */ /* 0x040fe40003f84270 */
[C---:B------:R-:W-:Y:S01]  /*38d0*/  ISETP.GT.AND P2, PT, R66.reuse, 0x1, PT ;  /* 0x000000014200780c */ /* 0x040fe20003f44270 */
[----:B------:R-:W4:Y:S01]  /*38e0*/  MUFU.TANH R65, R65 ;  /* 0x0000004100417308 */ /* 0x000f220000002400 */
[----:B------:R-:W-:Y:S02]  /*38f0*/  ISETP.GT.AND P3, PT, R66, 0x8, PT ;  /* 0x000000084200780c */ /* 0x000fe40003f64270 */
[----:B0-----:R-:W-:Y:S02]  /*3900*/  FSEL R72, R72, -INF , P4 ;  /* 0xff80000048487808 */ /* 0x001fe40002000000 */
[----:B-1----:R-:W-:Y:S02]  /*3910*/  FSEL R73, R73, -INF , P2 ;  /* 0xff80000049497808 */ /* 0x002fe40001000000 */
[----:B------:R-:W-:Y:S01]  /*3920*/  ISETP.GT.AND P6, PT, R66, 0x9, PT ;  /* 0x000000094200780c */ /* 0x000fe20003fc4270 */
[----:B------:R-:W0:Y:S01]  /*3930*/  MUFU.TANH R68, R68 ;  /* 0x0000004400447308 */ /* 0x000e220000002400 */
[----:B--2---:R-:W-:-:S02]  /*3940*/  FSEL R76, R76, -INF , P3 ;  /* 0xff8000004c4c7808 */ /* 0x004fc40001800000 */
[----:B------:R-:W-:Y:S02]  /*3950*/  FMNMX.FTZ R13, R72, R73, !PT ;  /* 0x00000049480d7209 */ /* 0x000fe40007810000 */
[----:B------:R-:W-:Y:S02]  /*3960*/  ISETP.GT.AND P5, PT, R66, 0x10, PT ;  /* 0x000000104200780c */ /* 0x000fe40003fa4270 */
[----:B------:R-:W-:Y:S01]  /*3970*/  FMNMX.FTZ R13, R76, R13, !PT ;  /* 0x0000000d4c0d7209 */ /* 0x000fe20007810000 */
[----:B------:R1:W2:Y:S01]  /*3980*/  MUFU.TANH R10, R79 ;  /* 0x0000004f000a7308 */ /* 0x0002a20000002400 */
[----:B---3--:R-:W-:Y:S02]  /*3990*/  FSEL R2, R2, -INF , P4 ;  /* 0xff80000002027808 */ /* 0x008fe40002000000 */
[----:B------:R-:W-:Y:S02]  /*39a0*/  ISETP.GT.AND P4, PT, R66, 0x11, PT ;  /* 0x000000114200780c */ /* 0x000fe40003f84270 */
[----:B-----5:R-:W-:-:S02]  /*39b0*/  FSEL R64, R64, -INF , P5 ;  /* 0xff80000040407808 */ /* 0x020fc40002800000 */
[----:B------:R-:W-:Y:S01]  /*39c0*/  FSEL R3, R3, -INF , P2 ;  /* 0xff80000003037808 */ /* 0x000fe20001000000 */
[----:B------:R-:W3:Y:S01]  /*39d0*/  MUFU.TANH R69, R69 ;  /* 0x0000004500457308 */ /* 0x000ee20000002400 */
[----:B------:R-:W-:Y:S01]  /*39e0*/  ISETP.GT.AND P2, PT, R66, 0x18, PT ;  /* 0x000000184200780c */ /* 0x000fe20003f44270 */
[--C-:B-1----:R-:W-:Y:S01]  /*39f0*/  IMAD.MOV.U32 R79, RZ, RZ, R119.reuse ;  /* 0x000000ffff4f7224 */ /* 0x102fe200078e0077 */
[----:B----4-:R-:W-:Y:S01]  /*3a00*/  FSEL R74, R65, -INF , P4 ;  /* 0xff800000414a7808 */ /* 0x010fe20002000000 */
[----:B------:R-:W-:Y:S01]  /*3a10*/  IMAD.MOV.U32 R65, RZ, RZ, R119 ;  /* 0x000000ffff417224 */ /* 0x000fe200078e0077 */
[----:B------:R-:W-:Y:S02]  /*3a20*/  FSEL R6, R6, -INF , P3 ;  /* 0xff80000006067808 */ /* 0x000fe40001800000 */
[----:B------:R-:W-:Y:S01]  /*3a30*/  ISETP.GT.AND P3, PT, R66, 0x19, PT ;  /* 0x000000194200780c */ /* 0x000fe20003f64270 */
[----:B------:R1:W-:Y:S01]  /*3a40*/  MUFU.TANH R20, R70 ;  /* 0x0000004600147308 */ /* 0x0003e20000002400 */
[----:B0-----:R-:W-:-:S02]  /*3a50*/  FSEL R68, R68, -INF , P2 ;  /* 0xff80000044447808 */ /* 0x001fc40001000000 */
[----:B--2---:R-:W-:Y:S01]  /*3a60*/  FSEL R10, R10, -INF , P6 ;  /* 0xff8000000a0a7808 */ /* 0x004fe20003000000 */
[----:B------:R-:W-:Y:S02]  /*3a70*/  WARPGROUP.DEPBAR.LE gsb0, 0x0 ;  /* 0x00008000000079c5 */ /* 0x000fe40000010000 */
[----:B------:R-:W-:Y:S01]  /*3a80*/  WARPGROUP.ARRIVE ;  /* 0x00000000000079c5 */ /* 0x000fe20000000000 */
[----:B------:R-:W-:Y:S01]  /*3a90*/  FMUL.FTZ R56, R56, UR10 ;  /* 0x0000000a38387c20 */ /* 0x000fe20008410000 */
[----:B------:R-:W-:Y:S01]  /*3aa0*/  FMUL.FTZ R57, R57, UR10 ;  /* 0x0000000a39397c20 */ /* 0x000fe20008410000 */
[----:B-1----:R-:W-:Y:S01]  /*3ab0*/  FSEL R70, R77, -INF , P6 ;  /* 0xff8000004d467808 */ /* 0x002fe20003000000 */
[----:B------:R-:W-:Y:S01]  /*3ac0*/  FMUL.FTZ R60, R60, UR10 ;  /* 0x0000000a3c3c7c20 */ /* 0x000fe20008410000 */
[----:B------:R0:W-:Y:S01]  /*3ad0*/  MUFU.TANH R14, R67 ;  /* 0x00000043000e7308 */ /* 0x0001e20000002400 */
[----:B------:R-:W-:Y:S01]  /*3ae0*/  HGMMA.64x16x16.F32.BF16 R48, gdesc[UR52], R48, gsb0 ;  /* 0x00200000343079f0 */ /* 0x000fe20008001830 */
[----:B------:R-:W-:Y:S01]  /*3af0*/  UIADD3 UR54, UR4, 0x906, URZ ;  /* 0x0000090604367890 */ /* 0x000fe2000fffe03f */
[----:B------:R-:W-:Y:S01]  /*3b00*/  FMNMX.FTZ R13, R70, R13, !PT ;  /* 0x0000000d460d7209 */ /* 0x000fe20007810000 */
[----:B------:R-:W-:Y:S01]  /*3b10*/  UMOV UR55, 0x40000040 ;  /* 0x4000004000377882 */ /* 0x000fe20000000000 */
[----:B------:R-:W-:Y:S01]  /*3b20*/  FMUL.FTZ R62, R62, UR10 ;  /* 0x0000000a3e3e7c20 */ /* 0x000fe20008410000 */
[----:B------:R-:W-:Y:S01]  /*3b30*/  FMUL.FTZ R61, R61, UR10 ;  /* 0x0000000a3d3d7c20 */ /* 0x000fe20008410000 */
[----:B------:R-:W-:Y:S01]  /*3b40*/  FMNMX.FTZ R15, R64, R13, !PT ;  /* 0x0000000d400f7209 */ /* 0x000fe20007810000 */
[----:B------:R-:W1:Y:S01]  /*3b50*/  MUFU.TANH R56, R56 ;  /* 0x0000003800387308 */ /* 0x000e620000002400 */
[----:B------:R-:W-:Y:S01]  /*3b60*/  FMUL.FTZ R58, R58, UR10 ;  /* 0x0000000a3a3a7c20 */ /* 0x000fe20008410000 */
[----:B------:R-:W-:Y:S01]  /*3b70*/  FMUL.FTZ R59, R59, UR10 ;  /* 0x0000000a3b3b7c20 */ /* 0x000fe20008410000 */
[----:B------:R-:W-:Y:S01]  /*3b80*/  FMNMX.FTZ R15, R74, R15, !PT ;  /* 0x0000000f4a0f7209 */ /* 0x000fe20007810000 */
[----:B------:R-:W-:Y:S01]  /*3b90*/  FMUL.FTZ R63, R63, UR10 ;  /* 0x0000000a3f3f7c20 */ /* 0x000fe20008410000 */
[----:B------:R-:W-:Y:S01]  /*3ba0*/  ISETP.GT.AND P6, PT, R66, 0x20, PT ;  /* 0x000000204200780c */ /* 0x000fe20003fc4270 */
[--C-:B------:R-:W-:Y:S01]  /*3bb0*/  IMAD.MOV.U32 R77, RZ, RZ, R119.reuse ;  /* 0x000000ffff4d7224 */ /* 0x100fe200078e0077 */
[----:B---3--:R-:W-:Y:S01]  /*3bc0*/  FSEL R78, R69, -INF , P3 ;  /* 0xff800000454e7808 */ /* 0x008fe20001800000 */
[----:B------:R-:W2:Y:S01]  /*3bd0*/  MUFU.TANH R57, R57 ;  /* 0x0000003900397308 */ /* 0x000ea20000002400 */
[----:B------:R-:W-:Y:S01]  /*3be0*/  FMNMX.FTZ R15, R68, R15, !PT ;  /* 0x0000000f440f7209 */ /* 0x000fe20007810000 */
[--C-:B------:R-:W-:Y:S01]  /*3bf0*/  IMAD.MOV.U32 R69, RZ, RZ, R119.reuse ;  /* 0x000000ffff457224 */ /* 0x100fe200078e0077 */
[----:B------:R-:W-:Y:S01]  /*3c00*/  FSEL R12, R12, -INF , P5 ;  /* 0xff8000000c0c7808 */ /* 0x000fe20002800000 */
[----:B0-----:R-:W-:Y:S01]  /*3c10*/  IMAD.MOV.U32 R67, RZ, RZ, R119 ;  /* 0x000000ffff437224 */ /* 0x001fe200078e0077 */
[----:B------:R-:W-:-:S02]  /*3c20*/  ISETP.GT.AND P5, PT, R66, 0x21, PT ;  /* 0x000000214200780c */ /* 0x000fc40003fa4270 */
[----:B------:R-:W-:Y:S01]  /*3c30*/  FMNMX.FTZ R15, R78, R15, !PT ;  /* 0x0000000f4e0f7209 */ /* 0x000fe20007810000 */
[----:B------:R-:W0:Y:S01]  /*3c40*/  MUFU.TANH R60, R60 ;  /* 0x0000003c003c7308 */ /* 0x000e220000002400 */
[----:B-1----:R-:W-:Y:S02]  /*3c50*/  FSEL R80, R56, -INF , P6 ;  /* 0xff80000038507808 */ /* 0x002fe40003000000 */
[----:B------:R-:W-:Y:S02]  /*3c60*/  FSEL R14, R14, -INF , P4 ;  /* 0xff8000000e0e7808 */ /* 0x000fe40002000000 */
[----:B------:R-:W-:Y:S02]  /*3c70*/  ISETP.GT.AND P4, PT, R66, 0x28, PT ;  /* 0x000000284200780c */ /* 0x000fe40003f84270 */
[----:B------:R-:W-:Y:S01]  /*3c80*/  FMNMX.FTZ R21, R80, R15, !PT ;  /* 0x0000000f50157209 */ /* 0x000fe20007810000 */
[----:B------:R-:W1:Y:S01]  /*3c90*/  MUFU.TANH R71, R71 ;  /* 0x0000004700477308 */ /* 0x000e620000002400 */
[----:B--2---:R-:W-:Y:S01]  /*3ca0*/  FSEL R82, R57, -INF , P5 ;  /* 0xff80000039527808 */ /* 0x004fe20002800000 */
[----:B------:R-:W-:Y:S01]  /*3cb0*/  IMAD.MOV.U32 R57, RZ, RZ, R119 ;  /* 0x000000ffff397224 */ /* 0x000fe200078e0077 */
[----:B------:R-:W-:-:S02]  /*3cc0*/  FSEL R20, R20, -INF , P2 ;  /* 0xff80000014147808 */ /* 0x000fc40001000000 */
[----:B------:R-:W-:Y:S02]  /*3cd0*/  ISETP.GT.AND P2, PT, R66, 0x29, PT ;  /* 0x000000294200780c */ /* 0x000fe40003f44270 */
[----:B------:R-:W-:Y:S01]  /*3ce0*/  FMNMX.FTZ R21, R82, R21, !PT ;  /* 0x0000001552157209 */ /* 0x000fe20007810000 */
[----:B------:R-:W-:Y:S01]  /*3cf0*/  MUFU.TANH R62, R62 ;  /* 0x0000003e003e7308 */ /* 0x000fe20000002400 */
[----:B0-----:R-:W-:-:S04]  /*3d00*/  FSEL R60, R60, -INF , P4 ;  /* 0xff8000003c3c7808 */ /* 0x001fc80002000000 */
[----:B------:R-:W-:-:S03]  /*3d10*/  FMNMX.FTZ R21, R60, R21, !PT ;  /* 0x000000153c157209 */ /* 0x000fc60007810000 */
[----:B------:R-:W-:Y:S01]  /*3d20*/  MUFU.TANH R61, R61 ;  /* 0x0000003d003d7308 */ /* 0x000fe20000002400 */
[----:B------:R-:W-:Y:S02]  /*3d30*/  WARPGROUP.DEPBAR.LE gsb0, 0x0 ;  /* 0x00008000000079c5 */ /* 0x000fe40000010000 */
[----:B------:R-:W-:Y:S01]  /*3d40*/  WARPGROUP.ARRIVE ;  /* 0x00000000000079c5 */ /* 0x000fe20000000000 */
[----:B------:R-:W-:Y:S01]  /*3d50*/  FMUL.FTZ R48, R48, UR10 ;  /* 0x0000000a30307c20 */ /* 0x000fe20008410000 */
[----:B------:R-:W-:-:S03]  /*3d60*/  FMUL.FTZ R49, R49, UR10 ;  /* 0x0000000a31317c20 */ /* 0x000fc60008410000 */
[----:B------:R-:W-:Y:S01]  /*3d70*/  MUFU.TANH R58, R58 ;  /* 0x0000003a003a7308 */ /* 0x000fe20000002400 */
[----:B------:R-:W-:Y:S01]  /*3d80*/  FMUL.FTZ R52, R52, UR10 ;  /* 0x0000000a34347c20 */ /* 0x000fe20008410000 */
[----:B------:R-:W-:Y:S01]  /*3d90*/  FMUL.FTZ R51, R51, UR10 ;  /* 0x0000000a33337c20 */ /* 0x000fe20008410000 */
[----:B------:R-:W-:Y:S01]  /*3da0*/  HGMMA.64x16x16.F32.BF16 R40, gdesc[UR52], R40, gsb0 ;  /* 0x00200000342879f0 */ /* 0x000fe20008001828 */
[----:B------:R-:W-:Y:S01]  /*3db0*/  UIADD3 UR54, UR4, 0x986, URZ ;  /* 0x0000098604367890 */ /* 0x000fe2000fffe03f */
[----:B------:R-:W-:Y:S01]  /*3dc0*/  FMUL.FTZ R53, R53, UR10 ;  /* 0x0000000a35357c20 */ /* 0x000fe20008410000 */
[----:B------:R-:W-:Y:S01]  /*3dd0*/  UMOV UR55, 0x40000040 ;  /* 0x4000004000377882 */ /* 0x000fe20000000000 */
[----:B------:R-:W-:Y:S01]  /*3de0*/  UMOV UR4, UR52 ;  /* 0x0000003400047c82 */ /* 0x000fe20008000000 */
[----:B------:R-:W0:Y:S01]  /*3df0*/  MUFU.TANH R48, R48 ;  /* 0x0000003000307308 */ /* 0x000e220000002400 */
[----:B------:R-:W-:Y:S01]  /*3e00*/  FMUL.FTZ R50, R50, UR10 ;  /* 0x0000000a32327c20 */ /* 0x000fe20008410000 */
[----:B------:R-:W-:Y:S01]  /*3e10*/  FMUL.FTZ R54, R54, UR10 ;  /* 0x0000000a36367c20 */ /* 0x000fe20008410000 */
[----:B------:R-:W-:-:S05]  /*3e20*/  FMUL.FTZ R55, R55, UR10 ;  /* 0x0000000a37377c20 */ /* 0x000fca0008410000 */
[----:B------:R-:W2:Y:S08]  /*3e30*/  MUFU.TANH R59, R59 ;  /* 0x0000003b003b7308 */ /* 0x000eb00000002400 */
[----:B------:R-:W-:Y:S08]  /*3e40*/  MUFU.TANH R49, R49 ;  /* 0x0000003100317308 */ /* 0x000ff00000002400 */
[----:B------:R-:W3:Y:S08]  /*3e50*/  MUFU.TANH R52, R52 ;  /* 0x0000003400347308 */ /* 0x000ef00000002400 */
[----:B------:R-:W4:Y:S08]  /*3e60*/  MUFU.TANH R63, R63 ;  /* 0x0000003f003f7308 */ /* 0x000f300000002400 */
[----:B------:R-:W5:Y:S01]  /*3e70*/  MUFU.TANH R51, R51 ;  /* 0x0000003300337308 */ /* 0x000f620000002400 */
[----:B------:R-:W-:-:S02]  /*3e80*/  WARPGROUP.DEPBAR.LE gsb0, 0x0 ;  /* 0x00008000000079c5 */ /* 0x000fc40000010000 */
[----:B------:R-:W-:Y:S01]  /*3e90*/  WARPGROUP.ARRIVE ;  /* 0x00000000000079c5 */ /* 0x000fe20000000000 */
[----:B------:R-:W-:-:S04]  /*3ea0*/  FMUL.FTZ R40, R40, UR10 ;  /* 0x0000000a28287c20 */ /* 0x000fc80008410000 */
[----:B------:R-:W5:Y:S01]  /*3eb0*/  MUFU.TANH R53, R53 ;  /* 0x0000003500357308 */ /* 0x000f620000002400 */
[----:B------:R-:W-:Y:S01]  /*3ec0*/  FMUL.FTZ R41, R41, UR10 ;  /* 0x0000000a29297c20 */ /* 0x000fe20008410000 */
[----:B------:R-:W-:Y:S01]  /*3ed0*/  FMUL.FTZ R42, R42, UR10 ;  /* 0x0000000a2a2a7c20 */ /* 0x000fe20008410000 */
[----:B------:R-:W-:Y:S01]  /*3ee0*/  FMUL.FTZ R44, R44, UR10 ;  /* 0x0000000a2c2c7c20 */ /* 0x000fe20008410000 */
[----:B------:R-:W-:Y:S01]  /*3ef0*/  HGMMA.64x16x16.F32.BF16 R32, gdesc[UR52], R32, gsb0 ;  /* 0x00200000342079f0 */ /* 0x000fe20008001820 */
[----:B------:R-:W-:Y:S01]  /*3f00*/  FMUL.FTZ R45, R45, UR10 ;  /* 0x0000000a2d2d7c20 */ /* 0x000fe20008410000 */
[----:B------:R-:W-:Y:S01]  /*3f10*/  FMUL.FTZ R46, R46, UR10 ;  /* 0x0000000a2e2e7c20 */ /* 0x000fe20008410000 */
[----:B------:R-:W-:Y:S01]  /*3f20*/  FMUL.FTZ R43, R43, UR10 ;  /* 0x0000000a2b2b7c20 */ /* 0x000fe20008410000 */
[----:B------:R1:W-:Y:S01]  /*3f30*/  MUFU.TANH R5, R40 ;  /* 0x0000002800057308 */ /* 0x0003e20000002400 */
[----:B------:R-:W-:-:S07]  /*3f40*/  FMUL.FTZ R47, R47, UR10 ;  /* 0x0000000a2f2f7c20 */ /* 0x000fce0008410000 */
[----:B------:R-:W5:Y:S01]  /*3f50*/  MUFU.TANH R50, R50 ;  /* 0x0000003200327308 */ /* 0x000f620000002400 */
[----:B-1----:R-:W-:Y:S01]  /*3f60*/  FSEL R40, R71, -INF , P3 ;  /* 0xff80000047287808 */ /* 0x002fe20001800000 */
[----:B------:R-:W-:Y:S01]  /*3f70*/  IMAD.MOV.U32 R71, RZ, RZ, R119 ;  /* 0x000000ffff477224 */ /* 0x000fe200078e0077 */
[----:B------:R-:W-:-:S04]  /*3f80*/  ISETP.GT.AND P3, PT, R66, 0x30, PT ;  /* 0x000000304200780c */ /* 0x000fc80003f64270 */
[----:B0-----:R-:W-:Y:S01]  /*3f90*/  FSEL R84, R48, -INF , P3 ;  /* 0xff80000030547808 */ /* 0x001fe20001800000 */
[----:B------:R2:W-:Y:S08]  /*3fa0*/  MUFU.TANH R7, R42 ;  /* 0x0000002a00077308 */ /* 0x0005f00000002400 */
[----:B------:R-:W0:Y:S01]  /*3fb0*/  MUFU.TANH R41, R41 ;  /* 0x0000002900297308 */ /* 0x000e220000002400 */
[----:B--2---:R-:W-:Y:S01]  /*3fc0*/  FSEL R42, R59, -INF , P5 ;  /* 0xff8000003b2a7808 */ /* 0x004fe20002800000 */
[----:B------:R-:W-:Y:S01]  /*3fd0*/  IMAD.MOV.U32 R59, RZ, RZ, R119 ;  /* 0x000000ffff3b7224 */ /* 0x000fe200078e0077 */
[----:B------:R-:W-:-:S04]  /*3fe0*/  ISETP.GT.AND P5, PT, R66, 0x38, PT ;  /* 0x000000384200780c */ /* 0x000fc80003fa4270 */
[----:B---3--:R-:W-:Y:S01]  /*3ff0*/  FSEL R88, R52, -INF , P5 ;  /* 0xff80000034587808 */ /* 0x008fe20002800000 */
[----:B------:R-:W1:Y:S08]  /*4000*/  MUFU.TANH R54, R54 ;  /* 0x0000003600367308 */ /* 0x000e700000002400 */
[----:B------:R4:W2:Y:S01]  /*4010*/  MUFU.TANH R8, R44 ;  /* 0x0000002c00087308 */ /* 0x0008a20000002400 */
[----:B------:R-:W-:-:S02]  /*4020*/  WARPGROUP.DEPBAR.LE gsb0, 0x0 ;  /* 0x00008000000079c5 */ /* 0x000fc40000010000 */
[----:B------:R-:W-:Y:S01]  /*4030*/  WARPGROUP.ARRIVE ;  /* 0x00000000000079c5 */ /* 0x000fe20000000000 */
[----:B------:R-:W-:Y:S01]  /*4040*/  FMUL.FTZ R13, R34, UR10 ;  /* 0x0000000a220d7c20 */ /* 0x000fe20008410000 */
[----:B------:R-:W-:Y:S01]  /*4050*/  FSEL R34, R62, -INF , P4 ;  /* 0xff8000003e227808 */ /* 0x000fe20002000000 */
[----:B------:R-:W-:Y:S01]  /*4060*/  FMUL.FTZ R11, R32, UR10 ;  /* 0x0000000a200b7c20 */ /* 0x000fe20008410000 */
[----:B------:R-:W-:Y:S01]  /*4070*/  FSEL R62, R61, -INF , P2 ;  /* 0xff8000003d3e7808 */ /* 0x000fe20001000000 */
[----:B------:R-:W3:Y:S01]  /*4080*/  MUFU.TANH R55, R55 ;  /* 0x0000003700377308 */ /* 0x000ee20000002400 */
[----:B------:R-:W-:Y:S01]  /*4090*/  HGMMA.64x16x16.F32.BF16 R24, gdesc[UR4], R24, gsb0 ;  /* 0x00200000041879f0 */ /* 0x000fe20008001818 */
[----:B------:R-:W-:Y:S01]  /*40a0*/  FSEL R32, R58, -INF , P6 ;  /* 0xff8000003a207808 */ /* 0x000fe20003000000 */
[----:B------:R-:W-:Y:S01]  /*40b0*/  FMUL.FTZ R33, R33, UR10 ;  /* 0x0000000a21217c20 */ /* 0x000fe20008410000 */
[----:B------:R-:W-:Y:S01]  /*40c0*/  ISETP.GT.AND P6, PT, R66, 0x31, PT ;  /* 0x000000314200780c */ /* 0x000fe20003fc4270 */
[----:B------:R-:W-:Y:S01]  /*40d0*/  FMUL.FTZ R15, R36, UR10 ;  /* 0x0000000a240f7c20 */ /* 0x000fe20008410000 */
[----:B------:R-:W-:Y:S01]  /*40e0*/  FMNMX.FTZ R21, R62, R21, !PT ;  /* 0x000000153e157209 */ /* 0x000fe20007810000 */
[----:B------:R-:W-:Y:S01]  /*40f0*/  FMUL.FTZ R37, R37, UR10 ;  /* 0x0000000a25257c20 */ /* 0x000fe20008410000 */
[----:B------:R-:W-:Y:S01]  /*4100*/  FSEL R86, R49, -INF , P6 ;  /* 0xff80000031567808 */ /* 0x000fe20003000000 */
[----:B------:R5:W-:Y:S01]  /*4110*/  MUFU.TANH R9, R46 ;  /* 0x0000002e00097308 */ /* 0x000be20000002400 */
[----:B------:R-:W-:Y:S01]  /*4120*/  FMNMX.FTZ R49, R84, R21, !PT ;  /* 0x0000001554317209 */ /* 0x000fe20007810000 */
[----:B------:R-:W-:Y:S01]  /*4130*/  FMUL.FTZ R21, R38, UR10 ;  /* 0x0000000a26157c20 */ /* 0x000fe20008410000 */
[----:B------:R-:W-:Y:S01]  /*4140*/  ISETP.GT.AND P4, PT, R66, 0x39, PT ;  /* 0x000000394200780c */ /* 0x000fe20003f84270 */
[----:B------:R-:W-:Y:S01]  /*4150*/  FMUL.FTZ R35, R35, UR10 ;  /* 0x0000000a23237c20 */ /* 0x000fe20008410000 */
[----:B------:R-:W-:Y:S01]  /*4160*/  FMNMX.FTZ R49, R86, R49, !PT ;  /* 0x0000003156317209 */ /* 0x000fe20007810000 */
[----:B------:R-:W-:Y:S01]  /*4170*/  FMUL.FTZ R39, R39, UR10 ;  /* 0x0000000a27277c20 */ /* 0x000fe20008410000 */
[----:B----4-:R-:W-:Y:S01]  /*4180*/  FSEL R44, R63, -INF , P2 ;  /* 0xff8000003f2c7808 */ /* 0x010fe20001000000 */
[----:B------:R-:W4:Y:S01]  /*4190*/  MUFU.TANH R45, R45 ;  /* 0x0000002d002d7308 */ /* 0x000f220000002400 */
[----:B-----5:R-:W-:Y:S01]  /*41a0*/  FSEL R46, R51, -INF , P6 ;  /* 0xff800000332e7808 */ /* 0x020fe20003000000 */
[----:B------:R-:W-:Y:S01]  /*41b0*/  ULDC UR4, c[0x0][0x988] ;  /* 0x0002620000047ab9 */ /* 0x000fe20000000800 */
[----:B------:R-:W-:Y:S01]  /*41c0*/  ISETP.GT.AND P2, PT, R66, 0x40, PT ;  /* 0x000000404200780c */ /* 0x000fe20003f44270 */
[--C-:B------:R-:W-:Y:S01]  /*41d0*/  IMAD.MOV.U32 R63, RZ, RZ, R119.reuse ;  /* 0x000000ffff3f7224 */ /* 0x100fe200078e0077 */
[----:B------:R-:W-:Y:S01]  /*41e0*/  FSEL R90, R53, -INF , P4 ;  /* 0xff800000355a7808 */ /* 0x000fe20002000000 */
[----:B------:R-:W-:Y:S01]  /*41f0*/  IMAD.MOV.U32 R53, RZ, RZ, R119 ;  /* 0x000000ffff357224 */ /* 0x000fe200078e0077 */
[----:B------:R-:W-:Y:S01]  /*4200*/  FMNMX.FTZ R51, R88, R49, !PT ;  /* 0x0000003158337209 */ /* 0x000fe20007810000 */
[----:B------:R-:W5:Y:S01]  /*4210*/  MUFU.TANH R43, R43 ;  /* 0x0000002b002b7308 */ /* 0x000f620000002400 */
[----:B------:R-:W-:-:S02]  /*4220*/  FSEL R36, R50, -INF , P3 ;  /* 0xff80000032247808 */ /* 0x000fc40001800000 */
[----:B------:R-:W-:Y:S02]  /*4230*/  ISETP.GT.AND P3, PT, R66, 0x41, PT ;  /* 0x000000414200780c */ /* 0x000fe40003f64270 */
[----:B------:R-:W-:Y:S02]  /*4240*/  FSEL R92, R5, -INF , P2 ;  /* 0xff800000055c7808 */ /* 0x000fe40001000000 */
[----:B------:R-:W-:Y:S01]  /*4250*/  FMNMX.FTZ R51, R90, R51, !PT ;  /* 0x000000335a337209 */ /* 0x000fe20007810000 */
[----:B------:R-:W5:Y:S01]  /*4260*/  MUFU.TANH R11, R11 ;  /* 0x0000000b000b7308 */ /* 0x000f620000002400 */
[----:B------:R-:W-:Y:S02]  /*4270*/  ISETP.GT.AND P6, PT, R66, 0x48, PT ;  /* 0x000000484200780c */ /* 0x000fe40003fc4270 */
[----:B0-----:R-:W-:Y:S02]  /*4280*/  FSEL R94, R41, -INF , P3 ;  /* 0xff800000295e7808 */ /* 0x001fe40001800000 */
[----:B------:R-:W-:-:S02]  /*4290*/  FMNMX.FTZ R51, R92, R51, !PT ;  /* 0x000000335c337209 */ /* 0x000fc40007810000 */
[----:B-1----:R-:W-:Y:S01]  /*42a0*/  FSEL R48, R54, -INF , P5 ;  /* 0xff80000036307808 */ /* 0x002fe20002800000 */
[----:B------:R-:W0:Y:S01]  /*42b0*/  MUFU.TANH R33, R33 ;  /* 0x0000002100217308 */ /* 0x000e220000002400 */
[----:B------:R-:W-:Y:S02]  /*42c0*/  ISETP.GT.AND P5, PT, R66, 0x49, PT ;  /* 0x000000494200780c */ /* 0x000fe40003fa4270 */
[----:B--2---:R-:W-:Y:S02]  /*42d0*/  FSEL R8, R8, -INF , P6 ;  /* 0xff80000008087808 */ /* 0x004fe40003000000 */
[----:B------:R-:W-:Y:S02]  /*42e0*/  FMNMX.FTZ R51, R94, R51, !PT ;  /* 0x000000335e337209 */ /* 0x000fe40007810000 */
[----:B---3--:R-:W-:Y:S01]  /*42f0*/  FSEL R38, R55, -INF , P4 ;  /* 0xff80000037267808 */ /* 0x008fe20002000000 */
[----:B------:R-:W1:Y:S01]  /*4300*/  MUFU.TANH R15, R15 ;  /* 0x0000000f000f7308 */ /* 0x000e620000002400 */
[----:B------:R-:W-:Y:S01]  /*4310*/  ISETP.GT.AND P4, PT, R66, 0x50, PT ;  /* 0x000000504200780c */ /* 0x000fe20003f84270 */
[----:B------:R-:W-:Y:S01]  /*4320*/  IMAD.MOV.U32 R55, RZ, RZ, R119 ;  /* 0x000000ffff377224 */ /* 0x000fe200078e0077 */
[----:B----4-:R-:W-:Y:S01]  /*4330*/  FSEL R96, R45, -INF , P5 ;  /* 0xff8000002d607808 */ /* 0x010fe20002800000 */
[----:B------:R-:W-:-:S02]  /*4340*/  WARPGROUP.DEPBAR.LE gsb0, 0x0 ;  /* 0x00008000000079c5 */ /* 0x000fc40000010000 */
[----:B------:R-:W-:Y:S01]  /*4350*/  FMUL.FTZ R49, R24, UR10 ;  /* 0x0000000a18317c20 */ /* 0x000fe20008410000 */
[----:B------:R-:W-:Y:S01]  /*4360*/  FMNMX.FTZ R51, R8, R51, !PT ;  /* 0x0000003308337209 */ /* 0x000fe20007810000 */
[----:B------:R-:W2:Y:S01]  /*4370*/  MUFU.TANH R47, R47 ;  /* 0x0000002f002f7308 */ /* 0x000ea20000002400 */
[----:B------:R-:W-:Y:S01]  /*4380*/  FMUL.FTZ R25, R25, UR10 ;  /* 0x0000000a19197c20 */ /* 0x000fe20008410000 */
[----:B-----5:R-:W-:Y:S01]  /*4390*/  FSEL R50, R43, -INF , P3 ;  /* 0xff8000002b327808 */ /* 0x020fe20001800000 */
[----:B------:R-:W-:Y:S01]  /*43a0*/  FMUL.FTZ R5, R28, UR10 ;  /* 0x0000000a1c057c20 */ /* 0x000fe20008410000 */
[----:B------:R-:W-:Y:S01]  /*43b0*/  ISETP.GT.AND P3, PT, R66, 0x51, PT ;  /* 0x000000514200780c */ /* 0x000fe20003f64270 */
[----:B------:R-:W-:Y:S01]  /*43c0*/  FMUL.FTZ R29, R29, UR10 ;  /* 0x0000000a1d1d7c20 */ /* 0x000fe20008410000 */
[----:B------:R-:W-:Y:S01]  /*43d0*/  FSEL R98, R11, -INF , P4 ;  /* 0xff8000000b627808 */ /* 0x000fe20002000000 */
[----:B------:R-:W-:Y:S01]  /*43e0*/  FMUL.FTZ R26, R26, UR10 ;  /* 0x0000000a1a1a7c20 */ /* 0x000fe20008410000 */
[----:B------:R-:W3:Y:S01]  /*43f0*/  MUFU.TANH R37, R37 ;  /* 0x0000002500257308 */ /* 0x000ee20000002400 */
[----:B------:R-:W-:Y:S01]  /*4400*/  FMNMX.FTZ R51, R96, R51, !PT ;  /* 0x0000003360337209 */ /* 0x000fe20007810000 */
[----:B------:R-:W-:Y:S01]  /*4410*/  FMUL.FTZ R27, R27, UR10 ;  /* 0x0000000a1b1b7c20 */ /* 0x000fe20008410000 */
[----:B------:R-:W-:Y:S01]  /*4420*/  FSEL R24, R7, -INF , P2 ;  /* 0xff80000007187808 */ /* 0x000fe20001000000 */
[----:B------:R-:W-:Y:S01]  /*4430*/  FMUL.FTZ R30, R30, UR10 ;  /* 0x0000000a1e1e7c20 */ /* 0x000fe20008410000 */
[----:B------:R-:W-:Y:S01]  /*4440*/  ISETP.GT.AND P2, PT, R66, 0x58, PT ;  /* 0x000000584200780c */ /* 0x000fe20003f44270 */
[----:B------:R-:W-:Y:S01]  /*4450*/  FMUL.FTZ R31, R31, UR10 ;  /* 0x0000000a1f1f7c20 */ /* 0x000fe20008410000 */
[----:B0-----:R-:W-:Y:S01]  /*4460*/  FSEL R100, R33, -INF , P3 ;  /* 0xff80000021647808 */ /* 0x001fe20001800000 */
[----:B------:R-:W0:Y:S01]  /*4470*/  MUFU.TANH R13, R13 ;  /* 0x0000000d000d7308 */ /* 0x000e220000002400 */
[----:B------:R-:W-:Y:S01]  /*4480*/  FMNMX.FTZ R51, R98, R51, !PT ;  /* 0x0000003362337209 */ /* 0x000fe20007810000 */
[----:B------:R4:W-:Y:S01]  /*4490*/  @!P1 SYNCS.ARRIVE.TRANS64.RED.A1T0 RZ, [R0+URZ], RZ ;  /* 0x000000ff00ff99a7 */ /* 0x0009e2000810043f */
[----:B------:R-:W-:-:S02]  /*44a0*/  FSEL R28, R9, -INF , P6 ;  /* 0xff800000091c7808 */ /* 0x000fc40003000000 */
[----:B------:R-:W-:Y:S02]  /*44b0*/  ISETP.GT.AND P6, PT, R66, 0x59, PT ;  /* 0x000000594200780c */ /* 0x000fe40003fc4270 */
[----:B-1----:R-:W-:Y:S01]  /*44c0*/  FSEL R102, R15, -INF , P2 ;  /* 0xff8000000f667808 */ /* 0x002fe20001000000 */
[----:B------:R-:W1:Y:S01]  /*44d0*/  MUFU.TANH R49, R49 ;  /* 0x0000003100317308 */ /* 0x000e620000002400 */
[----:B------:R-:W-:Y:S02]  /*44e0*/  FMNMX.FTZ R51, R100, R51, !PT ;  /* 0x0000003364337209 */ /* 0x000fe40007810000 */
[----:B--2---:R-:W-:Y:S02]  /*44f0*/  FSEL R52, R47, -INF , P5 ;  /* 0xff8000002f347808 */ /* 0x004fe40002800000 */
[----:B------:R-:W-:Y:S02]  /*4500*/  ISETP.GT.AND P5, PT, R66, 0x60, PT ;  /* 0x000000604200780c */ /* 0x000fe40003fa4270 */
[----:B---3--:R-:W-:Y:S01]  /*4510*/  FSEL R104, R37, -INF , P6 ;  /* 0xff80000025687808 */ /* 0x008fe20003000000 */
[----:B------:R-:W2:Y:S01]  /*4520*/  MUFU.TANH R35, R35 ;  /* 0x0000002300237308 */ /* 0x000ea20000002400 */
[----:B------:R-:W-:-:S02]  /*4530*/  FMNMX.FTZ R51, R102, R51, !PT ;  /* 0x0000003366337209 */ /* 0x000fc40007810000 */
[----:B0-----:R-:W-:Y:S02]  /*4540*/  FSEL R54, R13, -INF , P4 ;  /* 0xff8000000d367808 */ /* 0x001fe40002000000 */
[----:B------:R-:W-:Y:S02]  /*4550*/  ISETP.GT.AND P4, PT, R66, 0x61, PT ;  /* 0x000000614200780c */ /* 0x000fe40003f84270 */
[----:B------:R-:W-:Y:S01]  /*4560*/  FMNMX.FTZ R51, R104, R51, !PT ;  /* 0x0000003368337209 */ /* 0x000fe20007810000 */
[----:B------:R-:W0:Y:S01]  /*4570*/  MUFU.TANH R25, R25 ;  /* 0x0000001900197308 */ /* 0x000e220000002400 */
[----:B-1----:R-:W-:Y:S01]  /*4580*/  FSEL R106, R49, -INF , P5 ;  /* 0xff800000316a7808 */ /* 0x002fe20002800000 */
[----:B------:R-:W-:Y:S01]  /*4590*/  IMAD.MOV.U32 R49, RZ, RZ, R119 ;  /* 0x000000ffff317224 */ /* 0x000fe200078e0077 */
[----:B------:R-:W-:Y:S02]  /*45a0*/  FMNMX.FTZ R11, R2, R3, !PT ;  /* 0x00000003020b7209 */ /* 0x000fe40007810000 */
[----:B------:R-:W-:-:S02]  /*45b0*/  FMNMX.FTZ R51, R106, R51, !PT ;  /* 0x000000336a337209 */ /* 0x000fc40007810000 */
[----:B------:R-:W-:Y:S01]  /*45c0*/  FMNMX.FTZ R11, R6, R11, !PT ;  /* 0x0000000b060b7209 */ /* 0x000fe20007810000 */
[----:B------:R-:W1:Y:S01]  /*45d0*/  MUFU.TANH R21, R21 ;  /* 0x0000001500157308 */ /* 0x000e620000002400 */
[----:B--2---:R-:W-:Y:S02]  /*45e0*/  FSEL R56, R35, -INF , P3 ;  /* 0xff80000023387808 */ /* 0x004fe40001800000 */
[----:B------:R-:W-:Y:S02]  /*45f0*/  ISETP.GT.AND P3, PT, R66, 0x68, PT ;  /* 0x000000684200780c */ /* 0x000fe40003f64270 */
[----:B------:R-:W-:Y:S02]  /*4600*/  FMNMX.FTZ R11, R10, R11, !PT ;  /* 0x0000000b0a0b7209 */ /* 0x000fe40007810000 */
[----:B------:R-:W-:Y:S01]  /*4610*/  MOV R61, R119 ;  /* 0x00000077003d7202 */ /* 0x000fe20000000f00 */
[----:B------:R-:W2:Y:S01]  /*4620*/  MUFU.TANH R5, R5 ;  /* 0x0000000500057308 */ /* 0x000ea20000002400 */
[----:B0-----:R-:W-:-:S02]  /*4630*/  FSEL R108, R25, -INF , P4 ;  /* 0xff800000196c7808 */ /* 0x001fc40002000000 */
[----:B------:R-:W-:Y:S02]  /*4640*/  FMNMX.FTZ R11, R12, R11, !PT ;  /* 0x0000000b0c0b7209 */ /* 0x000fe40007810000 */
[----:B------:R-:W-:Y:S02]  /*4650*/  FMNMX.FTZ R51, R108, R51, !PT ;  /* 0x000000336c337209 */ /* 0x000fe40007810000 */
[----:B------:R-:W-:Y:S01]  /*4660*/  FMNMX.FTZ R13, R14, R11, !PT ;  /* 0x0000000b0e0d7209 */ /* 0x000fe20007810000 */
[----:B------:R-:W0:Y:S01]  /*4670*/  MUFU.TANH R29, R29 ;  /* 0x0000001d001d7308 */ /* 0x000e220000002400 */
[----:B-1----:R-:W-:Y:S02]  /*4680*/  FSEL R58, R21, -INF , P2 ;  /* 0xff800000153a7808 */ /* 0x002fe40001000000 */
[----:B------:R-:W-:Y:S02]  /*4690*/  ISETP.GT.AND P2, PT, R66, 0x69, PT ;  /* 0x000000694200780c */ /* 0x000fe40003f44270 */
[----:B------:R-:W-:-:S02]  /*46a0*/  FMNMX.FTZ R13, R20, R13, !PT ;  /* 0x0000000d140d7209 */ /* 0x000fc40007810000 */
[----:B------:R-:W-:Y:S01]  /*46b0*/  MOV R47, R119 ;  /* 0x00000077002f7202 */ /* 0x000fe20000000f00 */
[----:B------:R-:W-:Y:S01]  /*46c0*/  MUFU.TANH R39, R39 ;  /* 0x0000002700277308 */ /* 0x000fe20000002400 */
[----:B--2---:R-:W-:Y:S01]  /*46d0*/  FSEL R66, R5, -INF , P3 ;  /* 0xff80000005427808 */ /* 0x004fe20001800000 */
[----:B------:R-:W-:Y:S01]  /*46e0*/  IMAD.U32 R5, RZ, RZ, UR4 ;  /* 0x00000004ff057e24 */ /* 0x000fe2000f8e00ff */
[----:B------:R-:W-:Y:S02]  /*46f0*/  FMNMX.FTZ R13, R40, R13, !PT ;  /* 0x0000000d280d7209 */ /* 0x000fe40007810000 */
[----:B------:R-:W-:Y:S02]  /*4700*/  FMNMX.FTZ R51, R66, R51, !PT ;  /* 0x0000003342337209 */ /* 0x000fe40007810000 */
[----:B------:R-:W-:Y:S01]  /*4710*/  FMNMX.FTZ R13, R32, R13, !PT ;  /* 0x0000000d200d7209 */ /* 0x000fe20007810000 */
[----:B------:R-:W1:Y:S01]  /*4720*/  MUFU.TANH R26, R26 ;  /* 0x0000001a001a7308 */ /* 0x000e620000002400 */
[----:B0-----:R-:W-:-:S02]  /*4730*/  FSEL R110, R29, -INF , P2 ;  /* 0xff8000001d6e7808 */ /* 0x001fc40001000000 */
[----:B------:R-:W-:Y:S02]  /*4740*/  FMNMX.FTZ R15, R42, R13, !PT ;  /* 0x0000000d2a0f7209 */ /* 0x000fe40007810000 */
[----:B------:R-:W-:Y:S02]  /*4750*/  FMNMX.FTZ R51, R110, R51, !PT ;  /* 0x000000336e337209 */ /* 0x000fe40007810000 */
[----:B------:R-:W-:Y:S01]  /*4760*/  FMNMX.FTZ R15, R34, R15, !PT ;  /* 0x0000000f220f7209 */ /* 0x000fe20007810000 */
[----:B------:R-:W-:Y:S02]  /*4770*/  MUFU.TANH R27, R27 ;  /* 0x0000001b001b7308 */ /* 0x000fe40000002400 */
[----:B------:R-:W0:Y:S01]  /*4780*/  SHFL.BFLY PT, R112, R51, 0x2, 0x1f ;  /* 0x0c401f0033707f89 */ /* 0x000e2200000e0000 */
[----:B------:R-:W-:-:S04]  /*4790*/  FMNMX.FTZ R15, R44, R15, !PT ;  /* 0x0000000f2c0f7209 */ /* 0x000fc80007810000 */
[----:B------:R-:W-:Y:S01]  /*47a0*/  FMNMX.FTZ R15, R36, R15, !PT ;  /* 0x0000000f240f7209 */ /* 0x000fe20007810000 */
[----:B------:R-:W2:Y:S01]  /*47b0*/  MUFU.TANH R30, R30 ;  /* 0x0000001e001e7308 */ /* 0x000ea20000002400 */
[----:B-1----:R-:W-:Y:S02]  /*47c0*/  FSEL R26, R26, -INF , P5 ;  /* 0xff8000001a1a7808 */ /* 0x002fe40002800000 */
[----:B------:R-:W-:-:S04]  /*47d0*/  FMNMX.FTZ R21, R46, R15, !PT ;  /* 0x0000000f2e157209 */ /* 0x000fc80007810000 */
[----:B------:R-:W-:Y:S01]  /*47e0*/  FMNMX.FTZ R21, R48, R21, !PT ;  /* 0x0000001530157209 */ /* 0x000fe20007810000 */
[----:B------:R-:W1:Y:S03]  /*47f0*/  MUFU.TANH R31, R31 ;  /* 0x0000001f001f7308 */ /* 0x000e660000002400 */
[----:B------:R-:W-:-:S04]  /*4800*/  FMNMX.FTZ R21, R38, R21, !PT ;  /* 0x0000001526157209 */ /* 0x000fc80007810000 */
[----:B------:R-:W-:Y:S02]  /*4810*/  FMNMX.FTZ R21, R24, R21, !PT ;  /* 0x0000001518157209 */ /* 0x000fe40007810000 */
[----:B--2---:R-:W-:Y:S02]  /*4820*/  FSEL R30, R30, -INF , P3 ;  /* 0xff8000001e1e7808 */ /* 0x004fe40001800000 */
[----:B0-----:R-:W-:Y:S01]  /*4830*/  FMNMX.FTZ R112, R51, R112, !PT ;  /* 0x0000007033707209 */ /* 0x001fe20007810000 */
[----:B------:R-:W-:Y:S01]  /*4840*/  IMAD.MOV.U32 R51, RZ, RZ, R119 ;  /* 0x000000ffff337224 */ /* 0x000fe200078e0077 */
[----:B------:R-:W-:-:S03]  /*4850*/  FMNMX.FTZ R21, R50, R21, !PT ;  /* 0x0000001532157209 */ /* 0x000fc60007810000 */
[----:B------:R-:W0:Y:S01]  /*4860*/  SHFL.BFLY PT, R7, R112, 0x1, 0x1f ;  /* 0x0c201f0070077f89 */ /* 0x000e2200000e0000 */
[----:B------:R-:W-:-:S04]  /*4870*/  FMNMX.FTZ R21, R28, R21, !PT ;  /* 0x000000151c157209 */ /* 0x000fc80007810000 */
[----:B------:R-:W-:-:S04]  /*4880*/  FMNMX.FTZ R21, R52, R21, !PT ;  /* 0x0000001534157209 */ /* 0x000fc80007810000 */
[----:B------:R-:W-:-:S04]  /*4890*/  FMNMX.FTZ R21, R54, R21, !PT ;  /* 0x0000001536157209 */ /* 0x000fc80007810000 */
[----:B------:R-:W-:-:S04]  /*48a0*/  FMNMX.FTZ R21, R56, R21, !PT ;  /* 0x0000001538157209 */ /* 0x000fc80007810000 */
[----:B------:R-:W-:Y:S02]  /*48b0*/  FMNMX.FTZ R21, R58, R21, !PT ;  /* 0x000000153a157209 */ /* 0x000fe40007810000 */
[----:B0-----:R-:W-:Y:S01]  /*48c0*/  FMNMX.FTZ R7, R112, R7, !PT ;  /* 0x0000000770077209 */ /* 0x001fe20007810000 */
[----:B------:R-:W-:-:S03]  /*48d0*/  IMAD.MOV.U32 R112, RZ, RZ, R119 ;  /* 0x000000ffff707224 */ /* 0x000fc600078e0077 */
[C---:B------:R-:W-:Y:S01]  /*48e0*/  FSETP.NEU.FTZ.AND P0, PT, R7.reuse, -INF , PT ;  /* 0xff8000000700780b */ /* 0x040fe20003f1d000 */
[----:B------:R-:W-:-:S05]  /*48f0*/  FMUL.FTZ R9, R7, R5 ;  /* 0x0000000507097220 */ /* 0x000fca0000410000 */
[----:B------:R-:W-:Y:S02]  /*4900*/  FSEL R25, R9, RZ, P0 ;  /* 0x000000ff09197208 */ /* 0x000fe40000000000 */
[----:B------:R-:W-:Y:S01]  /*4910*/  ISETP.NE.AND P0, PT, R83, RZ, PT ;  /* 0x000000ff5300720c */ /* 0x000fe20003f05270 */
[----:B------:R-:W-:Y:S02]  /*4920*/  IMAD.MOV.U32 R83, RZ, RZ, R119 ;  /* 0x000000ffff537224 */ /* 0x000fe400078e0077 */
[-CC-:B------:R-:W-:Y:S01]  /*4930*/  FFMA.FTZ R33, R60, R5.reuse, -R25.reuse ;  /* 0x000000053c217223 */ /* 0x180fe20000010819 */
[----:B------:R-:W-:Y:S01]  /*4940*/  FSEL R60, R39, -INF , P6 ;  /* 0xff800000273c7808 */ /* 0x000fe20003000000 */
[-CC-:B------:R-:W-:Y:S01]  /*4950*/  FFMA.FTZ R35, R62, R5.reuse, -R25.reuse ;  /* 0x000000053e237223 */ /* 0x180fe20000010819 */
[----:B------:R-:W-:Y:S01]  /*4960*/  FSEL R62, R27, -INF , P4 ;  /* 0xff8000001b3e7808 */ /* 0x000fe20002000000 */
[--C-:B------:R-:W-:Y:S01]  /*4970*/  FFMA.FTZ R196, R64, R5, -R25.reuse ;  /* 0x0000000540c47223 */ /* 0x100fe20000010819 */
[----:B------:R-:W-:Y:S01]  /*4980*/  FMNMX.FTZ R21, R60, R21, !PT ;  /* 0x000000153c157209 */ /* 0x000fe20007810000 */
[-CC-:B------:R-:W-:Y:S01]  /*4990*/  FFMA.FTZ R198, R68, R5.reuse, -R25.reuse ;  /* 0x0000000544c67223 */ /* 0x180fe20000010819 */
[----:B-1----:R-:W-:Y:S01]  /*49a0*/  FSEL R64, R31, -INF , P2 ;  /* 0xff8000001f407808 */ /* 0x002fe20001000000 */
[--C-:B------:R-:W-:Y:S01]  /*49b0*/  FFMA.FTZ R8, R8, R5, -R25.reuse ;  /* 0x0000000508087223 */ /* 0x100fe20000010819 */
[----:B------:R-:W-:Y:S01]  /*49c0*/  FMNMX.FTZ R21, R26, R21, !PT ;  /* 0x000000151a157209 */ /* 0x000fe20007810000 */
[-CC-:B------:R-:W-:Y:S01]  /*49d0*/  FFMA.FTZ R200, R72, R5.reuse, -R25.reuse ;  /* 0x0000000548c87223 */ /* 0x180fe20000010819 */
[--C-:B------:R-:W-:Y:S01]  /*49e0*/  FFMA.FTZ R9, R73, R5, -R25.reuse ;  /* 0x0000000549097223 */ /* 0x100fe20000010819 */
[----:B------:R-:W-:Y:S01]  /*49f0*/  MUFU.EX2 R186, R8 ;  /* 0x0000000800ba7308 */ /* 0x000fe20000000800 */
[----:B------:R-:W-:Y:S01]  /*4a00*/  FMNMX.FTZ R21, R62, R21, !PT ;  /* 0x000000153e157209 */ /* 0x000fe20007810000 */
[-CC-:B------:R-:W-:Y:S01]  /*4a10*/  FFMA.FTZ R202, R76, R5.reuse, -R25.reuse ;  /* 0x000000054cca7223 */ /* 0x180fe20000010819 */
[-CC-:B------:R-:W-:Y:S01]  /*4a20*/  FFMA.FTZ R70, R70, R5.reuse, -R25.reuse ;  /* 0x0000000546467223 */ /* 0x180fe20000010819 */
        /* <DEDUP_REMOVED lines=8> */
[-CC-:B------:R-:W-:Y:S01]  /*4ab0*/  FFMA.FTZ R86, R86, R5.reuse, -R25.reuse ;  /* 0x0000000556567223 */ /* 0x180fe20000010819 */
[-CC-:B------:R-:W-:Y:S01]  /*4ac0*/  FFMA.FTZ R88, R88, R5.reuse, -R25.reuse ;  /* 0x0000000558587223 */ /* 0x180fe20000010819 */
[----:B------:R-:W0:Y:S01]  /*4ad0*/  SHFL.BFLY PT, R68, R21, 0x2, 0x1f ;  /* 0x0c401f0015447f89 */ /* 0x000e2200000e0000 */
[-CC-:B------:R-:W-:Y:S01]  /*4ae0*/  FFMA.FTZ R90, R90, R5.reuse, -R25.reuse ;  /* 0x000000055a5a7223 */ /* 0x180fe20000010819 */
[----:B------:R-:W1:Y:S01]  /*4af0*/  MUFU.EX2 R9, R9 ;  /* 0x0000000900097308 */ /* 0x000e620000000800 */
[-CC-:B------:R-:W-:Y:S01]  /*4b00*/  FFMA.FTZ R92, R92, R5.reuse, -R25.reuse ;  /* 0x000000055c5c7223 */ /* 0x180fe20000010819 */
[-CC-:B------:R-:W-:Y:S01]  /*4b10*/  FFMA.FTZ R94, R94, R5.reuse, -R25.reuse ;  /* 0x000000055e5e7223 */ /* 0x180fe20000010819 */
[-CC-:B------:R-:W-:Y:S01]  /*4b20*/  FFMA.FTZ R96, R96, R5.reuse, -R25.reuse ;  /* 0x0000000560607223 */ /* 0x180fe20000010819 */
[-CC-:B------:R-:W-:Y:S01]  /*4b30*/  FFMA.FTZ R98, R98, R5.reuse, -R25.reuse ;  /* 0x0000000562627223 */ /* 0x180fe20000010819 */
[-CC-:B------:R-:W-:Y:S01]  /*4b40*/  FFMA.FTZ R100, R100, R5.reuse, -R25.reuse ;  /* 0x0000000564647223 */ /* 0x180fe20000010819 */
[-CC-:B------:R-:W-:Y:S01]  /*4b50*/  FFMA.FTZ R102, R102, R5.reuse, -R25.reuse ;  /* 0x0000000566667223 */ /* 0x180fe20000010819 */
[-CC-:B------:R-:W-:Y:S01]  /*4b60*/  FFMA.FTZ R104, R104, R5.reuse, -R25.reuse ;  /* 0x0000000568687223 */ /* 0x180fe20000010819 */
[----:B------:R-:W2:Y:S01]  /*4b70*/  MUFU.EX2 R202, R202 ;  /* 0x000000ca00ca7308 */ /* 0x000ea20000000800 */
[-CC-:B------:R-:W-:Y:S01]  /*4b80*/  FFMA.FTZ R106, R106, R5.reuse, -R25.reuse ;  /* 0x000000056a6a7223 */ /* 0x180fe20000010819 */
[-CC-:B------:R-:W-:Y:S01]  /*4b90*/  FFMA.FTZ R108, R108, R5.reuse, -R25.reuse ;  /* 0x000000056c6c7223 */ /* 0x180fe20000010819 */
[-CC-:B------:R-:W-:Y:S01]  /*4ba0*/  FFMA.FTZ R66, R66, R5.reuse, -R25.reuse ;  /* 0x0000000542427223 */ /* 0x180fe20000010819 */
[----:B------:R-:W-:Y:S01]  /*4bb0*/  FFMA.FTZ R25, R110, R5, -R25 ;  /* 0x000000056e197223 */ /* 0x000fe20000010819 */
[----:B------:R-:W-:Y:S01]  /*4bc0*/  MOV R110, R119 ;  /* 0x00000077006e7202 */ /* 0x000fe20000000f00 */
[----:B------:R-:W-:-:S02]  /*4bd0*/  IMAD.MOV.U32 R80, RZ, RZ, R119 ;  /* 0x000000ffff507224 */ /* 0x000fc400078e0077 */
[----:B------:R3:W5:Y:S01]  /*4be0*/  MUFU.EX2 R11, R70 ;  /* 0x00000046000b7308 */ /* 0x0007620000000800 */
[--C-:B------:R-:W-:Y:S02]  /*4bf0*/  IMAD.MOV.U32 R76, RZ, RZ, R119.reuse ;  /* 0x000000ffff4c7224 */ /* 0x100fe400078e0077 */
[--C-:B------:R-:W-:Y:S02]  /*4c00*/  IMAD.MOV.U32 R73, RZ, RZ, R119.reuse ;  /* 0x000000ffff497224 */ /* 0x100fe400078e0077 */
[--C-:B------:R-:W-:Y:S01]  /*4c10*/  IMAD.MOV.U32 R72, RZ, RZ, R119.reuse ;  /* 0x000000ffff487224 */ /* 0x100fe200078e0077 */
[----:B0-----:R-:W-:Y:S02]  /*4c20*/  FMNMX.FTZ R68, R21, R68, !PT ;  /* 0x0000004415447209 */ /* 0x001fe40007810000 */
[----:B------:R-:W0:Y:S01]  /*4c30*/  MUFU.EX2 R196, R196 ;  /* 0x000000c400c47308 */ /* 0x000e220000000800 */
[--C-:B---3--:R-:W-:Y:S02]  /*4c40*/  IMAD.MOV.U32 R70, RZ, RZ, R119.reuse ;  /* 0x000000ffff467224 */ /* 0x108fe400078e0077 */
[----:B------:R-:W3:Y:S05]  /*4c50*/  SHFL.BFLY PT, R21, R68, 0x1, 0x1f ;  /* 0x0c201f0044157f89 */ /* 0x000eea00000e0000 */
[----:B------:R4:W-:Y:S08]  /*4c60*/  MUFU.EX2 R13, R74 ;  /* 0x0000004a000d7308 */ /* 0x0009f00000000800 */
[----:B------:R-:W-:Y:S01]  /*4c70*/  MUFU.EX2 R198, R198 ;  /* 0x000000c600c67308 */ /* 0x000fe20000000800 */
[----:B----4-:R-:W-:-:S07]  /*4c80*/  IMAD.MOV.U32 R74, RZ, RZ, R119 ;  /* 0x000000ffff4a7224 */ /* 0x010fce00078e0077 */
[----:B------:R4:W-:Y:S01]  /*4c90*/  MUFU.EX2 R15, R78 ;  /* 0x0000004e000f7308 */ /* 0x0009e20000000800 */
[----:B---3--:R-:W-:Y:S02]  /*4ca0*/  FMNMX.FTZ R8, R68, R21, !PT ;  /* 0x0000001544087209 */ /* 0x008fe40007810000 */
[----:B------:R-:W-:Y:S02]  /*4cb0*/  MOV R68, R119 ;  /* 0x0000007700447202 */ /* 0x000fe40000000f00 */
[C---:B------:R-:W-:Y:S01]  /*4cc0*/  FSETP.NEU.FTZ.AND P2, PT, R8.reuse, -INF , PT ;  /* 0xff8000000800780b */ /* 0x040fe20003f5d000 */
[----:B------:R-:W-:Y:S02]  /*4cd0*/  FMUL.FTZ R43, R8, R5 ;  /* 0x00000005082b7220 */ /* 0x000fe40000410000 */
[----:B------:R-:W-:Y:S01]  /*4ce0*/  MUFU.EX2 R192, R192 ;  /* 0x000000c000c07308 */ /* 0x000fe20000000800 */
[----:B----4-:R-:W-:Y:S02]  /*4cf0*/  IMAD.MOV.U32 R78, RZ, RZ, R119 ;  /* 0x000000ffff4e7224 */ /* 0x010fe400078e0077 */
[----:B------:R-:W-:-:S02]  /*4d00*/  FSEL R43, R43, RZ, P2 ;  /* 0x000000ff2b2b7208 */ /* 0x000fc40001000000 */
[----:B------:R-:W-:Y:S01]  /*4d10*/  ISETP.GE.AND P2, PT, R81, 0x71, PT ;  /* 0x000000715100780c */ /* 0x000fe20003f46270 */
[----:B------:R-:W-:Y:S02]  /*4d20*/  IMAD.MOV.U32 R81, RZ, RZ, R119 ;  /* 0x000000ffff517224 */ /* 0x000fe400078e0077 */
[----:B------:R-:W-:Y:S01]  /*4d30*/  MUFU.EX2 R29, R82 ;  /* 0x00000052001d7308 */ /* 0x000fe20000000800 */
[-CC-:B------:R-:W-:Y:S01]  /*4d40*/  FFMA.FTZ R2, R2, R5.reuse, -R43.reuse ;  /* 0x0000000502027223 */ /* 0x180fe2000001082b */
[-CC-:B------:R-:W-:Y:S01]  /*4d50*/  FFMA.FTZ R3, R3, R5.reuse, -R43.reuse ;  /* 0x0000000503037223 */ /* 0x180fe2000001082b */
[-CC-:B------:R-:W-:Y:S01]  /*4d60*/  FFMA.FTZ R6, R6, R5.reuse, -R43.reuse ;  /* 0x0000000506067223 */ /* 0x180fe2000001082b */
[-CC-:B------:R-:W-:Y:S01]  /*4d70*/  FFMA.FTZ R10, R10, R5.reuse, -R43.reuse ;  /* 0x000000050a0a7223 */ /* 0x180fe2000001082b */
[-CC-:B------:R-:W-:Y:S01]  /*4d80*/  FFMA.FTZ R12, R12, R5.reuse, -R43.reuse ;  /* 0x000000050c0c7223 */ /* 0x180fe2000001082b */
[-CC-:B------:R-:W-:Y:S01]  /*4d90*/  FFMA.FTZ R14, R14, R5.reuse, -R43.reuse ;  /* 0x000000050e0e7223 */ /* 0x180fe2000001082b */
[-CC-:B------:R-:W-:Y:S01]  /*4da0*/  FFMA.FTZ R20, R20, R5.reuse, -R43.reuse ;  /* 0x0000000514147223 */ /* 0x180fe2000001082b */
        /* <DEDUP_REMOVED lines=8> */
[----:B------:R1:W3:Y:S01]  /*4e30*/  MUFU.EX2 R201, R3 ;  /* 0x0000000300c97308 */ /* 0x0002e20000000800 */
[-CC-:B------:R-:W-:Y:S01]  /*4e40*/  FFMA.FTZ R48, R48, R5.reuse, -R43.reuse ;  /* 0x0000000530307223 */ /* 0x180fe2000001082b */
[-CC-:B------:R-:W-:Y:S01]  /*4e50*/  FFMA.FTZ R38, R38, R5.reuse, -R43.reuse ;  /* 0x0000000526267223 */ /* 0x180fe2000001082b */
[-CC-:B------:R-:W-:Y:S01]  /*4e60*/  FFMA.FTZ R24, R24, R5.reuse, -R43.reuse ;  /* 0x0000000518187223 */ /* 0x180fe2000001082b */
[-CC-:B------:R-:W-:Y:S01]  /*4e70*/  FFMA.FTZ R50, R50, R5.reuse, -R43.reuse ;  /* 0x0000000532327223 */ /* 0x180fe2000001082b */
[-CC-:B------:R-:W-:Y:S01]  /*4e80*/  FFMA.FTZ R28, R28, R5.reuse, -R43.reuse ;  /* 0x000000051c1c7223 */ /* 0x180fe2000001082b */
[-CC-:B------:R-:W-:Y:S01]  /*4e90*/  FFMA.FTZ R52, R52, R5.reuse, -R43.reuse ;  /* 0x0000000534347223 */ /* 0x180fe2000001082b */
[-C--:B------:R-:W-:Y:S01]  /*4ea0*/  FFMA.FTZ R54, R54, R5.reuse, -R43 ;  /* 0x0000000536367223 */ /* 0x080fe2000001082b */
[----:B------:R-:W4:Y:S01]  /*4eb0*/  MUFU.EX2 R6, R6 ;  /* 0x0000000600067308 */ /* 0x000f220000000800 */
[----:B-1----:R-:W-:Y:S01]  /*4ec0*/  FADD.FTZ R3, R200, R9 ;  /* 0x00000009c8037221 */ /* 0x002fe20000010000 */
[----:B------:R-:W-:Y:S01]  /*4ed0*/  F2FP.BF16.F32.PACK_AB R200, R9, R200 ;  /* 0x000000c809c8723e */ /* 0x000fe200000010ff */
[-CC-:B------:R-:W-:Y:S01]  /*4ee0*/  FFMA.FTZ R56, R56, R5.reuse, -R43.reuse ;  /* 0x0000000538387223 */ /* 0x180fe2000001082b */
[-CC-:B------:R-:W-:Y:S01]  /*4ef0*/  FFMA.FTZ R58, R58, R5.reuse, -R43.reuse ;  /* 0x000000053a3a7223 */ /* 0x180fe2000001082b */
[-CC-:B------:R-:W-:Y:S01]  /*4f00*/  FFMA.FTZ R60, R60, R5.reuse, -R43.reuse ;  /* 0x000000053c3c7223 */ /* 0x180fe2000001082b */
[-CC-:B------:R-:W-:Y:S01]  /*4f10*/  FFMA.FTZ R26, R26, R5.reuse, -R43.reuse ;  /* 0x000000051a1a7223 */ /* 0x180fe2000001082b */
[-CC-:B------:R-:W-:Y:S01]  /*4f20*/  FFMA.FTZ R62, R62, R5.reuse, -R43.reuse ;  /* 0x000000053e3e7223 */ /* 0x180fe2000001082b */
[----:B------:R2:W1:Y:S01]  /*4f30*/  MUFU.EX2 R203, R10 ;  /* 0x0000000a00cb7308 */ /* 0x0004620000000800 */
[-CC-:B------:R-:W-:Y:S01]  /*4f40*/  FFMA.FTZ R30, R30, R5.reuse, -R43.reuse ;  /* 0x000000051e1e7223 */ /* 0x180fe2000001082b */
[----:B------:R-:W-:Y:S01]  /*4f50*/  FFMA.FTZ R43, R64, R5, -R43 ;  /* 0x00000005402b7223 */ /* 0x000fe2000001082b */
[----:B------:R-:W-:Y:S01]  /*4f60*/  MOV R82, R119 ;  /* 0x0000007700527202 */ /* 0x000fe20000000f00 */
[----:B------:R-:W-:-:S04]  /*4f70*/  IMAD.MOV.U32 R64, RZ, RZ, R119 ;  /* 0x000000ffff407224 */ /* 0x000fc800078e0077 */
[----:B------:R-:W1:Y:S01]  /*4f80*/  MUFU.EX2 R12, R12 ;  /* 0x0000000c000c7308 */ /* 0x000e620000000800 */
[----:B--2---:R-:W-:Y:S01]  /*4f90*/  FADD.FTZ R10, R202, R3 ;  /* 0x00000003ca0a7221 */ /* 0x004fe20000010000 */
[----:B-----5:R-:W-:-:S03]  /*4fa0*/  F2FP.BF16.F32.PACK_AB R202, R11, R202 ;  /* 0x000000ca0bca723e */ /* 0x020fc600000010ff */
[----:B------:R-:W-:-:S03]  /*4fb0*/  FADD.FTZ R3, R11, R10 ;  /* 0x0000000a0b037221 */ /* 0x000fc60000010000 */
[----:B------:R2:W5:Y:S01]  /*4fc0*/  MUFU.EX2 R197, R14 ;  /* 0x0000000e00c57308 */ /* 0x0005620000000800 */
[----:B0-----:R-:W-:Y:S01]  /*4fd0*/  FADD.FTZ R10, R196, R3 ;  /* 0x00000003c40a7221 */ /* 0x001fe20000010000 */
[----:B---3--:R-:W-:Y:S01]  /*4fe0*/  FADD.FTZ R3, R2, R201 ;  /* 0x000000c902037221 */ /* 0x008fe20000010000 */
[----:B------:R-:W-:Y:S02]  /*4ff0*/  F2FP.BF16.F32.PACK_AB R201, R201, R2 ;  /* 0x00000002c9c9723e */ /* 0x000fe400000010ff */
[C---:B------:R-:W-:Y:S01]  /*5000*/  FADD.FTZ R45, R13.reuse, R10 ;  /* 0x0000000a0d2d7221 */ /* 0x040fe20000010000 */
[----:B----4-:R-:W-:Y:S01]  /*5010*/  FADD.FTZ R10, R6, R3 ;  /* 0x00000003060a7221 */ /* 0x010fe20000010000 */
[----:B------:R-:W-:Y:S01]  /*5020*/  F2FP.BF16.F32.PACK_AB R196, R13, R196 ;  /* 0x000000c40dc4723e */ /* 0x000fe200000010ff */
[----:B------:R-:W0:Y:S01]  /*5030*/  MUFU.EX2 R20, R20 ;  /* 0x0000001400147308 */ /* 0x000e220000000800 */
[----:B--2---:R-:W-:Y:S01]  /*5040*/  FADD.FTZ R14, R198, R45 ;  /* 0x0000002dc60e7221 */ /* 0x004fe20000010000 */
[C---:B-1----:R-:W-:Y:S01]  /*5050*/  FADD.FTZ R3, R203.reuse, R10 ;  /* 0x0000000acb037221 */ /* 0x042fe20000010000 */
[----:B------:R-:W-:Y:S01]  /*5060*/  F2FP.BF16.F32.PACK_AB R203, R203, R6 ;  /* 0x00000006cbcb723e */ /* 0x000fe200000010ff */
[----:B------:R-:W-:-:S02]  /*5070*/  IMAD.MOV.U32 R6, RZ, RZ, 0x3f800000 ;  /* 0x3f800000ff067424 */ /* 0x000fc400078e00ff */
[C---:B------:R-:W-:Y:S01]  /*5080*/  FADD.FTZ R45, R15.reuse, R14 ;  /* 0x0000000e0f2d7221 */ /* 0x040fe20000010000 */
[----:B------:R-:W-:Y:S01]  /*5090*/  FADD.FTZ R10, R12, R3 ;  /* 0x000000030c0a7221 */ /* 0x000fe20000010000 */
[----:B------:R-:W-:Y:S01]  /*50a0*/  F2FP.BF16.F32.PACK_AB R198, R15, R198 ;  /* 0x000000c60fc6723e */ /* 0x000fe200000010ff */
[----:B------:R-:W1:Y:S01]  /*50b0*/  MUFU.EX2 R33, R33 ;  /* 0x0000002100217308 */ /* 0x000e620000000800 */
[----:B------:R-:W-:Y:S01]  /*50c0*/  FADD.FTZ R14, R192, R45 ;  /* 0x0000002dc00e7221 */ /* 0x000fe20000010000 */
[----:B-----5:R-:W-:Y:S01]  /*50d0*/  FADD.FTZ R3, R197, R10 ;  /* 0x0000000ac5037221 */ /* 0x020fe20000010000 */
[C---:B------:R-:W-:Y:S02]  /*50e0*/  F2FP.BF16.F32.PACK_AB R192, R29.reuse, R192 ;  /* 0x000000c01dc0723e */ /* 0x040fe400000010ff */
[----:B------:R-:W-:Y:S01]  /*50f0*/  FADD.FTZ R14, R29, R14 ;  /* 0x0000000e1d0e7221 */ /* 0x000fe20000010000 */
[----:B------:R-:W-:Y:S01]  /*5100*/  F2FP.BF16.F32.PACK_AB R197, R197, R12 ;  /* 0x0000000cc5c5723e */ /* 0x000fe200000010ff */
[----:B------:R-:W-:Y:S01]  /*5110*/  IMAD.MOV.U32 R29, RZ, RZ, R119 ;  /* 0x000000ffff1d7224 */ /* 0x000fe200078e0077 */
[----:B------:R2:W3:Y:S01]  /*5120*/  MUFU.EX2 R199, R40 ;  /* 0x0000002800c77308 */ /* 0x0004e20000000800 */
[----:B0-----:R-:W-:-:S07]  /*5130*/  FADD.FTZ R10, R20, R3 ;  /* 0x00000003140a7221 */ /* 0x001fce0000010000 */
[----:B------:R-:W0:Y:S01]  /*5140*/  MUFU.EX2 R194, R35 ;  /* 0x0000002300c27308 */ /* 0x000e220000000800 */
[----:B-1----:R-:W-:Y:S01]  /*5150*/  FADD.FTZ R45, R33, R14 ;  /* 0x0000000e212d7221 */ /* 0x002fe20000010000 */
[----:B--2---:R-:W-:-:S06]  /*5160*/  MOV R40, R119 ;  /* 0x0000007700287202 */ /* 0x004fcc0000000f00 */
[----:B------:R-:W1:Y:S01]  /*5170*/  MUFU.EX2 R32, R32 ;  /* 0x0000002000207308 */ /* 0x000e620000000800 */
[C---:B---3--:R-:W-:Y:S01]  /*5180*/  FADD.FTZ R3, R199.reuse, R10 ;  /* 0x0000000ac7037221 */ /* 0x048fe20000010000 */
[----:B------:R-:W-:-:S06]  /*5190*/  F2FP.BF16.F32.PACK_AB R199, R199, R20 ;  /* 0x00000014c7c7723e */ /* 0x000fcc00000010ff */
[----:B------:R-:W2:Y:S01]  /*51a0*/  MUFU.EX2 R84, R84 ;  /* 0x0000005400547308 */ /* 0x000ea20000000800 */
[C---:B0-----:R-:W-:Y:S01]  /*51b0*/  FADD.FTZ R45, R194.reuse, R45 ;  /* 0x0000002dc22d7221 */ /* 0x041fe20000010000 */
[----:B------:R-:W-:Y:S02]  /*51c0*/  F2FP.BF16.F32.PACK_AB R194, R194, R33 ;  /* 0x00000021c2c2723e */ /* 0x000fe400000010ff */
[----:B------:R-:W-:-:S04]  /*51d0*/  MOV R33, R119 ;  /* 0x0000007700217202 */ /* 0x000fc80000000f00 */
[----:B------:R0:W3:Y:S01]  /*51e0*/  MUFU.EX2 R193, R42 ;  /* 0x0000002a00c17308 */ /* 0x0000e20000000800 */
[----:B-1----:R-:W-:-:S07]  /*51f0*/  FADD.FTZ R10, R32, R3 ;  /* 0x00000003200a7221 */ /* 0x002fce0000010000 */
[----:B------:R1:W4:Y:S01]  /*5200*/  MUFU.EX2 R27, R86 ;  /* 0x00000056001b7308 */ /* 0x0003220000000800 */
[----:B--2---:R-:W-:Y:S01]  /*5210*/  FADD.FTZ R14, R84, R45 ;  /* 0x0000002d540e7221 */ /* 0x004fe20000010000 */
[----:B0-----:R-:W-:-:S06]  /*5220*/  IMAD.MOV.U32 R42, RZ, RZ, R119 ;  /* 0x000000ffff2a7224 */ /* 0x001fcc00078e0077 */
[----:B------:R-:W0:Y:S01]  /*5230*/  MUFU.EX2 R34, R34 ;  /* 0x0000002200227308 */ /* 0x000e220000000800 */
[C---:B---3--:R-:W-:Y:S01]  /*5240*/  FADD.FTZ R3, R193.reuse, R10 ;  /* 0x0000000ac1037221 */ /* 0x048fe20000010000 */
[----:B------:R-:W-:Y:S01]  /*5250*/  F2FP.BF16.F32.PACK_AB R193, R193, R32 ;  /* 0x00000020c1c1723e */ /* 0x000fe200000010ff */
[--C-:B-1----:R-:W-:Y:S02]  /*5260*/  IMAD.MOV.U32 R86, RZ, RZ, R119.reuse ;  /* 0x000000ffff567224 */ /* 0x102fe400078e0077 */
[----:B------:R-:W-:-:S03]  /*5270*/  IMAD.MOV.U32 R32, RZ, RZ, R119 ;  /* 0x000000ffff207224 */ /* 0x000fc600078e0077 */
[----:B------:R-:W1:Y:S01]  /*5280*/  MUFU.EX2 R88, R88 ;  /* 0x0000005800587308 */ /* 0x000e620000000800 */
[C---:B----4-:R-:W-:Y:S01]  /*5290*/  FADD.FTZ R45, R27.reuse, R14 ;  /* 0x0000000e1b2d7221 */ /* 0x050fe20000010000 */
[----:B------:R-:W-:Y:S01]  /*52a0*/  F2FP.BF16.F32.PACK_AB R188, R27, R84 ;  /* 0x000000541bbc723e */ /* 0x000fe200000010ff */
[--C-:B------:R-:W-:Y:S02]  /*52b0*/  IMAD.MOV.U32 R84, RZ, RZ, R119.reuse ;  /* 0x000000ffff547224 */ /* 0x100fe400078e0077 */
[----:B------:R-:W-:-:S03]  /*52c0*/  IMAD.MOV.U32 R27, RZ, RZ, R119 ;  /* 0x000000ffff1b7224 */ /* 0x000fc600078e0077 */
[----:B------:R2:W3:Y:S01]  /*52d0*/  MUFU.EX2 R195, R44 ;  /* 0x0000002c00c37308 */ /* 0x0004e20000000800 */
[----:B0-----:R-:W-:-:S07]  /*52e0*/  FADD.FTZ R0, R34, R3 ;  /* 0x0000000322007221 */ /* 0x001fce0000010000 */
[----:B------:R0:W4:Y:S01]  /*52f0*/  MUFU.EX2 R31, R90 ;  /* 0x0000005a001f7308 */ /* 0x0001220000000800 */
[----:B-1----:R-:W-:Y:S01]  /*5300*/  FADD.FTZ R10, R88, R45 ;  /* 0x0000002d580a7221 */ /* 0x002fe20000010000 */
[----:B--2---:R-:W-:-:S06]  /*5310*/  IMAD.MOV.U32 R44, RZ, RZ, R119 ;  /* 0x000000ffff2c7224 */ /* 0x004fcc00078e0077 */
[----:B------:R-:W1:Y:S01]  /*5320*/  MUFU.EX2 R36, R36 ;  /* 0x0000002400247308 */ /* 0x000e620000000800 */
[C---:B---3--:R-:W-:Y:S01]  /*5330*/  FADD.FTZ R3, R195.reuse, R0 ;  /* 0x00000000c3037221 */ /* 0x048fe20000010000 */
[----:B------:R-:W-:Y:S01]  /*5340*/  F2FP.BF16.F32.PACK_AB R195, R195, R34 ;  /* 0x00000022c3c3723e */ /* 0x000fe200000010ff */
[--C-:B0-----:R-:W-:Y:S02]  /*5350*/  IMAD.MOV.U32 R90, RZ, RZ, R119.reuse ;  /* 0x000000ffff5a7224 */ /* 0x101fe400078e0077 */
[----:B------:R-:W-:-:S03]  /*5360*/  IMAD.MOV.U32 R34, RZ, RZ, R119 ;  /* 0x000000ffff227224 */ /* 0x000fc600078e0077 */
[----:B------:R-:W0:Y:S01]  /*5370*/  MUFU.EX2 R92, R92 ;  /* 0x0000005c005c7308 */ /* 0x000e220000000800 */
[C---:B----4-:R-:W-:Y:S01]  /*5380*/  FADD.FTZ R45, R31.reuse, R10 ;  /* 0x0000000a1f2d7221 */ /* 0x050fe20000010000 */
[----:B------:R-:W-:Y:S01]  /*5390*/  F2FP.BF16.F32.PACK_AB R190, R31, R88 ;  /* 0x000000581fbe723e */ /* 0x000fe200000010ff */
[--C-:B------:R-:W-:Y:S02]  /*53a0*/  IMAD.MOV.U32 R88, RZ, RZ, R119.reuse ;  /* 0x000000ffff587224 */ /* 0x100fe400078e0077 */
[----:B------:R-:W-:-:S03]  /*53b0*/  IMAD.MOV.U32 R31, RZ, RZ, R119 ;  /* 0x000000ffff1f7224 */ /* 0x000fc600078e0077 */
[----:B------:R2:W3:Y:S01]  /*53c0*/  MUFU.EX2 R189, R46 ;  /* 0x0000002e00bd7308 */ /* 0x0004e20000000800 */
[----:B-1----:R-:W-:-:S07]  /*53d0*/  FADD.FTZ R0, R36, R3 ;  /* 0x0000000324007221 */ /* 0x002fce0000010000 */
[----:B------:R1:W4:Y:S01]  /*53e0*/  MUFU.EX2 R35, R94 ;  /* 0x0000005e00237308 */ /* 0x0003220000000800 */
[----:B0-----:R-:W-:Y:S01]  /*53f0*/  FADD.FTZ R10, R92, R45 ;  /* 0x0000002d5c0a7221 */ /* 0x001fe20000010000 */
[----:B--2---:R-:W-:-:S06]  /*5400*/  IMAD.MOV.U32 R46, RZ, RZ, R119 ;  /* 0x000000ffff2e7224 */ /* 0x004fcc00078e0077 */
[----:B------:R-:W0:Y:S01]  /*5410*/  MUFU.EX2 R48, R48 ;  /* 0x0000003000307308 */ /* 0x000e220000000800 */
[C---:B---3--:R-:W-:Y:S01]  /*5420*/  FADD.FTZ R3, R189.reuse, R0 ;  /* 0x00000000bd037221 */ /* 0x048fe20000010000 */
[----:B------:R-:W-:Y:S01]  /*5430*/  F2FP.BF16.F32.PACK_AB R189, R189, R36 ;  /* 0x00000024bdbd723e */ /* 0x000fe200000010ff */
[--C-:B-1----:R-:W-:Y:S02]  /*5440*/  IMAD.MOV.U32 R94, RZ, RZ, R119.reuse ;  /* 0x000000ffff5e7224 */ /* 0x102fe400078e0077 */
[----:B------:R-:W-:-:S03]  /*5450*/  IMAD.MOV.U32 R36, RZ, RZ, R119 ;  /* 0x000000ffff247224 */ /* 0x000fc600078e0077 */
[----:B------:R1:W2:Y:S01]  /*5460*/  MUFU.EX2 R191, R38 ;  /* 0x0000002600bf7308 */ /* 0x0002a20000000800 */
[C---:B----4-:R-:W-:Y:S01]  /*5470*/  FADD.FTZ R45, R35.reuse, R10 ;  /* 0x0000000a232d7221 */ /* 0x050fe20000010000 */
[----:B------:R-:W-:Y:S01]  /*5480*/  F2FP.BF16.F32.PACK_AB R184, R35, R92 ;  /* 0x0000005c23b8723e */ /* 0x000fe200000010ff */
[----:B------:R-:W-:Y:S02]  /*5490*/  IMAD.MOV.U32 R92, RZ, RZ, R119 ;  /* 0x000000ffff5c7224 */ /* 0x000fe400078e0077 */
[----:B------:R-:W-:Y:S01]  /*54a0*/  FADD.FTZ R10, R186, R45 ;  /* 0x0000002dba0a7221 */ /* 0x000fe20000010000 */
[----:B------:R-:W-:Y:S02]  /*54b0*/  IMAD.MOV.U32 R45, RZ, RZ, R119 ;  /* 0x000000ffff2d7224 */ /* 0x000fe400078e0077 */
[----:B------:R3:W4:Y:S01]  /*54c0*/  MUFU.EX2 R37, R96 ;  /* 0x0000006000257308 */ /* 0x0007220000000800 */
[----:B0-----:R-:W-:Y:S01]  /*54d0*/  FADD.FTZ R0, R48, R3 ;  /* 0x0000000330007221 */ /* 0x001fe20000010000 */
[----:B-1----:R-:W-:-:S02]  /*54e0*/  IMAD.MOV.U32 R38, RZ, RZ, R119 ;  /* 0x000000ffff267224 */ /* 0x002fc400078e0077 */
[----:B------:R-:W-:-:S04]  /*54f0*/  IMAD.MOV.U32 R35, RZ, RZ, R119 ;  /* 0x000000ffff237224 */ /* 0x000fc800078e0077 */
[----:B------:R-:W0:Y:S01]  /*5500*/  MUFU.EX2 R24, R24 ;  /* 0x0000001800187308 */ /* 0x000e220000000800 */
[C---:B--2---:R-:W-:Y:S01]  /*5510*/  FADD.FTZ R3, R191.reuse, R0 ;  /* 0x00000000bf037221 */ /* 0x044fe20000010000 */
[----:B------:R-:W-:Y:S01]  /*5520*/  F2FP.BF16.F32.PACK_AB R191, R191, R48 ;  /* 0x00000030bfbf723e */ /* 0x000fe200000010ff */
[----:B------:R-:W-:Y:S01]  /*5530*/  IMAD.MOV.U32 R48, RZ, RZ, R119 ;  /* 0x000000ffff307224 */ /* 0x000fe200078e0077 */
[----:B---3--:R-:W-:-:S04]  /*5540*/  MOV R96, R119 ;  /* 0x0000007700607202 */ /* 0x008fc80000000f00 */
[----:B------:R-:W1:Y:S01]  /*5550*/  MUFU.EX2 R98, R98 ;  /* 0x0000006200627308 */ /* 0x000e620000000800 */
[C---:B----4-:R-:W-:Y:S01]  /*5560*/  FADD.FTZ R9, R37.reuse, R10 ;  /* 0x0000000a25097221 */ /* 0x050fe20000010000 */
[----:B------:R-:W-:Y:S01]  /*5570*/  F2FP.BF16.F32.PACK_AB R186, R37, R186 ;  /* 0x000000ba25ba723e */ /* 0x000fe200000010ff */
[----:B------:R-:W-:-:S05]  /*5580*/  IMAD.MOV.U32 R37, RZ, RZ, R119 ;  /* 0x000000ffff257224 */ /* 0x000fca00078e0077 */
        /* <DEDUP_REMOVED lines=38> */
[----:B0-----:R-:W-:Y:S01]  /*57f0*/  IMAD.MOV.U32 R108, RZ, RZ, R119 ;  /* 0x000000ffff6c7224 */ /* 0x001fe200078e0077 */
[----:B------:R-:W-:-:S04]  /*5800*/  MOV R54, R119 ;  /* 0x0000007700367202 */ /* 0x000fc80000000f00 */
[----:B------:R-:W0:Y:S01]  /*5810*/  MUFU.EX2 R66, R66 ;  /* 0x0000004200427308 */ /* 0x000e220000000800 */
[C---:B----4-:R-:W-:Y:S01]  /*5820*/  FADD.FTZ R9, R21.reuse, R10 ;  /* 0x0000000a15097221 */ /* 0x050fe20000010000 */
[----:B------:R-:W-:Y:S01]  /*5830*/  F2FP.BF16.F32.PACK_AB R176, R21, R106 ;  /* 0x0000006a15b0723e */ /* 0x000fe200000010ff */
[----:B------:R-:W-:-:S05]  /*5840*/  IMAD.MOV.U32 R106, RZ, RZ, R119 ;  /* 0x000000ffff6a7224 */ /* 0x000fca00078e0077 */
[----:B------:R2:W3:Y:S01]  /*5850*/  MUFU.EX2 R183, R60 ;  /* 0x0000003c00b77308 */ /* 0x0004e20000000800 */
[----:B-1----:R-:W-:-:S07]  /*5860*/  FADD.FTZ R0, R58, R3 ;  /* 0x000000033a007221 */ /* 0x002fce0000010000 */
[----:B------:R-:W1:Y:S01]  /*5870*/  MUFU.EX2 R26, R26 ;  /* 0x0000001a001a7308 */ /* 0x000e620000000800 */
[----:B0-----:R-:W-:Y:S01]  /*5880*/  FADD.FTZ R10, R66, R9 ;  /* 0x00000009420a7221 */ /* 0x001fe20000010000 */
[----:B--2---:R-:W-:-:S06]  /*5890*/  IMAD.MOV.U32 R60, RZ, RZ, R119 ;  /* 0x000000ffff3c7224 */ /* 0x004fcc00078e0077 */
[----:B------:R0:W2:Y:S01]  /*58a0*/  MUFU.EX2 R177, R62 ;  /* 0x0000003e00b17308 */ /* 0x0000a20000000800 */
[C---:B---3--:R-:W-:Y:S01]  /*58b0*/  FADD.FTZ R9, R183.reuse, R0 ;  /* 0x00000000b7097221 */ /* 0x048fe20000010000 */
[----:B------:R-:W-:Y:S01]  /*58c0*/  F2FP.BF16.F32.PACK_AB R183, R183, R58 ;  /* 0x0000003ab7b7723e */ /* 0x000fe200000010ff */
[----:B------:R-:W-:-:S05]  /*58d0*/  IMAD.MOV.U32 R58, RZ, RZ, R119 ;  /* 0x000000ffff3a7224 */ /* 0x000fca00078e0077 */
[----:B------:R-:W3:Y:S01]  /*58e0*/  MUFU.EX2 R30, R30 ;  /* 0x0000001e001e7308 */ /* 0x000ee20000000800 */
[----:B-1----:R-:W-:Y:S01]  /*58f0*/  FADD.FTZ R0, R26, R9 ;  /* 0x000000091a007221 */ /* 0x002fe20000010000 */
[----:B0-----:R-:W-:-:S06]  /*5900*/  IMAD.MOV.U32 R62, RZ, RZ, R119 ;  /* 0x000000ffff3e7224 */ /* 0x001fcc00078e0077 */
[----:B------:R-:W0:Y:S01]  /*5910*/  MUFU.EX2 R25, R25 ;  /* 0x0000001900197308 */ /* 0x000e220000000800 */
[C---:B--2---:R-:W-:Y:S01]  /*5920*/  FADD.FTZ R9, R177.reuse, R0 ;  /* 0x00000000b1097221 */ /* 0x044fe20000010000 */
[----:B------:R-:W-:Y:S01]  /*5930*/  F2FP.BF16.F32.PACK_AB R177, R177, R26 ;  /* 0x0000001ab1b1723e */ /* 0x000fe200000010ff */
[----:B------:R-:W-:Y:S01]  /*5940*/  IMAD.MOV.U32 R0, RZ, RZ, 0x3f800000 ;  /* 0x3f800000ff007424 */ /* 0x000fe200078e00ff */
[----:B------:R-:W-:-:S04]  /*5950*/  MOV R26, R119 ;  /* 0x00000077001a7202 */ /* 0x000fc80000000f00 */
[----:B------:R-:W1:Y:S01]  /*5960*/  MUFU.EX2 R43, R43 ;  /* 0x0000002b002b7308 */ /* 0x000e620000000800 */
[----:B---3--:R-:W-:Y:S01]  /*5970*/  FADD.FTZ R2, R30, R9 ;  /* 0x000000091e027221 */ /* 0x008fe20000010000 */
[C---:B0-----:R-:W-:Y:S01]  /*5980*/  FADD.FTZ R3, R25.reuse, R10 ;  /* 0x0000000a19037221 */ /* 0x041fe20000010000 */
[----:B------:R-:W-:Y:S01]  /*5990*/  F2FP.BF16.F32.PACK_AB R178, R25, R66 ;  /* 0x0000004219b2723e */ /* 0x000fe200000010ff */
[--C-:B------:R-:W-:Y:S02]  /*59a0*/  IMAD.MOV.U32 R66, RZ, RZ, R119.reuse ;  /* 0x000000ffff427224 */ /* 0x100fe400078e0077 */
[--C-:B------:R-:W-:Y:S02]  /*59b0*/  IMAD.MOV.U32 R25, RZ, RZ, R119.reuse ;  /* 0x000000ffff197224 */ /* 0x100fe400078e0077 */
[C---:B-1----:R-:W-:Y:S01]  /*59c0*/  FADD.FTZ R2, R43.reuse, R2 ;  /* 0x000000022b027221 */ /* 0x042fe20000010000 */
[----:B------:R-:W-:Y:S01]  /*59d0*/  F2FP.BF16.F32.PACK_AB R179, R43, R30 ;  /* 0x0000001e2bb3723e */ /* 0x000fe200000010ff */
[----:B------:R-:W-:-:S02]  /*59e0*/  IMAD.MOV.U32 R43, RZ, RZ, R119 ;  /* 0x000000ffff2b7224 */ /* 0x000fc400078e0077 */
[----:B------:R-:W-:Y:S01]  /*59f0*/  IMAD.MOV.U32 R30, RZ, RZ, R119 ;  /* 0x000000ffff1e7224 */ /* 0x000fe200078e0077 */
[----:B------:R-:W-:Y:S06]  /*5a00*/  @!P2 BRA `(.L_x_15) ;  /* 0x000000440074a947 */ /* 0x000fec0003800000 */
[----:B------:R-:W-:Y:S01]  /*5a10*/  VIADD R11, R120, 0xfffffffe ;  /* 0xfffffffe780b7836 */ /* 0x000fe20000000000 */
[----:B------:R-:W-:Y:S01]  /*5a20*/  CS2R R118, SRZ ;  /* 0x0000000000767805 */ /* 0x000fe2000001ff00 */
[----:B------:R-:W-:Y:S01]  /*5a30*/  IMAD.MOV.U32 R9, RZ, RZ, R8 ;  /* 0x000000ffff097224 */ /* 0x000fe200078e0008 */
[----:B------:R-:W-:Y:S01]  /*5a40*/  CS2R R114, SRZ ;  /* 0x0000000000727805 */ /* 0x000fe2000001ff00 */
[----:B------:R-:W-:Y:S01]  /*5a50*/  IMAD.MOV.U32 R10, RZ, RZ, R7 ;  /* 0x000000ffff0a7224 */ /* 0x000fe200078e0007 */
[----:B------:R-:W-:Y:S01]  /*5a60*/  CS2R R110, SRZ ;  /* 0x00000000006e7805 */ /* 0x000fe2000001ff00 */
[----:B------:R-:W-:Y:S01]  /*5a70*/  IMAD.MOV.U32 R0, RZ, RZ, 0x3f800000 ;  /* 0x3f800000ff007424 */ /* 0x000fe200078e00ff */
[----:B------:R-:W-:Y:S02]  /*5a80*/  CS2R R106, SRZ ;  /* 0x00000000006a7805 */ /* 0x000fe4000001ff00 */
[----:B------:R-:W-:Y:S02]  /*5a90*/  CS2R R102, SRZ ;  /* 0x0000000000667805 */ /* 0x000fe4000001ff00 */
[----:B------:R-:W-:-:S02]  /*5aa0*/  CS2R R98, SRZ ;  /* 0x0000000000627805 */ /* 0x000fc4000001ff00 */
[----:B------:R-:W-:Y:S02]  /*5ab0*/  CS2R R94, SRZ ;  /* 0x00000000005e7805 */ /* 0x000fe4000001ff00 */
[----:B------:R-:W-:Y:S02]  /*5ac0*/  CS2R R90, SRZ ;  /* 0x00000000005a7805 */ /* 0x000fe4000001ff00 */
[----:B------:R-:W-:Y:S02]  /*5ad0*/  CS2R R86, SRZ ;  /* 0x0000000000567805 */ /* 0x000fe4000001ff00 */
        /* <DEDUP_REMOVED lines=38> */
[----:B------:R-:W-:Y:S01]  /*5d40*/  CS2R R24, SRZ ;  /* 0x0000000000187805 */ /* 0x000fe2000001ff00 */
[----:B------:R-:W-:Y:S01]  /*5d50*/  UMOV UR38, UR39 ;  /* 0x0000002700267c82 */ /* 0x000fe20008000000 */
[----:B------:R-:W-:Y:S01]  /*5d60*/  UMOV UR6, UR36 ;  /* 0x0000002400067c82 */ /* 0x000fe20008000000 */
[----:B------:R-:W-:-:S05]  /*5d70*/  ULDC UR5, c[0x0][0x9d8] ;  /* 0x0002760000057ab9 */ /* 0x000fca0000000800 */
.L_x_24:
[----:B------:R-:W-:-:S04]  /*5d80*/  UIADD3 UR4, UR6, 0x1, URZ ;  /* 0x0000000106047890 */ /* 0x000fc8000fffe03f */
[----:B------:R-:W-:-:S04]  /*5d90*/  UISETP.NE.AND UP0, UPT, UR4, 0x2, UPT ;  /* 0x000000020400788c */ /* 0x000fc8000bf05270 */
[----:B------:R-:W-:Y:S02]  /*5da0*/  USEL UR39, URZ, 0x1, UP0 ;  /* 0x000000013f277887 */ /* 0x000fe40008000000 */
[----:B------:R-:W-:Y:S02]  /*5db0*/  USEL UR36, UR4, URZ, UP0 ;  /* 0x0000003f04247287 */ /* 0x000fe40008000000 */
[----:B------:R-:W-:Y:S01]  /*5dc0*/  ULOP3.LUT UR39, UR38, UR39, URZ, 0x3c, !UPT ;  /* 0x0000002726277292 */ /* 0x000fe2000f8e3c3f */
[----:B------:R-:W-:Y:S11]  /*5dd0*/  @!P0 BRA `(.L_x_16) ;  /* 0x0000000000048947 */ /* 0x000ff60003800000 */
[----:B------:R-:W-:Y:S01]  /*5de0*/  BPT.TRAP 0x1 ;  /* 0x000000040000795c */ /* 0x000fe20000300000 */
.L_x_16:
[----:B------:R-:W0:Y:S01]  /*5df0*/  S2UR UR4, SR_CgaCtaId ;  /* 0x00000000000479c3 */ /* 0x000e220000008800 */
[----:B------:R-:W-:Y:S01]  /*5e00*/  UMOV UR37, 0x400 ;  /* 0x0000040000257882 */ /* 0x000fe20000000000 */
[----:B------:R-:W-:-:S04]  /*5e10*/  MOV R5, UR39 ;  /* 0x0000002700057c02 */ /* 0x000fc80008000f00 */
[----:B------:R-:W-:Y:S01]  /*5e20*/  SHF.L.U32 R5, R5, 0x1f, RZ ;  /* 0x0000001f05057819 */ /* 0x000fe200000006ff */
[----:B0-----:R-:W-:-:S04]  /*5e30*/  ULEA UR37, UR4, UR37, 0x18 ;  /* 0x0000002504257291 */ /* 0x001fc8000f8ec03f */
[----:B------:R-:W-:-:S09]  /*5e40*/  ULEA UR7, UR36, UR37, 0x3 ;  /* 0x0000002524077291 */ /* 0x000fd2000f8e183f */
[----:B------:R0:W1:Y:S01]  /*5e50*/  SYNCS.PHASECHK.TRANS64.TRYWAIT P2, [UR7+0x36830], R5 ;  /* 0x03683005ff0075a7 */ /* 0x0000620008040147 */
[----:B------:R-:W-:Y:S05]  /*5e60*/  @!P0 BRA `(.L_x_17) ;  /* 0x0000000000048947 */ /* 0x000fea0003800000 */
[----:B------:R-:W-:Y:S01]  /*5e70*/  BPT.TRAP 0x1 ;  /* 0x000000040000795c */ /* 0x000fe20000300000 */
.L_x_17:
[----:B-1----:R-:W-:Y:S05]  /*5e80*/  @P2 BRA `(.L_x_18) ;  /* 0x0000000000082947 */ /* 0x002fea0003800000 */
[----:B------:R-:W1:Y:S02]  /*5e90*/  SYNCS.PHASECHK.TRANS64.TRYWAIT P2, [UR7+0x36830], R5 ;  /* 0x03683005ff0075a7 */ /* 0x000e640008040147 */
[----:B-1----:R-:W-:Y:S05]  /*5ea0*/  @!P2 BRA `(.L_x_19) ;  /* 0x000000b000b8a947 */ /* 0x002fea0003800000 */
.L_x_18:
[----:B------:R-:W-:Y:S01]  /*5eb0*/  R2UR UR4, R4 ;  /* 0x00000000040472ca */ /* 0x000fe200000e0000 */
[----:B------:R-:W-:Y:S01]  /*5ec0*/  WARPGROUP.ARRIVE ;  /* 0x00000000000079c5 */ /* 0x000fe20000000000 */
[----:B------:R-:W-:Y:S01]  /*5ed0*/  UMOV UR59, 0x40000040 ;  /* 0x40000040003b7882 */ /* 0x000fe20000000000 */
        /* <DEDUP_REMOVED lines=9> */
[-C--:B------:R-:W-:Y:S01]  /*5f70*/  FMUL.FTZ R24, R24, R6.reuse ;  /* 0x0000000618187220 */ /* 0x080fe20000410000 */
[----:B------:R-:W-:Y:S01]  /*5f80*/  UIMAD UR4, UR36, 0xa80, UR4 ;  /* 0x00000a80240478a4 */ /* 0x000fe2000f8e0204 */
[-C--:B------:R-:W-:Y:S01]  /*5f90*/  FMUL.FTZ R25, R25, R6.reuse ;  /* 0x0000000619197220 */ /* 0x080fe20000410000 */
[-C--:B------:R-:W-:Y:S01]  /*5fa0*/  FMUL.FTZ R28, R28, R6.reuse ;  /* 0x000000061c1c7220 */ /* 0x080fe20000410000 */
[-C--:B------:R-:W-:Y:S01]  /*5fb0*/  FMUL.FTZ R29, R29, R6.reuse ;  /* 0x000000061d1d7220 */ /* 0x080fe20000410000 */
[----:B------:R-:W-:Y:S01]  /*5fc0*/  UIADD3 UR10, UR4, 0x80, URZ ;  /* 0x00000080040a7890 */ /* 0x000fe2000fffe03f */
[-C--:B------:R-:W-:Y:S01]  /*5fd0*/  FMUL.FTZ R32, R32, R6.reuse ;  /* 0x0000000620207220 */ /* 0x080fe20000410000 */
[----:B------:R-:W-:Y:S01]  /*5fe0*/  UIADD3 UR11, UR4, 0x100, URZ ;  /* 0x00000100040b7890 */ /* 0x000fe2000fffe03f */
[-C--:B------:R-:W-:Y:S01]  /*5ff0*/  FMUL.FTZ R33, R33, R6.reuse ;  /* 0x0000000621217220 */ /* 0x080fe20000410000 */
[----:B------:R-:W-:Y:S01]  /*6000*/  UMOV UR58, UR4 ;  /* 0x00000004003a7c82 */ /* 0x000fe20008000000 */
[----:B------:R-:W-:Y:S01]  /*6010*/  UIADD3 UR14, UR4, 0x82, URZ ;  /* 0x00000082040e7890 */ /* 0x000fe2000fffe03f */
[----:B------:R-:W-:Y:S01]  /*6020*/  HGMMA.64x16x16.F32.BF16 R168, gdesc[UR56], RZ, !UPT, gsb0 ;  /* 0x0020000038a879f0 */ /* 0x000fe2000c0018ff */
[----:B------:R-:W-:Y:S01]  /*6030*/  UMOV UR58, UR10 ;  /* 0x0000000a003a7c82 */ /* 0x000fe20008000000 */
[----:B------:R-:W-:Y:S01]  /*6040*/  UMOV UR59, 0x40000040 ;  /* 0x40000040003b7882 */ /* 0x000fe20000000000 */
[----:B------:R-:W-:Y:S01]  /*6050*/  UIADD3 UR10, UR4, 0x180, URZ ;  /* 0x00000180040a7890 */ /* 0x000fe2000fffe03f */
[-C--:B------:R-:W-:Y:S01]  /*6060*/  FMUL.FTZ R36, R36, R6.reuse ;  /* 0x0000000624247220 */ /* 0x080fe20000410000 */
        /* <DEDUP_REMOVED lines=46> */
[----:B------:R-:W-:Y:S01]  /*6350*/  FMUL.FTZ R109, R109, R6 ;  /* 0x000000066d6d7220 */ /* 0x000fe20000410000 */
[----:B------:R-:W-:-:S02]  /*6360*/  WARPGROUP.DEPBAR.LE gsb0, 0x0 ;  /* 0x00008000000079c5 */ /* 0x000fc40000010000 */
[----:B------:R-:W-:Y:S01]  /*6370*/  WARPGROUP.ARRIVE ;  /* 0x00000000000079c5 */ /* 0x000fe20000000000 */
[-C--:B------:R-:W-:Y:S01]  /*6380*/  FMUL.FTZ R112, R112, R6.reuse ;  /* 0x0000000670707220 */ /* 0x080fe20000410000 */
[-C--:B------:R-:W-:Y:S01]  /*6390*/  FMUL.FTZ R113, R113, R6.reuse ;  /* 0x0000000671717220 */ /* 0x080fe20000410000 */
[-C--:B------:R-:W-:Y:S01]  /*63a0*/  FMUL.FTZ R116, R116, R6.reuse ;  /* 0x0000000674747220 */ /* 0x080fe20000410000 */
[----:B------:R-:W-:Y:S01]  /*63b0*/  FMUL.FTZ R117, R117, R6 ;  /* 0x0000000675757220 */ /* 0x000fe20000410000 */
[-C--:B------:R-:W-:Y:S01]  /*63c0*/  FMUL.FTZ R26, R26, R0.reuse ;  /* 0x000000001a1a7220 */ /* 0x080fe20000410000 */
[----:B------:R-:W-:Y:S01]  /*63d0*/  HGMMA.64x16x16.F32.BF16 R160, gdesc[UR56], RZ, !UPT, gsb0 ;  /* 0x0020000038a079f0 */ /* 0x000fe2000c0018ff */
[----:B------:R-:W-:Y:S01]  /*63e0*/  UMOV UR58, UR11 ;  /* 0x0000000b003a7c82 */ /* 0x000fe20008000000 */
[----:B------:R-:W-:Y:S01]  /*63f0*/  UMOV UR59, 0x40000040 ;  /* 0x40000040003b7882 */ /* 0x000fe20000000000 */
        /* <DEDUP_REMOVED lines=49> */
[----:B------:R-:W-:-:S06]  /*6710*/  WARPGROUP.ARRIVE ;  /* 0x00000000000079c5 */ /* 0x000fcc0000000000 */
[----:B------:R-:W-:Y:S01]  /*6720*/  HGMMA.64x16x16.F32.BF16 R152, gdesc[UR56], RZ, !UPT, gsb0 ;  /* 0x00200000389879f0 */ /* 0x000fe2000c0018ff */
[----:B------:R-:W-:Y:S01]  /*6730*/  UMOV UR58, UR10 ;  /* 0x0000000a003a7c82 */ /* 0x000fe20008000000 */
[----:B------:R-:W-:Y:S01]  /*6740*/  UMOV UR59, 0x40000040 ;  /* 0x40000040003b7882 */ /* 0x000fe20000000000 */
[----:B------:R-:W-:Y:S01]  /*6750*/  UIADD3 UR10, UR4, 0x280, URZ ;  /* 0x00000280040a7890 */ /* 0x000fe2000fffe03f */
[----:B------:R-:W-:Y:S02]  /*6760*/  WARPGROUP.DEPBAR.LE gsb0, 0x0 ;  /* 0x00008000000079c5 */ /* 0x000fe40000010000 */
        /* <DEDUP_REMOVED lines=16> */
[----:B------:R-:W-:Y:S01]  /*6870*/  UMOV UR11, 0x40000040 ;  /* 0x40000040000b7882 */ /* 0x000fe20000000000 */
[----:B------:R-:W-:Y:S02]  /*6880*/  WARPGROUP.DEPBAR.LE gsb0, 0x0 ;  /* 0x00008000000079c5 */ /* 0x000fe40000010000 */
[----:B------:R-:W-:-:S06]  /*6890*/  WARPGROUP.ARRIVE ;  /* 0x00000000000079c5 */ /* 0x000fcc0000000000 */
[----:B------:R-:W-:Y:S03]  /*68a0*/  HGMMA.64x16x16.F32.BF16 R120, gdesc[UR56], RZ, !UPT, gsb0 ;  /* 0x00200000387879f0 */ /* 0x000fe6000c0018ff */
        /* <DEDUP_REMOVED lines=35> */
[----:B------:R-:W-:Y:S01]  /*6ae0*/  UMOV UR15, 0x40000040 ;  /* 0x40000040000f7882 */ /* 0x000fe20000000000 */
[----:B------:R-:W-:Y:S02]  /*6af0*/  WARPGROUP.DEPBAR.LE gsb0, 0x0 ;  /* 0x00008000000079c5 */ /* 0x000fe40000010000 */
[----:B------:R-:W-:-:S06]  /*6b00*/  WARPGROUP.ARRIVE ;  /* 0x00000000000079c5 */ /* 0x000fcc0000000000 */
[----:B------:R-:W-:Y:S01]  /*6b10*/  HGMMA.64x16x16.F32.BF16 R120, gdesc[UR8], R120, gsb0 ;  /* 0x00200000087879f0 */ /* 0x000fe20008001878 */
[----:B------:R-:W-:Y:S02]  /*6b20*/  UIADD3 UR10, UR4, 0x84, URZ ;  /* 0x00000084040a7890 */ /* 0x000fe4000fffe03f */
        /* <DEDUP_REMOVED lines=39> */
[----:B------:R-:W-:Y:S03]  /*6da0*/  HGMMA.64x16x16.F32.BF16 R120, gdesc[UR12], R120, gsb0 ;  /* 0x002000000c7879f0 */ /* 0x000fe60008001878 */
        /* <DEDUP_REMOVED lines=329> */
[----:B------:R-:W-:Y:S02]  /*8240*/  UIADD3 UR10, UR4, 0x986, URZ ;  /* 0x00000986040a7890 */ /* 0x000fe4000fffe03f */
[----:B------:R-:W-:Y:S01]  /*8250*/  UIADD3 UR4, UR4, 0xa06, URZ ;  /* 0x00000a0604047890 */ /* 0x000fe2000fffe03f */
[----:B------:R-:W-:Y:S02]  /*8260*/  WARPGROUP.DEPBAR.LE gsb0, 0x0 ;  /* 0x00008000000079c5 */ /* 0x000fe40000010000 */
[----:B------:R-:W-:-:S06]  /*8270*/  WARPGROUP.ARRIVE ;  /* 0x00000000000079c5 */ /* 0x000fcc0000000000 */
[----:B------:R-:W-:Y:S01]  /*8280*/  HGMMA.64x16x16.F32.BF16 R144, gdesc[UR52], R144, gsb0 ;  /* 0x00200000349079f0 */ /* 0x000fe20008001890 */
[----:B------:R-:W-:Y:S01]  /*8290*/  UMOV UR54, UR11 ;  /* 0x0000000b00367c82 */ /* 0x000fe20008000000 */
[----:B------:R-:W-:Y:S01]  /*82a0*/  UMOV UR55, 0x40000040 ;  /* 0x4000004000377882 */ /* 0x000fe20000000000 */
        /* <DEDUP_REMOVED lines=12> */
[----:B------:R-:W-:Y:S03]  /*8370*/  HGMMA.64x16x16.F32.BF16 R120, gdesc[UR52], R120, gsb0 ;  /* 0x00200000347879f0 */ /* 0x000fe60008001878 */
[----:B------:R-:W-:Y:S02]  /*8380*/  WARPGROUP.DEPBAR.LE gsb0, 0x0 ;  /* 0x00008000000079c5 */ /* 0x000fe40000010000 */
[----:B------:R-:W-:Y:S05]  /*8390*/  @!P0 BRA `(.L_x_20) ;  /* 0x0000000000048947 */ /* 0x000fea0003800000 */
[----:B------:R-:W-:Y:S01]  /*83a0*/  BPT.TRAP 0x1 ;  /* 0x000000040000795c */ /* 0x000fe20000300000 */
.L_x_20:
[----:B------:R-:W-:Y:S01]  /*83b0*/  ULEA UR10, UR6, UR37, 0x3 ;  /* 0x00000025060a7291 */ /* 0x000fe2000f8e183f */
[----:B------:R-:W-:-:S05]  /*83c0*/  IMAD.U32 R0, RZ, RZ, UR38 ;  /* 0x00000026ff007e24 */ /* 0x000fca000f8e00ff */
[----:B------:R-:W-:-:S04]  /*83d0*/  SHF.L.U32 R0, R0, 0x1f, RZ ;  /* 0x0000001f00007819 */ /* 0x000fc800000006ff */
[----:B------:R2:W3:Y:S01]  /*83e0*/  SYNCS.PHASECHK.TRANS64.TRYWAIT P2, [UR10+0x36850], R0 ;  /* 0x03685000ff0075a7 */ /* 0x0004e2000804014a */
[----:B------:R-:W-:Y:S05]  /*83f0*/  @!P0 BRA `(.L_x_21) ;  /* 0x0000000000048947 */ /* 0x000fea0003800000 */
[----:B------:R-:W-:Y:S01]  /*8400*/  BPT.TRAP 0x1 ;  /* 0x000000040000795c */ /* 0x000fe20000300000 */
.L_x_21:
[----:B---3--:R-:W-:Y:S05]  /*8410*/  @P2 BRA `(.L_x_22) ;  /* 0x0000000000082947 */ /* 0x008fea0003800000 */
[----:B------:R-:W3:Y:S02]  /*8420*/  SYNCS.PHASECHK.TRANS64.TRYWAIT P2, [UR10+0x36850], R0 ;  /* 0x03685000ff0075a7 */ /* 0x000ee4000804014a */
[----:B---3--:R-:W-:Y:S05]  /*8430*/  @!P2 BRA `(.L_x_23) ;  /* 0x0000008c006ca947 */ /* 0x008fea0003800000 */
.L_x_22:
[----:B------:R-:W-:Y:S01]  /*8440*/  UIADD3 UR37, UR37, 0x400, URZ ;  /* 0x0000040025257890 */ /* 0x000fe2000fffe03f */
[----:B------:R-:W-:Y:S01]  /*8450*/  WARPGROUP.ARRIVE ;  /* 0x00000000000079c5 */ /* 0x000fe20000000000 */
[----:B------:R-:W-:Y:S01]  /*8460*/  UMOV UR15, 0x40000040 ;  /* 0x40000040000f7882 */ /* 0x000fe20000000000 */
[----:B0-2---:R-:W-:Y:S01]  /*8470*/  FMUL.FTZ R0, R168, UR5 ;  /* 0x00000005a8007c20 */ /* 0x005fe20008410000 */
[----:B------:R-:W-:Y:S01]  /*8480*/  USHF.R.U32.HI UR37, URZ, 0x4, UR37 ;  /* 0x000000043f257899 */ /* 0x000fe20008011625 */
[----:B-1----:R-:W-:Y:S01]  /*8490*/  FMUL.FTZ R8, R169, UR5 ;  /* 0x00000005a9087c20 */ /* 0x002fe20008410000 */
[----:B------:R-:W-:Y:S01]  /*84a0*/  FMUL.FTZ R20, R172, UR5 ;  /* 0x00000005ac147c20 */ /* 0x000fe20008410000 */
[----:B------:R-:W-:Y:S01]  /*84b0*/  FMUL.FTZ R12, R170, UR5 ;  /* 0x00000005aa0c7c20 */ /* 0x000fe20008410000 */
[----:B------:R-:W-:Y:S01]  /*84c0*/  ULOP3.LUT UR37, UR37, 0x3fff, URZ, 0xc0, !UPT ;  /* 0x00003fff25257892 */ /* 0x000fe2000f8ec03f */
[----:B------:R-:W0:Y:S01]  /*84d0*/  MUFU.TANH R0, R0 ;  /* 0x0000000000007308 */ /* 0x000e220000002400 */
[----:B------:R-:W-:Y:S01]  /*84e0*/  FMUL.FTZ R170, R173, UR5 ;  /* 0x00000005adaa7c20 */ /* 0x000fe20008410000 */
[----:B------:R-:W-:Y:S01]  /*84f0*/  FMUL.FTZ R168, R174, UR5 ;  /* 0x00000005aea87c20 */ /* 0x000fe20008410000 */
[----:B------:R-:W-:Y:S01]  /*8500*/  ULOP3.LUT UR4, UR37, 0x3800000, URZ, 0xfc, !UPT ;  /* 0x0380000025047892 */ /* 0x000fe2000f8efc3f */
[----:B------:R-:W-:Y:S01]  /*8510*/  FMUL.FTZ R174, R160, UR5 ;  /* 0x00000005a0ae7c20 */ /* 0x000fe20008410000 */
[----:B------:R-:W-:Y:S01]  /*8520*/  FMUL.FTZ R218, R153, UR5 ;  /* 0x0000000599da7c20 */ /* 0x000fe20008410000 */
[----:B------:R-:W-:Y:S01]  /*8530*/  FMUL.FTZ R222, R144, UR5 ;  /* 0x0000000590de7c20 */ /* 0x000fe20008410000 */
[----:B------:R-:W-:Y:S01]  /*8540*/  UIMAD UR4, UR6, 0xa80, UR4 ;  /* 0x00000a80060478a4 */ /* 0x000fe2000f8e0204 */
[----:B------:R-:W1:Y:S01]  /*8550*/  MUFU.TANH R8, R8 ;  /* 0x0000000800087308 */ /* 0x000e620000002400 */
[----:B------:R-:W-:Y:S01]  /*8560*/  FMUL.FTZ R220, R145, UR5 ;  /* 0x0000000591dc7c20 */ /* 0x000fe20008410000 */
[----:B------:R-:W-:Y:S01]  /*8570*/  FMUL.FTZ R226, R148, UR5 ;  /* 0x0000000594e27c20 */ /* 0x000fe20008410000 */
[----:B------:R-:W-:Y:S01]  /*8580*/  UIADD3 UR6, UR4, 0x80, URZ ;  /* 0x0000008004067890 */ /* 0x000fe2000fffe03f */
[----:B------:R-:W-:Y:S01]  /*8590*/  FMUL.FTZ R224, R149, UR5 ;  /* 0x0000000595e07c20 */ /* 0x000fe20008410000 */
[----:B------:R-:W-:Y:S01]  /*85a0*/  FMUL.FTZ R230, R136, UR5 ;  /* 0x0000000588e67c20 */ /* 0x000fe20008410000 */
[----:B------:R-:W-:Y:S01]  /*85b0*/  UMOV UR14, UR4 ;  /* 0x00000004000e7c82 */ /* 0x000fe20008000000 */
[----:B------:R-:W-:Y:S01]  /*85c0*/  FMUL.FTZ R136, R137, UR5 ;  /* 0x0000000589887c20 */ /* 0x000fe20008410000 */
[----:B------:R-:W-:Y:S01]  /*85d0*/  HGMMA.64x192x16.F32.BF16 R24, R200, gdesc[UR12].tnspB, R24, gsb0 ;  /* 0x42e0000cc8187df0 */ /* 0x000fe20008001818 */
[----:B------:R-:W-:Y:S01]  /*85e0*/  UMOV UR15, 0x40000040 ;  /* 0x40000040000f7882 */ /* 0x000fe20000000000 */
[----:B------:R-:W-:Y:S01]  /*85f0*/  UMOV UR14, UR6 ;  /* 0x00000006000e7c82 */ /* 0x000fe20008000000 */
[----:B------:R-:W-:Y:S01]  /*8600*/  UIADD3 UR6, UR4, 0x100, URZ ;  /* 0x0000010004067890 */ /* 0x000fe2000fffe03f */
[----:B------:R-:W2:Y:S01]  /*8610*/  MUFU.TANH R20, R20 ;  /* 0x0000001400147308 */ /* 0x000ea20000002400 */
[----:B0-----:R-:W-:Y:S01]  /*8620*/  FMNMX.FTZ R5, R0, R10, !PT ;  /* 0x0000000a00057209 */ /* 0x001fe20007810000 */
[----:B------:R-:W-:Y:S01]  /*8630*/  FMUL.FTZ R148, R150, UR5 ;  /* 0x0000000596947c20 */ /* 0x000fe20008410000 */
[----:B------:R-:W-:Y:S01]  /*8640*/  FMUL.FTZ R150, R140, UR5 ;  /* 0x000000058c967c20 */ /* 0x000fe20008410000 */
[----:B------:R-:W-:Y:S01]  /*8650*/  FMUL.FTZ R228, R141, UR5 ;  /* 0x000000058de47c20 */ /* 0x000fe20008410000 */
[----:B-1----:R-:W-:Y:S01]  /*8660*/  FMNMX.FTZ R5, R8, R5, !PT ;  /* 0x0000000508057209 */ /* 0x002fe20007810000 */
[----:B------:R-:W-:Y:S01]  /*8670*/  FMUL.FTZ R232, R128, UR5 ;  /* 0x0000000580e87c20 */ /* 0x000fe20008410000 */
[----:B------:R-:W-:Y:S01]  /*8680*/  FMUL.FTZ R14, R171, UR5 ;  /* 0x00000005ab0e7c20 */ /* 0x000fe20008410000 */
[----:B------:R-:W0:Y:S01]  /*8690*/  MUFU.TANH R170, R170 ;  /* 0x000000aa00aa7308 */ /* 0x000e220000002400 */
[----:B------:R-:W-:Y:S01]  /*86a0*/  FMUL.FTZ R140, R129, UR5 ;  /* 0x00000005818c7c20 */ /* 0x000fe20008410000 */
[----:B------:R-:W-:Y:S01]  /*86b0*/  FMUL.FTZ R128, R132, UR5 ;  /* 0x0000000584807c20 */ /* 0x000fe20008410000 */
[----:B------:R-:W-:Y:S01]  /*86c0*/  FMUL.FTZ R172, R175, UR5 ;  /* 0x00000005afac7c20 */ /* 0x000fe20008410000 */
[----:B------:R-:W-:Y:S01]  /*86d0*/  FMUL.FTZ R132, R133, UR5 ;  /* 0x0000000585847c20 */ /* 0x000fe20008410000 */
[----:B------:R-:W-:Y:S01]  /*86e0*/  FMUL.FTZ R160, R162, UR5 ;  /* 0x00000005a2a07c20 */ /* 0x000fe20008410000 */
[----:B------:R-:W-:Y:S01]  /*86f0*/  FMUL.FTZ R120, R120, UR5 ;  /* 0x0000000578787c20 */ /* 0x000fe20008410000 */
[----:B------:R-:W-:Y:S01]  /*8700*/  FMUL.FTZ R162, R163, UR5 ;  /* 0x00000005a3a27c20 */ /* 0x000fe20008410000 */
[----:B------:R-:W1:Y:S01]  /*8710*/  MUFU.TANH R174, R174 ;  /* 0x000000ae00ae7308 */ /* 0x000e620000002400 */
[----:B--2---:R-:W-:Y:S01]  /*8720*/  FMNMX.FTZ R5, R20, R5, !PT ;  /* 0x0000000514057209 */ /* 0x004fe20007810000 */
[----:B------:R-:W-:Y:S01]  /*8730*/  FMUL.FTZ R141, R121, UR5 ;  /* 0x00000005798d7c20 */ /* 0x000fe20008410000 */
[----:B------:R-:W-:Y:S01]  /*8740*/  FMUL.FTZ R144, R146, UR5 ;  /* 0x0000000592907c20 */ /* 0x000fe20008410000 */
[----:B------:R-:W-:Y:S01]  /*8750*/  FMUL.FTZ R146, R147, UR5 ;  /* 0x0000000593927c20 */ /* 0x000fe20008410000 */
[----:B------:R-:W-:Y:S01]  /*8760*/  FMUL.FTZ R147, R124, UR5 ;  /* 0x000000057c937c20 */ /* 0x000fe20008410000 */
[----:B------:R-:W-:Y:S01]  /*8770*/  FMUL.FTZ R145, R125, UR5 ;  /* 0x000000057d917c20 */ /* 0x000fe20008410000 */
[----:B------:R-:W-:Y:S01]  /*8780*/  FMUL.FTZ R124, R151, UR5 ;  /* 0x00000005977c7c20 */ /* 0x000fe20008410000 */
[----:B------:R-:W-:Y:S01]  /*8790*/  MUFU.TANH R218, R218 ;  /* 0x000000da00da7308 */ /* 0x000fe20000002400 */
[----:B0-----:R-:W-:Y:S01]  /*87a0*/  FMNMX.FTZ R5, R170, R5, !PT ;  /* 0x00000005aa057209 */ /* 0x001fe20007810000 */
[----:B------:R-:W-:Y:S01]  /*87b0*/  FMUL.FTZ R138, R138, UR5 ;  /* 0x000000058a8a7c20 */ /* 0x000fe20008410000 */
[----:B------:R-:W-:Y:S01]  /*87c0*/  FMUL.FTZ R142, R142, UR5 ;  /* 0x000000058e8e7c20 */ /* 0x000fe20008410000 */
[----:B------:R-:W-:Y:S01]  /*87d0*/  FMUL.FTZ R130, R130, UR5 ;  /* 0x0000000582827c20 */ /* 0x000fe20008410000 */
[----:B------:R-:W-:Y:S01]  /*87e0*/  FMUL.FTZ R234, R131, UR5 ;  /* 0x0000000583ea7c20 */ /* 0x000fe20008410000 */
[----:B------:R-:W-:Y:S01]  /*87f0*/  FMUL.FTZ R134, R134, UR5 ;  /* 0x0000000586867c20 */ /* 0x000fe20008410000 */
[----:B------:R-:W-:Y:S01]  /*8800*/  FMUL.FTZ R236, R135, UR5 ;  /* 0x0000000587ec7c20 */ /* 0x000fe20008410000 */
[----:B------:R-:W-:Y:S01]  /*8810*/  MUFU.TANH R222, R222 ;  /* 0x000000de00de7308 */ /* 0x000fe20000002400 */
[----:B-1----:R-:W-:Y:S01]  /*8820*/  FMNMX.FTZ R5, R174, R5, !PT ;  /* 0x00000005ae057209 */ /* 0x002fe20007810000 */
[----:B------:R-:W-:Y:S01]  /*8830*/  FMUL.FTZ R122, R122, UR5 ;  /* 0x000000057a7a7c20 */ /* 0x000fe20008410000 */
[----:B------:R-:W-:Y:S01]  /*8840*/  FMUL.FTZ R13, R123, UR5 ;  /* 0x000000057b0d7c20 */ /* 0x000fe20008410000 */
[----:B------:R-:W-:Y:S01]  /*8850*/  FMUL.FTZ R126, R126, UR5 ;  /* 0x000000057e7e7c20 */ /* 0x000fe20008410000 */
[----:B------:R-:W-:Y:S01]  /*8860*/  FMUL.FTZ R15, R127, UR5 ;  /* 0x000000057f0f7c20 */ /* 0x000fe20008410000 */
[C---:B------:R-:W-:Y:S01]  /*8870*/  ISETP.GT.AND P2, PT, R11.reuse, RZ, PT ;  /* 0x000000ff0b00720c */ /* 0x040fe20003f44270 */
[----:B------:R-:W-:Y:S01]  /*8880*/  UMOV UR38, UR39 ;  /* 0x0000002700267c82 */ /* 0x000fe20008000000 */
[----:B------:R-:W-:Y:S01]  /*8890*/  MUFU.TANH R220, R220 ;  /* 0x000000dc00dc7308 */ /* 0x000fe20000002400 */
[----:B------:R-:W-:-:S07]  /*88a0*/  VIADD R11, R11, 0xffffffff ;  /* 0xffffffff0b0b7836 */ /* 0x000fce0000000000 */
[----:B------:R-:W-:Y:S08]  /*88b0*/  MUFU.TANH R226, R226 ;  /* 0x000000e200e27308 */ /* 0x000ff00000002400 */
[----:B------:R-:W-:Y:S08]  /*88c0*/  MUFU.TANH R224, R224 ;  /* 0x000000e000e07308 */ /* 0x000ff00000002400 */
[----:B------:R-:W-:Y:S08]  /*88d0*/  MUFU.TANH R230, R230 ;  /* 0x000000e600e67308 */ /* 0x000ff00000002400 */
[----:B------:R-:W-:Y:S08]  /*88e0*/  MUFU.TANH R136, R136 ;  /* 0x0000008800887308 */ /* 0x000ff00000002400 */
[----:B------:R-:W-:Y:S08]  /*88f0*/  MUFU.TANH R150, R150 ;  /* 0x0000009600967308 */ /* 0x000ff00000002400 */
[----:B------:R-:W-:Y:S08]  /*8900*/  MUFU.TANH R228, R228 ;  /* 0x000000e400e47308 */ /* 0x000ff00000002400 */
[----:B------:R-:W0:Y:S08]  /*8910*/  MUFU.TANH R12, R12 ;  /* 0x0000000c000c7308 */ /* 0x000e300000002400 */
[----:B------:R-:W-:Y:S08]  /*8920*/  MUFU.TANH R232, R232 ;  /* 0x000000e800e87308 */ /* 0x000ff00000002400 */
[----:B------:R-:W1:Y:S01]  /*8930*/  MUFU.TANH R14, R14 ;  /* 0x0000000e000e7308 */ /* 0x000e620000002400 */
[----:B0-----:R-:W-:-:S07]  /*8940*/  FMNMX.FTZ R121, R12, R9, !PT ;  /* 0x000000090c797209 */ /* 0x001fce0007810000 */
[----:B------:R-:W-:Y:S08]  /*8950*/  MUFU.TANH R140, R140 ;  /* 0x0000008c008c7308 */ /* 0x000ff00000002400 */
[----:B------:R-:W0:Y:S01]  /*8960*/  MUFU.TANH R168, R168 ;  /* 0x000000a800a87308 */ /* 0x000e220000002400 */
[----:B-1----:R-:W-:-:S07]  /*8970*/  FMNMX.FTZ R121, R14, R121, !PT ;  /* 0x000000790e797209 */ /* 0x002fce0007810000 */
        /* <DEDUP_REMOVED lines=10> */
[----:B------:R-:W-:Y:S01]  /*8a20*/  MUFU.TANH R147, R147 ;  /* 0x0000009300937308 */ /* 0x000fe20000002400 */
[----:B-1----:R-:W-:-:S07]  /*8a30*/  FMNMX.FTZ R121, R162, R121, !PT ;  /* 0x00000079a2797209 */ /* 0x002fce0007810000 */
[----:B------:R-:W-:Y:S01]  /*8a40*/  MUFU.TANH R145, R145 ;  /* 0x0000009100917308 */ /* 0x000fe20000002400 */
[----:B------:R-:W-:Y:S02]  /*8a50*/  WARPGROUP.DEPBAR.LE gsb0, 0x0 ;  /* 0x00008000000079c5 */ /* 0x000fe40000010000 */
[----:B------:R-:W-:Y:S01]  /*8a60*/  WARPGROUP.ARRIVE ;  /* 0x00000000000079c5 */ /* 0x000fe20000000000 */
[----:B------:R-:W-:Y:S01]  /*8a70*/  FMUL.FTZ R200, R165, UR5 ;  /* 0x00000005a5c87c20 */ /* 0x000fe20008410000 */
[----:B------:R-:W-:Y:S01]  /*8a80*/  FMUL.FTZ R202, R152, UR5 ;  /* 0x0000000598ca7c20 */ /* 0x000fe20008410000 */
[----:B------:R-:W-:Y:S01]  /*8a90*/  FMUL.FTZ R152, R154, UR5 ;  /* 0x000000059a987c20 */ /* 0x000fe20008410000 */
[----:B------:R-:W-:Y:S01]  /*8aa0*/  FMUL.FTZ R154, R155, UR5 ;  /* 0x000000059b9a7c20 */ /* 0x000fe20008410000 */
[----:B------:R-:W-:Y:S01]  /*8ab0*/  MUFU.TANH R144, R144 ;  /* 0x0000009000907308 */ /* 0x000fe20000002400 */
[----:B------:R-:W-:Y:S01]  /*8ac0*/  HGMMA.64x192x16.F32.BF16 R24, R196, gdesc[UR12].tnspB, R24, gsb0 ;  /* 0x42e0000cc4187df0 */ /* 0x000fe20008001818 */
[----:B------:R-:W-:Y:S01]  /*8ad0*/  UMOV UR14, UR6 ;  /* 0x00000006000e7c82 */ /* 0x000fe20008000000 */
[----:B------:R-:W-:Y:S01]  /*8ae0*/  UMOV UR15, 0x40000040 ;  /* 0x40000040000f7882 */ /* 0x000fe20000000000 */
[----:B------:R-:W-:-:S04]  /*8af0*/  UIADD3 UR6, UR4, 0x180, URZ ;  /* 0x0000018004067890 */ /* 0x000fc8000fffe03f */
[----:B------:R-:W-:Y:S08]  /*8b00*/  MUFU.TANH R200, R200 ;  /* 0x000000c800c87308 */ /* 0x000ff00000002400 */
        /* <DEDUP_REMOVED lines=15> */
[----:B------:R-:W-:Y:S01]  /*8c00*/  MUFU.TANH R15, R15 ;  /* 0x0000000f000f7308 */ /* 0x000fe20000002400 */
[----:B------:R-:W-:-:S02]  /*8c10*/  WARPGROUP.DEPBAR.LE gsb0, 0x0 ;  /* 0x00008000000079c5 */ /* 0x000fc40000010000 */
[----:B------:R-:W-:Y:S01]  /*8c20*/  WARPGROUP.ARRIVE ;  /* 0x00000000000079c5 */ /* 0x000fe20000000000 */
[----:B------:R-:W-:Y:S01]  /*8c30*/  FMUL.FTZ R196, R161, UR5 ;  /* 0x00000005a1c47c20 */ /* 0x000fe20008410000 */
[----:B------:R-:W-:Y:S01]  /*8c40*/  FMUL.FTZ R198, R164, UR5 ;  /* 0x00000005a4c67c20 */ /* 0x000fe20008410000 */
[----:B------:R-:W-:Y:S01]  /*8c50*/  FMUL.FTZ R164, R166, UR5 ;  /* 0x00000005a6a47c20 */ /* 0x000fe20008410000 */
[----:B------:R-:W-:Y:S02]  /*8c60*/  FMUL.FTZ R166, R167, UR5 ;  /* 0x00000005a7a67c20 */ /* 0x000fe40008410000 */
[----:B------:R-:W-:Y:S01]  /*8c70*/  HGMMA.64x192x16.F32.BF16 R24, R192, gdesc[UR12].tnspB, R24, gsb0 ;  /* 0x42e0000cc0187df0 */ /* 0x000fe20008001818 */
[----:B------:R-:W-:Y:S01]  /*8c80*/  UMOV UR14, UR6 ;  /* 0x00000006000e7c82 */ /* 0x000fe20008000000 */
[----:B------:R-:W-:Y:S01]  /*8c90*/  UMOV UR15, 0x40000040 ;  /* 0x40000040000f7882 */ /* 0x000fe20000000000 */
[----:B------:R-:W-:Y:S01]  /*8ca0*/  UIADD3 UR6, UR4, 0x200, URZ ;  /* 0x0000020004067890 */ /* 0x000fe2000fffe03f */
[----:B------:R-:W0:Y:S08]  /*8cb0*/  MUFU.TANH R196, R196 ;  /* 0x000000c400c47308 */ /* 0x000e300000002400 */
[----:B------:R-:W1:Y:S08]  /*8cc0*/  MUFU.TANH R198, R198 ;  /* 0x000000c600c67308 */ /* 0x000e700000002400 */
[----:B------:R-:W2:Y:S01]  /*8cd0*/  MUFU.TANH R164, R164 ;  /* 0x000000a400a47308 */ /* 0x000ea20000002400 */
[----:B0-----:R-:W-:-:S07]  /*8ce0*/  FMNMX.FTZ R5, R196, R5, !PT ;  /* 0x00000005c4057209 */ /* 0x001fce0007810000 */
[----:B------:R-:W0:Y:S01]  /*8cf0*/  MUFU.TANH R166, R166 ;  /* 0x000000a600a67308 */ /* 0x000e220000002400 */
[----:B-1----:R-:W-:-:S04]  /*8d00*/  FMNMX.FTZ R5, R198, R5, !PT ;  /* 0x00000005c6057209 */ /* 0x002fc80007810000 */
[----:B------:R-:W-:-:S04]  /*8d10*/  FMNMX.FTZ R5, R200, R5, !PT ;  /* 0x00000005c8057209 */ /* 0x000fc80007810000 */
[----:B------:R-:W-:Y:S02]  /*8d20*/  FMNMX.FTZ R5, R202, R5, !PT ;  /* 0x00000005ca057209 */ /* 0x000fe40007810000 */
[----:B--2---:R-:W-:Y:S02]  /*8d30*/  FMNMX.FTZ R121, R164, R121, !PT ;  /* 0x00000079a4797209 */ /* 0x004fe40007810000 */
[----:B------:R-:W-:Y:S02]  /*8d40*/  FMNMX.FTZ R5, R218, R5, !PT ;  /* 0x00000005da057209 */ /* 0x000fe40007810000 */
[----:B0-----:R-:W-:-:S04]  /*8d50*/  FMNMX.FTZ R121, R166, R121, !PT ;  /* 0x00000079a6797209 */ /* 0x001fc80007810000 */
[----:B------:R-:W-:-:S04]  /*8d60*/  FMNMX.FTZ R121, R152, R121, !PT ;  /* 0x0000007998797209 */ /* 0x000fc80007810000 */
[----:B------:R-:W-:Y:S01]  /*8d70*/  FMNMX.FTZ R121, R154, R121, !PT ;  /* 0x000000799a797209 */ /* 0x000fe20007810000 */
[----:B------:R-:W-:Y:S02]  /*8d80*/  WARPGROUP.DEPBAR.LE gsb0, 0x0 ;  /* 0x00008000000079c5 */ /* 0x000fe40000010000 */
        /* <DEDUP_REMOVED lines=8> */
[----:B------:R-:W0:Y:S01]  /*8e10*/  MUFU.TANH R194, R194 ;  /* 0x000000c200c27308 */ /* 0x000e220000002400 */
[----:B------:R-:W-:-:S02]  /*8e20*/  UIADD3 UR6, UR4, 0x280, URZ ;  /* 0x0000028004067890 */ /* 0x000fc4000fffe03f */
[----:B------:R-:W-:-:S05]  /*8e30*/  UIADD3 UR4, UR4, 0x300, URZ ;  /* 0x0000030004047890 */ /* 0x000fca000fffe03f */
        /* <DEDUP_REMOVED lines=8> */
[----:B------:R-:W-:-:S04]  /*8ec0*/  FMNMX.FTZ R5, R226, R5, !PT ;  /* 0x00000005e2057209 */ /* 0x000fc80007810000 */
[----:B------:R-:W-:Y:S02]  /*8ed0*/  FMNMX.FTZ R5, R224, R5, !PT ;  /* 0x00000005e0057209 */ /* 0x000fe40007810000 */
[----:B0-----:R-:W-:Y:S02]  /*8ee0*/  FMNMX.FTZ R121, R158, R121, !PT ;  /* 0x000000799e797209 */ /* 0x001fe40007810000 */
[----:B------:R-:W-:Y:S02]  /*8ef0*/  FMNMX.FTZ R5, R230, R5, !PT ;  /* 0x00000005e6057209 */ /* 0x000fe40007810000 */
[----:B------:R-:W-:Y:S02]  /*8f00*/  FMNMX.FTZ R121, R144, R121, !PT ;  /* 0x0000007990797209 */ /* 0x000fe40007810000 */
[----:B------:R-:W-:Y:S02]  /*8f10*/  FMNMX.FTZ R5, R136, R5, !PT ;  /* 0x0000000588057209 */ /* 0x000fe40007810000 */
[----:B------:R-:W-:-:S02]  /*8f20*/  FMNMX.FTZ R121, R146, R121, !PT ;  /* 0x0000007992797209 */ /* 0x000fc40007810000 */
[----:B------:R-:W-:Y:S02]  /*8f30*/  FMNMX.FTZ R5, R150, R5, !PT ;  /* 0x0000000596057209 */ /* 0x000fe40007810000 */
[----:B------:R-:W-:Y:S02]  /*8f40*/  FMNMX.FTZ R121, R148, R121, !PT ;  /* 0x0000007994797209 */ /* 0x000fe40007810000 */
[----:B------:R-:W-:Y:S02]  /*8f50*/  FMNMX.FTZ R5, R228, R5, !PT ;  /* 0x00000005e4057209 */ /* 0x000fe40007810000 */
[----:B------:R-:W-:Y:S02]  /*8f60*/  FMNMX.FTZ R121, R124, R121, !PT ;  /* 0x000000797c797209 */ /* 0x000fe40007810000 */
[----:B------:R-:W-:Y:S02]  /*8f70*/  FMNMX.FTZ R5, R232, R5, !PT ;  /* 0x00000005e8057209 */ /* 0x000fe40007810000 */
[----:B------:R-:W-:-:S02]  /*8f80*/  FMNMX.FTZ R121, R138, R121, !PT ;  /* 0x000000798a797209 */ /* 0x000fc40007810000 */
[----:B------:R-:W-:-:S04]  /*8f90*/  FMNMX.FTZ R5, R140, R5, !PT ;  /* 0x000000058c057209 */ /* 0x000fc80007810000 */
[----:B------:R-:W-:-:S04]  /*8fa0*/  FMNMX.FTZ R5, R128, R5, !PT ;  /* 0x0000000580057209 */ /* 0x000fc80007810000 */
[----:B------:R-:W-:-:S04]  /*8fb0*/  FMNMX.FTZ R5, R132, R5, !PT ;  /* 0x0000000584057209 */ /* 0x000fc80007810000 */
[----:B------:R-:W-:-:S04]  /*8fc0*/  FMNMX.FTZ R6, R120, R5, !PT ;  /* 0x0000000578067209 */ /* 0x000fc80007810000 */
[----:B------:R-:W-:-:S04]  /*8fd0*/  FMNMX.FTZ R6, R141, R6, !PT ;  /* 0x000000068d067209 */ /* 0x000fc80007810000 */
[----:B------:R-:W-:-:S04]  /*8fe0*/  FMNMX.FTZ R6, R147, R6, !PT ;  /* 0x0000000693067209 */ /* 0x000fc80007810000 */
[----:B------:R-:W-:-:S05]  /*8ff0*/  FMNMX.FTZ R6, R145, R6, !PT ;  /* 0x0000000691067209 */ /* 0x000fca0007810000 */
[----:B------:R-:W0:Y:S02]  /*9000*/  SHFL.BFLY PT, R5, R6, 0x2, 0x1f ;  /* 0x0c401f0006057f89 */ /* 0x000e2400000e0000 */
[----:B0-----:R-:W-:Y:S02]  /*9010*/  FMNMX.FTZ R7, R6, R5, !PT ;  /* 0x0000000506077209 */ /* 0x001fe40007810000 */
[----:B------:R-:W0:Y:S03]  /*9020*/  LDC R5, c[0x0][0x988] ;  /* 0x00026200ff057b82 */ /* 0x000e260000000800 */
[----:B------:R-:W1:Y:S02]  /*9030*/  SHFL.BFLY PT, R6, R7, 0x1, 0x1f ;  /* 0x0c201f0007067f89 */ /* 0x000e6400000e0000 */
[----:B-1----:R-:W-:-:S05]  /*9040*/  FMNMX.FTZ R7, R7, R6, !PT ;  /* 0x0000000607077209 */ /* 0x002fca0007810000 */
[C---:B0-----:R-:W-:Y:S01]  /*9050*/  FMUL.FTZ R149, R7.reuse, R5 ;  /* 0x0000000507957220 */ /* 0x041fe20000410000 */
[----:B------:R-:W-:-:S03]  /*9060*/  FADD.FTZ R6, -R7, R10 ;  /* 0x0000000a07067221 */ /* 0x000fc60000010100 */
[-CC-:B------:R-:W-:Y:S01]  /*9070*/  FFMA.FTZ R21, R0, R5.reuse, -R149.reuse ;  /* 0x0000000500157223 */ /* 0x180fe20000010895 */
        /* <DEDUP_REMOVED lines=17> */
[-C--:B------:R-:W-:Y:S01]  /*9190*/  FFMA.FTZ R141, R141, R5.reuse, -R149 ;  /* 0x000000058d8d7223 */ /* 0x080fe20000010895 */
[----:B------:R-:W-:Y:S01]  /*91a0*/  FMUL.FTZ R6, R6, R5 ;  /* 0x0000000506067220 */ /* 0x000fe20000410000 */
[----:B------:R-:W-:Y:S08]  /*91b0*/  MUFU.EX2 R21, R21 ;  /* 0x0000001500157308 */ /* 0x000ff00000000800 */
[----:B------:R-:W0:Y:S08]  /*91c0*/  MUFU.EX2 R6, R6 ;  /* 0x0000000600067308 */ /* 0x000e300000000800 */
[----:B------:R-:W1:Y:S08]  /*91d0*/  MUFU.EX2 R10, R10 ;  /* 0x0000000a000a7308 */ /* 0x000e700000000800 */
[----:B------:R-:W-:Y:S01]  /*91e0*/  MUFU.EX2 R20, R20 ;  /* 0x0000001400147308 */ /* 0x000fe20000000800 */
[----:B0-----:R-:W-:Y:S01]  /*91f0*/  FFMA.FTZ R3, R6, R3, R21 ;  /* 0x0000000306037223 */ /* 0x001fe20000010015 */
[----:B------:R-:W-:-:S02]  /*9200*/  WARPGROUP.DEPBAR.LE gsb0, 0x0 ;  /* 0x00008000000079c5 */ /* 0x000fc40000010000 */
[----:B------:R-:W-:Y:S01]  /*9210*/  WARPGROUP.ARRIVE ;  /* 0x00000000000079c5 */ /* 0x000fe20000000000 */
[----:B------:R-:W-:Y:S01]  /*9220*/  FMUL.FTZ R188, R139, UR5 ;  /* 0x000000058bbc7c20 */ /* 0x000fe20008410000 */
[----:B------:R-:W-:Y:S01]  /*9230*/  FMUL.FTZ R190, R143, UR5 ;  /* 0x000000058fbe7c20 */ /* 0x000fe20008410000 */
[----:B------:R-:W-:Y:S01]  /*9240*/  FFMA.FTZ R143, R140, R5, -R149 ;  /* 0x000000058c8f7223 */ /* 0x000fe20000010895 */
[----:B------:R-:W0:Y:S01]  /*9250*/  MUFU.EX2 R135, R135 ;  /* 0x0000008700877308 */ /* 0x000e220000000800 */
[C---:B-1----:R-:W-:Y:S01]  /*9260*/  FADD.FTZ R3, R10.reuse, R3 ;  /* 0x000000030a037221 */ /* 0x042fe20000010000 */
[----:B------:R-:W-:Y:S01]  /*9270*/  HGMMA.64x192x16.F32.BF16 R24, R184, gdesc[UR12].tnspB, R24, gsb0 ;  /* 0x42e0000cb8187df0 */ /* 0x000fe20008001818 */
[----:B------:R-:W-:Y:S01]  /*9280*/  UMOV UR14, UR6 ;  /* 0x00000006000e7c82 */ /* 0x000fe20008000000 */
[----:B------:R-:W-:Y:S01]  /*9290*/  UMOV UR15, 0x40000040 ;  /* 0x40000040000f7882 */ /* 0x000fe20000000000 */
[----:B------:R-:W-:Y:S01]  /*92a0*/  UMOV UR6, UR4 ;  /* 0x0000000400067c82 */ /* 0x000fe20008000000 */
[----:B------:R-:W-:-:S02]  /*92b0*/  F2FP.BF16.F32.PACK_AB R200, R10, R21 ;  /* 0x000000150ac8723e */ /* 0x000fc400000010ff */
[----:B------:R-:W1:Y:S08]  /*92c0*/  MUFU.TANH R188, R188 ;  /* 0x000000bc00bc7308 */ /* 0x000e700000002400 */
[----:B------:R-:W2:Y:S01]  /*92d0*/  MUFU.TANH R190, R190 ;  /* 0x000000be00be7308 */ /* 0x000ea20000002400 */
[----:B0-----:R-:W-:-:S07]  /*92e0*/  F2FP.BF16.F32.PACK_AB R202, R135, R20 ;  /* 0x0000001487ca723e */ /* 0x001fce00000010ff */
[----:B------:R-:W-:Y:S01]  /*92f0*/  MUFU.EX2 R137, R137 ;  /* 0x0000008900897308 */ /* 0x000fe20000000800 */
[----:B-1----:R-:W-:-:S04]  /*9300*/  FMNMX.FTZ R121, R188, R121, !PT ;  /* 0x00000079bc797209 */ /* 0x002fc80007810000 */
[----:B------:R-:W-:-:S03]  /*9310*/  FMNMX.FTZ R121, R142, R121, !PT ;  /* 0x000000798e797209 */ /* 0x000fc60007810000 */
[----:B------:R-:W-:Y:S01]  /*9320*/  MUFU.EX2 R196, R196 ;  /* 0x000000c400c47308 */ /* 0x000fe20000000800 */
[----:B--2---:R-:W-:-:S04]  /*9330*/  FMNMX.FTZ R121, R190, R121, !PT ;  /* 0x00000079be797209 */ /* 0x004fc80007810000 */
[----:B------:R-:W-:-:S03]  /*9340*/  FMNMX.FTZ R121, R130, R121, !PT ;  /* 0x0000007982797209 */ /* 0x000fc60007810000 */
[----:B------:R-:W-:Y:S01]  /*9350*/  MUFU.EX2 R198, R198 ;  /* 0x000000c600c67308 */ /* 0x000fe20000000800 */
[----:B------:R-:W-:-:S04]  /*9360*/  FMNMX.FTZ R121, R234, R121, !PT ;  /* 0x00000079ea797209 */ /* 0x000fc80007810000 */
[----:B------:R-:W-:-:S03]  /*9370*/  FMNMX.FTZ R131, R134, R121, !PT ;  /* 0x0000007986837209 */ /* 0x000fc60007810000 */
[----:B------:R-:W-:Y:S01]  /*9380*/  MUFU.EX2 R127, R127 ;  /* 0x0000007f007f7308 */ /* 0x000fe20000000800 */
[----:B------:R-:W-:-:S04]  /*9390*/  FMNMX.FTZ R131, R236, R131, !PT ;  /* 0x00000083ec837209 */ /* 0x000fc80007810000 */
[----:B------:R-:W-:-:S03]  /*93a0*/  FMNMX.FTZ R0, R122, R131, !PT ;  /* 0x000000837a007209 */ /* 0x000fc60007810000 */
[----:B------:R-:W-:Y:S01]  /*93b0*/  MUFU.EX2 R125, R125 ;  /* 0x0000007d007d7308 */ /* 0x000fe20000000800 */
[----:B------:R-:W-:-:S04]  /*93c0*/  FMNMX.FTZ R131, R13, R0, !PT ;  /* 0x000000000d837209 */ /* 0x000fc80007810000 */
[----:B------:R-:W-:Y:S01]  /*93d0*/  FMNMX.FTZ R0, R126, R131, !PT ;  /* 0x000000837e007209 */ /* 0x000fe20007810000 */
[----:B------:R-:W-:Y:S02]  /*93e0*/  FFMA.FTZ R131, R136, R5, -R149 ;  /* 0x0000000588837223 */ /* 0x000fe40000010895 */
[----:B------:R-:W0:Y:S01]  /*93f0*/  MUFU.EX2 R170, R170 ;  /* 0x000000aa00aa7308 */ /* 0x000e220000000800 */
[----:B------:R-:W-:-:S05]  /*9400*/  FMNMX.FTZ R0, R15, R0, !PT ;  /* 0x000000000f007209 */ /* 0x000fca0007810000 */
[----:B------:R-:W1:Y:S02]  /*9410*/  SHFL.BFLY PT, R139, R0, 0x2, 0x1f ;  /* 0x0c401f00008b7f89 */ /* 0x000e6400000e0000 */
[----:B------:R-:W-:Y:S08]  /*9420*/  MUFU.EX2 R194, R194 ;  /* 0x000000c200c27308 */ /* 0x000ff00000000800 */
[----:B------:R-:W-:Y:S01]  /*9430*/  MUFU.EX2 R129, R129 ;  /* 0x0000008100817308 */ /* 0x000fe20000000800 */
[----:B0-----:R-:W-:-:S07]  /*9440*/  F2FP.BF16.F32.PACK_AB R192, R170, R125 ;  /* 0x0000007daac0723e */ /* 0x001fce00000010ff */
[----:B------:R-:W-:Y:S01]  /*9450*/  MUFU.EX2 R123, R123 ;  /* 0x0000007b007b7308 */ /* 0x000fe20000000800 */
[----:B-1----:R-:W-:Y:S01]  /*9460*/  FMNMX.FTZ R136, R0, R139, !PT ;  /* 0x0000008b00887209 */ /* 0x002fe20007810000 */
[----:B------:R-:W-:-:S06]  /*9470*/  FFMA.FTZ R139, R132, R5, -R149 ;  /* 0x00000005848b7223 */ /* 0x000fcc0000010895 */
[----:B------:R-:W-:Y:S01]  /*9480*/  MUFU.EX2 R174, R174 ;  /* 0x000000ae00ae7308 */ /* 0x000fe20000000800 */
[----:B------:R-:W0:Y:S07]  /*9490*/  SHFL.BFLY PT, R151, R136, 0x1, 0x1f ;  /* 0x0c201f0088977f89 */ /* 0x000e2e00000e0000 */
[----:B------:R-:W-:Y:S08]  /*94a0*/  MUFU.EX2 R121, R226 ;  /* 0x000000e200797308 */ /* 0x000ff00000000800 */
[----:B------:R-:W-:Y:S08]  /*94b0*/  MUFU.EX2 R218, R218 ;  /* 0x000000da00da7308 */ /* 0x000ff00000000800 */
[----:B------:R-:W-:Y:S01]  /*94c0*/  MUFU.EX2 R131, R131 ;  /* 0x0000008300837308 */ /* 0x000fe20000000800 */
[----:B0-----:R-:W-:-:S05]  /*94d0*/  FMNMX.FTZ R8, R136, R151, !PT ;  /* 0x0000009788087209 */ /* 0x001fca0007810000 */
[----:B------:R-:W-:Y:S02]  /*94e0*/  FADD.FTZ R0, -R8, R9 ;  /* 0x0000000908007221 */ /* 0x000fe40000010100 */
[----:B------:R-:W-:Y:S02]  /*94f0*/  MUFU.EX2 R133, R133 ;  /* 0x0000008500857308 */ /* 0x000fe40000000800 */
[----:B------:R-:W-:-:S06]  /*9500*/  FMUL.FTZ R0, R0, R5 ;  /* 0x0000000500007220 */ /* 0x000fcc0000410000 */
[----:B------:R-:W-:Y:S08]  /*9510*/  MUFU.EX2 R143, R143 ;  /* 0x0000008f008f7308 */ /* 0x000ff00000000800 */
[----:B------:R-:W-:Y:S08]  /*9520*/  MUFU.EX2 R0, R0 ;  /* 0x0000000000007308 */ /* 0x000ff00000000800 */
[----:B------:R-:W-:Y:S08]  /*9530*/  MUFU.EX2 R139, R139 ;  /* 0x0000008b008b7308 */ /* 0x000ff00000000800 */
[----:B------:R-:W-:Y:S08]  /*9540*/  MUFU.EX2 R120, R120 ;  /* 0x0000007800787308 */ /* 0x000ff00000000800 */
[----:B------:R-:W0:Y:S01]  /*9550*/  MUFU.EX2 R141, R141 ;  /* 0x0000008d008d7308 */ /* 0x000e220000000800 */
[----:B------:R-:W-:-:S02]  /*9560*/  WARPGROUP.DEPBAR.LE gsb0, 0x0 ;  /* 0x00008000000079c5 */ /* 0x000fc40000010000 */
[----:B------:R-:W-:Y:S01]  /*9570*/  WARPGROUP.ARRIVE ;  /* 0x00000000000079c5 */ /* 0x000fe20000000000 */
[-CC-:B------:R-:W-:Y:S01]  /*9580*/  FFMA.FTZ R184, R230, R5.reuse, -R149.reuse ;  /* 0x00000005e6b87223 */ /* 0x180fe20000010895 */
[----:B------:R-:W-:-:S04]  /*9590*/  FFMA.FTZ R186, R150, R5, -R149 ;  /* 0x0000000596ba7223 */ /* 0x000fc80000010895 */
[----:B------:R-:W-:Y:S01]  /*95a0*/  HGMMA.64x192x16.F32.BF16 R24, R180, gdesc[UR12].tnspB, R24, gsb0 ;  /* 0x42e0000cb4187df0 */ /* 0x000fe20008001818 */
[----:B------:R-:W-:Y:S08]  /*95b0*/  MUFU.EX2 R184, R184 ;  /* 0x000000b800b87308 */ /* 0x000ff00000000800 */
[----:B------:R-:W-:Y:S01]  /*95c0*/  MUFU.EX2 R186, R186 ;  /* 0x000000ba00ba7308 */ /* 0x000fe20000000800 */
[----:B------:R-:W-:-:S02]  /*95d0*/  WARPGROUP.DEPBAR.LE gsb0, 0x0 ;  /* 0x00008000000079c5 */ /* 0x000fc40000010000 */
[-CC-:B------:R-:W-:Y:S01]  /*95e0*/  FFMA.FTZ R182, R128, R5.reuse, -R149.reuse ;  /* 0x0000000580b67223 */ /* 0x180fe20000010895 */
[-CC-:B------:R-:W-:Y:S01]  /*95f0*/  FFMA.FTZ R180, R232, R5.reuse, -R149.reuse ;  /* 0x00000005e8b47223 */ /* 0x180fe20000010895 */
[-CC-:B------:R-:W-:Y:S01]  /*9600*/  FFMA.FTZ R128, R147, R5.reuse, -R149.reuse ;  /* 0x0000000593807223 */ /* 0x180fe20000010895 */
[-C--:B------:R-:W-:Y:S01]  /*9610*/  FFMA.FTZ R149, R145, R5.reuse, -R149 ;  /* 0x0000000591957223 */ /* 0x080fe20000010895 */
[-C--:B------:R-:W-:Y:S01]  /*9620*/  FMUL.FTZ R145, R8, R5.reuse ;  /* 0x0000000508917220 */ /* 0x080fe20000410000 */
[----:B------:R-:W-:Y:S01]  /*9630*/  WARPGROUP.ARRIVE ;  /* 0x00000000000079c5 */ /* 0x000fe20000000000 */
[----:B------:R-:W-:Y:S01]  /*9640*/  IMAD.U32 R147, RZ, RZ, UR10 ;  /* 0x0000000aff937e24 */ /* 0x000fe2000f8e00ff */
[----:B------:R-:W-:Y:S01]  /*9650*/  MUFU.EX2 R9, R149 ;  /* 0x0000009500097308 */ /* 0x000fe20000000800 */
[-CC-:B------:R-:W-:Y:S01]  /*9660*/  FFMA.FTZ R189, R144, R5.reuse, -R145.reuse ;  /* 0x0000000590bd7223 */ /* 0x180fe20000010891 */
[-CC-:B------:R-:W-:Y:S01]  /*9670*/  FFMA.FTZ R144, R146, R5.reuse, -R145.reuse ;  /* 0x0000000592907223 */ /* 0x180fe20000010891 */
[----:B------:R-:W-:Y:S01]  /*9680*/  IMAD.U32 R146, RZ, RZ, UR7 ;  /* 0x00000007ff927e24 */ /* 0x000fe2000f8e00ff */
[----:B------:R-:W-:Y:S01]  /*9690*/  UMOV UR7, 0x40000040 ;  /* 0x4000004000077882 */ /* 0x000fe20000000000 */
[-CC-:B------:R-:W-:Y:S01]  /*96a0*/  FFMA.FTZ R201, R12, R5.reuse, -R145.reuse ;  /* 0x000000050cc97223 */ /* 0x180fe20000010891 */
[----:B------:R-:W-:Y:S01]  /*96b0*/  HGMMA.64x192x16.F32.BF16 R24, R176, gdesc[UR4].tnspB, R24, gsb0 ;  /* 0x42e00004b0187df0 */ /* 0x000fe20008001818 */
[-CC-:B------:R-:W-:Y:S01]  /*96c0*/  FFMA.FTZ R12, R14, R5.reuse, -R145.reuse ;  /* 0x000000050e0c7223 */ /* 0x180fe20000010891 */
[----:B------:R-:W-:Y:S01]  /*96d0*/  FFMA.FTZ R203, R168, R5, -R145 ;  /* 0x00000005a8cb7223 */ /* 0x000fe20000010891 */
[----:B------:R-:W-:-:S02]  /*96e0*/  @!P1 VIADD R146, R146, 0x36840 ;  /* 0x0003684092929836 */ /* 0x000fc40000000000 */
[-CC-:B------:R-:W-:Y:S01]  /*96f0*/  FFMA.FTZ R14, R172, R5.reuse, -R145.reuse ;  /* 0x00000005ac0e7223 */ /* 0x180fe20000010891 */
[----:B------:R-:W1:Y:S01]  /*9700*/  MUFU.EX2 R201, R201 ;  /* 0x000000c900c97308 */ /* 0x000e620000000800 */
[-CC-:B------:R-:W-:Y:S01]  /*9710*/  FFMA.FTZ R197, R160, R5.reuse, -R145.reuse ;  /* 0x00000005a0c57223 */ /* 0x180fe20000010891 */
[-CC-:B------:R-:W-:Y:S01]  /*9720*/  FFMA.FTZ R132, R162, R5.reuse, -R145.reuse ;  /* 0x00000005a2847223 */ /* 0x180fe20000010891 */
[----:B------:R-:W-:Y:S01]  /*9730*/  @!P1 PRMT R146, RZ, 0x654, R146 ;  /* 0x00000654ff929816 */ /* 0x000fe20000000092 */
        /* <DEDUP_REMOVED lines=19> */
[----:B------:R-:W-:Y:S01]  /*9870*/  FFMA.FTZ R15, R15, R5, -R145 ;  /* 0x000000050f0f7223 */ /* 0x000fe20000010891 */
[----:B------:R-:W-:Y:S01]  /*9880*/  MUFU.EX2 R14, R14 ;  /* 0x0000000e000e7308 */ /* 0x000fe20000000800 */
[----:B------:R-:W-:-:S07]  /*9890*/  UMOV UR6, UR36 ;  /* 0x0000002400067c82 */ /* 0x000fce0008000000 */
[----:B------:R-:W-:Y:S08]  /*98a0*/  MUFU.EX2 R197, R197 ;  /* 0x000000c500c57308 */ /* 0x000ff00000000800 */
        /* <DEDUP_REMOVED lines=20> */
[----:B------:R-:W3:Y:S01]  /*99f0*/  MUFU.EX2 R128, R128 ;  /* 0x0000008000807308 */ /* 0x000ee20000000800 */
[----:B------:R-:W-:-:S02]  /*9a00*/  WARPGROUP.DEPBAR.LE gsb0, 0x0 ;  /* 0x00008000000079c5 */ /* 0x000fc40000010000 */
[----:B------:R4:W-:Y:S01]  /*9a10*/  @!P1 SYNCS.ARRIVE.TRANS64.RED.A1T0 RZ, [R146+URZ], RZ ;  /* 0x000000ff92ff99a7 */ /* 0x0009e2000810043f */
[----:B0-----:R-:W-:-:S04]  /*9a20*/  F2FP.BF16.F32.PACK_AB R176, R141, R120 ;  /* 0x000000788db0723e */ /* 0x001fc800000010ff */
[----:B------:R-:W-:Y:S01]  /*9a30*/  MUFU.EX2 R179, R126 ;  /* 0x0000007e00b37308 */ /* 0x000fe20000000800 */
[----:B----4-:R-:W-:Y:S02]  /*9a40*/  @!P1 VIADD R146, R147, 0x36860 ;  /* 0x0003686093929836 */ /* 0x010fe40000000000 */
[----:B-1----:R-:W-:Y:S01]  /*9a50*/  FFMA.FTZ R147, R0, R2, R201 ;  /* 0x0000000200937223 */ /* 0x002fe200000100c9 */
[----:B------:R-:W-:Y:S01]  /*9a60*/  FFMA.FTZ R2, R188, R5, -R145 ;  /* 0x00000005bc027223 */ /* 0x000fe20000010891 */
[C---:B--2---:R-:W-:Y:S02]  /*9a70*/  F2FP.BF16.F32.PACK_AB R201, R12.reuse, R201 ;  /* 0x000000c90cc9723e */ /* 0x044fe400000010ff */
[----:B------:R-:W-:Y:S01]  /*9a80*/  @!P1 PRMT R146, RZ, 0x654, R146 ;  /* 0x00000654ff929816 */ /* 0x000fe20000000092 */
[----:B------:R-:W-:Y:S01]  /*9a90*/  FADD.FTZ R138, R12, R147 ;  /* 0x000000930c8a7221 */ /* 0x000fe20000010000 */
[----:B------:R-:W-:Y:S01]  /*9aa0*/  MUFU.EX2 R15, R15 ;  /* 0x0000000f000f7308 */ /* 0x000fe20000000800 */
[----:B---3--:R-:W-:Y:S01]  /*9ab0*/  F2FP.BF16.F32.PACK_AB R178, R9, R128 ;  /* 0x0000008009b2723e */ /* 0x008fe200000010ff */
[----:B------:R0:W-:Y:S01]  /*9ac0*/  @!P1 SYNCS.ARRIVE.TRANS64.RED.A1T0 RZ, [R146+URZ], RZ ;  /* 0x000000ff92ff99a7 */ /* 0x0001e2000810043f */
[----:B------:R-:W-:-:S05]  /*9ad0*/  F2FP.BF16.F32.PACK_AB R188, R174, R123 ;  /* 0x0000007baebc723e */ /* 0x000fca00000010ff */
[----:B------:R-:W1:Y:S01]  /*9ae0*/  MUFU.EX2 R2, R2 ;  /* 0x0000000200027308 */ /* 0x000e620000000800 */
[----:B0-----:R-:W-:Y:S01]  /*9af0*/  FADD.FTZ R146, R20, R3 ;  /* 0x0000000314927221 */ /* 0x001fe20000010000 */
[----:B------:R-:W-:Y:S01]  /*9b00*/  FADD.FTZ R3, R203, R138 ;  /* 0x0000008acb037221 */ /* 0x000fe20000010000 */
[C---:B------:R-:W-:Y:S02]  /*9b10*/  F2FP.BF16.F32.PACK_AB R203, R14.reuse, R203 ;  /* 0x000000cb0ecb723e */ /* 0x040fe400000010ff */
[----:B------:R-:W-:Y:S01]  /*9b20*/  FADD.FTZ R146, R135, R146 ;  /* 0x0000009287927221 */ /* 0x000fe20000010000 */
[----:B------:R-:W-:-:S03]  /*9b30*/  FADD.FTZ R138, R14, R3 ;  /* 0x000000030e8a7221 */ /* 0x000fc60000010000 */
[----:B------:R-:W-:Y:S01]  /*9b40*/  FADD.FTZ R3, R137, R146 ;  /* 0x0000009289037221 */ /* 0x000fe20000010000 */
[----:B------:R-:W-:Y:S01]  /*9b50*/  FADD.FTZ R147, R197, R138 ;  /* 0x0000008ac5937221 */ /* 0x000fe20000010000 */
[----:B------:R-:W-:Y:S02]  /*9b60*/  F2FP.BF16.F32.PACK_AB R197, R132, R197 ;  /* 0x000000c584c5723e */ /* 0x000fe400000010ff */
[----:B------:R-:W-:Y:S01]  /*9b70*/  FADD.FTZ R3, R196, R3 ;  /* 0x00000003c4037221 */ /* 0x000fe20000010000 */
[----:B------:R-:W-:Y:S01]  /*9b80*/  FADD.FTZ R130, R132, R147 ;  /* 0x0000009384827221 */ /* 0x000fe20000010000 */
[----:B------:R-:W-:Y:S02]  /*9b90*/  F2FP.BF16.F32.PACK_AB R196, R196, R137 ;  /* 0x00000089c4c4723e */ /* 0x000fe400000010ff */
[----:B------:R-:W-:Y:S01]  /*9ba0*/  FADD.FTZ R138, R198, R3 ;  /* 0x00000003c68a7221 */ /* 0x000fe20000010000 */
[----:B------:R-:W-:Y:S01]  /*9bb0*/  FADD.FTZ R147, R199, R130 ;  /* 0x00000082c7937221 */ /* 0x000fe20000010000 */
[C---:B------:R-:W-:Y:S01]  /*9bc0*/  F2FP.BF16.F32.PACK_AB R198, R127.reuse, R198 ;  /* 0x000000c67fc6723e */ /* 0x040fe200000010ff */
[----:B------:R-:W-:Y:S01]  /*9bd0*/  FFMA.FTZ R3, R122, R5, -R145 ;  /* 0x000000057a037223 */ /* 0x000fe20000010891 */
[----:B------:R-:W-:Y:S01]  /*9be0*/  FADD.FTZ R138, R127, R138 ;  /* 0x0000008a7f8a7221 */ /* 0x000fe20000010000 */
[C---:B------:R-:W-:Y:S01]  /*9bf0*/  FADD.FTZ R130, R136.reuse, R147 ;  /* 0x0000009388827221 */ /* 0x040fe20000010000 */
[----:B------:R0:W2:Y:S01]  /*9c00*/  MUFU.EX2 R122, R190 ;  /* 0x000000be007a7308 */ /* 0x0000a20000000800 */
[----:B------:R-:W-:Y:S01]  /*9c10*/  F2FP.BF16.F32.PACK_AB R199, R136, R199 ;  /* 0x000000c788c7723e */ /* 0x000fe200000010ff */
[----:B------:R-:W-:Y:S01]  /*9c20*/  FADD.FTZ R147, R125, R138 ;  /* 0x0000008a7d937221 */ /* 0x000fe20000010000 */
[----:B------:R-:W-:Y:S01]  /*9c30*/  FADD.FTZ R149, R193, R130 ;  /* 0x00000082c1957221 */ /* 0x000fe20000010000 */
[----:B------:R-:W-:-:S02]  /*9c40*/  F2FP.BF16.F32.PACK_AB R193, R140, R193 ;  /* 0x000000c18cc1723e */ /* 0x000fc400000010ff */
[----:B------:R-:W-:Y:S01]  /*9c50*/  FADD.FTZ R147, R170, R147 ;  /* 0x00000093aa937221 */ /* 0x000fe20000010000 */
[----:B------:R-:W-:Y:S01]  /*9c60*/  FADD.FTZ R130, R140, R149 ;  /* 0x000000958c827221 */ /* 0x000fe20000010000 */
[----:B------:R3:W4:Y:S01]  /*9c70*/  MUFU.EX2 R177, R3 ;  /* 0x0000000300b17308 */ /* 0x0007220000000800 */
[----:B0-----:R-:W-:Y:S01]  /*9c80*/  F2FP.BF16.F32.PACK_AB R190, R218, R121 ;  /* 0x00000079dabe723e */ /* 0x001fe200000010ff */
[----:B------:R-:W-:Y:S01]  /*9c90*/  FADD.FTZ R10, R194, R147 ;  /* 0x00000093c20a7221 */ /* 0x000fe20000010000 */
[----:B------:R-:W-:Y:S01]  /*9ca0*/  FADD.FTZ R21, R195, R130 ;  /* 0x00000082c3157221 */ /* 0x000fe20000010000 */
[C---:B------:R-:W-:Y:S02]  /*9cb0*/  F2FP.BF16.F32.PACK_AB R194, R129.reuse, R194 ;  /* 0x000000c281c2723e */ /* 0x040fe400000010ff */
[----:B------:R-:W-:Y:S01]  /*9cc0*/  FADD.FTZ R10, R129, R10 ;  /* 0x0000000a810a7221 */ /* 0x000fe20000010000 */
[C---:B------:R-:W-:Y:S01]  /*9cd0*/  FADD.FTZ R20, R150.reuse, R21 ;  /* 0x0000001596147221 */ /* 0x040fe20000010000 */
[----:B------:R-:W-:-:S02]  /*9ce0*/  F2FP.BF16.F32.PACK_AB R195, R150, R195 ;  /* 0x000000c396c3723e */ /* 0x000fc400000010ff */
[----:B------:R-:W-:Y:S01]  /*9cf0*/  FADD.FTZ R21, R123, R10 ;  /* 0x0000000a7b157221 */ /* 0x000fe20000010000 */
[----:B------:R-:W-:Y:S01]  /*9d00*/  FADD.FTZ R135, R189, R20 ;  /* 0x00000014bd877221 */ /* 0x000fe20000010000 */
[----:B------:R-:W-:Y:S02]  /*9d10*/  F2FP.BF16.F32.PACK_AB R189, R144, R189 ;  /* 0x000000bd90bd723e */ /* 0x000fe400000010ff */
[----:B------:R-:W-:Y:S01]  /*9d20*/  FADD.FTZ R10, R174, R21 ;  /* 0x00000015ae0a7221 */ /* 0x000fe20000010000 */
[----:B------:R-:W-:-:S03]  /*9d30*/  FADD.FTZ R12, R144, R135 ;  /* 0x00000087900c7221 */ /* 0x000fc60000010000 */
[----:B------:R-:W-:Y:S01]  /*9d40*/  FADD.FTZ R21, R121, R10 ;  /* 0x0000000a79157221 */ /* 0x000fe20000010000 */
[----:B------:R-:W-:Y:S01]  /*9d50*/  FADD.FTZ R127, R191, R12 ;  /* 0x0000000cbf7f7221 */ /* 0x000fe20000010000 */
[----:B------:R-:W-:Y:S02]  /*9d60*/  F2FP.BF16.F32.PACK_AB R191, R124, R191 ;  /* 0x000000bf7cbf723e */ /* 0x000fe400000010ff */
[----:B------:R-:W-:Y:S01]  /*9d70*/  FADD.FTZ R21, R218, R21 ;  /* 0x00000015da157221 */ /* 0x000fe20000010000 */
[----:B------:R-:W-:-:S03]  /*9d80*/  FADD.FTZ R10, R124, R127 ;  /* 0x0000007f7c0a7221 */ /* 0x000fc60000010000 */
[----:B------:R-:W-:Y:S01]  /*9d90*/  FADD.FTZ R12, R184, R21 ;  /* 0x00000015b80c7221 */ /* 0x000fe20000010000 */
[----:B------:R-:W-:Y:S01]  /*9da0*/  FADD.FTZ R21, R185, R10 ;  /* 0x0000000ab9157221 */ /* 0x000fe20000010000 */
[C---:B-1----:R-:W-:Y:S02]  /*9db0*/  F2FP.BF16.F32.PACK_AB R185, R2.reuse, R185 ;  /* 0x000000b902b9723e */ /* 0x042fe400000010ff */
[C---:B------:R-:W-:Y:S01]  /*9dc0*/  FADD.FTZ R125, R131.reuse, R12 ;  /* 0x0000000c837d7221 */ /* 0x040fe20000010000 */
[----:B------:R-:W-:Y:S01]  /*9dd0*/  FADD.FTZ R10, R2, R21 ;  /* 0x00000015020a7221 */ /* 0x000fe20000010000 */
[----:B------:R-:W-:Y:S02]  /*9de0*/  F2FP.BF16.F32.PACK_AB R184, R131, R184 ;  /* 0x000000b883b8723e */ /* 0x000fe400000010ff */
[----:B------:R-:W-:Y:S01]  /*9df0*/  FADD.FTZ R12, R186, R125 ;  /* 0x0000007dba0c7221 */ /* 0x000fe20000010000 */
[----:B------:R-:W-:Y:S01]  /*9e00*/  FADD.FTZ R21, R187, R10 ;  /* 0x0000000abb157221 */ /* 0x000fe20000010000 */
[----:B------:R-:W-:-:S02]  /*9e10*/  F2FP.BF16.F32.PACK_AB R186, R133, R186 ;  /* 0x000000ba85ba723e */ /* 0x000fc400000010ff */
[----:B------:R-:W-:Y:S01]  /*9e20*/  FADD.FTZ R121, R133, R12 ;  /* 0x0000000c85797221 */ /* 0x000fe20000010000 */
[C---:B--2---:R-:W-:Y:S01]  /*9e30*/  FADD.FTZ R10, R122.reuse, R21 ;  /* 0x000000157a0a7221 */ /* 0x044fe20000010000 */
[----:B------:R-:W-:Y:S02]  /*9e40*/  F2FP.BF16.F32.PACK_AB R187, R122, R187 ;  /* 0x000000bb7abb723e */ /* 0x000fe400000010ff */
[----:B------:R-:W-:Y:S01]  /*9e50*/  FADD.FTZ R12, R180, R121 ;  /* 0x00000079b40c7221 */ /* 0x000fe20000010000 */
[----:B------:R-:W-:Y:S01]  /*9e60*/  FADD.FTZ R10, R181, R10 ;  /* 0x0000000ab50a7221 */ /* 0x000fe20000010000 */
[C---:B------:R-:W-:Y:S02]  /*9e70*/  F2FP.BF16.F32.PACK_AB R180, R143.reuse, R180 ;  /* 0x000000b48fb4723e */ /* 0x040fe400000010ff */
[----:B---3--:R-:W-:Y:S01]  /*9e80*/  FADD.FTZ R3, R143, R12 ;  /* 0x0000000c8f037221 */ /* 0x008fe20000010000 */
[C---:B------:R-:W-:Y:S01]  /*9e90*/  FADD.FTZ R10, R234.reuse, R10 ;  /* 0x0000000aea0a7221 */ /* 0x040fe20000010000 */
[----:B------:R-:W-:-:S02]  /*9ea0*/  F2FP.BF16.F32.PACK_AB R181, R234, R181 ;  /* 0x000000b5eab5723e */ /* 0x000fc400000010ff */
[----:B------:R-:W-:Y:S01]  /*9eb0*/  FADD.FTZ R2, R182, R3 ;  /* 0x00000003b6027221 */ /* 0x000fe20000010000 */
[----:B------:R-:W-:Y:S01]  /*9ec0*/  FADD.FTZ R10, R183, R10 ;  /* 0x0000000ab70a7221 */ /* 0x000fe20000010000 */
[C---:B------:R-:W-:Y:S02]  /*9ed0*/  F2FP.BF16.F32.PACK_AB R182, R139.reuse, R182 ;  /* 0x000000b68bb6723e */ /* 0x040fe400000010ff */
[----:B------:R-:W-:Y:S01]  /*9ee0*/  FADD.FTZ R3, R139, R2 ;  /* 0x000000028b037221 */ /* 0x000fe20000010000 */
[C---:B------:R-:W-:Y:S01]  /*9ef0*/  FADD.FTZ R10, R236.reuse, R10 ;  /* 0x0000000aec0a7221 */ /* 0x040fe20000010000 */
[----:B------:R-:W-:Y:S02]  /*9f00*/  F2FP.BF16.F32.PACK_AB R183, R236, R183 ;  /* 0x000000b7ecb7723e */ /* 0x000fe400000010ff */
[----:B------:R-:W-:Y:S01]  /*9f10*/  FADD.FTZ R2, R120, R3 ;  /* 0x0000000378027221 */ /* 0x000fe20000010000 */
[----:B----4-:R-:W-:Y:S01]  /*9f20*/  FADD.FTZ R10, R177, R10 ;  /* 0x0000000ab10a7221 */ /* 0x010fe20000010000 */
[----:B------:R-:W-:-:S02]  /*9f30*/  F2FP.BF16.F32.PACK_AB R177, R13, R177 ;  /* 0x000000b10db1723e */ /* 0x000fc400000010ff */
[----:B------:R-:W-:Y:S01]  /*9f40*/  FADD.FTZ R3, R141, R2 ;  /* 0x000000028d037221 */ /* 0x000fe20000010000 */
[----:B------:R-:W-:-:S03]  /*9f50*/  FADD.FTZ R10, R13, R10 ;  /* 0x0000000a0d0a7221 */ /* 0x000fc60000010000 */
[----:B------:R-:W-:Y:S01]  /*9f60*/  FADD.FTZ R2, R128, R3 ;  /* 0x0000000380027221 */ /* 0x000fe20000010000 */
[----:B------:R-:W-:Y:S01]  /*9f70*/  FADD.FTZ R10, R179, R10 ;  /* 0x0000000ab30a7221 */ /* 0x000fe20000010000 */
[----:B------:R-:W-:Y:S02]  /*9f80*/  F2FP.BF16.F32.PACK_AB R179, R15, R179 ;  /* 0x000000b30fb3723e */ /* 0x000fe400000010ff */
[----:B------:R-:W-:Y:S01]  /*9f90*/  FADD.FTZ R3, R9, R2 ;  /* 0x0000000209037221 */ /* 0x000fe20000010000 */
[----:B------:R-:W-:Y:S01]  /*9fa0*/  FADD.FTZ R2, R15, R10 ;  /* 0x0000000a0f027221 */ /* 0x000fe20000010000 */
[----:B------:R-:W-:Y:S01]  /*9fb0*/  MOV R9, R8 ;  /* 0x0000000800097202 */ /* 0x000fe20000000f00 */
[----:B------:R-:W-:Y:S01]  /*9fc0*/  IMAD.MOV.U32 R10, RZ, RZ, R7 ;  /* 0x000000ffff0a7224 */ /* 0x000fe200078e0007 */
[----:B------:R-:W-:Y:S06]  /*9fd0*/  @P2 BRA `(.L_x_24) ;  /* 0xffffffbc00682947 */ /* 0x000fec000383ffff */
.L_x_15:
[----:B------:R-:W-:Y:S06]  /*9fe0*/  BAR.ARV 0x8, 0x180 ;  /* 0x0206000000007b1d */ /* 0x000fec0000002000 */
        /* <DEDUP_REMOVED lines=96> */
[----:B------:R-:W-:Y:S06]  /*a5f0*/  @!P0 BRA `(.L_x_25) ;  /* 0x0000000000048947 */ /* 0x000fec0003800000 */
[----:B------:R-:W-:Y:S01]  /*a600*/  BPT.TRAP 0x1 ;  /* 0x000000040000795c */ /* 0x000fe20000300000 */
.L_x_25:
[----:B------:R-:W0:Y:S01]  /*a610*/  S2UR UR5, SR_CgaCtaId ;  /* 0x00000000000579c3 */ /* 0x000e220000008800 */
[----:B------:R-:W-:Y:S01]  /*a620*/  UMOV UR4, 0x400 ;  /* 0x0000040000047882 */ /* 0x000fe20000000000 */
[----:B------:R-:W-:-:S05]  /*a630*/  IMAD.U32 R0, RZ, RZ, UR39 ;  /* 0x00000027ff007e24 */ /* 0x000fca000f8e00ff */
[----:B------:R-:W-:Y:S01]  /*a640*/  SHF.L.U32 R0, R0, 0x1f, RZ ;  /* 0x0000001f00007819 */ /* 0x000fe200000006ff */
[----:B0-----:R-:W-:-:S04]  /*a650*/  ULEA UR4, UR5, UR4, 0x18 ;  /* 0x0000000405047291 */ /* 0x001fc8000f8ec03f */
[----:B------:R-:W-:-:S09]  /*a660*/  ULEA UR12, UR36, UR4, 0x3 ;  /* 0x00000004240c7291 */ /* 0x000fd2000f8e183f */
[----:B------:R0:W1:Y:S01]  /*a670*/  SYNCS.PHASECHK.TRANS64.TRYWAIT P2, [UR12+0x36850], R0 ;  /* 0x03685000ff0075a7 */ /* 0x000062000804014c */
[----:B------:R-:W-:Y:S05]  /*a680*/  @!P0 BRA `(.L_x_26) ;  /* 0x0000000000048947 */ /* 0x000fea0003800000 */
[----:B------:R-:W-:Y:S01]  /*a690*/  BPT.TRAP 0x1 ;  /* 0x000000040000795c */ /* 0x000fe20000300000 */
.L_x_26:
[----:B-1----:R-:W-:Y:S05]  /*a6a0*/  @P2 BRA `(.L_x_27) ;  /* 0x0000000000082947 */ /* 0x002fea0003800000 */
[----:B------:R-:W1:Y:S02]  /*a6b0*/  SYNCS.PHASECHK.TRANS64.TRYWAIT P0, [UR12+0x36850], R0 ;  /* 0x03685000ff0075a7 */ /* 0x000e64000800014c */
[----:B-1----:R-:W-:Y:S05]  /*a6c0*/  @!P0 BRA `(.L_x_28) ;  /* 0x0000006800e08947 */ /* 0x002fea0003800000 */
.L_x_27:
[----:B------:R-:W-:Y:S01]  /*a6d0*/  UIADD3 UR5, UR4, 0x400, URZ ;  /* 0x0000040004057890 */ /* 0x000fe2000fffe03f */
[----:B------:R-:W-:Y:S01]  /*a6e0*/  WARPGROUP.ARRIVE ;  /* 0x00000000000079c5 */ /* 0x000fe20000000000 */
[----:B------:R-:W-:Y:S01]  /*a6f0*/  UMOV UR7, 0x40000040 ;  /* 0x4000004000077882 */ /* 0x000fe20000000000 */
[----:B01----:R-:W0:Y:S01]  /*a700*/  SHFL.BFLY PT, R0, R3, 0x2, 0x1f ;  /* 0x0c401f0003007f89 */ /* 0x003e2200000e0000 */
[----:B------:R-:W-:Y:S01]  /*a710*/  USHF.R.U32.HI UR5, URZ, 0x4, UR5 ;  /* 0x000000043f057899 */ /* 0x000fe20008011605 */
[----:B------:R-:W-:Y:S01]  /*a720*/  CS2R R142, SRZ ;  /* 0x00000000008e7805 */ /* 0x000fe2000001ff00 */
[----:B------:R-:W-:Y:S01]  /*a730*/  IMAD.MOV.U32 R130, RZ, RZ, -0x800000 ;  /* 0xff800000ff827424 */ /* 0x000fe200078e00ff */
[----:B------:R-:W1:Y:S01]  /*a740*/  SHFL.BFLY PT, R9, R2, 0x2, 0x1f ;  /* 0x0c401f0002097f89 */ /* 0x000e6200000e0000 */
[----:B------:R-:W-:Y:S01]  /*a750*/  ULOP3.LUT UR5, UR5, 0x3fff, URZ, 0xc0, !UPT ;  /* 0x00003fff05057892 */ /* 0x000fe2000f8ec03f */
[----:B------:R-:W2:Y:S01]  /*a760*/  LDC R131, c[0x0][0xbe8] ;  /* 0x0002fa00ff837b82 */ /* 0x000ea20000000800 */
[----:B------:R-:W-:Y:S01]  /*a770*/  R2UR UR13, R208 ;  /* 0x00000000d00d72ca */ /* 0x000fe200000e0000 */
[----:B------:R-:W-:Y:S01]  /*a780*/  ULDC UR10, c[0x0][0xc44] ;  /* 0x00031100000a7ab9 */ /* 0x000fe20000000800 */
[----:B------:R-:W-:Y:S01]  /*a790*/  ULOP3.LUT UR5, UR5, 0x3800000, URZ, 0xfc, !UPT ;  /* 0x0380000005057892 */ /* 0x000fe2000f8efc3f */
[----:B------:R-:W-:-:S02]  /*a7a0*/  R2UR UR15, R209 ;  /* 0x00000000d10f72ca */ /* 0x000fc400000e0000 */
[----:B------:R-:W-:Y:S01]  /*a7b0*/  R2UR UR14, R207 ;  /* 0x00000000cf0e72ca */ /* 0x000fe200000e0000 */
[----:B------:R-:W-:-:S07]  /*a7c0*/  UIMAD UR8, UR36, 0xa80, UR5 ;  /* 0x00000a80240878a4 */ /* 0x000fce000f8e0205 */
[----:B------:R-:W-:Y:S01]  /*a7d0*/  UMOV UR6, UR8 ;  /* 0x0000000800067c82 */ /* 0x000fe20008000000 */
[----:B------:R-:W3:Y:S02]  /*a7e0*/  S2UR UR5, SR_SWINHI ;  /* 0x00000000000579c3 */ /* 0x000ee40000002f00 */
[----:B---3--:R-:W-:Y:S01]  /*a7f0*/  HGMMA.64x192x16.F32.BF16 R24, R200, gdesc[UR4].tnspB, R24, gsb0 ;  /* 0x42e00004c8187df0 */ /* 0x008fe20008001818 */
[----:B------:R-:W-:Y:S01]  /*a800*/  UIADD3 UR6, UR8, 0x80, URZ ;  /* 0x0000008008067890 */ /* 0x000fe2000fffe03f */
[----:B0-----:R-:W-:Y:S01]  /*a810*/  FADD.FTZ R0, R0, R3 ;  /* 0x0000000300007221 */ /* 0x001fe20000010000 */
[----:B------:R-:W-:Y:S01]  /*a820*/  UMOV UR7, 0x40000040 ;  /* 0x4000004000077882 */ /* 0x000fe20000000000 */
[----:B-1----:R-:W-:-:S03]  /*a830*/  FADD.FTZ R4, R9, R2 ;  /* 0x0000000209047221 */ /* 0x002fc60000010000 */
[----:B------:R-:W0:Y:S04]  /*a840*/  SHFL.BFLY PT, R9, R0, 0x1, 0x1f ;  /* 0x0c201f0000097f89 */ /* 0x000e2800000e0000 */
[----:B------:R-:W1:Y:S01]  /*a850*/  SHFL.BFLY PT, R11, R4, 0x1, 0x1f ;  /* 0x0c201f00040b7f89 */ /* 0x000e6200000e0000 */
[----:B0-----:R-:W-:Y:S01]  /*a860*/  FADD.FTZ R10, R0, R9 ;  /* 0x00000009000a7221 */ /* 0x001fe20000010000 */
[----:B------:R-:W-:Y:S01]  /*a870*/  MOV R0, 0xff800000 ;  /* 0xff80000000007802 */ /* 0x000fe20000000f00 */
[----:B------:R-:W-:Y:S02]  /*a880*/  IMAD R9, R205, 0x40, R17 ;  /* 0x00000040cd097824 */ /* 0x000fe400078e0211 */
[----:B-1----:R-:W-:Y:S01]  /*a890*/  FADD.FTZ R11, R4, R11 ;  /* 0x0000000b040b7221 */ /* 0x002fe20000010000 */
[----:B------:R-:W-:-:S04]  /*a8a0*/  FSETP.NE.FTZ.AND P0, PT, R10, RZ, PT ;  /* 0x000000ff0a00720b */ /* 0x000fc80003f15000 */
[----:B------:R-:W-:-:S09]  /*a8b0*/  FSETP.NE.FTZ.AND P2, PT, R11, RZ, PT ;  /* 0x000000ff0b00720b */ /* 0x000fd20003f55000 */
[----:B------:R-:W0:Y:S01]  /*a8c0*/  @P0 MUFU.LG2 R3, R10 ;  /* 0x0000000a00030308 */ /* 0x000e220000000c00 */
[----:B------:R-:W-:-:S03]  /*a8d0*/  @P0 FMUL.FTZ R2, R5, 0.69314718246459960938 ;  /* 0x3f31721805020820 */ /* 0x000fc60000410000 */
[----:B------:R-:W-:-:S04]  /*a8e0*/  @P2 FMUL.FTZ R4, R5, 0.69314718246459960938 ;  /* 0x3f31721805042820 */ /* 0x000fc80000410000 */
[----:B------:R-:W1:Y:S08]  /*a8f0*/  @P2 MUFU.LG2 R6, R11 ;  /* 0x0000000b00062308 */ /* 0x000e700000000c00 */
[----:B------:R-:W-:Y:S01]  /*a900*/  @P2 MUFU.RCP R142, R11 ;  /* 0x0000000b008e2308 */ /* 0x000fe20000001000 */
[----:B0-----:R-:W-:-:S04]  /*a910*/  @P0 FMUL.FTZ R3, R3, 0.69314718246459960938 ;  /* 0x3f31721803030820 */ /* 0x001fc80000410000 */
[----:B------:R-:W-:-:S03]  /*a920*/  @P0 FFMA.FTZ R130, R2, R7, R3 ;  /* 0x0000000702820223 */ /* 0x000fc60000010003 */
[----:B------:R0:W3:Y:S01]  /*a930*/  @P0 MUFU.RCP R143, R10 ;  /* 0x0000000a008f0308 */ /* 0x0000e20000001000 */
[----:B-1----:R-:W-:-:S04]  /*a940*/  @P2 FMUL.FTZ R5, R6, 0.69314718246459960938 ;  /* 0x3f31721806052820 */ /* 0x002fc80000410000 */
[----:B------:R-:W-:Y:S01]  /*a950*/  @P2 FFMA.FTZ R0, R4, R8, R5 ;  /* 0x0000000804002223 */ /* 0x000fe20000010005 */
[----:B------:R-:W-:Y:S02]  /*a960*/  WARPGROUP.DEPBAR.LE gsb0, 0x0 ;  /* 0x00008000000079c5 */ /* 0x000fe40000010000 */
[----:B------:R-:W-:-:S06]  /*a970*/  WARPGROUP.ARRIVE ;  /* 0x00000000000079c5 */ /* 0x000fcc0000000000 */
[----:B------:R-:W-:Y:S01]  /*a980*/  HGMMA.64x192x16.F32.BF16 R24, R196, gdesc[UR4].tnspB, R24, gsb0 ;  /* 0x42e00004c4187df0 */ /* 0x000fe20008001818 */
[----:B------:R-:W-:Y:S01]  /*a990*/  UIADD3 UR6, UR8, 0x100, URZ ;  /* 0x0000010008067890 */ /* 0x000fe2000fffe03f */
[----:B------:R-:W-:Y:S01]  /*a9a0*/  UMOV UR7, 0x40000040 ;  /* 0x4000004000077882 */ /* 0x000fe20000000000 */
[----:B------:R-:W-:Y:S02]  /*a9b0*/  WARPGROUP.DEPBAR.LE gsb0, 0x0 ;  /* 0x00008000000079c5 */ /* 0x000fe40000010000 */
[----:B------:R-:W-:-:S15]  /*a9c0*/  WARPGROUP.ARRIVE ;  /* 0x00000000000079c5 */ /* 0x000fde0000000000 */
        /* <DEDUP_REMOVED lines=13> */
[----:B------:R-:W-:Y:S01]  /*aaa0*/  UIADD3 UR8, UR8, 0x300, URZ ;  /* 0x0000030008087890 */ /* 0x000fe2000fffe03f */
[----:B------:R-:W-:Y:S02]  /*aab0*/  WARPGROUP.DEPBAR.LE gsb0, 0x0 ;  /* 0x00008000000079c5 */ /* 0x000fe40000010000 */
[----:B------:R-:W-:-:S14]  /*aac0*/  WARPGROUP.ARRIVE ;  /* 0x00000000000079c5 */ /* 0x000fdc0000000000 */
[----:B------:R-:W-:Y:S01]  /*aad0*/  HGMMA.64x192x16.F32.BF16 R24, R180, gdesc[UR4].tnspB, R24, gsb0 ;  /* 0x42e00004b4187df0 */ /* 0x000fe20008001818 */
[----:B------:R-:W-:Y:S01]  /*aae0*/  UMOV UR6, UR4 ;  /* 0x0000000400067c82 */ /* 0x000fe20008000000 */
[----:B------:R-:W-:Y:S01]  /*aaf0*/  UMOV UR7, UR5 ;  /* 0x0000000500077c82 */ /* 0x000fe20008000000 */
[----:B------:R-:W-:Y:S01]  /*ab00*/  UIADD3 UR5, -UR13, URZ, URZ ;  /* 0x0000003f0d057290 */ /* 0x000fe2000fffe13f */
[----:B------:R-:W-:Y:S01]  /*ab10*/  IMAD.U32 R126, RZ, RZ, UR6 ;  /* 0x00000006ff7e7e24 */ /* 0x000fe2000f8e00ff */
[----:B------:R-:W-:Y:S01]  /*ab20*/  UMOV UR6, UR8 ;  /* 0x0000000800067c82 */ /* 0x000fe20008000000 */
[----:B------:R-:W-:Y:S01]  /*ab30*/  IMAD.U32 R127, RZ, RZ, UR7 ;  /* 0x00000007ff7f7e24 */ /* 0x000fe2000f8e00ff */
[----:B------:R-:W-:Y:S01]  /*ab40*/  UMOV UR7, 0x40000040 ;  /* 0x4000004000077882 */ /* 0x000fe20000000000 */
[----:B------:R-:W-:Y:S01]  /*ab50*/  UIMAD UR10, UR10, UR5, UR15 ;  /* 0x000000050a0a72a4 */ /* 0x000fe2000f8e020f */
[----:B------:R-:W-:Y:S01]  /*ab60*/  IMAD.WIDE R140, R213, 0x2, R126 ;  /* 0x00000002d58c7825 */ /* 0x000fe200078e027e */
[----:B------:R-:W-:-:S02]  /*ab70*/  ULDC.64 UR8, c[0x0][0xb90] ;  /* 0x0002e40000087ab9 */ /* 0x000fc40000000a00 */
[----:B------:R-:W-:Y:S01]  /*ab80*/  USHF.R.S32.HI UR11, URZ, 0x1f, UR10 ;  /* 0x0000001f3f0b7899 */ /* 0x000fe2000801140a */
[----:B------:R-:W-:Y:S01]  /*ab90*/  IMAD.WIDE R126, R9, 0x2, R126 ;  /* 0x00000002097e7825 */ /* 0x000fe200078e027e */
[C---:B------:R-:W-:Y:S02]  /*aba0*/  IADD3 R135, P4, R140.reuse, 0x8060, RZ ;  /* 0x000080608c877810 */ /* 0x040fe40007f9e0ff */
[----:B------:R-:W-:Y:S01]  /*abb0*/  UIMAD UR5, UR11, UR8, URZ ;  /* 0x000000080b0572a4 */ /* 0x000fe2000f8e023f */
[C---:B------:R-:W-:Y:S02]  /*abc0*/  LOP3.LUT R3, R140.reuse, 0x380, RZ, 0xc0, !PT ;  /* 0x000003808c037812 */ /* 0x040fe400078ec0ff */
[----:B------:R-:W-:Y:S01]  /*abd0*/  LOP3.LUT R134, R135, 0x380, RZ, 0xc0, !PT ;  /* 0x0000038087867812 */ /* 0x000fe200078ec0ff */
[----:B------:R-:W-:Y:S01]  /*abe0*/  UIMAD UR5, UR10, UR9, UR5 ;  /* 0x000000090a0572a4 */ /* 0x000fe2000f8e0205 */
[----:B------:R-:W-:Y:S02]  /*abf0*/  IADD3 R15, P3, R140, 0x8040, RZ ;  /* 0x000080408c0f7810 */ /* 0x000fe40007f7e0ff */
[----:B------:R-:W-:-:S02]  /*ac00*/  SHF.R.U64 R134, R134, 0x3, RZ ;  /* 0x0000000386867819 */ /* 0x000fc400000012ff */
[C---:B------:R-:W-:Y:S01]  /*ac10*/  IADD3 R12, P6, R140.reuse, 0x8020, RZ ;  /* 0x000080208c0c7810 */ /* 0x040fe20007fde0ff */
[--C-:B------:R-:W-:Y:S01]  /*ac20*/  IMAD.X R157, RZ, RZ, R141.reuse, P3 ;  /* 0x000000ffff9d7224 */ /* 0x100fe200018e068d */
[C---:B------:R-:W-:Y:S02]  /*ac30*/  IADD3 R13, P5, R140.reuse, 0x8000, RZ ;  /* 0x000080008c0d7810 */ /* 0x040fe40007fbe0ff */
[----:B------:R-:W-:Y:S01]  /*ac40*/  IADD3 R8, P2, R140, 0x4060, RZ ;  /* 0x000040608c087810 */ /* 0x000fe20007f5e0ff */
[--C-:B------:R-:W-:Y:S01]  /*ac50*/  IMAD.X R137, RZ, RZ, R141.reuse, P6 ;  /* 0x000000ffff897224 */ /* 0x100fe200030e068d */
[----:B------:R-:W-:Y:S01]  /*ac60*/  SHF.R.U64 R3, R3, 0x3, RZ ;  /* 0x0000000303037819 */ /* 0x000fe200000012ff */
[--C-:B------:R-:W-:Y:S01]  /*ac70*/  IMAD.X R155, RZ, RZ, R141.reuse, P5 ;  /* 0x000000ffff9b7224 */ /* 0x100fe200028e068d */
[----:B------:R-:W-:Y:S01]  /*ac80*/  LOP3.LUT R134, R134, R135, RZ, 0x3c, !PT ;  /* 0x0000008786867212 */ /* 0x000fe200078e3cff */
[--C-:B------:R-:W-:Y:S01]  /*ac90*/  IMAD.X R135, RZ, RZ, R141.reuse, P4 ;  /* 0x000000ffff877224 */ /* 0x100fe200020e068d */
[----:B0-----:R-:W-:Y:S01]  /*aca0*/  LOP3.LUT R10, R12, 0x380, RZ, 0xc0, !PT ;  /* 0x000003800c0a7812 */ /* 0x001fe200078ec0ff */
[----:B------:R-:W-:Y:S01]  /*acb0*/  IMAD.X R133, RZ, RZ, R141, P2 ;  /* 0x000000ffff857224 */ /* 0x000fe200010e068d */
[----:B------:R-:W-:-:S02]  /*acc0*/  LOP3.LUT R2, R13, 0x380, RZ, 0xc0, !PT ;  /* 0x000003800d027812 */ /* 0x000fc400078ec0ff */
[C---:B------:R-:W-:Y:S02]  /*acd0*/  IADD3 R5, P0, R140.reuse, 0x20, RZ ;  /* 0x000000208c057810 */ /* 0x040fe40007f1e0ff */
[C---:B------:R-:W-:Y:S02]  /*ace0*/  IADD3 R6, P4, R140.reuse, 0x4040, RZ ;  /* 0x000040408c067810 */ /* 0x040fe40007f9e0ff */
[C---:B------:R-:W-:Y:S01]  /*acf0*/  IADD3 R4, P3, R140.reuse, 0x4020, RZ ;  /* 0x000040208c047810 */ /* 0x040fe20007f7e0ff */
[--C-:B------:R-:W-:Y:S01]  /*ad00*/  IMAD.X R145, RZ, RZ, R141.reuse, P0 ;  /* 0x000000ffff917224 */ /* 0x100fe200000e068d */
[C---:B------:R-:W-:Y:S02]  /*ad10*/  IADD3 R11, P6, R140.reuse, 0x4000, RZ ;  /* 0x000040008c0b7810 */ /* 0x040fe40007fde0ff */
[C---:B------:R-:W-:Y:S01]  /*ad20*/  IADD3 R9, P5, R140.reuse, 0x60, RZ ;  /* 0x000000608c097810 */ /* 0x040fe20007fbe0ff */
[--C-:B------:R-:W-:Y:S01]  /*ad30*/  IMAD.X R153, RZ, RZ, R141.reuse, P3 ;  /* 0x000000ffff997224 */ /* 0x100fe200018e068d */
[----:B------:R-:W-:Y:S01]  /*ad40*/  IADD3 R7, P2, R140, 0x40, RZ ;  /* 0x000000408c077810 */ /* 0x000fe20007f5e0ff */
[--C-:B------:R-:W-:Y:S01]  /*ad50*/  IMAD.X R151, RZ, RZ, R141.reuse, P6 ;  /* 0x000000ffff977224 */ /* 0x100fe200030e068d */
[----:B------:R-:W-:Y:S01]  /*ad60*/  LOP3.LUT R140, R3, R140, RZ, 0x3c, !PT ;  /* 0x0000008c038c7212 */ /* 0x000fe200078e3cff */
[--C-:B------:R-:W-:Y:S01]  /*ad70*/  IMAD.X R149, RZ, RZ, R141.reuse, P5 ;  /* 0x000000ffff957224 */ /* 0x100fe200028e068d */
[----:B------:R-:W-:Y:S01]  /*ad80*/  SHF.R.U64 R3, R10, 0x3, RZ ;  /* 0x000000030a037819 */ /* 0x000fe200000012ff */
[----:B------:R-:W-:Y:S01]  /*ad90*/  IMAD.X R147, RZ, RZ, R141, P2 ;  /* 0x000000ffff937224 */ /* 0x000fe200010e068d */
[----:B------:R-:W-:-:S02]  /*ada0*/  SHF.R.U64 R2, R2, 0x3, RZ ;  /* 0x0000000302027819 */ /* 0x000fc400000012ff */
[----:B------:R-:W-:Y:S02]  /*adb0*/  LOP3.LUT R136, R3, R12, RZ, 0x3c, !PT ;  /* 0x0000000c03887212 */ /* 0x000fe400078e3cff */
[----:B------:R-:W-:Y:S02]  /*adc0*/  LOP3.LUT R154, R2, R13, RZ, 0x3c, !PT ;  /* 0x0000000d029a7212 */ /* 0x000fe400078e3cff */
[----:B------:R-:W-:Y:S02]  /*add0*/  LOP3.LUT R3, R8, 0x380, RZ, 0xc0, !PT ;  /* 0x0000038008037812 */ /* 0x000fe400078ec0ff */
[----:B------:R-:W-:Y:S02]  /*ade0*/  LOP3.LUT R2, R5, 0x380, RZ, 0xc0, !PT ;  /* 0x0000038005027812 */ /* 0x000fe400078ec0ff */
[----:B------:R-:W-:Y:S02]  /*adf0*/  SHF.R.U64 R3, R3, 0x3, RZ ;  /* 0x0000000303037819 */ /* 0x000fe400000012ff */
[----:B------:R-:W-:-:S02]  /*ae00*/  SHF.R.U64 R2, R2, 0x3, RZ ;  /* 0x0000000302027819 */ /* 0x000fc400000012ff */
[----:B------:R-:W-:Y:S02]  /*ae10*/  LOP3.LUT R132, R3, R8, RZ, 0x3c, !PT ;  /* 0x0000000803847212 */ /* 0x000fe400078e3cff */
[----:B------:R-:W-:Y:S02]  /*ae20*/  LOP3.LUT R144, R2, R5, RZ, 0x3c, !PT ;  /* 0x0000000502907212 */ /* 0x000fe400078e3cff */
[----:B------:R-:W-:Y:S02]  /*ae30*/  LOP3.LUT R5, R6, 0x380, RZ, 0xc0, !PT ;  /* 0x0000038006057812 */ /* 0x000fe400078ec0ff */
[----:B------:R-:W-:Y:S02]  /*ae40*/  LOP3.LUT R3, R4, 0x380, RZ, 0xc0, !PT ;  /* 0x0000038004037812 */ /* 0x000fe400078ec0ff */
[----:B------:R-:W-:Y:S02]  /*ae50*/  LOP3.LUT R8, R9, 0x380, RZ, 0xc0, !PT ;  /* 0x0000038009087812 */ /* 0x000fe400078ec0ff */
[----:B------:R-:W-:-:S02]  /*ae60*/  LOP3.LUT R2, R11, 0x380, RZ, 0xc0, !PT ;  /* 0x000003800b027812 */ /* 0x000fc400078ec0ff */
[----:B------:R-:W-:Y:S02]  /*ae70*/  SHF.R.U64 R5, R5, 0x3, RZ ;  /* 0x0000000305057819 */ /* 0x000fe400000012ff */
[----:B------:R-:W-:Y:S02]  /*ae80*/  SHF.R.U64 R3, R3, 0x3, RZ ;  /* 0x0000000303037819 */ /* 0x000fe400000012ff */
[----:B------:R-:W-:Y:S02]  /*ae90*/  SHF.R.U64 R8, R8, 0x3, RZ ;  /* 0x0000000308087819 */ /* 0x000fe400000012ff */
[----:B------:R-:W-:Y:S02]  /*aea0*/  IADD3 R21, P2, R126, 0x5000, RZ ;  /* 0x000050007e157810 */ /* 0x000fe40007f5e0ff */
[----:B------:R-:W-:Y:S02]  /*aeb0*/  IADD3.X R139, RZ, R141, RZ, P4, !PT ;  /* 0x0000008dff8b7210 */ /* 0x000fe400027fe4ff */
[----:B------:R-:W-:-:S02]  /*aec0*/  SHF.R.U64 R2, R2, 0x3, RZ ;  /* 0x0000000302027819 */ /* 0x000fc400000012ff */
[----:B------:R-:W-:Y:S02]  /*aed0*/  LOP3.LUT R138, R5, R6, RZ, 0x3c, !PT ;  /* 0x00000006058a7212 */ /* 0x000fe400078e3cff */
[----:B------:R-:W-:Y:S02]  /*aee0*/  LOP3.LUT R152, R3, R4, RZ, 0x3c, !PT ;  /* 0x0000000403987212 */ /* 0x000fe400078e3cff */
[----:B------:R-:W-:Y:S02]  /*aef0*/  LOP3.LUT R148, R8, R9, RZ, 0x3c, !PT ;  /* 0x0000000908947212 */ /* 0x000fe400078e3cff */
[----:B------:R-:W-:Y:S02]  /*af00*/  LOP3.LUT R20, R21, 0x380, RZ, 0xc0, !PT ;  /* 0x0000038015147812 */ /* 0x000fe400078ec0ff */
[C---:B------:R-:W-:Y:S02]  /*af10*/  IADD3 R3, P4, R126.reuse, 0x1000, RZ ;  /* 0x000010007e037810 */ /* 0x040fe40007f9e0ff */
[----:B------:R-:W-:-:S02]  /*af20*/  IADD3 R5, P3, R126, 0x2000, RZ ;  /* 0x000020007e057810 */ /* 0x000fc40007f7e0ff */
[C---:B------:R-:W-:Y:S02]  /*af30*/  IADD3 R9, P6, R126.reuse, 0x3000, RZ ;  /* 0x000030007e097810 */ /* 0x040fe40007fde0ff */
[----:B------:R-:W-:Y:S02]  /*af40*/  IADD3 R13, P5, R126, 0x4000, RZ ;  /* 0x000040007e0d7810 */ /* 0x000fe40007fbe0ff */
[----:B------:R-:W-:Y:S02]  /*af50*/  LOP3.LUT R150, R2, R11, RZ, 0x3c, !PT ;  /* 0x0000000b02967212 */ /* 0x000fe400078e3cff */
[----:B------:R-:W-:Y:S02]  /*af60*/  SHF.R.U64 R20, R20, 0x3, RZ ;  /* 0x0000000314147819 */ /* 0x000fe400000012ff */
[----:B------:R-:W-:Y:S02]  /*af70*/  LOP3.LUT R2, R3, 0x380, RZ, 0xc0, !PT ;  /* 0x0000038003027812 */ /* 0x000fe400078ec0ff */
[----:B------:R-:W-:-:S02]  /*af80*/  LOP3.LUT R4, R5, 0x380, RZ, 0xc0, !PT ;  /* 0x0000038005047812 */ /* 0x000fc400078ec0ff */
[----:B------:R-:W-:Y:S02]  /*af90*/  LOP3.LUT R8, R9, 0x380, RZ, 0xc0, !PT ;  /* 0x0000038009087812 */ /* 0x000fe400078ec0ff */
[----:B------:R-:W-:Y:S02]  /*afa0*/  LOP3.LUT R12, R13, 0x380, RZ, 0xc0, !PT ;  /* 0x000003800d0c7812 */ /* 0x000fe400078ec0ff */
[----:B------:R-:W-:Y:S02]  /*afb0*/  LOP3.LUT R14, R15, 0x380, RZ, 0xc0, !PT ;  /* 0x000003800f0e7812 */ /* 0x000fe400078ec0ff */
[----:B------:R-:W-:Y:S02]  /*afc0*/  LOP3.LUT R6, R7, 0x380, RZ, 0xc0, !PT ;  /* 0x0000038007067812 */ /* 0x000fe400078ec0ff */
[----:B------:R-:W-:Y:S01]  /*afd0*/  LOP3.LUT R20, R20, R21, RZ, 0x3c, !PT ;  /* 0x0000001514147212 */ /* 0x000fe200078e3cff */
[----:B------:R-:W-:Y:S01]  /*afe0*/  IMAD.X R21, RZ, RZ, R127, P2 ;  /* 0x000000ffff157224 */ /* 0x000fe200010e067f */
[----:B------:R-:W-:-:S02]  /*aff0*/  LOP3.LUT R11, R126, 0x380, RZ, 0xc0, !PT ;  /* 0x000003807e0b7812 */ /* 0x000fc400078ec0ff */
[----:B------:R-:W-:Y:S02]  /*b000*/  SHF.R.U64 R2, R2, 0x3, RZ ;  /* 0x0000000302027819 */ /* 0x000fe400000012ff */
[----:B------:R-:W-:Y:S02]  /*b010*/  SHF.R.U64 R4, R4, 0x3, RZ ;  /* 0x0000000304047819 */ /* 0x000fe400000012ff */
[----:B------:R-:W-:Y:S02]  /*b020*/  SHF.R.U64 R8, R8, 0x3, RZ ;  /* 0x0000000308087819 */ /* 0x000fe400000012ff */
[----:B------:R-:W-:Y:S02]  /*b030*/  SHF.R.U64 R12, R12, 0x3, RZ ;  /* 0x000000030c0c7819 */ /* 0x000fe400000012ff */
[----:B------:R-:W-:Y:S02]  /*b040*/  SHF.R.U64 R14, R14, 0x3, RZ ;  /* 0x000000030e0e7819 */ /* 0x000fe400000012ff */
[----:B------:R-:W-:-:S02]  /*b050*/  SHF.R.U64 R6, R6, 0x3, RZ ;  /* 0x0000000306067819 */ /* 0x000fc400000012ff */
[----:B------:R-:W-:Y:S02]  /*b060*/  IADD3 R159, P2, R126, 0xb000, RZ ;  /* 0x0000b0007e9f7810 */ /* 0x000fe40007f5e0ff */
[----:B------:R-:W-:Y:S02]  /*b070*/  SHF.R.U64 R11, R11, 0x3, RZ ;  /* 0x000000030b0b7819 */ /* 0x000fe400000012ff */
[----:B------:R-:W-:Y:S01]  /*b080*/  LOP3.LUT R2, R2, R3, RZ, 0x3c, !PT ;  /* 0x0000000302027212 */ /* 0x000fe200078e3cff */
[--C-:B------:R-:W-:Y:S01]  /*b090*/  IMAD.X R3, RZ, RZ, R127.reuse, P4 ;  /* 0x000000ffff037224 */ /* 0x100fe200020e067f */
[----:B------:R-:W-:Y:S01]  /*b0a0*/  LOP3.LUT R4, R4, R5, RZ, 0x3c, !PT ;  /* 0x0000000504047212 */ /* 0x000fe200078e3cff */
[--C-:B------:R-:W-:Y:S01]  /*b0b0*/  IMAD.X R5, RZ, RZ, R127.reuse, P3 ;  /* 0x000000ffff057224 */ /* 0x100fe200018e067f */
[----:B------:R-:W-:Y:S01]  /*b0c0*/  LOP3.LUT R8, R8, R9, RZ, 0x3c, !PT ;  /* 0x0000000908087212 */ /* 0x000fe200078e3cff */
[--C-:B------:R-:W-:Y:S01]  /*b0d0*/  IMAD.X R9, RZ, RZ, R127.reuse, P6 ;  /* 0x000000ffff097224 */ /* 0x100fe200030e067f */
[----:B------:R-:W-:Y:S01]  /*b0e0*/  LOP3.LUT R12, R12, R13, RZ, 0x3c, !PT ;  /* 0x0000000d0c0c7212 */ /* 0x000fe200078e3cff */
[----:B------:R-:W-:Y:S01]  /*b0f0*/  IMAD.X R13, RZ, RZ, R127, P5 ;  /* 0x000000ffff0d7224 */ /* 0x000fe200028e067f */
[----:B------:R-:W-:-:S02]  /*b100*/  LOP3.LUT R156, R14, R15, RZ, 0x3c, !PT ;  /* 0x0000000f0e9c7212 */ /* 0x000fc400078e3cff */
[----:B------:R-:W-:Y:S02]  /*b110*/  LOP3.LUT R146, R6, R7, RZ, 0x3c, !PT ;  /* 0x0000000706927212 */ /* 0x000fe400078e3cff */
[----:B------:R-:W-:Y:S02]  /*b120*/  LOP3.LUT R10, R159, 0x380, RZ, 0xc0, !PT ;  /* 0x000003809f0a7812 */ /* 0x000fe400078ec0ff */
[C---:B------:R-:W-:Y:S02]  /*b130*/  IADD3 R121, P0, R126.reuse, 0x6000, RZ ;  /* 0x000060007e797810 */ /* 0x040fe40007f1e0ff */
[C---:B------:R-:W-:Y:S02]  /*b140*/  IADD3 R125, P4, R126.reuse, 0x7000, RZ ;  /* 0x000070007e7d7810 */ /* 0x040fe40007f9e0ff */
[C---:B------:R-:W-:Y:S02]  /*b150*/  IADD3 R7, P3, R126.reuse, 0x8000, RZ ;  /* 0x000080007e077810 */ /* 0x040fe40007f7e0ff */
[----:B------:R-:W-:-:S02]  /*b160*/  IADD3 R15, P6, R126, 0x9000, RZ ;  /* 0x000090007e0f7810 */ /* 0x000fc40007fde0ff */
[----:B------:R-:W-:Y:S02]  /*b170*/  IADD3 R123, P5, R126, 0xa000, RZ ;  /* 0x0000a0007e7b7810 */ /* 0x000fe40007fbe0ff */
[----:B------:R-:W-:Y:S01]  /*b180*/  LOP3.LUT R126, R11, R126, RZ, 0x3c, !PT ;  /* 0x0000007e0b7e7212 */ /* 0x000fe200078e3cff */
[----:B------:R-:W-:Y:S01]  /*b190*/  IMAD.X R11, RZ, RZ, R127, P2 ;  /* 0x000000ffff0b7224 */ /* 0x000fe200010e067f */
[----:B------:R-:W-:Y:S02]  /*b1a0*/  SHF.R.U64 R10, R10, 0x3, RZ ;  /* 0x000000030a0a7819 */ /* 0x000fe400000012ff */
[----:B--2---:R-:W-:Y:S02]  /*b1b0*/  ISETP.NE.AND P2, PT, R131, 0x1, PT ;  /* 0x000000018300780c */ /* 0x004fe40003f45270 */
[----:B------:R-:W-:Y:S01]  /*b1c0*/  MOV R145, R144 ;  /* 0x0000009000917202 */ /* 0x000fe20000000f00 */
[----:B------:R-:W-:Y:S01]  /*b1d0*/  IMAD.U32 R144, RZ, RZ, UR12 ;  /* 0x0000000cff907e24 */ /* 0x000fe2000f8e00ff */
[----:B------:R-:W-:Y:S01]  /*b1e0*/  LOP3.LUT R10, R10, R159, RZ, 0x3c, !PT ;  /* 0x0000009f0a0a7212 */ /* 0x000fe200078e3cff */
[----:B------:R-:W-:Y:S01]  /*b1f0*/  USHF.R.S32.HI UR12, URZ, 0x1f, UR13 ;  /* 0x0000001f3f0c7899 */ /* 0x000fe2000801140d */
[----:B------:R-:W0:Y:S01]  /*b200*/  LDC R159, c[0x0][0xc38] ;  /* 0x00030e00ff9f7b82 */ /* 0x000e220000000800 */
[----:B------:R-:W-:-:S02]  /*b210*/  MOV R141, R140 ;  /* 0x0000008c008d7202 */ /* 0x000fc40000000f00 */
[----:B------:R-:W-:Y:S02]  /*b220*/  @!P1 IADD3 R144, R144, 0x36860, RZ ;  /* 0x0003686090909810 */ /* 0x000fe40007ffe0ff */
[----:B------:R-:W-:Y:S02]  /*b230*/  MOV R140, R150 ;  /* 0x00000096008c7202 */ /* 0x000fe40000000f00 */
[----:B------:R-:W-:Y:S02]  /*b240*/  @!P1 PRMT R150, RZ, 0x654, R144 ;  /* 0x00000654ff969816 */ /* 0x000fe40000000090 */
[----:B------:R-:W-:Y:S02]  /*b250*/  MOV R144, R148 ;  /* 0x0000009400907202 */ /* 0x000fe40000000f00 */
[----:B------:R-:W1:Y:S01]  /*b260*/  @P2 LDC R149, c[0x0][0xbec] ;  /* 0x0002fb00ff952b82 */ /* 0x000e620000000800 */
[----:B------:R-:W-:Y:S02]  /*b270*/  MOV R138, R138 ;  /* 0x0000008a008a7202 */ /* 0x000fe40000000f00 */
[----:B------:R-:W-:-:S02]  /*b280*/  MOV R139, R152 ;  /* 0x00000098008b7202 */ /* 0x000fc40000000f00 */
[----:B------:R-:W-:Y:S01]  /*b290*/  MOV R133, R132 ;  /* 0x0000008400857202 */ /* 0x000fe20000000f00 */
[----:B------:R-:W-:Y:S01]  /*b2a0*/  IMAD R132, RZ, RZ, -UR15 ;  /* 0x8000000fff847e24 */ /* 0x000fe2000f8e02ff */
[----:B------:R-:W-:Y:S01]  /*b2b0*/  MOV R146, R146 ;  /* 0x0000009200927202 */ /* 0x000fe20000000f00 */
[----:B------:R-:W2:Y:S01]  /*b2c0*/  @P2 LDC R152, c[0x0][0xbf0] ;  /* 0x0002fc00ff982b82 */ /* 0x000ea20000000800 */
[----:B------:R-:W-:Y:S02]  /*b2d0*/  LOP3.LUT R120, R121, 0x380, RZ, 0xc0, !PT ;  /* 0x0000038079787812 */ /* 0x000fe400078ec0ff */
[----:B------:R-:W-:Y:S01]  /*b2e0*/  LOP3.LUT R6, R7, 0x380, RZ, 0xc0, !PT ;  /* 0x0000038007067812 */ /* 0x000fe200078ec0ff */
[----:B0-----:R-:W-:Y:S01]  /*b2f0*/  IMAD R132, R159, R132, UR14 ;  /* 0x0000000e9f847e24 */ /* 0x001fe2000f8e0284 */
[----:B------:R-:W-:Y:S02]  /*b300*/  SHF.R.U64 R120, R120, 0x3, RZ ;  /* 0x0000000378787819 */ /* 0x000fe400000012ff */
[----:B------:R-:W-:Y:S01]  /*b310*/  SHF.R.U64 R6, R6, 0x3, RZ ;  /* 0x0000000306067819 */ /* 0x000fe200000012ff */
[----:B------:R-:W-:-:S02]  /*b320*/  WARPGROUP.DEPBAR.LE gsb0, 0x0 ;  /* 0x00008000000079c5 */ /* 0x000fc40000010000 */
[----:B------:R-:W-:Y:S01]  /*b330*/  WARPGROUP.ARRIVE ;  /* 0x00000000000079c5 */ /* 0x000fe20000000000 */
[----:B------:R-:W-:Y:S01]  /*b340*/  IMAD R148, R132, 0x80, R212 ;  /* 0x0000008084947824 */ /* 0x000fe200078e02d4 */
[----:B------:R-:W-:Y:S01]  /*b350*/  LOP3.LUT R120, R120, R121, RZ, 0x3c, !PT ;  /* 0x0000007978787212 */ /* 0x000fe200078e3cff */
[--C-:B------:R-:W-:Y:S01]  /*b360*/  IMAD.X R121, RZ, RZ, R127.reuse, P0 ;  /* 0x000000ffff797224 */ /* 0x100fe200000e067f */
[----:B------:R-:W-:Y:S01]  /*b370*/  LOP3.LUT R6, R6, R7, RZ, 0x3c, !PT ;  /* 0x0000000706067212 */ /* 0x000fe200078e3cff */
[----:B-1----:R-:W-:Y:S01]  /*b380*/  @P2 IMAD.HI.U32 R149, R148, R149, RZ ;  /* 0x0000009594952227 */ /* 0x002fe200078e00ff */
[----:B------:R-:W-:Y:S01]  /*b390*/  HGMMA.64x192x16.F32.BF16 R24, R176, gdesc[UR4].tnspB, R24, gsb0 ;  /* 0x42e00004b0187df0 */ /* 0x000fe20008001818 */
[----:B------:R-:W-:Y:S01]  /*b3a0*/  UIMAD.WIDE.U32 UR6, UR10, UR8, URZ ;  /* 0x000000080a0672a5 */ /* 0x000fe2000f8e003f */
[----:B------:R-:W-:Y:S01]  /*b3b0*/  MOV R136, R136 ;  /* 0x0000008800887202 */ /* 0x000fe20000000f00 */
[----:B------:R-:W-:Y:S01]  /*b3c0*/  IMAD.X R7, RZ, RZ, R127, P3 ;  /* 0x000000ffff077224 */ /* 0x000fe200018e067f */
[----:B------:R-:W-:Y:S01]  /*b3d0*/  MOV R137, R154 ;  /* 0x0000009a00897202 */ /* 0x000fe20000000f00 */
[----:B------:R-:W-:Y:S01]  /*b3e0*/  ULDC.64 UR8, c[0x0][0xae8] ;  /* 0x0002ba0000087ab9 */ /* 0x000fe20000000a00 */
[----:B------:R-:W-:Y:S01]  /*b3f0*/  MOV R134, R134 ;  /* 0x0000008600867202 */ /* 0x000fe20000000f00 */
[----:B------:R-:W-:Y:S01]  /*b400*/  IMAD.U32 R128, RZ, RZ, UR6 ;  /* 0x00000006ff807e24 */ /* 0x000fe2000f8e00ff */
[----:B------:R-:W-:-:S02]  /*b410*/  UIADD3 UR6, UR7, UR5, URZ ;  /* 0x0000000507067290 */ /* 0x000fc4000fffe03f */
[----:B------:R-:W-:Y:S01]  /*b420*/  IMAD.U32 R129, RZ, RZ, UR7 ;  /* 0x00000007ff817e24 */ /* 0x000fe2000f8e00ff */
[----:B------:R-:W-:Y:S01]  /*b430*/  MOV R135, R156 ;  /* 0x0000009c00877202 */ /* 0x000fe20000000f00 */
[----:B------:R-:W-:Y:S01]  /*b440*/  ULDC UR5, c[0x0][0xa88] ;  /* 0x0002a20000057ab9 */ /* 0x000fe20000000800 */
[----:B------:R-:W-:Y:S02]  /*b450*/  LOP3.LUT R124, R125, 0x380, RZ, 0xc0, !PT ;  /* 0x000003807d7c7812 */ /* 0x000fe400078ec0ff */
[----:B------:R-:W-:Y:S01]  /*b460*/  MOV R129, UR6 ;  /* 0x0000000600817c02 */ /* 0x000fe20008000f00 */
[----:B------:R-:W-:Y:S01]  /*b470*/  ULDC.64 UR6, c[0x0][0xb88] ;  /* 0x0002e20000067ab9 */ /* 0x000fe20000000a00 */
[----:B------:R-:W-:Y:S02]  /*b480*/  LOP3.LUT R14, R15, 0x380, RZ, 0xc0, !PT ;  /* 0x000003800f0e7812 */ /* 0x000fe400078ec0ff */
[----:B------:R-:W-:Y:S02]  /*b490*/  LOP3.LUT R122, R123, 0x380, RZ, 0xc0, !PT ;  /* 0x000003807b7a7812 */ /* 0x000fe400078ec0ff */
[----:B------:R-:W-:-:S02]  /*b4a0*/  SHF.R.U64 R124, R124, 0x3, RZ ;  /* 0x000000037c7c7819 */ /* 0x000fc400000012ff */
[----:B------:R-:W-:Y:S02]  /*b4b0*/  SHF.R.U64 R14, R14, 0x3, RZ ;  /* 0x000000030e0e7819 */ /* 0x000fe400000012ff */
[----:B------:R-:W-:Y:S02]  /*b4c0*/  SHF.R.U64 R122, R122, 0x3, RZ ;  /* 0x000000037a7a7819 */ /* 0x000fe400000012ff */
[----:B------:R-:W-:Y:S02]  /*b4d0*/  LOP3.LUT R124, R124, R125, RZ, 0x3c, !PT ;  /* 0x0000007d7c7c7212 */ /* 0x000fe400078e3cff */
[----:B------:R-:W-:Y:S01]  /*b4e0*/  LOP3.LUT R14, R14, R15, RZ, 0x3c, !PT ;  /* 0x0000000f0e0e7212 */ /* 0x000fe200078e3cff */
[--C-:B------:R-:W-:Y:S01]  /*b4f0*/  IMAD.X R15, RZ, RZ, R127.reuse, P6 ;  /* 0x000000ffff0f7224 */ /* 0x100fe200030e067f */
[----:B------:R-:W-:Y:S01]  /*b500*/  LOP3.LUT R122, R122, R123, RZ, 0x3c, !PT ;  /* 0x0000007b7a7a7212 */ /* 0x000fe200078e3cff */
[----:B------:R-:W-:Y:S01]  /*b510*/  IMAD.X R123, RZ, RZ, R127, P5 ;  /* 0x000000ffff7b7224 */ /* 0x000fe200028e067f */
[----:B------:R-:W-:Y:S01]  /*b520*/  IADD3.X R125, RZ, R127, RZ, P4, !PT ;  /* 0x0000007fff7d7210 */ /* 0x000fe200027fe4ff */
[----:B------:R-:W-:-:S02]  /*b530*/  UIADD3 UR4, UR4, 0x36820, URZ ;  /* 0x0003682004047890 */ /* 0x000fc4000fffe03f */
[----:B------:R-:W-:Y:S02]  /*b540*/  UIADD3 UR36, UR36, 0x1, URZ ;  /* 0x0000000124247890 */ /* 0x000fe4000fffe03f */
[----:B------:R-:W-:Y:S02]  /*b550*/  UPRMT UR4, URZ, 0x654, UR4 ;  /* 0x000006543f047896 */ /* 0x000fe40008000004 */
[----:B------:R-:W-:Y:S01]  /*b560*/  UISETP.NE.AND UP0, UPT, UR36, 0x2, UPT ;  /* 0x000000022400788c */ /* 0x000fe2000bf05270 */
[----:B------:R-:W-:Y:S03]  /*b570*/  BSSY B0, `(.L_x_29) ;  /* 0x0000110000007945 */ /* 0x000fe60003800000 */
[----:B------:R-:W-:Y:S01]  /*b580*/  USEL UR36, UR36, URZ, UP0 ;  /* 0x0000003f24247287 */ /* 0x000fe20008000000 */
[----:B------:R-:W-:Y:S02]  /*b590*/  WARPGROUP.DEPBAR.LE gsb0, 0x0 ;  /* 0x00008000000079c5 */ /* 0x000fe40000010000 */
[----:B------:R0:W-:Y:S01]  /*b5a0*/  @!P1 SYNCS.ARRIVE.TRANS64.RED.A1T0 RZ, [R150+URZ], RZ ;  /* 0x000000ff96ff99a7 */ /* 0x0001e2000810043f */
[-C--:B---3--:R-:W-:Y:S01]  /*b5b0*/  FMUL.FTZ R147, R32, R143.reuse ;  /* 0x0000008f20937220 */ /* 0x088fe20000410000 */
[-C--:B------:R-:W-:Y:S01]  /*b5c0*/  FMUL.FTZ R32, R37, R143.reuse ;  /* 0x0000008f25207220 */ /* 0x080fe20000410000 */
[-C--:B------:R-:W-:Y:S01]  /*b5d0*/  FMUL.FTZ R25, R25, R143.reuse ;  /* 0x0000008f19197220 */ /* 0x080fe20000410000 */
[-C--:B------:R-:W-:Y:S01]  /*b5e0*/  FMUL.FTZ R24, R24, R143.reuse ;  /* 0x0000008f18187220 */ /* 0x080fe20000410000 */
[-C--:B------:R-:W-:Y:S01]  /*b5f0*/  FMUL.FTZ R27, R27, R142.reuse ;  /* 0x0000008e1b1b7220 */ /* 0x080fe20000410000 */
[-C--:B------:R-:W-:Y:S01]  /*b600*/  FMUL.FTZ R26, R26, R142.reuse ;  /* 0x0000008e1a1a7220 */ /* 0x080fe20000410000 */
[-C--:B------:R-:W-:Y:S01]  /*b610*/  FMUL.FTZ R31, R31, R142.reuse ;  /* 0x0000008e1f1f7220 */ /* 0x080fe20000410000 */
[-C--:B0-----:R-:W-:Y:S01]  /*b620*/  FMUL.FTZ R150, R28, R143.reuse ;  /* 0x0000008f1c967220 */ /* 0x081fe20000410000 */
[-C--:B------:R-:W-:Y:S01]  /*b630*/  FMUL.FTZ R28, R33, R143.reuse ;  /* 0x0000008f211c7220 */ /* 0x080fe20000410000 */
[-C--:B------:R-:W-:Y:S01]  /*b640*/  FMUL.FTZ R33, R36, R143.reuse ;  /* 0x0000008f24217220 */ /* 0x080fe20000410000 */
[----:B------:R-:W-:Y:S01]  /*b650*/  FMUL.FTZ R30, R30, R142 ;  /* 0x0000008e1e1e7220 */ /* 0x000fe20000410000 */
[----:B------:R-:W0:Y:S01]  /*b660*/  LDC.64 R36, c[0x0][0xb98] ;  /* 0x0002e600ff247b82 */ /* 0x000e220000000a00 */
        /* <DEDUP_REMOVED lines=41> */
[----:B------:R-:W-:-:S02]  /*b900*/  IMAD.MOV.U32 R143, RZ, RZ, R148 ;  /* 0x000000ffff8f7224 */ /* 0x000fc400078e0094 */
[-C--:B------:R-:W-:Y:S01]  /*b910*/  FMUL.FTZ R43, R43, R142.reuse ;  /* 0x0000008e2b2b7220 */ /* 0x080fe20000410000 */
[----:B------:R-:W-:Y:S01]  /*b920*/  FMUL.FTZ R42, R42, R142 ;  /* 0x0000008e2a2a7220 */ /* 0x000fe20000410000 */
[----:B--2---:R-:W-:Y:S01]  /*b930*/  @P2 SHF.R.U32.HI R143, RZ, R152, R149 ;  /* 0x00000098ff8f2219 */ /* 0x004fe20000011695 */
[----:B------:R-:W-:Y:S01]  /*b940*/  FMUL.FTZ R35, R35, R142 ;  /* 0x0000008e23237220 */ /* 0x000fe20000410000 */
[----:B------:R-:W-:Y:S01]  /*b950*/  F2FP.BF16.F32.PACK_AB R24, R25, R24 ;  /* 0x000000181918723e */ /* 0x000fe200000010ff */
[----:B------:R-:W-:Y:S01]  /*b960*/  FMUL.FTZ R34, R34, R142 ;  /* 0x0000008e22227220 */ /* 0x000fe20000410000 */
[----:B------:R-:W-:Y:S01]  /*b970*/  F2FP.BF16.F32.PACK_AB R25, R27, R26 ;  /* 0x0000001a1b19723e */ /* 0x000fe200000010ff */
[-C--:B------:R-:W-:Y:S01]  /*b980*/  FMUL.FTZ R39, R39, R142.reuse ;  /* 0x0000008e27277220 */ /* 0x080fe20000410000 */
[----:B------:R-:W-:Y:S01]  /*b990*/  FMUL.FTZ R38, R38, R142 ;  /* 0x0000008e26267220 */ /* 0x000fe20000410000 */
[----:B------:R-:W-:Y:S01]  /*b9a0*/  F2FP.BF16.F32.PACK_AB R27, R31, R30 ;  /* 0x0000001e1f1b723e */ /* 0x000fe200000010ff */
[-C--:B------:R-:W-:Y:S01]  /*b9b0*/  FMUL.FTZ R47, R47, R142.reuse ;  /* 0x0000008e2f2f7220 */ /* 0x080fe20000410000 */
[----:B------:R-:W-:Y:S01]  /*b9c0*/  FMUL.FTZ R46, R46, R142 ;  /* 0x0000008e2e2e7220 */ /* 0x000fe20000410000 */
[----:B------:R-:W-:Y:S01]  /*b9d0*/  F2FP.BF16.F32.PACK_AB R30, R32, R33 ;  /* 0x00000021201e723e */ /* 0x000fe200000010ff */
[----:B0-----:R-:W-:Y:S01]  /*b9e0*/  IMAD.WIDE.U32 R128, R36, UR13, R128 ;  /* 0x0000000d24807c25 */ /* 0x001fe2000f8e0080 */
[----:B------:R-:W-:-:S03]  /*b9f0*/  F2FP.BF16.F32.PACK_AB R33, R43, R42 ;  /* 0x0000002a2b21723e */ /* 0x000fc600000010ff */
[----:B------:R-:W-:Y:S01]  /*ba00*/  FMUL.FTZ R51, R51, R142 ;  /* 0x0000008e33337220 */ /* 0x000fe20000410000 */
[----:B------:R-:W-:Y:S01]  /*ba10*/  F2FP.BF16.F32.PACK_AB R26, R29, R150 ;  /* 0x000000961d1a723e */ /* 0x000fe200000010ff */
[----:B------:R-:W-:Y:S01]  /*ba20*/  BAR.SYNC.DEFER_BLOCKING 0x1, 0x100 ;  /* 0x0044000000007b1d */ /* 0x000fe20000010000 */
[--C-:B------:R-:W-:Y:S01]  /*ba30*/  IMAD.MOV R43, RZ, RZ, -R143.reuse ;  /* 0x000000ffff2b7224 */ /* 0x100fe200078e0a8f */
[----:B------:R-:W-:Y:S01]  /*ba40*/  F2FP.BF16.F32.PACK_AB R28, R28, R147 ;  /* 0x000000931c1c723e */ /* 0x000fe200000010ff */
[----:B------:R-:W-:Y:S01]  /*ba50*/  FMUL.FTZ R50, R50, R142 ;  /* 0x0000008e32327220 */ /* 0x000fe20000410000 */
[----:B------:R-:W-:Y:S01]  /*ba60*/  F2FP.BF16.F32.PACK_AB R29, R35, R34 ;  /* 0x00000022231d723e */ /* 0x000fe200000010ff */
[----:B------:R-:W-:Y:S01]  /*ba70*/  IMAD R43, R131, R43, R148 ;  /* 0x0000002b832b7224 */ /* 0x000fe200078e0294 */
[----:B------:R-:W-:Y:S01]  /*ba80*/  F2FP.BF16.F32.PACK_AB R31, R39, R38 ;  /* 0x00000026271f723e */ /* 0x000fe200000010ff */
[----:B------:R-:W-:Y:S01]  /*ba90*/  IMAD R38, R36, UR12, RZ ;  /* 0x0000000c24267c24 */ /* 0x000fe2000f8e02ff */
[----:B------:R-:W-:Y:S01]  /*baa0*/  F2FP.BF16.F32.PACK_AB R32, R41, R40 ;  /* 0x000000282920723e */ /* 0x000fe200000010ff */
[----:B------:R-:W-:Y:S01]  /*bab0*/  FMUL.FTZ R55, R55, R142 ;  /* 0x0000008e37377220 */ /* 0x000fe20000410000 */
[----:B------:R-:W-:Y:S01]  /*bac0*/  F2FP.BF16.F32.PACK_AB R34, R45, R44 ;  /* 0x0000002c2d22723e */ /* 0x000fe200000010ff */
[----:B------:R-:W-:Y:S01]  /*bad0*/  IMAD R41, R37, UR13, R38 ;  /* 0x0000000d25297c24 */ /* 0x000fe2000f8e0226 */
[----:B------:R-:W-:Y:S01]  /*bae0*/  F2FP.BF16.F32.PACK_AB R35, R47, R46 ;  /* 0x0000002e2f23723e */ /* 0x000fe200000010ff */
[----:B------:R-:W-:Y:S01]  /*baf0*/  FMUL.FTZ R54, R54, R142 ;  /* 0x0000008e36367220 */ /* 0x000fe20000410000 */
[----:B------:R-:W-:Y:S01]  /*bb00*/  IADD3 R40, P0, R143, R128, RZ ;  /* 0x000000808f287210 */ /* 0x000fe20007f1e0ff */
        /* <DEDUP_REMOVED lines=8> */
[----:B------:R-:W-:Y:S01]  /*bb90*/  F2FP.BF16.F32.PACK_AB R36, R49, R48 ;  /* 0x000000303124723e */ /* 0x000fe200000010ff */
[----:B------:R0:W-:Y:S01]  /*bba0*/  STSM.16.M88.4 [R141], R24 ;  /* 0x000000188d007844 */ /* 0x0001e20000000200 */
[----:B------:R-:W-:Y:S01]  /*bbb0*/  F2FP.BF16.F32.PACK_AB R37, R51, R50 ;  /* 0x000000323325723e */ /* 0x000fe200000010ff */
[----:B------:R-:W-:Y:S01]  /*bbc0*/  FMUL.FTZ R75, R75, R142 ;  /* 0x0000008e4b4b7220 */ /* 0x000fe20000410000 */
[----:B------:R-:W-:Y:S01]  /*bbd0*/  F2FP.BF16.F32.PACK_AB R38, R53, R52 ;  /* 0x000000343526723e */ /* 0x000fe200000010ff */
[----:B------:R-:W-:Y:S01]  /*bbe0*/  STSM.16.M88.4 [R145], R28 ;  /* 0x0000001c91007844 */ /* 0x000fe20000000200 */
[----:B------:R-:W-:Y:S01]  /*bbf0*/  F2FP.BF16.F32.PACK_AB R39, R55, R54 ;  /* 0x000000363727723e */ /* 0x000fe200000010ff */
[-C--:B------:R-:W-:Y:S01]  /*bc00*/  FMUL.FTZ R74, R74, R142.reuse ;  /* 0x0000008e4a4a7220 */ /* 0x080fe20000410000 */
[-C--:B------:R-:W-:Y:S01]  /*bc10*/  FMUL.FTZ R79, R79, R142.reuse ;  /* 0x0000008e4f4f7220 */ /* 0x080fe20000410000 */
[----:B------:R1:W-:Y:S01]  /*bc20*/  STSM.16.M88.4 [R146], R32 ;  /* 0x0000002092007844 */ /* 0x0003e20000000200 */
[-C--:B------:R-:W-:Y:S01]  /*bc30*/  FMUL.FTZ R78, R78, R142.reuse ;  /* 0x0000008e4e4e7220 */ /* 0x080fe20000410000 */
[-C--:B------:R-:W-:Y:S01]  /*bc40*/  FMUL.FTZ R83, R83, R142.reuse ;  /* 0x0000008e53537220 */ /* 0x080fe20000410000 */
[-C--:B------:R-:W-:Y:S01]  /*bc50*/  FMUL.FTZ R82, R82, R142.reuse ;  /* 0x0000008e52527220 */ /* 0x080fe20000410000 */
[----:B------:R-:W-:Y:S01]  /*bc60*/  STSM.16.M88.4 [R144], R36 ;  /* 0x0000002490007844 */ /* 0x000fe20000000200 */
[-C--:B------:R-:W-:Y:S01]  /*bc70*/  FMUL.FTZ R87, R87, R142.reuse ;  /* 0x0000008e57577220 */ /* 0x080fe20000410000 */
[-C--:B------:R-:W-:Y:S01]  /*bc80*/  FMUL.FTZ R86, R86, R142.reuse ;  /* 0x0000008e56567220 */ /* 0x080fe20000410000 */
[----:B------:R-:W-:Y:S01]  /*bc90*/  FMUL.FTZ R91, R91, R142 ;  /* 0x0000008e5b5b7220 */ /* 0x000fe20000410000 */
[----:B0-----:R-:W-:Y:S01]  /*bca0*/  F2FP.BF16.F32.PACK_AB R24, R57, R56 ;  /* 0x000000383918723e */ /* 0x001fe200000010ff */
[----:B------:R-:W-:Y:S01]  /*bcb0*/  FMUL.FTZ R90, R90, R142 ;  /* 0x0000008e5a5a7220 */ /* 0x000fe20000410000 */
[----:B------:R-:W-:Y:S01]  /*bcc0*/  F2FP.BF16.F32.PACK_AB R25, R59, R58 ;  /* 0x0000003a3b19723e */ /* 0x000fe200000010ff */
[----:B------:R-:W-:Y:S01]  /*bcd0*/  FMUL.FTZ R95, R95, R142 ;  /* 0x0000008e5f5f7220 */ /* 0x000fe20000410000 */
[----:B------:R-:W-:Y:S01]  /*bce0*/  F2FP.BF16.F32.PACK_AB R26, R61, R60 ;  /* 0x0000003c3d1a723e */ /* 0x000fe200000010ff */
[----:B------:R-:W-:Y:S01]  /*bcf0*/  FMUL.FTZ R94, R94, R142 ;  /* 0x0000008e5e5e7220 */ /* 0x000fe20000410000 */
[----:B------:R-:W-:Y:S01]  /*bd00*/  F2FP.BF16.F32.PACK_AB R27, R63, R62 ;  /* 0x0000003e3f1b723e */ /* 0x000fe200000010ff */
[-C--:B------:R-:W-:Y:S01]  /*bd10*/  FMUL.FTZ R99, R99, R142.reuse ;  /* 0x0000008e63637220 */ /* 0x080fe20000410000 */
[----:B-1----:R-:W-:Y:S01]  /*bd20*/  SHF.R.S32.HI R33, RZ, 0x1f, R143 ;  /* 0x0000001fff217819 */ /* 0x002fe2000001148f */
[-C--:B------:R-:W-:Y:S01]  /*bd30*/  FMUL.FTZ R98, R98, R142.reuse ;  /* 0x0000008e62627220 */ /* 0x080fe20000410000 */
[----:B------:R-:W-:Y:S01]  /*bd40*/  SHF.R.S32.HI R32, RZ, 0x1f, R43 ;  /* 0x0000001fff207819 */ /* 0x000fe2000001142b */
[----:B------:R0:W-:Y:S01]  /*bd50*/  STSM.16.M88.4 [R140], R24 ;  /* 0x000000188c007844 */ /* 0x0001e20000000200 */
[----:B------:R-:W-:Y:S01]  /*bd60*/  IADD3.X R41, R33, R129, R41, P0, !PT ;  /* 0x0000008121297210 */ /* 0x000fe200007fe429 */
[----:B------:R-:W-:Y:S01]  /*bd70*/  FMUL.FTZ R103, R103, R142 ;  /* 0x0000008e67677220 */ /* 0x000fe20000410000 */
[----:B------:R-:W-:Y:S01]  /*bd80*/  F2FP.BF16.F32.PACK_AB R28, R65, R64 ;  /* 0x00000040411c723e */ /* 0x000fe200000010ff */
[----:B------:R-:W-:Y:S01]  /*bd90*/  IMAD R32, R32, UR6, RZ ;  /* 0x0000000620207c24 */ /* 0x000fe2000f8e02ff */
[----:B------:R-:W-:Y:S01]  /*bda0*/  F2FP.BF16.F32.PACK_AB R29, R67, R66 ;  /* 0x00000042431d723e */ /* 0x000fe200000010ff */
[----:B------:R-:W-:Y:S01]  /*bdb0*/  IMAD.WIDE.U32 R40, R43, UR6, R40 ;  /* 0x000000062b287c25 */ /* 0x000fe2000f8e0028 */
[----:B------:R-:W-:-:S03]  /*bdc0*/  F2FP.BF16.F32.PACK_AB R30, R69, R68 ;  /* 0x00000044451e723e */ /* 0x000fc600000010ff */
[----:B------:R-:W-:Y:S01]  /*bdd0*/  FMUL.FTZ R102, R102, R142 ;  /* 0x0000008e66667220 */ /* 0x000fe20000410000 */
[----:B------:R-:W-:Y:S01]  /*bde0*/  F2FP.BF16.F32.PACK_AB R31, R71, R70 ;  /* 0x00000046471f723e */ /* 0x000fe200000010ff */
[----:B------:R-:W-:Y:S01]  /*bdf0*/  IMAD R45, R43, UR7, R32 ;  /* 0x000000072b2d7c24 */ /* 0x000fe2000f8e0220 */
[----:B------:R-:W-:Y:S01]  /*be00*/  F2FP.BF16.F32.PACK_AB R32, R73, R72 ;  /* 0x000000484920723e */ /* 0x000fe200000010ff */
[----:B------:R-:W-:Y:S01]  /*be10*/  IMAD R43, R132, 0x80, R211 ;  /* 0x00000080842b7824 */ /* 0x000fe200078e02d3 */
[----:B------:R-:W-:Y:S01]  /*be20*/  ULDC.64 UR6, c[0x0][0xb50] ;  /* 0x0002d40000067ab9 */ /* 0x000fe20000000a00 */
[----:B------:R-:W-:Y:S01]  /*be30*/  IMAD R72, R131, UR5, RZ ;  /* 0x0000000583487c24 */ /* 0x000fe2000f8e02ff */
[----:B------:R1:W-:Y:S01]  /*be40*/  STSM.16.M88.4 [R139], R28 ;  /* 0x0000001c8b007844 */ /* 0x0003e20000000200 */
[----:B------:R-:W-:Y:S01]  /*be50*/  LOP3.LUT P0, RZ, R206, 0x3, RZ, 0xc0, !PT ;  /* 0x00000003ceff7812 */ /* 0x000fe2000780c0ff */
[----:B0-----:R-:W-:Y:S02]  /*be60*/  VIADD R25, R43, 0x8 ;  /* 0x000000082b197836 */ /* 0x001fe40000000000 */
[----:B------:R-:W-:Y:S01]  /*be70*/  FMUL.FTZ R107, R107, R142 ;  /* 0x0000008e6b6b7220 */ /* 0x000fe20000410000 */
[----:B------:R-:W-:-:S02]  /*be80*/  IMAD.IADD R27, R41, 0x1, R45 ;  /* 0x00000001291b7824 */ /* 0x000fc400078e022d */
[-C--:B------:R-:W-:Y:S01]  /*be90*/  FMUL.FTZ R106, R106, R142.reuse ;  /* 0x0000008e6a6a7220 */ /* 0x080fe20000410000 */
[-C--:B------:R-:W-:Y:S01]  /*bea0*/  FMUL.FTZ R111, R111, R142.reuse ;  /* 0x0000008e6f6f7220 */ /* 0x080fe20000410000 */
[-C--:B------:R-:W-:Y:S01]  /*beb0*/  FMUL.FTZ R110, R110, R142.reuse ;  /* 0x0000008e6e6e7220 */ /* 0x080fe20000410000 */
[-C--:B------:R-:W-:Y:S01]  /*bec0*/  FMUL.FTZ R115, R115, R142.reuse ;  /* 0x0000008e73737220 */ /* 0x080fe20000410000 */
[----:B------:R-:W-:Y:S01]  /*bed0*/  FMUL.FTZ R114, R114, R142 ;  /* 0x0000008e72727220 */ /* 0x000fe20000410000 */
[----:B------:R-:W-:Y:S01]  /*bee0*/  ISETP.GE.OR P1, PT, R43, R72, P0 ;  /* 0x000000482b00720c */ /* 0x000fe20000726670 */
[-C--:B------:R-:W-:Y:S01]  /*bef0*/  FMUL.FTZ R119, R119, R142.reuse ;  /* 0x0000008e77777220 */ /* 0x080fe20000410000 */
[----:B------:R-:W-:Y:S01]  /*bf00*/  FMUL.FTZ R118, R118, R142 ;  /* 0x0000008e76767220 */ /* 0x000fe20000410000 */
[----:B------:R-:W-:Y:S01]  /*bf10*/  F2FP.BF16.F32.PACK_AB R33, R75, R74 ;  /* 0x0000004a4b21723e */ /* 0x000fe200000010ff */
[----:B------:R-:W0:Y:S01]  /*bf20*/  @P2 LDC R73, c[0x0][0xbec] ;  /* 0x0002fb00ff492b82 */ /* 0x000e220000000800 */
[----:B------:R-:W-:-:S02]  /*bf30*/  F2FP.BF16.F32.PACK_AB R34, R77, R76 ;  /* 0x0000004c4d22723e */ /* 0x000fc400000010ff */
[C---:B-1----:R-:W-:Y:S02]  /*bf40*/  LEA R28, P3, R40.reuse, UR6, 0x2 ;  /* 0x00000006281c7c11 */ /* 0x042fe4000f8610ff */
[----:B------:R-:W-:Y:S02]  /*bf50*/  F2FP.BF16.F32.PACK_AB R35, R79, R78 ;  /* 0x0000004e4f23723e */ /* 0x000fe400000010ff */
[----:B------:R-:W-:Y:S01]  /*bf60*/  ISETP.GE.OR P0, PT, R25, R72, P0 ;  /* 0x000000481900720c */ /* 0x000fe20000706670 */
[----:B------:R-:W-:Y:S01]  /*bf70*/  SHFL.IDX PT, R44, R28, RZ, 0x1c1f ;  /* 0x001c1fff1c2c7589 */ /* 0x000fe200000e0000 */
[----:B------:R-:W-:Y:S01]  /*bf80*/  LEA.HI.X R40, R40, UR7, R27, 0x2, P3 ;  /* 0x0000000728287c11 */ /* 0x000fe200098f141b */
[----:B------:R-:W1:Y:S01]  /*bf90*/  @P2 LDC R75, c[0x0][0xbf0] ;  /* 0x0002fc00ff4b2b82 */ /* 0x000e620000000800 */
[----:B------:R-:W-:Y:S01]  /*bfa0*/  F2FP.BF16.F32.PACK_AB R88, R89, R88 ;  /* 0x000000585958723e */ /* 0x000fe200000010ff */
[----:B------:R-:W-:Y:S01]  /*bfb0*/  STSM.16.M88.4 [R138], R32 ;  /* 0x000000208a007844 */ /* 0x000fe20000000200 */
[----:B------:R-:W-:-:S02]  /*bfc0*/  F2FP.BF16.F32.PACK_AB R24, R81, R80 ;  /* 0x000000505118723e */ /* 0x000fc400000010ff */
[----:B------:R-:W-:Y:S01]  /*bfd0*/  F2FP.BF16.F32.PACK_AB R25, R83, R82 ;  /* 0x000000525319723e */ /* 0x000fe200000010ff */
[----:B------:R-:W2:Y:S01]  /*bfe0*/  SHFL.IDX PT, R45, R40, RZ, 0x1c1f ;  /* 0x001c1fff282d7589 */ /* 0x000ea200000e0000 */
[----:B------:R-:W-:Y:S02]  /*bff0*/  F2FP.BF16.F32.PACK_AB R26, R85, R84 ;  /* 0x00000054551a723e */ /* 0x000fe400000010ff */
[----:B------:R-:W-:Y:S01]  /*c000*/  F2FP.BF16.F32.PACK_AB R27, R87, R86 ;  /* 0x00000056571b723e */ /* 0x000fe200000010ff */
[----:B------:R-:W-:Y:S01]  /*c010*/  SHFL.IDX PT, R46, R28, 0x1, 0x1c1f ;  /* 0x003c1f001c2e7f89 */ /* 0x000fe200000e0000 */
[----:B------:R-:W-:Y:S02]  /*c020*/  F2FP.BF16.F32.PACK_AB R89, R91, R90 ;  /* 0x0000005a5b59723e */ /* 0x000fe400000010ff */
[----:B------:R-:W-:Y:S01]  /*c030*/  F2FP.BF16.F32.PACK_AB R96, R97, R96 ;  /* 0x000000606160723e */ /* 0x000fe200000010ff */
[----:B------:R-:W-:Y:S01]  /*c040*/  STSM.16.M88.4 [R133], R24 ;  /* 0x0000001885007844 */ /* 0x000fe20000000200 */
[----:B------:R-:W-:-:S02]  /*c050*/  F2FP.BF16.F32.PACK_AB R90, R93, R92 ;  /* 0x0000005c5d5a723e */ /* 0x000fc400000010ff */
[----:B------:R-:W-:Y:S01]  /*c060*/  F2FP.BF16.F32.PACK_AB R91, R95, R94 ;  /* 0x0000005e5f5b723e */ /* 0x000fe200000010ff */
[----:B------:R-:W3:Y:S01]  /*c070*/  SHFL.IDX PT, R47, R40, 0x1, 0x1c1f ;  /* 0x003c1f00282f7f89 */ /* 0x000ee200000e0000 */
[----:B------:R-:W-:Y:S02]  /*c080*/  F2FP.BF16.F32.PACK_AB R97, R99, R98 ;  /* 0x000000626361723e */ /* 0x000fe400000010ff */
[----:B------:R-:W-:Y:S01]  /*c090*/  F2FP.BF16.F32.PACK_AB R104, R105, R104 ;  /* 0x000000686968723e */ /* 0x000fe200000010ff */
[----:B------:R-:W-:Y:S01]  /*c0a0*/  STSM.16.M88.4 [R137], R88 ;  /* 0x0000005889007844 */ /* 0x000fe20000000200 */
[----:B------:R-:W-:Y:S02]  /*c0b0*/  F2FP.BF16.F32.PACK_AB R98, R101, R100 ;  /* 0x000000646562723e */ /* 0x000fe400000010ff */
[----:B------:R-:W-:Y:S02]  /*c0c0*/  F2FP.BF16.F32.PACK_AB R99, R103, R102 ;  /* 0x000000666763723e */ /* 0x000fe400000010ff */
[----:B------:R-:W-:-:S02]  /*c0d0*/  F2FP.BF16.F32.PACK_AB R105, R107, R106 ;  /* 0x0000006a6b69723e */ /* 0x000fc400000010ff */
[----:B------:R-:W-:Y:S01]  /*c0e0*/  F2FP.BF16.F32.PACK_AB R112, R113, R112 ;  /* 0x000000707170723e */ /* 0x000fe200000010ff */
[----:B------:R-:W-:Y:S01]  /*c0f0*/  STSM.16.M88.4 [R136], R96 ;  /* 0x0000006088007844 */ /* 0x000fe20000000200 */
[----:B------:R-:W-:Y:S02]  /*c100*/  F2FP.BF16.F32.PACK_AB R106, R109, R108 ;  /* 0x0000006c6d6a723e */ /* 0x000fe400000010ff */
[----:B------:R-:W-:Y:S02]  /*c110*/  F2FP.BF16.F32.PACK_AB R107, R111, R110 ;  /* 0x0000006e6f6b723e */ /* 0x000fe400000010ff */
[----:B------:R-:W-:Y:S02]  /*c120*/  F2FP.BF16.F32.PACK_AB R113, R115, R114 ;  /* 0x000000727371723e */ /* 0x000fe400000010ff */
[----:B------:R-:W-:Y:S01]  /*c130*/  F2FP.BF16.F32.PACK_AB R114, R117, R116 ;  /* 0x000000747572723e */ /* 0x000fe200000010ff */
[----:B------:R-:W-:Y:S01]  /*c140*/  STSM.16.M88.4 [R135], R104 ;  /* 0x0000006887007844 */ /* 0x000fe20000000200 */
[----:B------:R-:W-:-:S05]  /*c150*/  F2FP.BF16.F32.PACK_AB R115, R119, R118 ;  /* 0x000000767773723e */ /* 0x000fca00000010ff */
[----:B------:R-:W-:Y:S01]  /*c160*/  STSM.16.M88.4 [R134], R112 ;  /* 0x0000007086007844 */ /* 0x000fe20000000200 */
[----:B------:R-:W-:Y:S01]  /*c170*/  BAR.SYNC.DEFER_BLOCKING 0x1, 0x100 ;  /* 0x0044000000007b1d */ /* 0x000fe20000010000 */
[----:B------:R-:W-:Y:S02]  /*c180*/  UIMAD UR5, UR11, UR8, URZ ;  /* 0x000000080b0572a4 */ /* 0x000fe4000f8e023f */
[----:B------:R-:W-:Y:S02]  /*c190*/  UIMAD.WIDE.U32 UR6, UR10, UR8, URZ ;  /* 0x000000080a0672a5 */ /* 0x000fe4000f8e003f */
[----:B------:R-:W-:-:S03]  /*c1a0*/  UIMAD UR5, UR10, UR9, UR5 ;  /* 0x000000090a0572a4 */ /* 0x000fc6000f8e0205 */
[----:B------:R-:W-:Y:S01]  /*c1b0*/  ULDC.64 UR8, c[0x0][0xaf0] ;  /* 0x0002bc0000087ab9 */ /* 0x000fe20000000a00 */
[----:B--2---:R-:W-:Y:S04]  /*c1c0*/  @!P1 ST.E desc[UR60][R44.64], R130 ;  /* 0x000000822c009985 */ /* 0x004fe8000c10193c */
[----:B---3--:R0:W-:Y:S04]  /*c1d0*/  @!P0 ST.E desc[UR60][R46.64], R0 ;  /* 0x000000002e008985 */ /* 0x0081e8000c10193c */
[----:B------:R2:W5:Y:S04]  /*c1e0*/  LD.E.128 R36, desc[UR60][R2.64] ;  /* 0x0000003c02247980 */ /* 0x000568000c101d00 */
[----:B------:R3:W5:Y:S04]  /*c1f0*/  LD.E.128 R28, desc[UR60][R4.64] ;  /* 0x0000003c041c7980 */ /* 0x000768000c101d00 */
[----:B------:R4:W5:Y:S01]  /*c200*/  LD.E.128 R24, desc[UR60][R8.64] ;  /* 0x0000003c08187980 */ /* 0x000962000c101d00 */
[----:B--2---:R-:W-:Y:S01]  /*c210*/  LEA R3, R22, R205, 0x5 ;  /* 0x000000cd16037211 */ /* 0x004fe200078e28ff */
[----:B------:R-:W-:-:S02]  /*c220*/  UIADD3 UR7, UR7, UR5, URZ ;  /* 0x0000000507077290 */ /* 0x000fc4000fffe03f */
[----:B------:R-:W5:Y:S01]  /*c230*/  LD.E.128 R48, desc[UR60][R126.64] ;  /* 0x0000003c7e307980 */ /* 0x000f62000c101d00 */
[----:B---3--:R-:W2:Y:S03]  /*c240*/  LDC.64 R4, c[0x0][0xae0] ;  /* 0x0002b800ff047b82 */ /* 0x008ea60000000a00 */
[----:B------:R-:W5:Y:S01]  /*c250*/  LD.E.128 R60, desc[UR60][R12.64] ;  /* 0x0000003c0c3c7980 */ /* 0x000f62000c101d00 */
[----:B----4-:R-:W-:-:S03]  /*c260*/  IMAD R8, R132, 0x80, R3 ;  /* 0x0000008084087824 */ /* 0x010fc600078e0203 */
[----:B------:R-:W5:Y:S01]  /*c270*/  LD.E.128 R52, desc[UR60][R20.64] ;  /* 0x0000003c14347980 */ /* 0x000f62000c101d00 */
[----:B0-----:R-:W-:Y:S01]  /*c280*/  @P2 IMAD.HI.U32 R0, R8, R73, RZ ;  /* 0x0000004908002227 */ /* 0x001fe200078e00ff */
[----:B------:R-:W-:Y:S02]  /*c290*/  UIMAD UR5, UR12, UR8, URZ ;  /* 0x000000080c0572a4 */ /* 0x000fe4000f8e023f */
[----:B------:R-:W5:Y:S01]  /*c2a0*/  LD.E.128 R40, desc[UR60][R120.64] ;  /* 0x0000003c78287980 */ /* 0x000f62000c101d00 */
[----:B------:R-:W-:Y:S01]  /*c2b0*/  IMAD.MOV.U32 R2, RZ, RZ, R8 ;  /* 0x000000ffff027224 */ /* 0x000fe200078e0008 */
[----:B-1----:R-:W-:Y:S01]  /*c2c0*/  @P2 SHF.R.U32.HI R2, RZ, R75, R0 ;  /* 0x0000004bff022219 */ /* 0x002fe20000011600 */
[----:B------:R-:W-:Y:S01]  /*c2d0*/  UIMAD UR5, UR13, UR9, UR5 ;  /* 0x000000090d0572a4 */ /* 0x000fe2000f8e0205 */
[----:B------:R-:W5:Y:S01]  /*c2e0*/  LD.E.128 R32, desc[UR60][R124.64] ;  /* 0x0000003c7c207980 */ /* 0x000f62000c101d00 */
[----:B------:R-:W-:Y:S01]  /*c2f0*/  UIMAD.WIDE.U32 UR6, UR13, UR8, UR6 ;  /* 0x000000080d0672a5 */ /* 0x000fe2000f8e0006 */
[--C-:B------:R-:W-:Y:S01]  /*c300*/  SHF.R.S32.HI R3, RZ, 0x1f, R2.reuse ;  /* 0x0000001fff037819 */ /* 0x100fe20000011402 */
[----:B------:R-:W-:Y:S01]  /*c310*/  IMAD.MOV R0, RZ, RZ, -R2 ;  /* 0x000000ffff007224 */ /* 0x000fe200078e0a02 */
[----:B------:R-:W5:Y:S01]  /*c320*/  LD.E.128 R68, desc[UR60][R6.64] ;  /* 0x0000003c06447980 */ /* 0x000f62000c101d00 */
[----:B------:R-:W-:-:S02]  /*c330*/  UIADD3 UR7, UR7, UR5, URZ ;  /* 0x0000000507077290 */ /* 0x000fc4000fffe03f */
[----:B------:R-:W-:Y:S01]  /*c340*/  IMAD R131, R131, R0, R8 ;  /* 0x0000000083837224 */ /* 0x000fe200078e0208 */
[----:B------:R-:W5:Y:S01]  /*c350*/  LD.E.128 R64, desc[UR60][R14.64] ;  /* 0x0000003c0e407980 */ /* 0x000f62000c101d00 */
[----:B--2---:R-:W-:-:S03]  /*c360*/  IMAD R3, R3, R4, RZ ;  /* 0x0000000403037224 */ /* 0x004fc600078e02ff */
[----:B------:R-:W5:Y:S01]  /*c370*/  LD.E.128 R56, desc[UR60][R122.64] ;  /* 0x0000003c7a387980 */ /* 0x000f62000c101d00 */
[C---:B------:R-:W-:Y:S01]  /*c380*/  IMAD R5, R2.reuse, R5, R3 ;  /* 0x0000000502057224 */ /* 0x040fe200078e0203 */
[----:B------:R-:W-:Y:S02]  /*c390*/  SHF.R.S32.HI R0, RZ, 0x1f, R131 ;  /* 0x0000001fff007819 */ /* 0x000fe40000011483 */
[----:B------:R0:W5:Y:S01]  /*c3a0*/  LD.E.128 R44, desc[UR60][R10.64] ;  /* 0x0000003c0a2c7980 */ /* 0x000162000c101d00 */
[----:B------:R-:W-:Y:S01]  /*c3b0*/  IMAD.WIDE.U32 R2, R2, R4, UR6 ;  /* 0x0000000602027e25 */ /* 0x000fe2000f8e0004 */
[----:B------:R-:W-:Y:S01]  /*c3c0*/  ULDC.64 UR6, c[0x0][0xad8] ;  /* 0x0002b60000067ab9 */ /* 0x000fe20000000a00 */
[----:B------:R-:W-:Y:S01]  /*c3d0*/  @!PT LDS RZ, [RZ] ;  /* 0x00000000fffff984 */ /* 0x000fe20000000800 */
[----:B------:R-:W-:Y:S01]  /*c3e0*/  @!PT LDS RZ, [RZ] ;  /* 0x00000000fffff984 */ /* 0x000fe20000000800 */
[----:B------:R-:W-:Y:S01]  /*c3f0*/  @!PT LDS RZ, [RZ] ;  /* 0x00000000fffff984 */ /* 0x000fe20000000800 */
[----:B------:R-:W-:Y:S01]  /*c400*/  @!PT LDS RZ, [RZ] ;  /* 0x00000000fffff984 */ /* 0x000fe20000000800 */
[----:B------:R1:W-:Y:S06]  /*c410*/  MEMBAR.ALL.CTA ;  /* 0x0000000000007992 */ /* 0x0003ec0000008000 */
[----:B-1----:R-:W1:Y:S01]  /*c420*/  FENCE.VIEW.ASYNC.S ;  /* 0x00000000000073c6 */ /* 0x002e620000000000 */
[----:B------:R-:W-:Y:S01]  /*c430*/  R2UR UR9, R23 ;  /* 0x00000000170972ca */ /* 0x000fe200000e0000 */
[----:B------:R-:W-:-:S02]  /*c440*/  IMAD.IADD R3, R3, 0x1, R5 ;  /* 0x0000000103037824 */ /* 0x000fc400078e0205 */
[----:B------:R-:W-:Y:S02]  /*c450*/  IMAD R0, R0, UR6, RZ ;  /* 0x0000000600007c24 */ /* 0x000fe4000f8e02ff */
[----:B0-----:R-:W-:Y:S02]  /*c460*/  IMAD R11, R132, 0x80, R205 ;  /* 0x00000080840b7824 */ /* 0x001fe400078e02cd */
[C---:B------:R-:W-:Y:S02]  /*c470*/  IMAD R7, R131.reuse, UR7, R0 ;  /* 0x0000000783077c24 */ /* 0x040fe4000f8e0200 */
[----:B------:R-:W-:Y:S01]  /*c480*/  IMAD.WIDE.U32 R2, R131, UR6, R2 ;  /* 0x0000000683027c25 */ /* 0x000fe2000f8e0002 */
[C---:B------:R-:W-:Y:S01]  /*c490*/  ISETP.GE.AND P2, PT, R11.reuse, R72, PT ;  /* 0x000000480b00720c */ /* 0x040fe20003f46270 */
[----:B------:R-:W-:Y:S02]  /*c4a0*/  ULDC.64 UR6, c[0x0][0xa80] ;  /* 0x0002a00000067ab9 */ /* 0x000fe40000000a00 */
[----:B------:R-:W-:Y:S01]  /*c4b0*/  VIADD R5, R11, 0x20 ;  /* 0x000000200b057836 */ /* 0x000fe20000000000 */
[----:B------:R-:W-:Y:S01]  /*c4c0*/  LEA R0, P3, R2, UR6, 0x1 ;  /* 0x0000000602007c11 */ /* 0x000fe2000f8608ff */
[----:B------:R-:W-:Y:S01]  /*c4d0*/  IMAD.IADD R3, R3, 0x1, R7 ;  /* 0x0000000103037824 */ /* 0x000fe200078e0207 */
[----:B------:R-:W-:-:S02]  /*c4e0*/  ULDC UR5, c[0x0][0xc] ;  /* 0x0000030000057ab9 */ /* 0x000fc40000000800 */
[-C--:B------:R-:W-:Y:S01]  /*c4f0*/  ISETP.GE.AND P0, PT, R5, R72.reuse, PT ;  /* 0x000000480500720c */ /* 0x080fe20003f06270 */
[----:B------:R-:W-:Y:S01]  /*c500*/  UIADD3 UR9, UR5, UR9, URZ ;  /* 0x0000000905097290 */ /* 0x000fe2000fffe03f */
[----:B------:R-:W-:Y:S01]  /*c510*/  IADD3 R5, R11, 0x40, RZ ;  /* 0x000000400b057810 */ /* 0x000fe20007ffe0ff */
[----:B------:R-:W-:Y:S01]  /*c520*/  USEL UR6, URZ, 0x1, UP0 ;  /* 0x000000013f067887 */ /* 0x000fe20008000000 */
[----:B------:R-:W-:Y:S01]  /*c530*/  LEA.HI.X R10, R2, UR7, R3, 0x1, P3 ;  /* 0x00000007020a7c11 */ /* 0x000fe200098f0c03 */
[----:B-1----:R0:W1:Y:S01]  /*c540*/  SHFL.IDX PT, R4, R0, RZ, 0x181f ;  /* 0x00181fff00047589 */ /* 0x00206200000e0000 */
[----:B------:R-:W-:Y:S01]  /*c550*/  ISETP.GE.AND P1, PT, R5, R72, PT ;  /* 0x000000480500720c */ /* 0x000fe20003f26270 */
[----:B------:R-:W-:Y:S01]  /*c560*/  ULOP3.LUT UR39, UR39, UR6, URZ, 0x3c, !UPT ;  /* 0x0000000627277292 */ /* 0x000fe2000f8e3c3f */
[----:B------:R-:W-:Y:S01]  /*c570*/  IMAD.U32 R23, RZ, RZ, UR9 ;  /* 0x00000009ff177e24 */ /* 0x000fe2000f8e00ff */
[----:B------:R0:W2:Y:S01]  /*c580*/  SHFL.IDX PT, R5, R10, RZ, 0x181f ;  /* 0x00181fff0a057589 */ /* 0x0000a200000e0000 */
[----:B------:R-:W-:Y:S01]  /*c590*/  SYNCS.ARRIVE.TRANS64.RED.A1T0 RZ, [UR4], RZ ;  /* 0x000000ffffff79a7 */ /* 0x000fe20008100404 */
[----:B------:R-:W-:Y:S08]  /*c5a0*/  @P2 BRA `(.L_x_30) ;  /* 0x0000000000302947 */ /* 0x000ff00003800000 */
[----:B------:R-:W-:Y:S02]  /*c5b0*/  ULDC UR4, c[0x0][0xac8] ;  /* 0x0002b20000047ab9 */ /* 0x000fe40000000800 */
[----:B------:R-:W-:Y:S02]  /*c5c0*/  ISETP.GE.AND P3, PT, R19, UR4, PT ;  /* 0x0000000413007c0c */ /* 0x000fe4000bf66270 */
[----:B------:R-:W-:Y:S02]  /*c5d0*/  ISETP.GE.AND P4, PT, R18, UR4, PT ;  /* 0x0000000412007c0c */ /* 0x000fe4000bf86270 */
[----:B------:R-:W-:-:S09]  /*c5e0*/  ISETP.GE.AND P2, PT, R17, UR4, PT ;  /* 0x0000000411007c0c */ /* 0x000fd2000bf46270 */
[-C--:B-1----:R-:W-:Y:S02]  /*c5f0*/  @!P3 LEA R6, P5, R19, R4.reuse, 0x1 ;  /* 0x000000041306b211 */ /* 0x082fe400078a08ff */
[C---:B------:R-:W-:Y:S02]  /*c600*/  @!P4 LEA R8, P6, R18.reuse, R4, 0x1 ;  /* 0x000000041208c211 */ /* 0x040fe400078c08ff */
[----:B--2---:R-:W-:Y:S01]  /*c610*/  @!P2 IMAD.WIDE R2, R17, 0x2, R4 ;  /* 0x000000021102a825 */ /* 0x004fe200078e0204 */
[-C--:B------:R-:W-:Y:S02]  /*c620*/  @!P3 LEA.HI.X R7, R19, R5.reuse, R216, 0x1, P5 ;  /* 0x000000051307b211 */ /* 0x080fe400028f0cd8 */
[----:B------:R-:W-:Y:S02]  /*c630*/  @!P4 LEA.HI.X R9, R18, R5, R215, 0x1, P6 ;  /* 0x000000051209c211 */ /* 0x000fe400030f0cd7 */
[----:B-----5:R3:W-:Y:S04]  /*c640*/  @!P2 ST.E.128 desc[UR60][R2.64], R48 ;  /* 0x000000300200a985 */ /* 0x0207e8000c101d3c */
[----:B------:R3:W-:Y:S04]  /*c650*/  @!P3 ST.E.128 desc[UR60][R6.64], R60 ;  /* 0x0000003c0600b985 */ /* 0x0007e8000c101d3c */
[----:B------:R3:W-:Y:S02]  /*c660*/  @!P4 ST.E.128 desc[UR60][R8.64], R68 ;  /* 0x000000440800c985 */ /* 0x0007e4000c101d3c */
.L_x_30:
[----:B------:R-:W-:Y:S05]  /*c670*/  BSYNC B0 ;  /* 0x0000000000007941 */ /* 0x000fea0003800000 */
.L_x_29:
[----:B--2---:R2:W4:Y:S01]  /*c680*/  SHFL.IDX PT, R5, R10, 0x1, 0x181f ;  /* 0x00381f000a057f89 */ /* 0x00452200000e0000 */
[----:B------:R-:W-:Y:S03]  /*c690*/  BSSY B0, `(.L_x_31) ;  /* 0x000000f000007945 */ /* 0x000fe60003800000 */
[----:B-1----:R2:W1:Y:S01]  /*c6a0*/  SHFL.IDX PT, R4, R0, 0x1, 0x181f ;  /* 0x00381f0000047f89 */ /* 0x00246200000e0000 */
[----:B------:R-:W-:Y:S05]  /*c6b0*/  @P0 BRA `(.L_x_32) ;  /* 0x0000000000300947 */ /* 0x000fea0003800000 */
[----:B------:R-:W-:Y:S02]  /*c6c0*/  ULDC UR4, c[0x0][0xac8] ;  /* 0x0002b20000047ab9 */ /* 0x000fe40000000800 */
[----:B------:R-:W-:Y:S02]  /*c6d0*/  ISETP.GE.AND P4, PT, R19, UR4, PT ;  /* 0x0000000413007c0c */ /* 0x000fe4000bf86270 */
[----:B------:R-:W-:Y:S02]  /*c6e0*/  ISETP.GE.AND P5, PT, R18, UR4, PT ;  /* 0x0000000412007c0c */ /* 0x000fe4000bfa6270 */
[----:B------:R-:W-:-:S09]  /*c6f0*/  ISETP.GE.AND P3, PT, R17, UR4, PT ;  /* 0x0000000411007c0c */ /* 0x000fd2000bf66270 */
[-C--:B-1-3--:R-:W-:Y:S02]  /*c700*/  @!P4 LEA R6, P0, R19, R4.reuse, 0x1 ;  /* 0x000000041306c211 */ /* 0x08afe400078008ff */
[C---:B------:R-:W-:Y:S02]  /*c710*/  @!P5 LEA R8, P2, R18.reuse, R4, 0x1 ;  /* 0x000000041208d211 */ /* 0x040fe400078408ff */
[----:B----4-:R-:W-:Y:S01]  /*c720*/  @!P3 IMAD.WIDE R2, R17, 0x2, R4 ;  /* 0x000000021102b825 */ /* 0x010fe200078e0204 */
[-C--:B------:R-:W-:Y:S02]  /*c730*/  @!P4 LEA.HI.X R7, R19, R5.reuse, R216, 0x1, P0 ;  /* 0x000000051307c211 */ /* 0x080fe400000f0cd8 */
[----:B------:R-:W-:Y:S02]  /*c740*/  @!P5 LEA.HI.X R9, R18, R5, R215, 0x1, P2 ;  /* 0x000000051209d211 */ /* 0x000fe400010f0cd7 */
[----:B-----5:R1:W-:Y:S04]  /*c750*/  @!P3 ST.E.128 desc[UR60][R2.64], R36 ;  /* 0x000000240200b985 */ /* 0x0203e8000c101d3c */
[----:B------:R1:W-:Y:S04]  /*c760*/  @!P4 ST.E.128 desc[UR60][R6.64], R52 ;  /* 0x000000340600c985 */ /* 0x0003e8000c101d3c */
[----:B------:R1:W-:Y:S02]  /*c770*/  @!P5 ST.E.128 desc[UR60][R8.64], R64 ;  /* 0x000000400800d985 */ /* 0x0003e4000c101d3c */
.L_x_32:
[----:B------:R-:W-:Y:S05]  /*c780*/  BSYNC B0 ;  /* 0x0000000000007941 */ /* 0x000fea0003800000 */
.L_x_31:
[----:B----4-:R4:W0:Y:S01]  /*c790*/  SHFL.IDX PT, R5, R10, 0x2, 0x181f ;  /* 0x00581f000a057f89 */ /* 0x01082200000e0000 */
        /* <DEDUP_REMOVED lines=9> */
[----:B0-----:R-:W-:Y:S01]  /*c830*/  @!P2 IMAD.WIDE R2, R17, 0x2, R4 ;  /* 0x000000021102a825 */ /* 0x001fe200078e0204 */
[-C--:B------:R-:W-:Y:S02]  /*c840*/  @!P3 LEA.HI.X R7, R19, R5.reuse, R216, 0x1, P0 ;  /* 0x000000051307b211 */ /* 0x080fe400000f0cd8 */
[----:B------:R-:W-:Y:S02]  /*c850*/  @!P4 LEA.HI.X R9, R18, R5, R215, 0x1, P1 ;  /* 0x000000051209c211 */ /* 0x000fe400008f0cd7 */
[----:B-----5:R0:W-:Y:S04]  /*c860*/  @!P2 ST.E.128 desc[UR60][R2.64], R28 ;  /* 0x0000001c0200a985 */ /* 0x0201e8000c101d3c */
[----:B------:R0:W-:Y:S04]  /*c870*/  @!P3 ST.E.128 desc[UR60][R6.64], R40 ;  /* 0x000000280600b985 */ /* 0x0001e8000c101d3c */
[----:B------:R0:W-:Y:S02]  /*c880*/  @!P4 ST.E.128 desc[UR60][R8.64], R56 ;  /* 0x000000380800c985 */ /* 0x0001e4000c101d3c */
.L_x_34:
[----:B------:R-:W-:Y:S05]  /*c890*/  BSYNC B0 ;  /* 0x0000000000007941 */ /* 0x000fea0003800000 */
.L_x_33:
[----:B0--3--:R-:W-:Y:S01]  /*c8a0*/  VIADD R3, R11, 0x60 ;  /* 0x000000600b037836 */ /* 0x009fe20000000000 */
[----:B------:R0:W3:Y:S01]  /*c8b0*/  SHFL.IDX PT, R5, R10, 0x3, 0x181f ;  /* 0x00781f000a057f89 */ /* 0x0000e200000e0000 */
[----:B------:R-:W-:Y:S01]  /*c8c0*/  BSSY B0, `(.L_x_35) ;  /* 0x0000011000007945 */ /* 0x000fe20003800000 */
[----:B------:R-:W-:Y:S02]  /*c8d0*/  VIADD R204, R204, 0x1 ;  /* 0x00000001cccc7836 */ /* 0x000fe40000000000 */
[----:B------:R-:W-:Y:S01]  /*c8e0*/  ISETP.GE.AND P0, PT, R3, R72, PT ;  /* 0x000000480300720c */ /* 0x000fe20003f06270 */
[----:B-1----:R0:W1:-:S12]  /*c8f0*/  SHFL.IDX PT, R4, R0, 0x3, 0x181f ;  /* 0x00781f0000047f89 */ /* 0x00205800000e0000 */
[----:B0-----:R-:W-:Y:S05]  /*c900*/  @P0 BRA `(.L_x_36) ;  /* 0x0000000000300947 */ /* 0x001fea0003800000 */
[----:B------:R-:W-:Y:S02]  /*c910*/  ULDC UR4, c[0x0][0xac8] ;  /* 0x0002b20000047ab9 */ /* 0x000fe40000000800 */
[----:B------:R-:W-:Y:S02]  /*c920*/  ISETP.GE.AND P3, PT, R19, UR4, PT ;  /* 0x0000000413007c0c */ /* 0x000fe4000bf66270 */
[----:B------:R-:W-:Y:S02]  /*c930*/  ISETP.GE.AND P4, PT, R18, UR4, PT ;  /* 0x0000000412007c0c */ /* 0x000fe4000bf86270 */
[----:B------:R-:W-:-:S09]  /*c940*/  ISETP.GE.AND P2, PT, R17, UR4, PT ;  /* 0x0000000411007c0c */ /* 0x000fd2000bf46270 */
[-C--:B-1----:R-:W-:Y:S02]  /*c950*/  @!P3 LEA R6, P0, R19, R4.reuse, 0x1 ;  /* 0x000000041306b211 */ /* 0x082fe400078008ff */
[C---:B------:R-:W-:Y:S02]  /*c960*/  @!P4 LEA R8, P1, R18.reuse, R4, 0x1 ;  /* 0x000000041208c211 */ /* 0x040fe400078208ff */
[----:B---3--:R-:W-:Y:S01]  /*c970*/  @!P2 IMAD.WIDE R2, R17, 0x2, R4 ;  /* 0x000000021102a825 */ /* 0x008fe200078e0204 */
[-C--:B------:R-:W-:Y:S02]  /*c980*/  @!P3 LEA.HI.X R7, R19, R5.reuse, R216, 0x1, P0 ;  /* 0x000000051307b211 */ /* 0x080fe400000f0cd8 */
[----:B------:R-:W-:Y:S02]  /*c990*/  @!P4 LEA.HI.X R9, R18, R5, R215, 0x1, P1 ;  /* 0x000000051209c211 */ /* 0x000fe400008f0cd7 */
[----:B-----5:R0:W-:Y:S04]  /*c9a0*/  @!P2 ST.E.128 desc[UR60][R2.64], R24 ;  /* 0x000000180200a985 */ /* 0x0201e8000c101d3c */
[----:B------:R0:W-:Y:S04]  /*c9b0*/  @!P3 ST.E.128 desc[UR60][R6.64], R32 ;  /* 0x000000200600b985 */ /* 0x0001e8000c101d3c */
[----:B------:R0:W-:Y:S02]  /*c9c0*/  @!P4 ST.E.128 desc[UR60][R8.64], R44 ;  /* 0x0000002c0800c985 */ /* 0x0001e4000c101d3c */
.L_x_36:
[----:B------:R-:W-:Y:S05]  /*c9d0*/  BSYNC B0 ;  /* 0x0000000000007941 */ /* 0x000fea0003800000 */
.L_x_35:
[----:B--2-4-:R-:W2:Y:S01]  /*c9e0*/  LDC R0, c[0x0][0xc34] ;  /* 0x00030d00ff007b82 */ /* 0x014ea20000000800 */
[----:B------:R-:W-:-:S13]  /*c9f0*/  R2UR UR4, R23 ;  /* 0x00000000170472ca */ /* 0x000fda00000e0000 */
[----:B--2---:R-:W-:-:S13]  /*ca00*/  ISETP.LE.AND P0, PT, R0, UR4, PT ;  /* 0x0000000400007c0c */ /* 0x004fda000bf03270 */
[----:B------:R-:W-:Y:S05]  /*ca10*/  @!P0 BRA `(.L_x_37) ;  /* 0xffffff4000dc8947 */ /* 0x000fea000383ffff */
[----:B------:R-:W-:Y:S05]  /*ca20*/  EXIT ;  /* 0x000000000000794d */ /* 0x000fea0003800000 */
.L_x_7:
[----:B------:R-:W-:-:S08]  /*ca30*/  NOP ;  /* 0x0000000000007918 */ /* 0x000fd00000000000 */
[----:B0-----:R-:W0:-:S00]  /*ca40*/  USETMAXREG.DEALLOC.CTAPOOL 0x18 ;  /* 0x00000018000079c8 */ /* 0x001e0000080e0500 */
[----:B------:R-:W1:Y:S01]  /*ca50*/  S2UR UR5, SR_CTAID.X ;  /* 0x00000000000579c3 */ /* 0x000e620000002500 */
[----:B0-----:R-:W-:Y:S02]  /*ca60*/  IMAD.MOV.U32 R2, RZ, RZ, 0x1 ;  /* 0x00000001ff027424 */ /* 0x001fe400078e00ff */
[----:B------:R-:W-:-:S05]  /*ca70*/  IMAD.MOV.U32 R18, RZ, RZ, RZ ;  /* 0x000000ffff127224 */ /* 0x000fca00078e00ff */
[----:B------:R-:W1:Y:S02]  /*ca80*/  LDC R3, c[0x0][0xc34] ;  /* 0x00030d00ff037b82 */ /* 0x000e640000000800 */
[----:B-1----:R-:W-:Y:S02]  /*ca90*/  ISETP.LE.AND P0, PT, R3, UR5, PT ;  /* 0x0000000503007c0c */ /* 0x002fe4000bf03270 */
[----:B------:R-:W-:-:S05]  /*caa0*/  MOV R3, 0x1 ;  /* 0x0000000100037802 */ /* 0x000fca0000000f00 */
[----:B------:R0:W-:Y:S06]  /*cab0*/  STL [R1], R3 ;  /* 0x0000000301007387 */ /* 0x0001ec0000100800 */
[----:B------:R-:W-:Y:S05]  /*cac0*/  @P0 BRA `(.L_x_38) ;  /* 0x0000004000ac0947 */ /* 0x000fea0003800000 */
[----:B------:R-:W1:Y:S01]  /*cad0*/  S2UR UR4, SR_CgaCtaId ;  /* 0x00000000000479c3 */ /* 0x000e620000008800 */
[C---:B------:R-:W-:Y:S01]  /*cae0*/  IMAD.SHL.U32 R2, R0.reuse, 0x8, RZ ;  /* 0x0000000800027824 */ /* 0x040fe200078e00ff */
[----:B------:R-:W-:Y:S01]  /*caf0*/  LOP3.LUT R5, R0, 0x7f, RZ, 0xc0, !PT ;  /* 0x0000007f00057812 */ /* 0x000fe200078ec0ff */
[----:B------:R-:W-:Y:S01]  /*cb00*/  UMOV UR36, 0x400 ;  /* 0x0000040000247882 */ /* 0x000fe20000000000 */
[----:B------:R-:W-:Y:S01]  /*cb10*/  IMAD.MOV.U32 R18, RZ, RZ, RZ ;  /* 0x000000ffff127224 */ /* 0x000fe200078e00ff */
[----:B------:R-:W-:Y:S01]  /*cb20*/  ULDC.64 UR38, c[0x0][0x198] ;  /* 0x0000660000267ab9 */ /* 0x000fe20000000a00 */
[C---:B0-----:R-:W-:Y:S01]  /*cb30*/  LOP3.LUT R3, R2.reuse, 0x1f8, RZ, 0xc0, !PT ;  /* 0x000001f802037812 */ /* 0x041fe200078ec0ff */
[----:B------:R-:W-:Y:S01]  /*cb40*/  ULDC UR37, c[0x0][0xc] ;  /* 0x0000030000257ab9 */ /* 0x000fe20000000800 */
[----:B------:R-:W-:Y:S02]  /*cb50*/  LOP3.LUT R2, R2, 0x38, RZ, 0xc0, !PT ;  /* 0x0000003802027812 */ /* 0x000fe400078ec0ff */
[----:B------:R-:W-:Y:S01]  /*cb60*/  LOP3.LUT R4, R3, 0x38, R0, 0x78, !PT ;  /* 0x0000003803047812 */ /* 0x000fe200078e7800 */
[----:B------:R-:W-:Y:S01]  /*cb70*/  IMAD.SHL.U32 R3, R5, 0x8, RZ ;  /* 0x0000000805037824 */ /* 0x000fe200078e00ff */
[----:B------:R-:W-:-:S04]  /*cb80*/  SHF.R.U32.HI R5, RZ, 0x3, R5 ;  /* 0x00000003ff057819 */ /* 0x000fc80000011605 */
[----:B------:R-:W-:Y:S01]  /*cb90*/  LOP3.LUT R4, R4, 0x200, R3, 0xf8, !PT ;  /* 0x0000020004047812 */ /* 0x000fe200078ef803 */
[----:B------:R-:W-:-:S05]  /*cba0*/  IMAD.SHL.U32 R3, R0, 0x10, RZ ;  /* 0x0000001000037824 */ /* 0x000fca00078e00ff */
[----:B------:R-:W-:Y:S01]  /*cbb0*/  LOP3.LUT R0, R5, 0x70, R3, 0xf8, !PT ;  /* 0x0000007005007812 */ /* 0x000fe200078ef803 */
[----:B------:R-:W-:Y:S01]  /*cbc0*/  IMAD.U32 R3, RZ, RZ, UR5 ;  /* 0x00000005ff037e24 */ /* 0x000fe2000f8e00ff */
[----:B-1----:R-:W-:Y:S01]  /*cbd0*/  ULEA UR36, UR4, UR36, 0x18 ;  /* 0x0000002404247291 */ /* 0x002fe2000f8ec03f */
[----:B------:R-:W-:-:S05]  /*cbe0*/  IMAD.MOV.U32 R0, RZ, RZ, 0x1 ;  /* 0x00000001ff007424 */ /* 0x000fca00078e00ff */
[----:B------:R-:W-:-:S05]  /*cbf0*/  LEA R4, R4, UR36, 0x1 ;  /* 0x0000002404047c11 */ /* 0x000fca000f8e08ff */
[----:B------:R-:W-:Y:S04]  /*cc00*/  STL [R1+0x14], R4 ;  /* 0x0000140401007387 */ /* 0x000fe80000100800 */
[----:B------:R0:W-:Y:S04]  /*cc10*/  STL [R1+0x28], R3 ;  /* 0x0000280301007387 */ /* 0x0001e80000100800 */
[----:B------:R1:W-:Y:S04]  /*cc20*/  STL [R1], R0 ;  /* 0x0000000001007387 */ /* 0x0003e80000100800 */
[----:B------:R2:W-:Y:S01]  /*cc30*/  STL [R1+0x30], RZ ;  /* 0x000030ff01007387 */ /* 0x0005e20000100800 */
[----:B0-----:R-:W-:-:S02]  /*cc40*/  LOP3.LUT R3, R2, 0x40, RZ, 0xfc, !PT ;  /* 0x0000004002037812 */ /* 0x001fc400078efcff */
[----:B-1----:R-:W-:-:S07]  /*cc50*/  LOP3.LUT R0, R2, 0x80, RZ, 0xfc, !PT ;  /* 0x0000008002007812 */ /* 0x002fce00078efcff */
.L_x_118:
[----:B---3--:R-:W3:Y:S01]  /*cc60*/  LDL R2, [R1+0x28] ;  /* 0x0000280001027983 */ /* 0x008ee20000100800 */
[----:B0-----:R-:W0:Y:S01]  /*cc70*/  LDC R0, c[0x0][0xc38] ;  /* 0x00030e00ff007b82 */ /* 0x001e220000000800 */
[----:B------:R-:W-:Y:S05]  /*cc80*/  YIELD ;  /* 0x0000000000007946 */ /* 0x000fea0003800000 */
[----:B------:R-:W-:Y:S02]  /*cc90*/  ULDC.64 UR4, c[0x0][0x418] ;  /* 0x0001060000047ab9 */ /* 0x000fe40000000a00 */
[----:B-1----:R-:W1:Y:S01]  /*cca0*/  LDC R16, c[0x0][0xc44] ;  /* 0x00031100ff107b82 */ /* 0x002e620000000800 */
[----:B------:R-:W-:-:S03]  /*ccb0*/  UISETP.NE.U32.AND UP0, UPT, UR4, URZ, UPT ;  /* 0x0000003f0400728c */ /* 0x000fc6000bf05070 */
[----:B------:R-:W-:Y:S01]  /*ccc0*/  ULDC UR4, c[0x0][0x424] ;  /* 0x0001090000047ab9 */ /* 0x000fe20000000800 */
[----:B------:R-:W-:-:S04]  /*ccd0*/  UISETP.NE.AND.EX UP0, UPT, UR5, URZ, UPT, UP0 ;  /* 0x0000003f0500728c */ /* 0x000fc8000bf05300 */
[----:B------:R-:W-:Y:S01]  /*cce0*/  USEL UR4, UR4, 0x1, UP0 ;  /* 0x0000000104047887 */ /* 0x000fe20008000000 */
[----:B0-----:R-:W-:Y:S02]  /*ccf0*/  ISETP.NE.AND P0, PT, R0, 0x1, PT ;  /* 0x000000010000780c */ /* 0x001fe40003f05270 */
[----:B-1----:R-:W-:-:S11]  /*cd00*/  ISETP.NE.AND P1, PT, R16, 0x1, PT ;  /* 0x000000011000780c */ /* 0x002fd60003f25270 */
[----:B------:R-:W3:Y:S08]  /*cd10*/  @P0 LDC R0, c[0x0][0xc3c] ;  /* 0x00030f00ff000b82 */ /* 0x000ef00000000800 */
[----:B------:R-:W0:Y:S01]  /*cd20*/  @P0 LDC R3, c[0x0][0xc40] ;  /* 0x00031000ff030b82 */ /* 0x000e220000000800 */
[----:B---3--:R-:W-:Y:S01]  /*cd30*/  @P0 IMAD.HI.U32 R0, R2, R0, RZ ;  /* 0x0000000002000227 */ /* 0x008fe200078e00ff */
[----:B------:R-:W-:-:S04]  /*cd40*/  MOV R4, R2 ;  /* 0x0000000200047202 */ /* 0x000fc80000000f00 */
[----:B0-----:R-:W-:Y:S02]  /*cd50*/  @P0 SHF.R.U32.HI R4, RZ, R3, R0 ;  /* 0x00000003ff040219 */ /* 0x001fe40000011600 */
[----:B------:R-:W0:Y:S03]  /*cd60*/  @P1 LDC.64 R2, c[0x0][0xc48] ;  /* 0x00031200ff021b82 */ /* 0x000e260000000a00 */
[----:B------:R-:W-:Y:S01]  /*cd70*/  IMAD.MOV.U32 R19, RZ, RZ, R4 ;  /* 0x000000ffff137224 */ /* 0x000fe200078e0004 */
[----:B------:R1:W-:Y:S04]  /*cd80*/  STL [R1+0x24], R4 ;  /* 0x0000240401007387 */ /* 0x0003e80000100800 */
[----:B------:R-:W3:Y:S01]  /*cd90*/  LDC R0, c[0x0][0x2f0] ;  /* 0x0000bc00ff007b82 */ /* 0x000ee20000000800 */
[----:B0-----:R-:W-:-:S05]  /*cda0*/  @P1 IMAD.HI.U32 R2, R4, R2, RZ ;  /* 0x0000000204021227 */ /* 0x001fca00078e00ff */
[----:B------:R-:W-:Y:S01]  /*cdb0*/  @P1 SHF.R.U32.HI R19, RZ, R3, R2 ;  /* 0x00000003ff131219 */ /* 0x000fe20000011602 */
[----:B------:R-:W-:Y:S02]  /*cdc0*/  IMAD.MOV.U32 R2, RZ, RZ, RZ ;  /* 0x000000ffff027224 */ /* 0x000fe400078e00ff */
[----:B---3--:R-:W-:Y:S01]  /*cdd0*/  IMAD R5, R0, UR4, RZ ;  /* 0x0000000400057c24 */ /* 0x008fe2000f8e02ff */
[----:B------:R-:W-:Y:S01]  /*cde0*/  UIADD3 UR4, UR36, 0x21400, URZ ;  /* 0x0002140024047890 */ /* 0x000fe2000fffe03f */
[----:B------:R1:W-:Y:S02]  /*cdf0*/  STL [R1+0x18], R19 ;  /* 0x0000181301007387 */ /* 0x0003e40000100800 */
[----:B------:R-:W-:Y:S01]  /*ce00*/  VIADD R3, R5, 0x6f ;  /* 0x0000006f05037836 */ /* 0x000fe20000000000 */
[----:B------:R-:W-:Y:S01]  /*ce10*/  ULOP3.LUT UP0, URZ, UR4, 0x3ff, URZ, 0xc0, !UPT ;  /* 0x000003ff043f7892 */ /* 0x000fe2000f80c03f */
[----:B------:R1:W-:Y:S02]  /*ce20*/  STL [R1+0x2c], R5 ;  /* 0x00002c0501007387 */ /* 0x0003e40000100800 */
[----:B------:R-:W-:-:S03]  /*ce30*/  IMAD.HI R2, R3, -0x6db6db6d, R2 ;  /* 0x9249249303027827 */ /* 0x000fc600078e0202 */
[----:B------:R-:W-:Y:S01]  /*ce40*/  PLOP3.LUT P0, PT, PT, PT, UP0, 0x80, 0x0 ;  /* 0x000000000000781c */ /* 0x000fe20003f0f008 */
[----:B------:R-:W-:-:S04]  /*ce50*/  IMAD.MOV R3, RZ, RZ, -R19 ;  /* 0x000000ffff037224 */ /* 0x000fc800078e0a13 */
[----:B------:R-:W-:Y:S01]  /*ce60*/  IMAD R16, R16, R3, R4 ;  /* 0x0000000310107224 */ /* 0x000fe200078e0204 */
[----:B------:R-:W-:-:S04]  /*ce70*/  SHF.R.U32.HI R3, RZ, 0x1f, R2 ;  /* 0x0000001fff037819 */ /* 0x000fc80000011602 */
[----:B------:R-:W-:-:S05]  /*ce80*/  LEA.HI.SX32 R0, R2, R3, 0x1a ;  /* 0x0000000302007211 */ /* 0x000fca00078fd2ff */
[----:B------:R1:W-:Y:S01]  /*ce90*/  STL [R1+0x20], R0 ;  /* 0x0000200001007387 */ /* 0x0003e20000100800 */
[----:B------:R-:W-:Y:S05]  /*cea0*/  @!P0 BRA `(.L_x_39) ;  /* 0x0000000000408947 */ /* 0x000fea0003800000 */
[----:B------:R-:W-:Y:S01]  /*ceb0*/  MOV R2, 0x0 ;  /* 0x0000000000027802 */ /* 0x000fe20000000f00 */
[----:B------:R-:W-:Y:S01]  /*cec0*/  ULDC.64 UR6, c[0x4][0xa8] ;  /* 0x01002a0000067ab9 */ /* 0x000fe20000000a00 */
[----:B------:R-:W-:Y:S01]  /*ced0*/  ULDC.64 UR8, c[0x4][0xb0] ;  /* 0x01002c0000087ab9 */ /* 0x000fe20000000a00 */
[----:B------:R-:W-:Y:S01]  /*cee0*/  ULDC.64 UR4, c[0x4][0x8] ;  /* 0x0100020000047ab9 */ /* 0x000fe20000000a00 */
[----:B-1----:R-:W-:Y:S01]  /*cef0*/  IMAD.U32 R4, RZ, RZ, UR6 ;  /* 0x00000006ff047e24 */ /* 0x002fe2000f8e00ff */
[----:B------:R-:W-:Y:S01]  /*cf00*/  MOV R6, UR8 ;  /* 0x0000000800067c02 */ /* 0x000fe20008000f00 */
[----:B------:R-:W0:Y:S01]  /*cf10*/  LDC.64 R2, c[0x4][R2] ;  /* 0x0100000002027b82 */ /* 0x000e220000000a00 */
[----:B------:R-:W-:Y:S02]  /*cf20*/  IMAD.U32 R5, RZ, RZ, UR7 ;  /* 0x00000007ff057e24 */ /* 0x000fe4000f8e00ff */
[----:B------:R-:W-:Y:S02]  /*cf30*/  IMAD.U32 R7, RZ, RZ, UR9 ;  /* 0x00000009ff077e24 */ /* 0x000fe4000f8e00ff */
[----:B------:R-:W-:-:S02]  /*cf40*/  IMAD.U32 R10, RZ, RZ, UR4 ;  /* 0x00000004ff0a7e24 */ /* 0x000fc4000f8e00ff */
[----:B------:R-:W-:Y:S02]  /*cf50*/  IMAD.U32 R11, RZ, RZ, UR5 ;  /* 0x00000005ff0b7e24 */ /* 0x000fe4000f8e00ff */
[----:B------:R-:W-:Y:S02]  /*cf60*/  IMAD.MOV.U32 R8, RZ, RZ, 0x70 ;  /* 0x00000070ff087424 */ /* 0x000fe400078e00ff */
[----:B------:R-:W-:Y:S02]  /*cf70*/  IMAD.MOV.U32 R12, RZ, RZ, 0x1 ;  /* 0x00000001ff0c7424 */ /* 0x000fe400078e00ff */
[----:B------:R-:W-:-:S07]  /*cf80*/  IMAD.MOV.U32 R13, RZ, RZ, RZ ;  /* 0x000000ffff0d7224 */ /* 0x000fce00078e00ff */
[----:B------:R-:W-:-:S07]  /*cf90*/  LEPC R20, `(.L_x_39) ;  /* 0x000000001014794e */ /* 0x000fce0000000000 */
[----:B0-2---:R-:W-:Y:S05]  /*cfa0*/  CALL.ABS.NOINC R2 ;  /* 0x0000000002007343 */ /* 0x005fea0003c00000 */
.L_x_39:
[----:B------:R-:W-:-:S04]  /*cfb0*/  UIADD3 UR4, UR36, 0x400, URZ ;  /* 0x0000040024047890 */ /* 0x000fc8000fffe03f */
[----:B------:R-:W-:-:S06]  /*cfc0*/  ULOP3.LUT UP0, URZ, UR4, 0x3ff, URZ, 0xc0, !UPT ;  /* 0x000003ff043f7892 */ /* 0x000fcc000f80c03f */
[----:B------:R-:W-:-:S13]  /*cfd0*/  PLOP3.LUT P0, PT, PT, PT, UP0, 0x80, 0x0 ;  /* 0x000000000000781c */ /* 0x000fda0003f0f008 */
[----:B------:R-:W-:Y:S05]  /*cfe0*/  @!P0 BRA `(.L_x_40) ;  /* 0x00000000007c8947 */ /* 0x000fea0003800000 */
[----:B------:R-:W-:Y:S01]  /*cff0*/  MOV R17, 0x0 ;  /* 0x0000000000117802 */ /* 0x000fe20000000f00 */
[----:B------:R-:W-:Y:S01]  /*d000*/  ULDC.64 UR6, c[0x4][0xa8] ;  /* 0x01002a0000067ab9 */ /* 0x000fe20000000a00 */
[----:B------:R-:W-:Y:S01]  /*d010*/  ULDC.64 UR8, c[0x4][0xb0] ;  /* 0x01002c0000087ab9 */ /* 0x000fe20000000a00 */
[----:B------:R-:W-:Y:S01]  /*d020*/  ULDC.64 UR4, c[0x4][0x10] ;  /* 0x0100040000047ab9 */ /* 0x000fe20000000a00 */
[----:B------:R0:W3:Y:S01]  /*d030*/  LDC.64 R2, c[0x4][R17] ;  /* 0x0100000011027b82 */ /* 0x0000e20000000a00 */
[----:B-1----:R-:W-:Y:S01]  /*d040*/  MOV R4, UR6 ;  /* 0x0000000600047c02 */ /* 0x002fe20008000f00 */
[----:B------:R-:W-:Y:S01]  /*d050*/  IMAD.U32 R5, RZ, RZ, UR7 ;  /* 0x00000007ff057e24 */ /* 0x000fe2000f8e00ff */
[----:B------:R-:W-:Y:S01]  /*d060*/  MOV R12, 0x1 ;  /* 0x00000001000c7802 */ /* 0x000fe20000000f00 */
[----:B------:R-:W-:Y:S02]  /*d070*/  IMAD.U32 R6, RZ, RZ, UR8 ;  /* 0x00000008ff067e24 */ /* 0x000fe4000f8e00ff */
[----:B------:R-:W-:-:S02]  /*d080*/  IMAD.U32 R7, RZ, RZ, UR9 ;  /* 0x00000009ff077e24 */ /* 0x000fc4000f8e00ff */
[----:B------:R-:W-:Y:S02]  /*d090*/  IMAD.U32 R10, RZ, RZ, UR4 ;  /* 0x00000004ff0a7e24 */ /* 0x000fe4000f8e00ff */
[----:B------:R-:W-:Y:S02]  /*d0a0*/  IMAD.U32 R11, RZ, RZ, UR5 ;  /* 0x00000005ff0b7e24 */ /* 0x000fe4000f8e00ff */
[----:B------:R-:W-:Y:S02]  /*d0b0*/  IMAD.MOV.U32 R8, RZ, RZ, 0x70 ;  /* 0x00000070ff087424 */ /* 0x000fe400078e00ff */
[----:B0-----:R-:W-:-:S07]  /*d0c0*/  IMAD.MOV.U32 R13, RZ, RZ, RZ ;  /* 0x000000ffff0d7224 */ /* 0x001fce00078e00ff */
[----:B------:R-:W-:-:S07]  /*d0d0*/  LEPC R20, `(.L_x_41) ;  /* 0x000000001014794e */ /* 0x000fce0000000000 */
[----:B--23--:R-:W-:Y:S05]  /*d0e0*/  CALL.ABS.NOINC R2 ;  /* 0x0000000002007343 */ /* 0x00cfea0003c00000 */
.L_x_41:
[----:B------:R0:W1:Y:S01]  /*d0f0*/  LDC.64 R2, c[0x4][R17] ;  /* 0x0100000011027b82 */ /* 0x0000620000000a00 */
[----:B------:R-:W-:Y:S01]  /*d100*/  ULDC.64 UR6, c[0x4][0xa8] ;  /* 0x01002a0000067ab9 */ /* 0x000fe20000000a00 */
[----:B------:R-:W-:Y:S01]  /*d110*/  ULDC.64 UR8, c[0x4][0xb0] ;  /* 0x01002c0000087ab9 */ /* 0x000fe20000000a00 */
[----:B------:R-:W-:Y:S01]  /*d120*/  ULDC.64 UR4, c[0x4][0x18] ;  /* 0x0100060000047ab9 */ /* 0x000fe20000000a00 */
[----:B------:R-:W-:Y:S01]  /*d130*/  IMAD.U32 R4, RZ, RZ, UR6 ;  /* 0x00000006ff047e24 */ /* 0x000fe2000f8e00ff */
[----:B------:R-:W-:Y:S01]  /*d140*/  MOV R11, UR5 ;  /* 0x00000005000b7c02 */ /* 0x000fe20008000f00 */
[----:B------:R-:W-:Y:S02]  /*d150*/  IMAD.U32 R5, RZ, RZ, UR7 ;  /* 0x00000007ff057e24 */ /* 0x000fe4000f8e00ff */
[----:B------:R-:W-:Y:S02]  /*d160*/  IMAD.U32 R6, RZ, RZ, UR8 ;  /* 0x00000008ff067e24 */ /* 0x000fe4000f8e00ff */
[----:B------:R-:W-:-:S02]  /*d170*/  IMAD.U32 R7, RZ, RZ, UR9 ;  /* 0x00000009ff077e24 */ /* 0x000fc4000f8e00ff */
[----:B------:R-:W-:Y:S02]  /*d180*/  IMAD.U32 R10, RZ, RZ, UR4 ;  /* 0x00000004ff0a7e24 */ /* 0x000fe4000f8e00ff */
[----:B------:R-:W-:Y:S02]  /*d190*/  IMAD.MOV.U32 R8, RZ, RZ, 0x70 ;  /* 0x00000070ff087424 */ /* 0x000fe400078e00ff */
[----:B------:R-:W-:Y:S02]  /*d1a0*/  IMAD.MOV.U32 R12, RZ, RZ, 0x1 ;  /* 0x00000001ff0c7424 */ /* 0x000fe400078e00ff */
[----:B0-----:R-:W-:-:S07]  /*d1b0*/  IMAD.MOV.U32 R13, RZ, RZ, RZ ;  /* 0x000000ffff0d7224 */ /* 0x001fce00078e00ff */
[----:B------:R-:W-:-:S07]  /*d1c0*/  LEPC R20, `(.L_x_40) ;  /* 0x000000001014794e */ /* 0x000fce0000000000 */
[----:B-1----:R-:W-:Y:S05]  /*d1d0*/  CALL.ABS.NOINC R2 ;  /* 0x0000000002007343 */ /* 0x002fea0003c00000 */
.L_x_40:
[----:B------:R-:W-:Y:S01]  /*d1e0*/  ULDC.64 UR4, c[0x0][0x9f8] ;  /* 0x00027e0000047ab9 */ /* 0x000fe20000000a00 */
[----:B------:R-:W3:Y:S01]  /*d1f0*/  LDL R17, [R1+0x20] ;  /* 0x0000200001117983 */ /* 0x000ee20000100800 */
[----:B------:R-:W-:-:S04]  /*d200*/  ISETP.NE.U32.AND P0, PT, RZ, UR4, PT ;  /* 0x00000004ff007c0c */ /* 0x000fc8000bf05070 */
[----:B------:R-:W-:-:S13]  /*d210*/  ISETP.NE.AND.EX P0, PT, RZ, UR5, PT, P0 ;  /* 0x00000005ff007c0c */ /* 0x000fda000bf05300 */
[----:B------:R-:W0:Y:S02]  /*d220*/  @P0 LDC.64 R2, c[0x0][0x9f8] ;  /* 0x00027e00ff020b82 */ /* 0x000e240000000a00 */
[----:B0-----:R-:W-:-:S05]  /*d230*/  @P0 IMAD.WIDE R2, R19, 0x4, R2 ;  /* 0x0000000413020825 */ /* 0x001fca00078e0202 */
[----:B-1----:R0:W4:Y:S01]  /*d240*/  @P0 LDG.E R19, desc[UR60][R2.64] ;  /* 0x0000003c02130981 */ /* 0x002122000c1e1900 */
[----:B------:R-:W-:Y:S01]  /*d250*/  UMOV UR4, 0xffffffff ;  /* 0xffffffff00047882 */ /* 0x000fe20000000000 */
[----:B0-----:R-:W0:Y:S02]  /*d260*/  LDC.64 R2, c[0x0][0x418] ;  /* 0x00010600ff027b82 */ /* 0x001e240000000a00 */
[----:B0-----:R-:W-:-:S04]  /*d270*/  ISETP.NE.U32.AND P0, PT, R2, RZ, PT ;  /* 0x000000ff0200720c */ /* 0x001fc80003f05070 */
[----:B------:R-:W-:-:S04]  /*d280*/  ISETP.NE.AND.EX P1, PT, R3, RZ, PT, P0 ;  /* 0x000000ff0300720c */ /* 0x000fc80003f25300 */
[----:B------:R-:W-:Y:S01]  /*d290*/  P2R R0, PR, RZ, 0x2 ;  /* 0x00000002ff007803 */ /* 0x000fe20000000000 */
[----:B---3--:R-:W-:-:S05]  /*d2a0*/  VIADD R8, R17, 0xffffffff ;  /* 0xffffffff11087836 */ /* 0x008fca0000000000 */
[----:B------:R0:W-:Y:S04]  /*d2b0*/  STL [R1+0x1c], R8 ;  /* 0x00001c0801007387 */ /* 0x0001e80000100800 */
[----:B------:R0:W-:Y:S01]  /*d2c0*/  STL [R1+0x10], R0 ;  /* 0x0000100001007387 */ /* 0x0001e20000100800 */
[----:B----4-:R-:W-:Y:S02]  /*d2d0*/  SHF.R.S32.HI R7, RZ, 0x1f, R19 ;  /* 0x0000001fff077819 */ /* 0x010fe40000011413 */
[----:B------:R-:W-:-:S03]  /*d2e0*/  SEL R17, R19, RZ, !P1 ;  /* 0x000000ff13117207 */ /* 0x000fc60004800000 */
[----:B------:R0:W-:Y:S01]  /*d2f0*/  STL [R1+0x8], R7 ;  /* 0x0000080701007387 */ /* 0x0001e20000100800 */
[----:B------:R-:W-:Y:S05]  /*d300*/  BRA.DIV UR4, `(.L_x_42) ;  /* 0x0000003e04e87947 */ /* 0x000fea000b800000 */
[----:B0-----:R-:W0:Y:S02]  /*d310*/  S2R R0, SR_TID.X ;  /* 0x0000000000007919 */ /* 0x001e240000002100 */
[----:B0-----:R-:W-:-:S04]  /*d320*/  SHF.R.U32.HI R0, RZ, 0x5, R0 ;  /* 0x00000005ff007819 */ /* 0x001fc80000011600 */
[----:B------:R-:W-:-:S05]  /*d330*/  LOP3.LUT R0, R0, 0x3, RZ, 0xc0, !PT ;  /* 0x0000000300007812 */ /* 0x000fca00078ec0ff */
[----:B------:R0:W1:Y:S02]  /*d340*/  SHFL.IDX PT, R14, R0, RZ, 0x1f ;  /* 0x00001fff000e7589 */ /* 0x00006400000e0000 */
.L_x_134:
[----:B------:R-:W-:Y:S02]  /*d350*/  PLOP3.LUT P2, PT, PT, PT, PT, 0x8, 0x0 ;  /* 0x000000000000781c */ /* 0x000fe40003f4e170 */
[----:B-1----:R-:W-:Y:S02]  /*d360*/  ISETP.NE.AND P0, PT, R14, RZ, PT ;  /* 0x000000ff0e00720c */ /* 0x002fe40003f05270 */
[----:B0-----:R-:W-:-:S05]  /*d370*/  P2R R0, PR, RZ, 0x4 ;  /* 0x00000004ff007803 */ /* 0x001fca0000000000 */
[----:B------:R0:W-:Y:S06]  /*d380*/  STL [R1+0xc], R0 ;  /* 0x00000c0001007387 */ /* 0x0001ec0000100800 */
[----:B------:R-:W-:Y:S05]  /*d390*/  @P0 BRA `(.L_x_43) ;  /* 0x0000000400240947 */ /* 0x000fea0003800000 */
[----:B------:R-:W-:-:S03]  /*d3a0*/  UMOV UR4, 0xffffffff ;  /* 0xffffffff00047882 */ /* 0x000fc60000000000 */
[----:B------:R-:W-:Y:S05]  /*d3b0*/  BRA.DIV UR4, `(.L_x_44) ;  /* 0x0000003e04f07947 */ /* 0x000fea000b800000 */
[----:B------:R-:W-:-:S13]  /*d3c0*/  ELECT P6, URZ, PT ;  /* 0x00000000003f782f */ /* 0x000fda00038c0000 */
.L_x_137:
[----:B------:R-:W-:Y:S05]  /*d3d0*/  @!P6 BRA `(.L_x_43) ;  /* 0x000000040014e947 */ /* 0x000fea0003800000 */
[----:B------:R1:W-:Y:S01]  /*d3e0*/  STL [R1+0x4], R8 ;  /* 0x0000040801007387 */ /* 0x0003e20000100800 */
[----:B------:R-:W-:Y:S01]  /*d3f0*/  IMAD.MOV.U32 R17, RZ, RZ, R19 ;  /* 0x000000ffff117224 */ /* 0x000fe200078e0013 */
[----:B------:R-:W-:Y:S06]  /*d400*/  @!P1 BRA `(.L_x_45) ;  /* 0x00000000004c9947 */ /* 0x000fec0003800000 */
[----:B------:R-:W3:Y:S01]  /*d410*/  LDC R6, c[0x0][0x43c] ;  /* 0x00010f00ff067b82 */ /* 0x000ee20000000800 */
[----:B0-----:R-:W-:Y:S01]  /*d420*/  IMAD.MOV.U32 R0, RZ, RZ, R8 ;  /* 0x000000ffff007224 */ /* 0x001fe200078e0008 */
[----:B------:R-:W-:Y:S01]  /*d430*/  ULDC.64 UR4, c[0x0][0x428] ;  /* 0x00010a0000047ab9 */ /* 0x000fe20000000a00 */
[----:B---3--:R-:W-:-:S13]  /*d440*/  ISETP.NE.AND P0, PT, R6, 0x1, PT ;  /* 0x000000010600780c */ /* 0x008fda0003f05270 */
[----:B------:R-:W0:Y:S02]  /*d450*/  @P0 LDC.64 R4, c[0x0][0x440] ;  /* 0x00011000ff040b82 */ /* 0x000e240000000a00 */
[----:B0-----:R-:W-:-:S05]  /*d460*/  @P0 IMAD.HI.U32 R4, R8, R4, RZ ;  /* 0x0000000408040227 */ /* 0x001fca00078e00ff */
[----:B------:R-:W-:-:S04]  /*d470*/  @P0 SHF.R.U32.HI R0, RZ, R5, R4 ;  /* 0x00000005ff000219 */ /* 0x000fc80000011604 */
[----:B------:R-:W-:Y:S02]  /*d480*/  IADD3 R4, -R0, RZ, RZ ;  /* 0x000000ff00047210 */ /* 0x000fe40007ffe1ff */
[----:B------:R-:W-:-:S03]  /*d490*/  SHF.R.S32.HI R5, RZ, 0x1f, R0 ;  /* 0x0000001fff057819 */ /* 0x000fc60000011400 */
[----:B------:R-:W-:Y:S02]  /*d4a0*/  IMAD R6, R6, R4, R8 ;  /* 0x0000000406067224 */ /* 0x000fe400078e0208 */
[----:B------:R-:W-:-:S03]  /*d4b0*/  IMAD.MOV.U32 R4, RZ, RZ, R0 ;  /* 0x000000ffff047224 */ /* 0x000fc600078e0000 */
[----:B------:R0:W-:Y:S01]  /*d4c0*/  STL [R1+0x4], R6 ;  /* 0x0000040601007387 */ /* 0x0001e20000100800 */
[----:B------:R-:W-:-:S03]  /*d4d0*/  IMAD.WIDE.U32 R4, R19, UR4, R4 ;  /* 0x0000000413047c25 */ /* 0x000fc6000f8e0004 */
[----:B------:R-:W-:Y:S01]  /*d4e0*/  LEA R2, P0, R4, R2, 0x2 ;  /* 0x0000000204027211 */ /* 0x000fe200078010ff */
[----:B0-----:R-:W-:-:S04]  /*d4f0*/  IMAD R6, R7, UR4, RZ ;  /* 0x0000000407067c24 */ /* 0x001fc8000f8e02ff */
[----:B------:R-:W-:-:S04]  /*d500*/  IMAD R0, R19, UR5, R6 ;  /* 0x0000000513007c24 */ /* 0x000fc8000f8e0206 */
[----:B------:R-:W-:-:S05]  /*d510*/  IMAD.IADD R0, R5, 0x1, R0 ;  /* 0x0000000105007824 */ /* 0x000fca00078e0200 */
[----:B------:R-:W-:-:S05]  /*d520*/  LEA.HI.X R3, R4, R3, R0, 0x2, P0 ;  /* 0x0000000304037211 */ /* 0x000fca00000f1400 */
[----:B------:R3:W5:Y:S02]  /*d530*/  LDG.E R17, desc[UR60][R2.64] ;  /* 0x0000003c02117981 */ /* 0x000764000c1e1900 */
.L_x_45:
[----:B---3--:R-:W3:Y:S01]  /*d540*/  LDL R2, [R1] ;  /* 0x0000000001027983 */ /* 0x008ee20000100800 */
[----:B0-----:R-:W-:Y:S02]  /*d550*/  LEA R0, R18, UR36, 0x3 ;  /* 0x0000002412007c11 */ /* 0x001fe4000f8e18ff */
[----:B---3--:R-:W-:-:S04]  /*d560*/  SHF.L.U32 R2, R2, 0x1f, RZ ;  /* 0x0000001f02027819 */ /* 0x008fc800000006ff */
[----:B------:R-:W0:Y:S02]  /*d570*/  SYNCS.PHASECHK.TRANS64.TRYWAIT P0, [R0+URZ+0x36840], R2 ;  /* 0x03684002000075a7 */ /* 0x000e24000800017f */
[----:B0-----:R-:W-:Y:S05]  /*d580*/  @!P0 BRA `(.L_x_46) ;  /* 0x0000003c009c8947 */ /* 0x001fea0003800000 */
.L_x_138:
[----:B------:R-:W3:Y:S02]  /*d590*/  S2R R3, SR_TID.X ;  /* 0x0000000000037919 */ /* 0x000ee40000002100 */
[----:B---3--:R-:W-:-:S04]  /*d5a0*/  LOP3.LUT R3, R3, 0x7f, RZ, 0xc0, !PT ;  /* 0x0000007f03037812 */ /* 0x008fc800078ec0ff */
[----:B------:R-:W-:-:S13]  /*d5b0*/  ISETP.NE.AND P0, PT, R3, RZ, PT ;  /* 0x000000ff0300720c */ /* 0x000fda0003f05270 */
[----:B------:R-:W-:Y:S05]  /*d5c0*/  @P0 BRA `(.L_x_47) ;  /* 0x00000000001c0947 */ /* 0x000fea0003800000 */
[----:B------:R-:W3:Y:S01]  /*d5d0*/  S2R R3, SR_TID.X ;  /* 0x0000000000037919 */ /* 0x000ee20000002100 */
[----:B0-----:R-:W-:-:S04]  /*d5e0*/  IMAD.MOV.U32 R2, RZ, RZ, 0xa800 ;  /* 0x0000a800ff027424 */ /* 0x001fc800078e00ff */
[----:B------:R4:W-:Y:S01]  /*d5f0*/  SYNCS.ARRIVE.TRANS64 RZ, [R0+URZ+0x36830], R2 ;  /* 0x0368300200ff79a7 */ /* 0x0009e2000800003f */
[----:B---3--:R-:W-:-:S04]  /*d600*/  LOP3.LUT R3, R3, 0x1f, RZ, 0xc0, !PT ;  /* 0x0000001f03037812 */ /* 0x008fc800078ec0ff */
[----:B------:R-:W-:-:S13]  /*d610*/  ISETP.NE.AND P0, PT, R3, RZ, PT ;  /* 0x000000ff0300720c */ /* 0x000fda0003f05270 */
[----:B----4-:R-:W-:Y:S05]  /*d620*/  @!P0 BRA `(.L_x_47) ;  /* 0x0000000000048947 */ /* 0x010fea0003800000 */
[----:B------:R-:W-:Y:S01]  /*d630*/  BPT.TRAP 0x1 ;  /* 0x000000040000795c */ /* 0x000fe20000300000 */
.L_x_47:
[----:B0-----:R-:W3:Y:S01]  /*d640*/  LDL R2, [R1+0x4] ;  /* 0x0000040001027983 */ /* 0x001ee20000100800 */
[----:B------:R-:W-:Y:S01]  /*d650*/  R2UR UR8, R18 ;  /* 0x00000000120872ca */ /* 0x000fe200000e0000 */
[----:B------:R-:W-:Y:S01]  /*d660*/  UIADD3 UR4, UP0, UR38, 0x370, URZ ;  /* 0x0000037026047890 */ /* 0x000fe2000ff1e03f */
[----:B------:R-:W-:Y:S01]  /*d670*/  R2UR UR9, R0 ;  /* 0x00000000000972ca */ /* 0x000fe200000e0000 */
[----:B------:R-:W-:Y:S01]  /*d680*/  UMOV UR10, URZ ;  /* 0x0000003f000a7c82 */ /* 0x000fe20008000000 */
[----:B------:R-:W-:Y:S01]  /*d690*/  R2UR UR12, R16 ;  /* 0x00000000100c72ca */ /* 0x000fe200000e0000 */
[----:B------:R-:W-:Y:S01]  /*d6a0*/  UIADD3.X UR5, URZ, UR39, URZ, UP0, !UPT ;  /* 0x000000273f057290 */ /* 0x000fe200087fe43f */
[----:B-----5:R-:W-:Y:S01]  /*d6b0*/  R2UR UR13, R17 ;  /* 0x00000000110d72ca */ /* 0x020fe200000e0000 */
[----:B------:R-:W-:Y:S01]  /*d6c0*/  UMOV UR6, 0x0 ;  /* 0x0000000000067882 */ /* 0x000fe20000000000 */
[----:B------:R-:W-:Y:S01]  /*d6d0*/  PLOP3.LUT P0, PT, PT, PT, PT, 0x80, 0x0 ;  /* 0x000000000000781c */ /* 0x000fe20003f0f070 */
[----:B------:R-:W-:Y:S01]  /*d6e0*/  UMOV UR7, 0x14f00000 ;  /* 0x14f0000000077882 */ /* 0x000fe20000000000 */
[----:B------:R-:W-:-:S02]  /*d6f0*/  UMOV UR16, 0x40 ;  /* 0x0000004000107882 */ /* 0x000fc40000000000 */
[----:B------:R-:W-:Y:S01]  /*d700*/  P2R R0, PR, RZ, 0x1 ;  /* 0x00000001ff007803 */ /* 0x000fe20000000000 */
[----:B------:R-:W-:Y:S02]  /*d710*/  UIMAD UR8, UR8, 0xa800, UR36 ;  /* 0x0000a800080878a4 */ /* 0x000fe4000f8e0224 */
[----:B------:R-:W-:Y:S02]  /*d720*/  UIADD3 UR9, UR9, 0x36830, URZ ;  /* 0x0003683009097890 */ /* 0x000fe4000fffe03f */
[----:B------:R-:W-:Y:S01]  /*d730*/  UIADD3 UR14, UR8, 0x21400, URZ ;  /* 0x00021400080e7890 */ /* 0x000fe2000fffe03f */
[----:B------:R4:W-:Y:S01]  /*d740*/  STL [R1+0xc], R0 ;  /* 0x00000c0001007387 */ /* 0x0009e20000100800 */
[----:B------:R-:W-:Y:S02]  /*d750*/  UIADD3 UR15, UR8, 0x24c00, URZ ;  /* 0x00024c00080f7890 */ /* 0x000fe4000fffe03f */
[----:B------:R-:W-:-:S03]  /*d760*/  UIADD3 UR17, UR8, 0x28400, URZ ;  /* 0x0002840008117890 */ /* 0x000fc6000fffe03f */
[----:B------:R-:W-:Y:S01]  /*d770*/  UMOV UR8, UR14 ;  /* 0x0000000e00087c82 */ /* 0x000fe20008000000 */
[----:B------:R-:W-:Y:S01]  /*d780*/  UMOV UR14, 0x80 ;  /* 0x00000080000e7882 */ /* 0x000fe20000000000 */
[----:B---3--:R-:W-:-:S13]  /*d790*/  R2UR UR11, R2 ;  /* 0x00000000020b72ca */ /* 0x008fda00000e0000 */
[----:B------:R-:W-:-:S09]  /*d7a0*/  UIMAD UR11, UR11, 0x70, URZ ;  /* 0x000000700b0b78a4 */ /* 0x000fd2000f8e023f */
[----:B------:R0:W-:Y:S02]  /*d7b0*/  UTMALDG.4D [UR8], [UR4], desc[UR6] ;  /* 0x00000608040075b4 */ /* 0x0001e40008019000 */
[----:B0-----:R-:W-:Y:S01]  /*d7c0*/  UMOV UR8, UR15 ;  /* 0x0000000f00087c82 */ /* 0x001fe20008000000 */
[----:B------:R-:W-:Y:S02]  /*d7d0*/  UMOV UR10, UR16 ;  /* 0x00000010000a7c82 */ /* 0x000fe40008000000 */
[----:B------:R0:W-:Y:S02]  /*d7e0*/  UTMALDG.4D [UR8], [UR4], desc[UR6] ;  /* 0x00000608040075b4 */ /* 0x0001e40008019000 */
[----:B0-----:R-:W-:Y:S01]  /*d7f0*/  UMOV UR8, UR17 ;  /* 0x0000001100087c82 */ /* 0x001fe20008000000 */
[----:B------:R-:W-:Y:S02]  /*d800*/  UMOV UR10, UR14 ;  /* 0x0000000e000a7c82 */ /* 0x000fe40008000000 */
[----:B------:R4:W-:Y:S02]  /*d810*/  UTMALDG.4D [UR8], [UR4], desc[UR6] ;  /* 0x00000608040075b4 */ /* 0x0009e40008019000 */
[----:B----4-:R-:W-:Y:S01]  /*d820*/  NOP ;  /* 0x0000000000007918 */ /* 0x010fe20000000000 */
.L_x_43:
[----:B------:R-:W-:Y:S05]  /*d830*/  WARPSYNC.ALL ;  /* 0x0000000000007948 */ /* 0x000fea0003800000 */
[----:B------:R-:W-:Y:S01]  /*d840*/  UIADD3 UR4, UR36, 0x15400, URZ ;  /* 0x0001540024047890 */ /* 0x000fe2000fffe03f */
[----:B------:R-:W-:Y:S03]  /*d850*/  BAR.SYNC.DEFER_BLOCKING 0x8, 0x180 ;  /* 0x0206000000007b1d */ /* 0x000fe60000010000 */
[----:B------:R-:W-:-:S06]  /*d860*/  ULOP3.LUT UP0, URZ, UR4, 0x3ff, URZ, 0xc0, !UPT ;  /* 0x000003ff043f7892 */ /* 0x000fcc000f80c03f */
[----:B------:R-:W-:-:S13]  /*d870*/  PLOP3.LUT P0, PT, PT, PT, UP0, 0x80, 0x0 ;  /* 0x000000000000781c */ /* 0x000fda0003f0f008 */
[----:B------:R-:W-:Y:S05]  /*d880*/  @!P0 BRA `(.L_x_48) ;  /* 0x0000000000408947 */ /* 0x000fea0003800000 */
[----:B------:R-:W-:Y:S01]  /*d890*/  MOV R2, 0x0 ;  /* 0x0000000000027802 */ /* 0x000fe20000000f00 */
[----:B------:R-:W-:Y:S01]  /*d8a0*/  ULDC.64 UR6, c[0x4][0xa8] ;  /* 0x01002a0000067ab9 */ /* 0x000fe20000000a00 */
[----:B------:R-:W-:Y:S01]  /*d8b0*/  ULDC.64 UR8, c[0x4][0xb0] ;  /* 0x01002c0000087ab9 */ /* 0x000fe20000000a00 */
[----:B------:R-:W-:Y:S01]  /*d8c0*/  ULDC.64 UR4, c[0x4][0x20] ;  /* 0x0100080000047ab9 */ /* 0x000fe20000000a00 */
[----:B------:R-:W-:Y:S01]  /*d8d0*/  IMAD.U32 R4, RZ, RZ, UR6 ;  /* 0x00000006ff047e24 */ /* 0x000fe2000f8e00ff */
[----:B------:R-:W-:Y:S01]  /*d8e0*/  MOV R7, UR9 ;  /* 0x0000000900077c02 */ /* 0x000fe20008000f00 */
[----:B------:R-:W3:Y:S01]  /*d8f0*/  LDC.64 R2, c[0x4][R2] ;  /* 0x0100000002027b82 */ /* 0x000ee20000000a00 */
[----:B------:R-:W-:Y:S02]  /*d900*/  IMAD.U32 R5, RZ, RZ, UR7 ;  /* 0x00000007ff057e24 */ /* 0x000fe4000f8e00ff */
[----:B------:R-:W-:Y:S02]  /*d910*/  IMAD.U32 R6, RZ, RZ, UR8 ;  /* 0x00000008ff067e24 */ /* 0x000fe4000f8e00ff */
[----:B------:R-:W-:-:S02]  /*d920*/  IMAD.U32 R10, RZ, RZ, UR4 ;  /* 0x00000004ff0a7e24 */ /* 0x000fc4000f8e00ff */
[----:B------:R-:W-:Y:S02]  /*d930*/  IMAD.U32 R11, RZ, RZ, UR5 ;  /* 0x00000005ff0b7e24 */ /* 0x000fe4000f8e00ff */
[----:B-1----:R-:W-:Y:S02]  /*d940*/  IMAD.MOV.U32 R8, RZ, RZ, 0x70 ;  /* 0x00000070ff087424 */ /* 0x002fe400078e00ff */
[----:B------:R-:W-:Y:S02]  /*d950*/  IMAD.MOV.U32 R12, RZ, RZ, 0x1 ;  /* 0x00000001ff0c7424 */ /* 0x000fe400078e00ff */
[----:B------:R-:W-:-:S07]  /*d960*/  IMAD.MOV.U32 R13, RZ, RZ, RZ ;  /* 0x000000ffff0d7224 */ /* 0x000fce00078e00ff */
[----:B------:R-:W-:-:S07]  /*d970*/  LEPC R20, `(.L_x_48) ;  /* 0x000000001014794e */ /* 0x000fce0000000000 */
[----:B0-23--:R-:W-:Y:S05]  /*d980*/  CALL.ABS.NOINC R2 ;  /* 0x0000000002007343 */ /* 0x00dfea0003c00000 */
.L_x_48:
[----:B------:R-:W3:Y:S01]  /*d990*/  LDL.LU R5, [R1+0x18] ;  /* 0x0000180001057983 */ /* 0x000ee20000300800 */
[----:B0-----:R-:W-:Y:S01]  /*d9a0*/  SHF.R.S32.HI R0, RZ, 0x1f, R16 ;  /* 0x0000001fff007819 */ /* 0x001fe20000011410 */
[----:B------:R-:W-:Y:S01]  /*d9b0*/  ULDC.64 UR4, c[0x0][0x2d8] ;  /* 0x0000b60000047ab9 */ /* 0x000fe20000000a00 */
[----:B-1----:R-:W0:Y:S01]  /*d9c0*/  LDC R8, c[0x0][0x448] ;  /* 0x00011200ff087b82 */ /* 0x002e220000000800 */
[----:B------:R-:W4:Y:S01]  /*d9d0*/  LDL.LU R7, [R1+0x24] ;  /* 0x0000240001077983 */ /* 0x000f220000300800 */
[----:B------:R-:W-:-:S03]  /*d9e0*/  ULDC.64 UR6, c[0x0][0x280] ;  /* 0x0000a00000067ab9 */ /* 0x000fc60000000a00 */
[----:B------:R-:W2:Y:S01]  /*d9f0*/  LDL R4, [R1+0x28] ;  /* 0x0000280001047983 */ /* 0x000ea20000100800 */
[----:B------:R-:W-:Y:S02]  /*da00*/  IMAD R0, R0, UR4, RZ ;  /* 0x0000000400007c24 */ /* 0x000fe4000f8e02ff */
[C---:B------:R-:W-:Y:S01]  /*da10*/  IMAD.WIDE.U32 R2, R16.reuse, UR4, RZ ;  /* 0x0000000410027c25 */ /* 0x040fe2000f8e00ff */
[----:B------:R-:W1:Y:S03]  /*da20*/  S2R R11, SR_TID.X ;  /* 0x00000000000b7919 */ /* 0x000e660000002100 */
[----:B------:R-:W-:Y:S01]  /*da30*/  IMAD R0, R16, UR5, R0 ;  /* 0x0000000510007c24 */ /* 0x000fe2000f8e0200 */
[----:B------:R-:W-:-:S03]  /*da40*/  ULDC.64 UR4, c[0x0][0x2e0] ;  /* 0x0000b80000047ab9 */ /* 0x000fc60000000a00 */
[----:B------:R-:W-:Y:S01]  /*da50*/  IMAD.IADD R3, R3, 0x1, R0 ;  /* 0x0000000103037824 */ /* 0x000fe200078e0200 */
[----:B0-----:R-:W-:-:S13]  /*da60*/  ISETP.NE.AND P0, PT, R8, 0x1, PT ;  /* 0x000000010800780c */ /* 0x001fda0003f05270 */
[----:B------:R-:W0:Y:S01]  /*da70*/  @P0 LDC R6, c[0x0][0x44c] ;  /* 0x00011300ff060b82 */ /* 0x000e220000000800 */
[----:B-1----:R-:W-:-:S04]  /*da80*/  SHF.L.U32 R11, R11, 0x3, RZ ;  /* 0x000000030b0b7819 */ /* 0x002fc800000006ff */
[----:B------:R-:W-:-:S04]  /*da90*/  LOP3.LUT R11, R11, 0x38, RZ, 0xc0, !PT ;  /* 0x000000380b0b7812 */ /* 0x000fc800078ec0ff */
[----:B------:R-:W-:Y:S02]  /*daa0*/  LOP3.LUT R10, R11, 0x40, RZ, 0xfc, !PT ;  /* 0x000000400b0a7812 */ /* 0x000fe400078efcff */
[----:B---3--:R-:W-:Y:S01]  /*dab0*/  SHF.R.S32.HI R0, RZ, 0x1f, R5 ;  /* 0x0000001fff007819 */ /* 0x008fe20000011405 */
[----:B------:R-:W-:-:S04]  /*dac0*/  IMAD.WIDE.U32 R2, R5, UR4, R2 ;  /* 0x0000000405027c25 */ /* 0x000fc8000f8e0002 */
[----:B------:R-:W-:Y:S01]  /*dad0*/  IMAD R0, R0, UR4, RZ ;  /* 0x0000000400007c24 */ /* 0x000fe2000f8e02ff */
[----:B------:R-:W-:-:S03]  /*dae0*/  ULDC UR4, c[0x0][0xc38] ;  /* 0x00030e0000047ab9 */ /* 0x000fc60000000800 */
[----:B------:R-:W-:Y:S02]  /*daf0*/  IMAD R0, R5, UR5, R0 ;  /* 0x0000000505007c24 */ /* 0x000fe4000f8e0200 */
[----:B------:R-:W1:Y:S03]  /*db00*/  S2R R5, SR_TID.X ;  /* 0x0000000000057919 */ /* 0x000e660000002100 */
[----:B------:R-:W-:Y:S01]  /*db10*/  IADD3 R3, R3, R0, RZ ;  /* 0x0000000003037210 */ /* 0x000fe20007ffe0ff */
[----:B----4-:R-:W-:Y:S02]  /*db20*/  IMAD.MOV R0, RZ, RZ, -R7 ;  /* 0x000000ffff007224 */ /* 0x010fe400078e0a07 */
[----:B------:R-:W3:Y:S02]  /*db30*/  @P0 LDC R7, c[0x0][0x450] ;  /* 0x00011400ff070b82 */ /* 0x000ee40000000800 */
[----:B--2---:R-:W-:Y:S01]  /*db40*/  IMAD R0, R0, UR4, R4 ;  /* 0x0000000400007c24 */ /* 0x004fe2000f8e0204 */
[----:B------:R-:W-:-:S03]  /*db50*/  ULDC.64 UR4, c[0x0][0x2d0] ;  /* 0x0000b40000047ab9 */ /* 0x000fc60000000a00 */
[----:B------:R-:W-:Y:S01]  /*db60*/  IMAD.SHL.U32 R4, R0, 0x80, RZ ;  /* 0x0000008000047824 */ /* 0x000fe200078e00ff */
[----:B-1----:R-:W-:-:S04]  /*db70*/  LOP3.LUT R5, R5, 0x7f, RZ, 0xc0, !PT ;  /* 0x0000007f05057812 */ /* 0x002fc800078ec0ff */
[----:B------:R-:W-:Y:S02]  /*db80*/  SHF.R.U32.HI R9, RZ, 0x3, R5 ;  /* 0x00000003ff097819 */ /* 0x000fe40000011605 */
[----:B------:R-:W1:Y:S02]  /*db90*/  S2R R5, SR_TID.X ;  /* 0x0000000000057919 */ /* 0x000e640000002100 */
[----:B-1----:R-:W-:-:S05]  /*dba0*/  IMAD.SHL.U32 R5, R5, 0x10, RZ ;  /* 0x0000001005057824 */ /* 0x002fca00078e00ff */
[----:B------:R-:W-:Y:S02]  /*dbb0*/  LOP3.LUT R5, R9, 0x70, R5, 0xf8, !PT ;  /* 0x0000007009057812 */ /* 0x000fe400078ef805 */
[----:B------:R-:W-:Y:S02]  /*dbc0*/  LOP3.LUT R9, R11, 0x80, RZ, 0xfc, !PT ;  /* 0x000000800b097812 */ /* 0x000fe400078efcff */
[----:B------:R-:W-:-:S05]  /*dbd0*/  LOP3.LUT R0, R5, R4, RZ, 0xfc, !PT ;  /* 0x0000000405007212 */ /* 0x000fca00078efcff */
[----:B0-----:R-:W-:-:S04]  /*dbe0*/  @P0 IMAD.HI.U32 R6, R0, R6, RZ ;  /* 0x0000000600060227 */ /* 0x001fc800078e00ff */
[----:B------:R-:W-:Y:S01]  /*dbf0*/  IMAD.MOV.U32 R5, RZ, RZ, R0 ;  /* 0x000000ffff057224 */ /* 0x000fe200078e0000 */
[----:B---3--:R-:W-:-:S05]  /*dc00*/  @P0 SHF.R.U32.HI R5, RZ, R7, R6 ;  /* 0x00000007ff050219 */ /* 0x008fca0000011606 */
[----:B------:R-:W-:Y:S02]  /*dc10*/  IMAD.MOV R6, RZ, RZ, -R5 ;  /* 0x000000ffff067224 */ /* 0x000fe400078e0a05 */
[----:B------:R-:W-:-:S04]  /*dc20*/  IMAD.WIDE.U32 R2, R5, UR4, R2 ;  /* 0x0000000405027c25 */ /* 0x000fc8000f8e0002 */
[----:B------:R-:W-:Y:S01]  /*dc30*/  IMAD R0, R8, R6, R0 ;  /* 0x0000000608007224 */ /* 0x000fe200078e0200 */
[----:B------:R-:W-:-:S05]  /*dc40*/  SHF.R.S32.HI R6, RZ, 0x1f, R5 ;  /* 0x0000001fff067819 */ /* 0x000fca0000011405 */
[----:B------:R-:W-:-:S04]  /*dc50*/  IMAD R6, R6, UR4, RZ ;  /* 0x0000000406067c24 */ /* 0x000fc8000f8e02ff */
[----:B------:R-:W-:Y:S01]  /*dc60*/  IMAD R6, R5, UR5, R6 ;  /* 0x0000000505067c24 */ /* 0x000fe2000f8e0206 */
[----:B------:R-:W-:Y:S01]  /*dc70*/  SHF.R.S32.HI R5, RZ, 0x1f, R0 ;  /* 0x0000001fff057819 */ /* 0x000fe20000011400 */
[----:B------:R-:W-:Y:S02]  /*dc80*/  ULDC.64 UR4, c[0x0][0x2c8] ;  /* 0x0000b20000047ab9 */ /* 0x000fe40000000a00 */
[----:B------:R-:W-:Y:S02]  /*dc90*/  IMAD.IADD R3, R3, 0x1, R6 ;  /* 0x0000000103037824 */ /* 0x000fe400078e0206 */
[----:B------:R-:W-:Y:S02]  /*dca0*/  IMAD R5, R5, UR4, RZ ;  /* 0x0000000405057c24 */ /* 0x000fe4000f8e02ff */
[----:B------:R-:W-:Y:S01]  /*dcb0*/  IMAD.WIDE.U32 R2, R0, UR4, R2 ;  /* 0x0000000400027c25 */ /* 0x000fe2000f8e0002 */
[----:B------:R-:W-:Y:S02]  /*dcc0*/  ULDC UR4, c[0x0][0x2b8] ;  /* 0x0000ae0000047ab9 */ /* 0x000fe40000000800 */
[----:B------:R-:W-:Y:S01]  /*dcd0*/  ISETP.GE.AND P1, PT, R10, UR4, PT ;  /* 0x000000040a007c0c */ /* 0x000fe2000bf26270 */
[----:B------:R-:W-:Y:S01]  /*dce0*/  IMAD R5, R0, UR5, R5 ;  /* 0x0000000500057c24 */ /* 0x000fe2000f8e0205 */
[----:B------:R0:W5:Y:S01]  /*dcf0*/  LDL R10, [R1+0x14] ;  /* 0x00001400010a7983 */ /* 0x0001620000100800 */
[----:B------:R-:W-:-:S02]  /*dd00*/  LEA R0, P3, R2, UR6, 0x1 ;  /* 0x0000000602007c11 */ /* 0x000fc4000f8608ff */
[----:B------:R-:W-:Y:S01]  /*dd10*/  IMAD.IADD R5, R3, 0x1, R5 ;  /* 0x0000000103057824 */ /* 0x000fe200078e0205 */
[----:B------:R-:W-:Y:S02]  /*dd20*/  ISETP.GE.AND P0, PT, R11, UR4, PT ;  /* 0x000000040b007c0c */ /* 0x000fe4000bf06270 */
[----:B------:R-:W-:Y:S01]  /*dd30*/  ISETP.GE.AND P2, PT, R9, UR4, PT ;  /* 0x0000000409007c0c */ /* 0x000fe2000bf46270 */
[----:B------:R-:W-:Y:S01]  /*dd40*/  UMOV UR4, 0xffffffff ;  /* 0xffffffff00047882 */ /* 0x000fe20000000000 */
[----:B------:R-:W-:Y:S02]  /*dd50*/  LEA.HI.X R2, R2, UR7, R5, 0x1, P3 ;  /* 0x0000000702027c11 */ /* 0x000fe400098f0c05 */
[----:B0-----:R-:W-:Y:S09]  /*dd60*/  BRA.DIV UR4, `(.L_x_49) ;  /* 0x0000003604b87947 */ /* 0x001ff2000b800000 */
[----:B------:R-:W0:Y:S01]  /*dd70*/  S2R R6, SR_TID.X ;  /* 0x0000000000067919 */ /* 0x000e220000002100 */
[----:B------:R-:W-:Y:S02]  /*dd80*/  ULDC UR4, c[0x0][0x288] ;  /* 0x0000a20000047ab9 */ /* 0x000fe40000000800 */
[----:B------:R-:W-:Y:S01]  /*dd90*/  IMAD R3, R8, UR4, RZ ;  /* 0x0000000408037c24 */ /* 0x000fe2000f8e02ff */
[----:B------:R-:W1:Y:S01]  /*dda0*/  S2R R11, SR_TID.X ;  /* 0x00000000000b7919 */ /* 0x000e620000002100 */
[----:B------:R-:W2:Y:S04]  /*ddb0*/  SHFL.IDX PT, R7, R0, RZ, 0x181f ;  /* 0x00181fff00077589 */ /* 0x000ea800000e0000 */
[----:B------:R-:W-:Y:S01]  /*ddc0*/  SHFL.IDX PT, R9, R2, 0x1, 0x181f ;  /* 0x00381f0002097f89 */ /* 0x000fe200000e0000 */
[----:B0-----:R-:W-:-:S04]  /*ddd0*/  LOP3.LUT R6, R6, 0x7f, RZ, 0xc0, !PT ;  /* 0x0000007f06067812 */ /* 0x001fc800078ec0ff */
[----:B------:R-:W-:Y:S01]  /*dde0*/  SHF.R.U32.HI R6, RZ, 0x3, R6 ;  /* 0x00000003ff067819 */ /* 0x000fe20000011606 */
[----:B-1----:R-:W-:-:S04]  /*ddf0*/  IMAD.SHL.U32 R11, R11, 0x8, RZ ;  /* 0x000000080b0b7824 */ /* 0x002fc800078e00ff */
[----:B------:R-:W-:Y:S01]  /*de00*/  IMAD.IADD R4, R6, 0x1, R4 ;  /* 0x0000000106047824 */ /* 0x000fe200078e0204 */
[----:B------:R-:W-:Y:S01]  /*de10*/  LOP3.LUT R11, R11, 0x38, RZ, 0xc0, !PT ;  /* 0x000000380b0b7812 */ /* 0x000fe200078ec0ff */
[----:B------:R-:W0:Y:S02]  /*de20*/  SHFL.IDX PT, R6, R2, RZ, 0x181f ;  /* 0x00181fff02067589 */ /* 0x000e2400000e0000 */
[C---:B------:R-:W-:Y:S01]  /*de30*/  VIADD R5, R4.reuse, 0x10 ;  /* 0x0000001004057836 */ /* 0x040fe20000000000 */
[----:B------:R-:W-:-:S04]  /*de40*/  ISETP.GE.AND P4, PT, R4, R3, PT ;  /* 0x000000030400720c */ /* 0x000fc80003f86270 */
[----:B------:R-:W-:Y:S02]  /*de50*/  ISETP.GE.AND P3, PT, R5, R3, PT ;  /* 0x000000030500720c */ /* 0x000fe40003f66270 */
[----:B------:R-:W1:Y:S07]  /*de60*/  SHFL.IDX PT, R5, R0, 0x1, 0x181f ;  /* 0x00381f0000057f89 */ /* 0x000e6e00000e0000 */
[----:B--2---:R-:W-:-:S05]  /*de70*/  @!P4 LEA R7, P5, R11, R7, 0x1 ;  /* 0x000000070b07c211 */ /* 0x004fca00078a08ff */
[----:B0-----:R-:W-:-:S05]  /*de80*/  @!P4 IMAD.X R6, RZ, RZ, R6, P5 ;  /* 0x000000ffff06c224 */ /* 0x001fca00028e0606 */
[----:B------:R-:W-:-:S04]  /*de90*/  @!P4 LOP3.LUT R7, R7, R6, RZ, 0x3c, !PT ;  /* 0x000000060707c212 */ /* 0x000fc800078e3cff */
[----:B------:R-:W-:Y:S02]  /*dea0*/  @!P4 LOP3.LUT R6, R7, R6, RZ, 0x3c, !PT ;  /* 0x000000060706c212 */ /* 0x000fe400078e3cff */
[----:B-1----:R-:W-:Y:S02]  /*deb0*/  @!P3 LEA R8, P5, R11, R5, 0x1 ;  /* 0x000000050b08b211 */ /* 0x002fe400078a08ff */
[----:B------:R-:W-:-:S03]  /*dec0*/  @!P4 LOP3.LUT R7, R7, R6, RZ, 0x3c, !PT ;  /* 0x000000060707c212 */ /* 0x000fc600078e3cff */
[----:B------:R-:W-:Y:S02]  /*ded0*/  @!P3 IMAD.X R5, RZ, RZ, R9, P5 ;  /* 0x000000ffff05b224 */ /* 0x000fe400028e0609 */
[----:B-----5:R-:W-:Y:S04]  /*dee0*/  @!P4 LDGSTS.E.BYPASS.LTC128B.128 [R10+0x15400], desc[UR60][R6.64], !P0 ;  /* 0x15400000060acfae */ /* 0x020fe8000c101d7c */
[----:B------:R-:W-:Y:S04]  /*def0*/  @!P4 LDGSTS.E.BYPASS.LTC128B.128 [R10+0x19400], desc[UR60][R6.64+0x80], !P1 ;  /* 0x19400080060acfae */ /* 0x000fe8000c901d7c */
[----:B------:R0:W-:Y:S02]  /*df00*/  @!P4 LDGSTS.E.BYPASS.LTC128B.128 [R10+0x1d400], desc[UR60][R6.64+0x100], !P2 ;  /* 0x1d400100060acfae */ /* 0x0001e4000d101d7c */
[----:B0-----:R-:W-:Y:S01]  /*df10*/  @!P3 MOV R6, R8 ;  /* 0x000000080006b202 */ /* 0x001fe20000000f00 */
[----:B------:R-:W-:Y:S01]  /*df20*/  @!P3 IMAD.MOV.U32 R7, RZ, RZ, R5 ;  /* 0x000000ffff07b224 */ /* 0x000fe200078e0005 */
[----:B------:R-:W0:Y:S01]  /*df30*/  SHFL.IDX PT, R8, R0, 0x2, 0x181f ;  /* 0x00581f0000087f89 */ /* 0x000e2200000e0000 */
[----:B------:R-:W-:-:S03]  /*df40*/  VIADD R5, R4, 0x20 ;  /* 0x0000002004057836 */ /* 0x000fc60000000000 */
[----:B------:R-:W-:Y:S04]  /*df50*/  @!P3 LDGSTS.E.BYPASS.LTC128B.128 [R10+0x15c00], desc[UR60][R6.64], !P0 ;  /* 0x15c00000060abfae */ /* 0x000fe8000c101d7c */
[----:B------:R-:W-:Y:S04]  /*df60*/  @!P3 LDGSTS.E.BYPASS.LTC128B.128 [R10+0x19c00], desc[UR60][R6.64+0x80], !P1 ;  /* 0x19c00080060abfae */ /* 0x000fe8000c901d7c */
[----:B------:R1:W-:Y:S01]  /*df70*/  @!P3 LDGSTS.E.BYPASS.LTC128B.128 [R10+0x1dc00], desc[UR60][R6.64+0x100], !P2 ;  /* 0x1dc00100060abfae */ /* 0x0003e2000d101d7c */
[----:B------:R-:W-:-:S03]  /*df80*/  ISETP.GE.AND P3, PT, R5, R3, PT ;  /* 0x000000030500720c */ /* 0x000fc60003f66270 */
[----:B------:R-:W2:Y:S10]  /*df90*/  SHFL.IDX PT, R5, R2, 0x2, 0x181f ;  /* 0x00581f0002057f89 */ /* 0x000eb400000e0000 */
[----:B0-----:R-:W-:-:S05]  /*dfa0*/  @!P3 LEA R8, P4, R11, R8, 0x1 ;  /* 0x000000080b08b211 */ /* 0x001fca00078808ff */
[----:B-1----:R-:W-:Y:S02]  /*dfb0*/  @!P3 IMAD.MOV.U32 R6, RZ, RZ, R8 ;  /* 0x000000ffff06b224 */ /* 0x002fe400078e0008 */
[----:B--2---:R-:W-:Y:S02]  /*dfc0*/  @!P3 IMAD.X R9, RZ, RZ, R5, P4 ;  /* 0x000000ffff09b224 */ /* 0x004fe400020e0605 */
[----:B------:R-:W-:Y:S02]  /*dfd0*/  VIADD R5, R4, 0x30 ;  /* 0x0000003004057836 */ /* 0x000fe40000000000 */
[----:B------:R-:W-:-:S05]  /*dfe0*/  @!P3 IMAD.MOV.U32 R7, RZ, RZ, R9 ;  /* 0x000000ffff07b224 */ /* 0x000fca00078e0009 */
[----:B------:R-:W-:Y:S04]  /*dff0*/  @!P3 LDGSTS.E.BYPASS.LTC128B.128 [R10+0x16400], desc[UR60][R6.64], !P0 ;  /* 0x16400000060abfae */ /* 0x000fe8000c101d7c */
[----:B------:R-:W-:Y:S04]  /*e000*/  @!P3 LDGSTS.E.BYPASS.LTC128B.128 [R10+0x1a400], desc[UR60][R6.64+0x80], !P1 ;  /* 0x1a400080060abfae */ /* 0x000fe8000c901d7c */
[----:B------:R0:W-:Y:S01]  /*e010*/  @!P3 LDGSTS.E.BYPASS.LTC128B.128 [R10+0x1e400], desc[UR60][R6.64+0x100], !P2 ;  /* 0x1e400100060abfae */ /* 0x0001e2000d101d7c */
[----:B------:R-:W-:-:S03]  /*e020*/  ISETP.GE.AND P3, PT, R5, R3, PT ;  /* 0x000000030500720c */ /* 0x000fc60003f66270 */
[----:B------:R-:W-:Y:S04]  /*e030*/  SHFL.IDX PT, R5, R2, 0x3, 0x181f ;  /* 0x00781f0002057f89 */ /* 0x000fe800000e0000 */
[----:B0-----:R-:W0:Y:S06]  /*e040*/  SHFL.IDX PT, R6, R0, 0x3, 0x181f ;  /* 0x00781f0000067f89 */ /* 0x001e2c00000e0000 */
[----:B0-----:R-:W-:-:S04]  /*e050*/  @!P3 LEA R6, P4, R11, R6, 0x1 ;  /* 0x000000060b06b211 */ /* 0x001fc800078808ff */
[----:B------:R-:W-:-:S05]  /*e060*/  @!P3 IADD3.X R5, RZ, R5, RZ, P4, !PT ;  /* 0x00000005ff05b210 */ /* 0x000fca00027fe4ff */
[----:B------:R-:W-:Y:S02]  /*e070*/  @!P3 IMAD.MOV.U32 R7, RZ, RZ, R5 ;  /* 0x000000ffff07b224 */ /* 0x000fe400078e0005 */
[----:B------:R-:W-:-:S03]  /*e080*/  VIADD R5, R4, 0x40 ;  /* 0x0000004004057836 */ /* 0x000fc60000000000 */
[----:B------:R-:W-:Y:S04]  /*e090*/  @!P3 LDGSTS.E.BYPASS.LTC128B.128 [R10+0x16c00], desc[UR60][R6.64], !P0 ;  /* 0x16c00000060abfae */ /* 0x000fe8000c101d7c */
[----:B------:R-:W-:Y:S04]  /*e0a0*/  @!P3 LDGSTS.E.BYPASS.LTC128B.128 [R10+0x1ac00], desc[UR60][R6.64+0x80], !P1 ;  /* 0x1ac00080060abfae */ /* 0x000fe8000c901d7c */
[----:B------:R0:W-:Y:S01]  /*e0b0*/  @!P3 LDGSTS.E.BYPASS.LTC128B.128 [R10+0x1ec00], desc[UR60][R6.64+0x100], !P2 ;  /* 0x1ec00100060abfae */ /* 0x0001e2000d101d7c */
[----:B------:R-:W-:-:S03]  /*e0c0*/  ISETP.GE.AND P3, PT, R5, R3, PT ;  /* 0x000000030500720c */ /* 0x000fc60003f66270 */
[----:B------:R-:W-:Y:S04]  /*e0d0*/  SHFL.IDX PT, R5, R2, 0x4, 0x181f ;  /* 0x00981f0002057f89 */ /* 0x000fe800000e0000 */
[----:B0-----:R-:W0:Y:S06]  /*e0e0*/  SHFL.IDX PT, R6, R0, 0x4, 0x181f ;  /* 0x00981f0000067f89 */ /* 0x001e2c00000e0000 */
[----:B0-----:R-:W-:-:S05]  /*e0f0*/  @!P3 LEA R6, P4, R11, R6, 0x1 ;  /* 0x000000060b06b211 */ /* 0x001fca00078808ff */
[----:B------:R-:W-:-:S04]  /*e100*/  @!P3 IMAD.X R5, RZ, RZ, R5, P4 ;  /* 0x000000ffff05b224 */ /* 0x000fc800020e0605 */
        /* <DEDUP_REMOVED lines=9> */
[----:B------:R-:W-:-:S05]  /*e1a0*/  @!P3 IMAD.X R5, RZ, RZ, R5, P4 ;  /* 0x000000ffff05b224 */ /* 0x000fca00020e0605 */
[----:B------:R-:W-:Y:S01]  /*e1b0*/  @!P3 MOV R7, R5 ;  /* 0x000000050007b202 */ /* 0x000fe20000000f00 */
[----:B------:R-:W-:-:S04]  /*e1c0*/  VIADD R5, R4, 0x60 ;  /* 0x0000006004057836 */ /* 0x000fc80000000000 */
[----:B------:R-:W-:Y:S01]  /*e1d0*/  @!P3 LDGSTS.E.BYPASS.LTC128B.128 [R10+0x17c00], desc[UR60][R6.64], !P0 ;  /* 0x17c00000060abfae */ /* 0x000fe2000c101d7c */
[----:B------:R-:W-:-:S03]  /*e1e0*/  ISETP.GE.AND P4, PT, R5, R3, PT ;  /* 0x000000030500720c */ /* 0x000fc60003f86270 */
[----:B------:R-:W-:Y:S04]  /*e1f0*/  @!P3 LDGSTS.E.BYPASS.LTC128B.128 [R10+0x1bc00], desc[UR60][R6.64+0x80], !P1 ;  /* 0x1bc00080060abfae */ /* 0x000fe8000c901d7c */
[----:B------:R0:W-:Y:S04]  /*e200*/  @!P3 LDGSTS.E.BYPASS.LTC128B.128 [R10+0x1fc00], desc[UR60][R6.64+0x100], !P2 ;  /* 0x1fc00100060abfae */ /* 0x0001e8000d101d7c */
[----:B------:R-:W-:Y:S04]  /*e210*/  SHFL.IDX PT, R5, R2, 0x6, 0x181f ;  /* 0x00d81f0002057f89 */ /* 0x000fe800000e0000 */
[----:B0-----:R-:W0:Y:S04]  /*e220*/  SHFL.IDX PT, R6, R0, 0x6, 0x181f ;  /* 0x00d81f0000067f89 */ /* 0x001e2800000e0000 */
[----:B------:R-:W1:Y:S01]  /*e230*/  SHFL.IDX PT, R0, R0, 0x7, 0x181f ;  /* 0x00f81f0000007f89 */ /* 0x000e6200000e0000 */
[----:B0-----:R-:W-:-:S05]  /*e240*/  @!P4 LEA R6, P3, R11, R6, 0x1 ;  /* 0x000000060b06c211 */ /* 0x001fca00078608ff */
[----:B------:R-:W-:-:S04]  /*e250*/  @!P4 IMAD.X R5, RZ, RZ, R5, P3 ;  /* 0x000000ffff05c224 */ /* 0x000fc800018e0605 */
[----:B------:R-:W-:Y:S02]  /*e260*/  @!P4 IMAD.MOV.U32 R7, RZ, RZ, R5 ;  /* 0x000000ffff07c224 */ /* 0x000fe400078e0005 */
[----:B------:R0:W2:Y:S04]  /*e270*/  SHFL.IDX PT, R5, R2, 0x7, 0x181f ;  /* 0x00f81f0002057f89 */ /* 0x0000a800000e0000 */
[----:B------:R0:W-:Y:S04]  /*e280*/  @!P4 LDGSTS.E.BYPASS.LTC128B.128 [R10+0x18400], desc[UR60][R6.64], !P0 ;  /* 0x18400000060acfae */ /* 0x0001e8000c101d7c */
[----:B------:R0:W-:Y:S04]  /*e290*/  @!P4 LDGSTS.E.BYPASS.LTC128B.128 [R10+0x1c400], desc[UR60][R6.64+0x80], !P1 ;  /* 0x1c400080060acfae */ /* 0x0001e8000c901d7c */
[----:B-1----:R0:W-:Y:S02]  /*e2a0*/  @!P4 LDGSTS.E.BYPASS.LTC128B.128 [R10+0x20400], desc[UR60][R6.64+0x100], !P2 ;  /* 0x20400100060acfae */ /* 0x0021e4000d101d7c */
.L_x_155:
[----:B------:R-:W-:Y:S01]  /*e2b0*/  VIADD R4, R4, 0x70 ;  /* 0x0000007004047836 */ /* 0x000fe20000000000 */
[----:B------:R-:W-:Y:S04]  /*e2c0*/  BSSY B0, `(.L_x_50) ;  /* 0x000000e000007945 */ /* 0x000fe80003800000 */
[----:B------:R-:W-:-:S13]  /*e2d0*/  ISETP.GE.AND P3, PT, R4, R3, PT ;  /* 0x000000030400720c */ /* 0x000fda0003f66270 */
[----:B------:R-:W-:Y:S05]  /*e2e0*/  @P3 BRA `(.L_x_51) ;  /* 0x00000000002c3947 */ /* 0x000fea0003800000 */
[----:B0-----:R-:W0:Y:S02]  /*e2f0*/  S2R R2, SR_TID.X ;  /* 0x0000000000027919 */ /* 0x001e240000002100 */
[----:B0-----:R-:W-:-:S05]  /*e300*/  IMAD.SHL.U32 R2, R2, 0x8, RZ ;  /* 0x0000000802027824 */ /* 0x001fca00078e00ff */
[----:B------:R-:W-:-:S04]  /*e310*/  LOP3.LUT R2, R2, 0x38, RZ, 0xc0, !PT ;  /* 0x0000003802027812 */ /* 0x000fc800078ec0ff */
[----:B------:R-:W-:-:S05]  /*e320*/  LEA R2, P3, R2, R0, 0x1 ;  /* 0x0000000002027211 */ /* 0x000fca00078608ff */
[----:B--2---:R-:W-:-:S05]  /*e330*/  IMAD.X R3, RZ, RZ, R5, P3 ;  /* 0x000000ffff037224 */ /* 0x004fca00018e0605 */
[----:B------:R-:W-:Y:S01]  /*e340*/  @!PT LDS RZ, [RZ] ;  /* 0x00000000fffff984 */ /* 0x000fe20000000800 */
[----:B------:R-:W-:Y:S01]  /*e350*/  @!PT LDS RZ, [RZ] ;  /* 0x00000000fffff984 */ /* 0x000fe20000000800 */
[----:B------:R-:W-:Y:S01]  /*e360*/  @!PT LDS RZ, [RZ] ;  /* 0x00000000fffff984 */ /* 0x000fe20000000800 */
[----:B------:R3:W-:Y:S04]  /*e370*/  LDGSTS.E.BYPASS.LTC128B.128 [R10+0x18c00], desc[UR60][R2.64], !P0 ;  /* 0x18c00000020a7fae */ /* 0x0007e8000c101d7c */
[----:B------:R3:W-:Y:S04]  /*e380*/  LDGSTS.E.BYPASS.LTC128B.128 [R10+0x1cc00], desc[UR60][R2.64+0x80], !P1 ;  /* 0x1cc00080020a7fae */ /* 0x0007e8000c901d7c */
[----:B------:R3:W-:Y:S02]  /*e390*/  LDGSTS.E.BYPASS.LTC128B.128 [R10+0x20c00], desc[UR60][R2.64+0x100], !P2 ;  /* 0x20c00100020a7fae */ /* 0x0007e4000d101d7c */
.L_x_51:
[----:B------:R-:W-:Y:S05]  /*e3a0*/  BSYNC B0 ;  /* 0x0000000000007941 */ /* 0x000fea0003800000 */
.L_x_50:
[----:B0--3--:R-:W3:Y:S01]  /*e3b0*/  LDL R2, [R1+0x30] ;  /* 0x0000300001027983 */ /* 0x009ee20000100800 */
[----:B------:R-:W-:Y:S01]  /*e3c0*/  NOP ;  /* 0x0000000000007918 */ /* 0x000fe20000000000 */
[----:B------:R-:W-:Y:S02]  /*e3d0*/  SYNCS.ARRIVE.TRANS64.RED.A0T1 RZ, [UR36+0x36800], RZ ;  /* 0x036800ffffff79a7 */ /* 0x000fe40008200424 */
[----:B------:R-:W-:Y:S01]  /*e3e0*/  ARRIVES.LDGSTSBAR.64.TRANSCNT [UR36+0x36800] ;  /* 0x03680000ff0079b0 */ /* 0x000fe20008000aa4 */
[----:B---3--:R-:W-:-:S04]  /*e3f0*/  LOP3.LUT R0, R2, 0x1, RZ, 0xc, !PT ;  /* 0x0000000102007812 */ /* 0x008fc800078e0cff */
[----:B------:R-:W-:Y:S01]  /*e400*/  SHF.L.U32 R0, R0, 0x1f, RZ ;  /* 0x0000001f00007819 */ /* 0x000fe200000006ff */
[----:B------:R-:W-:Y:S01]  /*e410*/  NOP ;  /* 0x0000000000007918 */ /* 0x000fe20000000000 */
[----:B------:R-:W3:Y:S01]  /*e420*/  LDL.LU R2, [R1+0x2c] ;  /* 0x00002c0001027983 */ /* 0x000ee20000300800 */
[----:B------:R-:W-:Y:S01]  /*e430*/  SYNCS.ARRIVE.TRANS64.A1T0 RZ, [UR36+0x36800], RZ ;  /* 0x036800ffffff79a7 */ /* 0x000fe20008100024 */
[----:B------:R-:W-:Y:S01]  /*e440*/  BSSY B0, `(.L_x_52) ;  /* 0x0000005000007945 */ /* 0x000fe20003800000 */
[----:B------:R-:W-:Y:S01]  /*e450*/  MOV R9, UR36 ;  /* 0x0000002400097c02 */ /* 0x000fe20008000f00 */
[----:B------:R-:W0:Y:S01]  /*e460*/  SYNCS.PHASECHK.TRANS64.TRYWAIT P0, [UR36+0x36820], R0 ;  /* 0x03682000ff0075a7 */ /* 0x000e220008000164 */
[----:B---3--:R-:W-:Y:S01]  /*e470*/  ISETP.GE.AND P1, PT, R2, 0x71, PT ;  /* 0x000000710200780c */ /* 0x008fe20003f26270 */
[----:B0-----:R-:W-:-:S12]  /*e480*/  @!P0 BRA `(.L_x_53) ;  /* 0x0000003800e48947 */ /* 0x001fd80003800000 */
.L_x_156:
[----:B------:R-:W-:Y:S05]  /*e490*/  BSYNC B0 ;  /* 0x0000000000007941 */ /* 0x000fea0003800000 */
.L_x_52:
[----:B------:R-:W-:Y:S01]  /*e4a0*/  VIADD R11, R9, 0x36800 ;  /* 0x00036800090b7836 */ /* 0x000fe20000000000 */
[----:B------:R-:W-:Y:S06]  /*e4b0*/  @!P1 BRA `(.L_x_54) ;  /* 0x0000002000bc9947 */ /* 0x000fec0003800000 */
[----:B------:R-:W3:Y:S01]  /*e4c0*/  LDL R2, [R1+0x20] ;  /* 0x0000200001027983 */ /* 0x000ee20000100800 */
[----:B0-----:R-:W-:Y:S02]  /*e4d0*/  IMAD.MOV.U32 R0, RZ, RZ, 0x1 ;  /* 0x00000001ff007424 */ /* 0x001fe400078e00ff */
[----:B---3--:R-:W-:-:S05]  /*e4e0*/  IMAD.MOV R8, RZ, RZ, -R2 ;  /* 0x000000ffff087224 */ /* 0x008fca00078e0a02 */
[----:B------:R-:W-:-:S05]  /*e4f0*/  VIADDMNMX R8, R8, R0, 0xffffffff, !PT ;  /* 0xffffffff08087446 */ /* 0x000fca0007800100 */
[----:B------:R-:W-:-:S05]  /*e500*/  IMAD.IADD R0, R2, 0x1, R8 ;  /* 0x0000000102007824 */ /* 0x000fca00078e0208 */
[----:B------:R-:W-:-:S04]  /*e510*/  LOP3.LUT R0, R0, 0x1, RZ, 0xc0, !PT ;  /* 0x0000000100007812 */ /* 0x000fc800078ec0ff */
[----:B------:R-:W-:Y:S01]  /*e520*/  ISETP.NE.U32.AND P0, PT, R0, 0x1, PT ;  /* 0x000000010000780c */ /* 0x000fe20003f05070 */
[----:B------:R-:W-:-:S12]  /*e530*/  VIADD R0, R2, 0xfffffffe ;  /* 0xfffffffe02007836 */ /* 0x000fd80000000000 */
[----:B------:R-:W-:Y:S05]  /*e540*/  @P0 BRA `(.L_x_55) ;  /* 0x0000000800e00947 */ /* 0x000fea0003800000 */
[----:B------:R-:W3:Y:S04]  /*e550*/  LDL R3, [R1+0xc] ;  /* 0x00000c0001037983 */ /* 0x000ee80000100800 */
[----:B------:R-:W4:Y:S01]  /*e560*/  LDL R2, [R1] ;  /* 0x0000000001027983 */ /* 0x000f220000100800 */
[----:B------:R-:W-:Y:S01]  /*e570*/  VIADD R4, R18, 0x1 ;  /* 0x0000000112047836 */ /* 0x000fe20000000000 */
[----:B------:R-:W-:Y:S04]  /*e580*/  BSSY B0, `(.L_x_56) ;  /* 0x00000b0000007945 */ /* 0x000fe80003800000 */
[----:B------:R-:W-:-:S04]  /*e590*/  ISETP.NE.AND P0, PT, R4, 0x2, PT ;  /* 0x000000020400780c */ /* 0x000fc80003f05270 */
[----:B-1----:R-:W-:Y:S02]  /*e5a0*/  SEL R10, RZ, 0x1, P0 ;  /* 0x00000001ff0a7807 */ /* 0x002fe40000000000 */
[----:B------:R-:W-:Y:S02]  /*e5b0*/  SEL R4, R4, RZ, P0 ;  /* 0x000000ff04047207 */ /* 0x000fe40000000000 */
[----:B---3--:R-:W-:Y:S02]  /*e5c0*/  ISETP.NE.AND P2, PT, R3, RZ, PT ;  /* 0x000000ff0300720c */ /* 0x008fe40003f45270 */
[----:B----4-:R-:W-:-:S11]  /*e5d0*/  LOP3.LUT R10, R2, R10, RZ, 0x3c, !PT ;  /* 0x0000000a020a7212 */ /* 0x010fd600078e3cff */
[----:B------:R-:W-:Y:S05]  /*e5e0*/  @!P2 BRA `(.L_x_57) ;  /* 0x0000000800a4a947 */ /* 0x000fea0003800000 */
[----:B------:R-:W3:Y:S01]  /*e5f0*/  LDL R2, [R1+0x10] ;  /* 0x0000100001027983 */ /* 0x000ee20000100800 */
[----:B------:R-:W-:Y:S02]  /*e600*/  MOV R6, R17 ;  /* 0x0000001100067202 */ /* 0x000fe40000000f00 */
[----:B---3--:R-:W-:-:S13]  /*e610*/  ISETP.NE.AND P2, PT, R2, RZ, PT ;  /* 0x000000ff0200720c */ /* 0x008fda0003f45270 */
[----:B------:R-:W-:Y:S05]  /*e620*/  @!P2 BRA `(.L_x_58) ;  /* 0x00000000004ca947 */ /* 0x000fea0003800000 */
[----:B------:R-:W3:Y:S01]  /*e630*/  LDL R7, [R1+0x8] ;  /* 0x0000080001077983 */ /* 0x000ee20000100800 */
[----:B------:R-:W0:Y:S01]  /*e640*/  LDC R6, c[0x0][0x43c] ;  /* 0x00010f00ff067b82 */ /* 0x000e220000000800 */
[----:B------:R-:W-:Y:S01]  /*e650*/  ULDC.64 UR4, c[0x0][0x428] ;  /* 0x00010a0000047ab9 */ /* 0x000fe20000000a00 */
[----:B0-----:R-:W-:-:S13]  /*e660*/  ISETP.NE.AND P0, PT, R6, 0x1, PT ;  /* 0x000000010600780c */ /* 0x001fda0003f05270 */
[----:B------:R-:W2:Y:S02]  /*e670*/  @P0 LDC.64 R2, c[0x0][0x440] ;  /* 0x00011000ff020b82 */ /* 0x000ea40000000a00 */
[----:B--2---:R-:W-:-:S04]  /*e680*/  @P0 IMAD.HI.U32 R5, R0, R2, RZ ;  /* 0x0000000200050227 */ /* 0x004fc800078e00ff */
[----:B------:R-:W-:Y:S01]  /*e690*/  IMAD.MOV.U32 R2, RZ, RZ, R0 ;  /* 0x000000ffff027224 */ /* 0x000fe200078e0000 */
[----:B------:R-:W-:-:S05]  /*e6a0*/  @P0 SHF.R.U32.HI R2, RZ, R3, R5 ;  /* 0x00000003ff020219 */ /* 0x000fca0000011605 */
[----:B------:R-:W-:-:S04]  /*e6b0*/  IMAD.MOV R3, RZ, RZ, -R2 ;  /* 0x000000ffff037224 */ /* 0x000fc800078e0a02 */
[----:B------:R-:W-:Y:S01]  /*e6c0*/  IMAD R0, R6, R3, R0 ;  /* 0x0000000306007224 */ /* 0x000fe200078e0200 */
[----:B------:R-:W-:-:S03]  /*e6d0*/  SHF.R.S32.HI R3, RZ, 0x1f, R2 ;  /* 0x0000001fff037819 */ /* 0x000fc60000011402 */
[----:B------:R-:W-:-:S04]  /*e6e0*/  IMAD.WIDE.U32 R2, R19, UR4, R2 ;  /* 0x0000000413027c25 */ /* 0x000fc8000f8e0002 */
[----:B---3--:R-:W-:-:S04]  /*e6f0*/  IMAD R5, R7, UR4, RZ ;  /* 0x0000000407057c24 */ /* 0x008fc8000f8e02ff */
[----:B------:R-:W-:Y:S01]  /*e700*/  IMAD R5, R19, UR5, R5 ;  /* 0x0000000513057c24 */ /* 0x000fe2000f8e0205 */
[----:B------:R-:W-:Y:S02]  /*e710*/  ULDC.64 UR4, c[0x0][0x418] ;  /* 0x0001060000047ab9 */ /* 0x000fe40000000a00 */
[----:B------:R-:W-:Y:S01]  /*e720*/  LEA R6, P0, R2, UR4, 0x2 ;  /* 0x0000000402067c11 */ /* 0x000fe2000f8010ff */
[----:B------:R-:W-:-:S05]  /*e730*/  IMAD.IADD R3, R5, 0x1, R3 ;  /* 0x0000000105037824 */ /* 0x000fca00078e0203 */
[----:B------:R-:W-:-:S05]  /*e740*/  LEA.HI.X R7, R2, UR5, R3, 0x2, P0 ;  /* 0x0000000502077c11 */ /* 0x000fca00080f1403 */
[----:B------:R0:W5:Y:S02]  /*e750*/  LDG.E R6, desc[UR60][R6.64] ;  /* 0x0000003c06067981 */ /* 0x000164000c1e1900 */
.L_x_58:
[----:B------:R-:W-:Y:S01]  /*e760*/  LEA R3, R4, UR36, 0x3 ;  /* 0x0000002404037c11 */ /* 0x000fe2000f8e18ff */
[----:B------:R-:W-:Y:S01]  /*e770*/  BSSY B1, `(.L_x_59) ;  /* 0x0000004000017945 */ /* 0x000fe20003800000 */
[----:B------:R-:W-:-:S04]  /*e780*/  SHF.L.U32 R2, R10, 0x1f, RZ ;  /* 0x0000001f0a027819 */ /* 0x000fc800000006ff */
[----:B------:R-:W1:Y:S02]  /*e790*/  SYNCS.PHASECHK.TRANS64.TRYWAIT P0, [R3+URZ+0x36840], R2 ;  /* 0x03684002030075a7 */ /* 0x000e64000800017f */
[----:B-1----:R-:W-:Y:S05]  /*e7a0*/  @!P0 BRA `(.L_x_60) ;  /* 0x0000003800308947 */ /* 0x002fea0003800000 */
.L_x_157:
[----:B------:R-:W-:Y:S05]  /*e7b0*/  BSYNC B1 ;  /* 0x0000000000017941 */ /* 0x000fea0003800000 */
.L_x_59:
[----:B--2---:R-:W2:Y:S01]  /*e7c0*/  S2R R5, SR_TID.X ;  /* 0x0000000000057919 */ /* 0x004ea20000002100 */
[----:B------:R-:W-:Y:S01]  /*e7d0*/  BSSY B1, `(.L_x_61) ;  /* 0x000000b000017945 */ /* 0x000fe20003800000 */
[----:B--2---:R-:W-:-:S04]  /*e7e0*/  LOP3.LUT R5, R5, 0x7f, RZ, 0xc0, !PT ;  /* 0x0000007f05057812 */ /* 0x004fc800078ec0ff */
[----:B------:R-:W-:-:S13]  /*e7f0*/  ISETP.NE.AND P1, PT, R5, RZ, PT ;  /* 0x000000ff0500720c */ /* 0x000fda0003f25270 */
[----:B------:R-:W-:Y:S05]  /*e800*/  @P1 BRA `(.L_x_62) ;  /* 0x00000000001c1947 */ /* 0x000fea0003800000 */
[----:B------:R-:W2:Y:S01]  /*e810*/  S2R R5, SR_TID.X ;  /* 0x0000000000057919 */ /* 0x000ea20000002100 */
[----:B-1----:R-:W-:-:S04]  /*e820*/  IMAD.MOV.U32 R2, RZ, RZ, 0xa800 ;  /* 0x0000a800ff027424 */ /* 0x002fc800078e00ff */
[----:B------:R3:W-:Y:S01]  /*e830*/  SYNCS.ARRIVE.TRANS64 RZ, [R3+URZ+0x36830], R2 ;  /* 0x0368300203ff79a7 */ /* 0x0007e2000800003f */
[----:B--2---:R-:W-:-:S04]  /*e840*/  LOP3.LUT R5, R5, 0x1f, RZ, 0xc0, !PT ;  /* 0x0000001f05057812 */ /* 0x004fc800078ec0ff */
[----:B------:R-:W-:-:S13]  /*e850*/  ISETP.NE.AND P0, PT, R5, RZ, PT ;  /* 0x000000ff0500720c */ /* 0x000fda0003f05270 */
[----:B---3--:R-:W-:Y:S05]  /*e860*/  @!P0 BRA `(.L_x_62) ;  /* 0x0000000000048947 */ /* 0x008fea0003800000 */
[----:B------:R-:W-:Y:S01]  /*e870*/  BPT.TRAP 0x1 ;  /* 0x000000040000795c */ /* 0x000fe20000300000 */
.L_x_62:
[----:B------:R-:W-:Y:S05]  /*e880*/  BSYNC B1 ;  /* 0x0000000000017941 */ /* 0x000fea0003800000 */
.L_x_61:
[----:B------:R-:W-:Y:S01]  /*e890*/  IMAD.MOV.U32 R14, RZ, RZ, RZ ;  /* 0x000000ffff0e7224 */ /* 0x000fe200078e00ff */
[----:B------:R-:W-:Y:S01]  /*e8a0*/  UIADD3 UR4, UP0, UR38, 0x370, URZ ;  /* 0x0000037026047890 */ /* 0x000fe2000ff1e03f */
[----:B------:R-:W-:Y:S01]  /*e8b0*/  IMAD R5, R4, 0xa800, R9 ;  /* 0x0000a80004057824 */ /* 0x000fe200078e0209 */
[----:B------:R-:W-:Y:S01]  /*e8c0*/  PLOP3.LUT P0, PT, PT, PT, PT, 0x80, 0x0 ;  /* 0x000000000000781c */ /* 0x000fe20003f0f070 */
[----:B-1----:R-:W-:Y:S01]  /*e8d0*/  IMAD R2, R0, 0x70, RZ ;  /* 0x0000007000027824 */ /* 0x002fe200078e02ff */
[----:B------:R-:W-:Y:S01]  /*e8e0*/  R2UR UR10, R14 ;  /* 0x000000000e0a72ca */ /* 0x000fe200000e0000 */
[----:B0-----:R-:W-:Y:S01]  /*e8f0*/  VIADD R7, R5, 0x21400 ;  /* 0x0002140005077836 */ /* 0x001fe20000000000 */
[----:B------:R-:W-:Y:S01]  /*e900*/  IADD3 R3, R3, 0x36830, RZ ;  /* 0x0003683003037810 */ /* 0x000fe20007ffe0ff */
[----:B------:R-:W-:Y:S01]  /*e910*/  UIADD3.X UR5, URZ, UR39, URZ, UP0, !UPT ;  /* 0x000000273f057290 */ /* 0x000fe200087fe43f */
[----:B------:R-:W-:Y:S01]  /*e920*/  UMOV UR6, 0x0 ;  /* 0x0000000000067882 */ /* 0x000fe20000000000 */
[----:B------:R-:W-:-:S10]  /*e930*/  UMOV UR7, 0x14f00000 ;  /* 0x14f0000000077882 */ /* 0x000fd40000000000 */
.L_x_63:
[----:B------:R-:W-:-:S13]  /*e940*/  @P0 ELECT P2, URZ, PT ;  /* 0x00000000003f082f */ /* 0x000fda0003840000 */
[----:B-----5:R-:W-:Y:S02]  /*e950*/  @P2 R2UR UR13, R6 ;  /* 0x00000000060d22ca */ /* 0x020fe400000e0000 */
[----:B------:R-:W-:Y:S02]  /*e960*/  @P2 R2UR UR12, R16 ;  /* 0x00000000100c22ca */ /* 0x000fe400000e0000 */
[----:B------:R-:W-:Y:S02]  /*e970*/  @P2 R2UR UR11, R2 ;  /* 0x00000000020b22ca */ /* 0x000fe400000e0000 */
[----:B------:R-:W-:Y:S02]  /*e980*/  @P2 R2UR UR9, R3 ;  /* 0x00000000030922ca */ /* 0x000fe400000e0000 */
[----:B------:R-:W-:Y:S02]  /*e990*/  @P2 R2UR UR8, R7 ;  /* 0x00000000070822ca */ /* 0x000fe400000e0000 */
[----:B------:R-:W-:-:S02]  /*e9a0*/  @P2 PLOP3.LUT P0, PT, P2, PT, PT, 0x8, 0x0 ;  /* 0x000000000000281c */ /* 0x000fc4000170e170 */
[----:B------:R-:W-:-:S09]  /*e9b0*/  PLOP3.LUT P2, PT, PT, PT, PT, 0x8, 0x0 ;  /* 0x000000000000781c */ /* 0x000fd20003f4e170 */
[----:B------:R0:W-:Y:S02]  /*e9c0*/  UTMALDG.4D [UR8], [UR4], desc[UR6] ;  /* 0x00000608040075b4 */ /* 0x0001e40008019000 */
[----:B0-----:R-:W-:Y:S05]  /*e9d0*/  @P0 BRA.U.ANY `(.L_x_63) ;  /* 0xfffffffd00d80947 */ /* 0x001fea000393ffff */
[----:B------:R-:W-:Y:S01]  /*e9e0*/  IMAD.MOV.U32 R20, RZ, RZ, 0x40 ;  /* 0x00000040ff147424 */ /* 0x000fe200078e00ff */
[----:B------:R-:W-:Y:S01]  /*e9f0*/  PLOP3.LUT P0, PT, PT, PT, PT, 0x80, 0x0 ;  /* 0x000000000000781c */ /* 0x000fe20003f0f070 */
[----:B------:R-:W-:Y:S01]  /*ea00*/  VIADD R7, R5, 0x24c00 ;  /* 0x00024c0005077836 */ /* 0x000fe20000000000 */
[----:B------:R-:W-:Y:S01]  /*ea10*/  UMOV UR6, 0x0 ;  /* 0x0000000000067882 */ /* 0x000fe20000000000 */
[----:B------:R-:W-:Y:S01]  /*ea20*/  UMOV UR7, 0x14f00000 ;  /* 0x14f0000000077882 */ /* 0x000fe20000000000 */
[----:B------:R-:W-:-:S15]  /*ea30*/  R2UR UR10, R20 ;  /* 0x00000000140a72ca */ /* 0x000fde00000e0000 */
.L_x_64:
[----:B------:R-:W-:-:S13]  /*ea40*/  @P0 ELECT P2, URZ, PT ;  /* 0x00000000003f082f */ /* 0x000fda0003840000 */
[----:B------:R-:W-:Y:S02]  /*ea50*/  @P2 R2UR UR13, R6 ;  /* 0x00000000060d22ca */ /* 0x000fe400000e0000 */
        /* <DEDUP_REMOVED lines=14> */
.L_x_65:
        /* <DEDUP_REMOVED lines=10> */
[----:B------:R-:W2:Y:S01]  /*ebe0*/  LDL.LU R7, [R1] ;  /* 0x0000000001077983 */ /* 0x000ea20000300800 */
[----:B------:R-:W-:Y:S01]  /*ebf0*/  LEA R3, R18, R11, 0x3 ;  /* 0x0000000b12037211 */ /* 0x000fe200078e18ff */
[----:B------:R-:W-:Y:S01]  /*ec00*/  BSSY B1, `(.L_x_66) ;  /* 0x0000004000017945 */ /* 0x000fe20003800000 */
[----:B--2---:R-:W-:-:S04]  /*ec10*/  SHF.L.U32 R2, R7, 0x1f, RZ ;  /* 0x0000001f07027819 */ /* 0x004fc800000006ff */
[----:B------:R-:W0:Y:S02]  /*ec20*/  SYNCS.PHASECHK.TRANS64.TRYWAIT P0, [R3+URZ+0x60], R2 ;  /* 0x00006002030075a7 */ /* 0x000e24000800017f */
[----:B0-----:R-:W-:Y:S05]  /*ec30*/  @!P0 BRA `(.L_x_67) ;  /* 0x0000003400208947 */ /* 0x001fea0003800000 */
.L_x_158:
[----:B------:R-:W-:Y:S05]  /*ec40*/  BSYNC B1 ;  /* 0x0000000000017941 */ /* 0x000fea0003800000 */
.L_x_66:
[----:B------:R-:W-:Y:S01]  /*ec50*/  BSSY B1, `(.L_x_68) ;  /* 0x000000c000017945 */ /* 0x000fe20003800000 */
[----:B------:R-:W-:Y:S02]  /*ec60*/  IMAD.MOV.U32 R12, RZ, RZ, 0x0 ;  /* 0x00000000ff0c7424 */ /* 0x000fe400078e00ff */
[----:B------:R-:W-:Y:S01]  /*ec70*/  IMAD.MOV.U32 R13, RZ, RZ, 0x14f00000 ;  /* 0x14f00000ff0d7424 */ /* 0x000fe200078e00ff */
[----:B------:R-:W-:Y:S06]  /*ec80*/  @P1 BRA `(.L_x_69) ;  /* 0x0000000000201947 */ /* 0x000fec0003800000 */
[----:B------:R-:W1:Y:S01]  /*ec90*/  S2R R5, SR_TID.X ;  /* 0x0000000000057919 */ /* 0x000e620000002100 */
[----:B0-----:R-:W-:Y:S01]  /*eca0*/  LEA R2, R18, UR36, 0x3 ;  /* 0x0000002412027c11 */ /* 0x001fe2000f8e18ff */
[----:B------:R-:W-:-:S04]  /*ecb0*/  IMAD.MOV.U32 R3, RZ, RZ, 0xa800 ;  /* 0x0000a800ff037424 */ /* 0x000fc800078e00ff */
[----:B------:R2:W-:Y:S01]  /*ecc0*/  SYNCS.ARRIVE.TRANS64 RZ, [R2+URZ+0x36850], R3 ;  /* 0x0368500302ff79a7 */ /* 0x0005e2000800003f */
[----:B-1----:R-:W-:-:S04]  /*ecd0*/  LOP3.LUT R5, R5, 0x1f, RZ, 0xc0, !PT ;  /* 0x0000001f05057812 */ /* 0x002fc800078ec0ff */
[----:B------:R-:W-:-:S13]  /*ece0*/  ISETP.NE.AND P0, PT, R5, RZ, PT ;  /* 0x000000ff0500720c */ /* 0x000fda0003f05270 */
[----:B--2---:R-:W-:Y:S05]  /*ecf0*/  @!P0 BRA `(.L_x_69) ;  /* 0x0000000000048947 */ /* 0x004fea0003800000 */
[----:B------:R-:W-:Y:S01]  /*ed00*/  BPT.TRAP 0x1 ;  /* 0x000000040000795c */ /* 0x000fe20000300000 */
.L_x_69:
[----:B------:R-:W-:Y:S05]  /*ed10*/  BSYNC B1 ;  /* 0x0000000000017941 */ /* 0x000fea0003800000 */
.L_x_68:
[----:B------:R-:W2:Y:S01]  /*ed20*/  LDL.LU R5, [R1+0x4] ;  /* 0x0000040001057983 */ /* 0x000ea20000300800 */
[----:B------:R-:W-:Y:S01]  /*ed30*/  R2UR UR10, R14 ;  /* 0x000000000e0a72ca */ /* 0x000fe200000e0000 */
[----:B0-----:R-:W-:Y:S01]  /*ed40*/  IMAD R2, R18, 0xa800, R9 ;  /* 0x0000a80012027824 */ /* 0x001fe200078e0209 */
[----:B------:R-:W-:Y:S01]  /*ed50*/  R2UR UR6, R12 ;  /* 0x000000000c0672ca */ /* 0x000fe200000e0000 */
[----:B------:R-:W-:Y:S01]  /*ed60*/  UIADD3 UR4, UP0, UR38, 0x470, URZ ;  /* 0x0000047026047890 */ /* 0x000fe2000ff1e03f */
[----:B------:R-:W-:Y:S01]  /*ed70*/  R2UR UR7, R13 ;  /* 0x000000000d0772ca */ /* 0x000fe200000e0000 */
[----:B------:R-:W-:Y:S01]  /*ed80*/  VIADD R7, R2, 0x400 ;  /* 0x0000040002077836 */ /* 0x000fe20000000000 */
[----:B------:R-:W-:Y:S01]  /*ed90*/  LEA R3, R18, UR36, 0x3 ;  /* 0x0000002412037c11 */ /* 0x000fe2000f8e18ff */
[----:B------:R-:W-:Y:S01]  /*eda0*/  UIADD3.X UR5, URZ, UR39, URZ, UP0, !UPT ;  /* 0x000000273f057290 */ /* 0x000fe200087fe43f */
[----:B------:R-:W-:-:S03]  /*edb0*/  PLOP3.LUT P0, PT, PT, PT, PT, 0x80, 0x0 ;  /* 0x000000000000781c */ /* 0x000fc60003f0f070 */
[----:B------:R-:W-:Y:S02]  /*edc0*/  VIADD R3, R3, 0x36850 ;  /* 0x0003685003037836 */ /* 0x000fe40000000000 */
[----:B--2---:R-:W-:-:S08]  /*edd0*/  IMAD R5, R5, 0x70, RZ ;  /* 0x0000007005057824 */ /* 0x004fd000078e02ff */
.L_x_70:
        /* <DEDUP_REMOVED lines=10> */
[----:B------:R-:W-:Y:S02]  /*ee80*/  R2UR UR10, R20 ;  /* 0x00000000140a72ca */ /* 0x000fe400000e0000 */
[----:B------:R-:W-:Y:S02]  /*ee90*/  R2UR UR6, R12 ;  /* 0x000000000c0672ca */ /* 0x000fe400000e0000 */
[----:B------:R-:W-:Y:S02]  /*eea0*/  R2UR UR7, R13 ;  /* 0x000000000d0772ca */ /* 0x000fe400000e0000 */
[----:B------:R-:W-:Y:S02]  /*eeb0*/  PLOP3.LUT P0, PT, PT, PT, PT, 0x80, 0x0 ;  /* 0x000000000000781c */ /* 0x000fe40003f0f070 */
[----:B------:R-:W-:-:S11]  /*eec0*/  IADD3 R7, R2, 0x3c00, RZ ;  /* 0x00003c0002077810 */ /* 0x000fd60007ffe0ff */
.L_x_71:
        /* <DEDUP_REMOVED lines=10> */
[----:B------:R-:W-:Y:S01]  /*ef70*/  R2UR UR10, R15 ;  /* 0x000000000f0a72ca */ /* 0x000fe200000e0000 */
[----:B------:R-:W-:Y:S01]  /*ef80*/  VIADD R2, R2, 0x7400 ;  /* 0x0000740002027836 */ /* 0x000fe20000000000 */
[----:B------:R-:W-:Y:S02]  /*ef90*/  R2UR UR6, R12 ;  /* 0x000000000c0672ca */ /* 0x000fe400000e0000 */
[----:B------:R-:W-:Y:S02]  /*efa0*/  R2UR UR7, R13 ;  /* 0x000000000d0772ca */ /* 0x000fe400000e0000 */
[----:B------:R-:W-:-:S13]  /*efb0*/  PLOP3.LUT P0, PT, PT, PT, PT, 0x80, 0x0 ;  /* 0x000000000000781c */ /* 0x000fda0003f0f070 */
.L_x_72:
        /* <DEDUP_REMOVED lines=10> */
[----:B------:R0:W-:Y:S01]  /*f060*/  STL [R1+0x4], R0 ;  /* 0x0000040001007387 */ /* 0x0001e20000100800 */
[----:B------:R-:W-:-:S07]  /*f070*/  IMAD.MOV.U32 R17, RZ, RZ, R6 ;  /* 0x000000ffff117224 */ /* 0x000fce00078e0006 */
.L_x_57:
[----:B------:R-:W-:Y:S05]  /*f080*/  BSYNC B0 ;  /* 0x0000000000007941 */ /* 0x000fea0003800000 */
.L_x_56:
[----:B0-----:R-:W3:Y:S01]  /*f090*/  LDL.LU R0, [R1+0x20] ;  /* 0x0000200001007983 */ /* 0x001ee20000300800 */
[----:B------:R-:W-:-:S03]  /*f0a0*/  IMAD.MOV.U32 R18, RZ, RZ, R4 ;  /* 0x000000ffff127224 */ /* 0x000fc600078e0004 */
[----:B------:R0:W-:Y:S02]  /*f0b0*/  STL [R1], R10 ;  /* 0x0000000a01007387 */ /* 0x0001e40000100800 */
[----:B0--3--:R-:W-:-:S07]  /*f0c0*/  VIADD R0, R0, 0xfffffffd ;  /* 0xfffffffd00007836 */ /* 0x009fce0000000000 */
.L_x_55:
[----:B------:R-:W3:Y:S01]  /*f0d0*/  LDL.LU R2, [R1+0x1c] ;  /* 0x00001c0001027983 */ /* 0x000ee20000300800 */
[----:B------:R-:W-:Y:S01]  /*f0e0*/  IMAD.MOV R8, RZ, RZ, -R8 ;  /* 0x000000ffff087224 */ /* 0x000fe200078e0a08 */
[----:B------:R-:W-:Y:S04]  /*f0f0*/  BSSY B0, `(.L_x_54) ;  /* 0x000016b000007945 */ /* 0x000fe80003800000 */
[----:B---3--:R-:W-:-:S13]  /*f100*/  ISETP.NE.AND P0, PT, R2, R8, PT ;  /* 0x000000080200720c */ /* 0x008fda0003f05270 */
[----:B------:R-:W-:Y:S05]  /*f110*/  @!P0 BRA `(.L_x_73) ;  /* 0x0000001400a08947 */ /* 0x000fea0003800000 */
[----:B------:R-:W-:-:S07]  /*f120*/  MOV R4, R17 ;  /* 0x0000001100047202 */ /* 0x000fce0000000f00 */
.L_x_108:
[----:B---3--:R-:W3:Y:S04]  /*f130*/  LDL R3, [R1+0xc] ;  /* 0x00000c0001037983 */ /* 0x008ee80000100800 */
[----:B------:R-:W4:Y:S01]  /*f140*/  LDL R2, [R1] ;  /* 0x0000000001027983 */ /* 0x000f220000100800 */
[----:B-1----:R-:W-:Y:S01]  /*f150*/  VIADD R6, R18, 0x1 ;  /* 0x0000000112067836 */ /* 0x002fe20000000000 */
[----:B------:R-:W-:Y:S04]  /*f160*/  BSSY B1, `(.L_x_74) ;  /* 0x00000ae000017945 */ /* 0x000fe80003800000 */
[----:B------:R-:W-:-:S04]  /*f170*/  ISETP.NE.AND P0, PT, R6, 0x2, PT ;  /* 0x000000020600780c */ /* 0x000fc80003f05270 */
[----:B------:R-:W-:Y:S02]  /*f180*/  SEL R7, RZ, 0x1, P0 ;  /* 0x00000001ff077807 */ /* 0x000fe40000000000 */
[----:B------:R-:W-:Y:S02]  /*f190*/  SEL R6, R6, RZ, P0 ;  /* 0x000000ff06067207 */ /* 0x000fe40000000000 */
[----:B---3--:R-:W-:Y:S02]  /*f1a0*/  ISETP.NE.AND P1, PT, R3, RZ, PT ;  /* 0x000000ff0300720c */ /* 0x008fe40003f25270 */
[----:B----4-:R-:W-:-:S11]  /*f1b0*/  LOP3.LUT R7, R2, R7, RZ, 0x3c, !PT ;  /* 0x0000000702077212 */ /* 0x010fd600078e3cff */
[----:B0-----:R-:W-:Y:S05]  /*f1c0*/  @!P1 BRA `(.L_x_75) ;  /* 0x00000008009c9947 */ /* 0x001fea0003800000 */
[----:B------:R-:W3:Y:S01]  /*f1d0*/  LDL R2, [R1+0x10] ;  /* 0x0000100001027983 */ /* 0x000ee20000100800 */
[----:B------:R-:W-:Y:S01]  /*f1e0*/  IMAD.MOV.U32 R8, RZ, RZ, R0 ;  /* 0x000000ffff087224 */ /* 0x000fe200078e0000 */
[----:B---3--:R-:W-:-:S13]  /*f1f0*/  ISETP.NE.AND P1, PT, R2, RZ, PT ;  /* 0x000000ff0200720c */ /* 0x008fda0003f25270 */
[----:B------:R-:W-:Y:S05]  /*f200*/  @!P1 BRA `(.L_x_76) ;  /* 0x00000000004c9947 */ /* 0x000fea0003800000 */
[----:B------:R-:W3:Y:S01]  /*f210*/  LDL R10, [R1+0x8] ;  /* 0x00000800010a7983 */ /* 0x000ee20000100800 */
[----:B--2---:R-:W0:Y:S01]  /*f220*/  LDC R5, c[0x0][0x43c] ;  /* 0x00010f00ff057b82 */ /* 0x004e220000000800 */
[----:B------:R-:W-:Y:S01]  /*f230*/  ULDC.64 UR4, c[0x0][0x428] ;  /* 0x00010a0000047ab9 */ /* 0x000fe20000000a00 */
[----:B0-----:R-:W-:-:S13]  /*f240*/  ISETP.NE.AND P0, PT, R5, 0x1, PT ;  /* 0x000000010500780c */ /* 0x001fda0003f05270 */
[----:B------:R-:W0:Y:S02]  /*f250*/  @P0 LDC.64 R2, c[0x0][0x440] ;  /* 0x00011000ff020b82 */ /* 0x000e240000000a00 */
[----:B0-----:R-:W-:-:S04]  /*f260*/  @P0 IMAD.HI.U32 R4, R0, R2, RZ ;  /* 0x0000000200040227 */ /* 0x001fc800078e00ff */
[----:B------:R-:W-:Y:S01]  /*f270*/  IMAD.MOV.U32 R2, RZ, RZ, R0 ;  /* 0x000000ffff027224 */ /* 0x000fe200078e0000 */
[----:B------:R-:W-:-:S04]  /*f280*/  @P0 SHF.R.U32.HI R2, RZ, R3, R4 ;  /* 0x00000003ff020219 */ /* 0x000fc80000011604 */
[--C-:B------:R-:W-:Y:S01]  /*f290*/  SHF.R.S32.HI R3, RZ, 0x1f, R2.reuse ;  /* 0x0000001fff037819 */ /* 0x100fe20000011402 */
[--C-:B------:R-:W-:Y:S02]  /*f2a0*/  IMAD.MOV R8, RZ, RZ, -R2.reuse ;  /* 0x000000ffff087224 */ /* 0x100fe400078e0a02 */
[----:B------:R-:W-:-:S04]  /*f2b0*/  IMAD.WIDE.U32 R2, R19, UR4, R2 ;  /* 0x0000000413027c25 */ /* 0x000fc8000f8e0002 */
[----:B------:R-:W-:Y:S02]  /*f2c0*/  IMAD R8, R5, R8, R0 ;  /* 0x0000000805087224 */ /* 0x000fe400078e0200 */
[----:B---3--:R-:W-:-:S04]  /*f2d0*/  IMAD R4, R10, UR4, RZ ;  /* 0x000000040a047c24 */ /* 0x008fc8000f8e02ff */
[----:B------:R-:W-:Y:S01]  /*f2e0*/  IMAD R4, R19, UR5, R4 ;  /* 0x0000000513047c24 */ /* 0x000fe2000f8e0204 */
[----:B------:R-:W-:-:S03]  /*f2f0*/  ULDC.64 UR4, c[0x0][0x418] ;  /* 0x0001060000047ab9 */ /* 0x000fc60000000a00 */
[----:B------:R-:W-:Y:S01]  /*f300*/  IMAD.IADD R3, R4, 0x1, R3 ;  /* 0x0000000104037824 */ /* 0x000fe200078e0203 */
[----:B------:R-:W-:-:S04]  /*f310*/  LEA R4, P0, R2, UR4, 0x2 ;  /* 0x0000000402047c11 */ /* 0x000fc8000f8010ff */
[----:B------:R-:W-:-:S05]  /*f320*/  LEA.HI.X R5, R2, UR5, R3, 0x2, P0 ;  /* 0x0000000502057c11 */ /* 0x000fca00080f1403 */
[----:B------:R0:W5:Y:S04]  /*f330*/  LDG.E R4, desc[UR60][R4.64] ;  /* 0x0000003c04047981 */ /* 0x000168000c1e1900 */
.L_x_76:
[----:B------:R-:W-:Y:S01]  /*f340*/  LEA R3, R6, UR36, 0x3 ;  /* 0x0000002406037c11 */ /* 0x000fe2000f8e18ff */
[----:B------:R-:W-:Y:S01]  /*f350*/  BSSY B2, `(.L_x_77) ;  /* 0x0000004000027945 */ /* 0x000fe20003800000 */
[----:B------:R-:W-:-:S04]  /*f360*/  SHF.L.U32 R2, R7, 0x1f, RZ ;  /* 0x0000001f07027819 */ /* 0x000fc800000006ff */
[----:B------:R-:W1:Y:S02]  /*f370*/  SYNCS.PHASECHK.TRANS64.TRYWAIT P0, [R3+URZ+0x36840], R2 ;  /* 0x03684002030075a7 */ /* 0x000e64000800017f */
[----:B-1----:R-:W-:Y:S05]  /*f380*/  @!P0 BRA `(.L_x_78) ;  /* 0x0000002c00608947 */ /* 0x002fea0003800000 */
.L_x_159:
[----:B------:R-:W-:Y:S05]  /*f390*/  BSYNC B2 ;  /* 0x0000000000027941 */ /* 0x000fea0003800000 */
.L_x_77:
[----:B0-2---:R-:W0:Y:S01]  /*f3a0*/  S2R R5, SR_TID.X ;  /* 0x0000000000057919 */ /* 0x005e220000002100 */
[----:B------:R-:W-:Y:S01]  /*f3b0*/  BSSY B2, `(.L_x_79) ;  /* 0x000000b000027945 */ /* 0x000fe20003800000 */
[----:B0-----:R-:W-:-:S04]  /*f3c0*/  LOP3.LUT R5, R5, 0x7f, RZ, 0xc0, !PT ;  /* 0x0000007f05057812 */ /* 0x001fc800078ec0ff */
[----:B------:R-:W-:-:S13]  /*f3d0*/  ISETP.NE.AND P1, PT, R5, RZ, PT ;  /* 0x000000ff0500720c */ /* 0x000fda0003f25270 */
[----:B------:R-:W-:Y:S05]  /*f3e0*/  @P1 BRA `(.L_x_80) ;  /* 0x00000000001c1947 */ /* 0x000fea0003800000 */
[----:B------:R-:W0:Y:S01]  /*f3f0*/  S2R R5, SR_TID.X ;  /* 0x0000000000057919 */ /* 0x000e220000002100 */
[----:B-1----:R-:W-:-:S04]  /*f400*/  MOV R2, 0xa800 ;  /* 0x0000a80000027802 */ /* 0x002fc80000000f00 */
[----:B------:R2:W-:Y:S01]  /*f410*/  SYNCS.ARRIVE.TRANS64 RZ, [R3+URZ+0x36830], R2 ;  /* 0x0368300203ff79a7 */ /* 0x0005e2000800003f */
[----:B0-----:R-:W-:-:S04]  /*f420*/  LOP3.LUT R5, R5, 0x1f, RZ, 0xc0, !PT ;  /* 0x0000001f05057812 */ /* 0x001fc800078ec0ff */
[----:B------:R-:W-:-:S13]  /*f430*/  ISETP.NE.AND P0, PT, R5, RZ, PT ;  /* 0x000000ff0500720c */ /* 0x000fda0003f05270 */
[----:B--2---:R-:W-:Y:S05]  /*f440*/  @!P0 BRA `(.L_x_80) ;  /* 0x0000000000048947 */ /* 0x004fea0003800000 */
[----:B------:R-:W-:Y:S01]  /*f450*/  BPT.TRAP 0x1 ;  /* 0x000000040000795c */ /* 0x000fe20000300000 */
.L_x_80:
[----:B------:R-:W-:Y:S05]  /*f460*/  BSYNC B2 ;  /* 0x0000000000027941 */ /* 0x000fea0003800000 */
.L_x_79:
[----:B------:R-:W-:Y:S01]  /*f470*/  IMAD.MOV.U32 R14, RZ, RZ, RZ ;  /* 0x000000ffff0e7224 */ /* 0x000fe200078e00ff */
[----:B------:R-:W-:Y:S01]  /*f480*/  UIADD3 UR4, UP0, UR38, 0x370, URZ ;  /* 0x0000037026047890 */ /* 0x000fe2000ff1e03f */
[----:B------:R-:W-:Y:S01]  /*f490*/  IMAD R5, R6, 0xa800, R9 ;  /* 0x0000a80006057824 */ /* 0x000fe200078e0209 */
[----:B------:R-:W-:Y:S01]  /*f4a0*/  PLOP3.LUT P0, PT, PT, PT, PT, 0x80, 0x0 ;  /* 0x000000000000781c */ /* 0x000fe20003f0f070 */
[----:B-1----:R-:W-:Y:S01]  /*f4b0*/  VIADD R3, R3, 0x36830 ;  /* 0x0003683003037836 */ /* 0x002fe20000000000 */
[----:B------:R-:W-:Y:S01]  /*f4c0*/  R2UR UR10, R14 ;  /* 0x000000000e0a72ca */ /* 0x000fe200000e0000 */
[----:B------:R-:W-:Y:S01]  /*f4d0*/  IMAD R2, R8, 0x70, RZ ;  /* 0x0000007008027824 */ /* 0x000fe200078e02ff */
[----:B------:R-:W-:Y:S01]  /*f4e0*/  UIADD3.X UR5, URZ, UR39, URZ, UP0, !UPT ;  /* 0x000000273f057290 */ /* 0x000fe200087fe43f */
[----:B------:R-:W-:Y:S01]  /*f4f0*/  VIADD R10, R5, 0x21400 ;  /* 0x00021400050a7836 */ /* 0x000fe20000000000 */
[----:B------:R-:W-:Y:S01]  /*f500*/  UMOV UR6, 0x0 ;  /* 0x0000000000067882 */ /* 0x000fe20000000000 */
[----:B------:R-:W-:-:S10]  /*f510*/  UMOV UR7, 0x14f00000 ;  /* 0x14f0000000077882 */ /* 0x000fd40000000000 */
.L_x_81:
        /* <DEDUP_REMOVED lines=16> */
.L_x_82:
        /* <DEDUP_REMOVED lines=10> */
[----:B------:R-:W-:Y:S01]  /*f6c0*/  MOV R10, 0x80 ;  /* 0x00000080000a7802 */ /* 0x000fe20000000f00 */
[----:B------:R-:W-:Y:S01]  /*f6d0*/  VIADD R5, R5, 0x28400 ;  /* 0x0002840005057836 */ /* 0x000fe20000000000 */
[----:B------:R-:W-:Y:S01]  /*f6e0*/  PLOP3.LUT P0, PT, PT, PT, PT, 0x80, 0x0 ;  /* 0x000000000000781c */ /* 0x000fe20003f0f070 */
[----:B------:R-:W-:Y:S01]  /*f6f0*/  UMOV UR6, 0x0 ;  /* 0x0000000000067882 */ /* 0x000fe20000000000 */
[----:B------:R-:W-:Y:S01]  /*f700*/  R2UR UR10, R10 ;  /* 0x000000000a0a72ca */ /* 0x000fe200000e0000 */
[----:B------:R-:W-:-:S14]  /*f710*/  UMOV UR7, 0x14f00000 ;  /* 0x14f0000000077882 */ /* 0x000fdc0000000000 */
.L_x_83:
        /* <DEDUP_REMOVED lines=11> */
[----:B------:R-:W-:Y:S01]  /*f7d0*/  IMAD R2, R18, 0x8, R11 ;  /* 0x0000000812027824 */ /* 0x000fe200078e020b */
[----:B------:R-:W-:Y:S01]  /*f7e0*/  BSSY B2, `(.L_x_84) ;  /* 0x0000004000027945 */ /* 0x000fe20003800000 */
[----:B--2---:R-:W-:-:S04]  /*f7f0*/  SHF.L.U32 R3, R12, 0x1f, RZ ;  /* 0x0000001f0c037819 */ /* 0x004fc800000006ff */
[----:B------:R-:W0:Y:S02]  /*f800*/  SYNCS.PHASECHK.TRANS64.TRYWAIT P0, [R2+URZ+0x60], R3 ;  /* 0x00006003020075a7 */ /* 0x000e24000800017f */
[----:B0-----:R-:W-:Y:S05]  /*f810*/  @!P0 BRA `(.L_x_85) ;  /* 0x0000002800508947 */ /* 0x001fea0003800000 */
.L_x_160:
[----:B------:R-:W-:Y:S05]  /*f820*/  BSYNC B2 ;  /* 0x0000000000027941 */ /* 0x000fea0003800000 */
.L_x_84:
[----:B------:R-:W-:Y:S01]  /*f830*/  BSSY B2, `(.L_x_86) ;  /* 0x000000b000027945 */ /* 0x000fe20003800000 */
[----:B------:R-:W-:Y:S02]  /*f840*/  IMAD.MOV.U32 R12, RZ, RZ, 0x0 ;  /* 0x00000000ff0c7424 */ /* 0x000fe400078e00ff */
[----:B------:R-:W-:Y:S01]  /*f850*/  IMAD.MOV.U32 R13, RZ, RZ, 0x14f00000 ;  /* 0x14f00000ff0d7424 */ /* 0x000fe200078e00ff */
[----:B------:R-:W-:Y:S06]  /*f860*/  @P1 BRA `(.L_x_87) ;  /* 0x00000000001c1947 */ /* 0x000fec0003800000 */
[----:B------:R-:W1:Y:S01]  /*f870*/  S2R R5, SR_TID.X ;  /* 0x0000000000057919 */ /* 0x000e620000002100 */
[----:B0-----:R-:W-:-:S04]  /*f880*/  IMAD.MOV.U32 R3, RZ, RZ, 0xa800 ;  /* 0x0000a800ff037424 */ /* 0x001fc800078e00ff */
[----:B------:R2:W-:Y:S01]  /*f890*/  SYNCS.ARRIVE.TRANS64 RZ, [R2+URZ+0x50], R3 ;  /* 0x0000500302ff79a7 */ /* 0x0005e2000800003f */
[----:B-1----:R-:W-:-:S04]  /*f8a0*/  LOP3.LUT R5, R5, 0x1f, RZ, 0xc0, !PT ;  /* 0x0000001f05057812 */ /* 0x002fc800078ec0ff */
[----:B------:R-:W-:-:S13]  /*f8b0*/  ISETP.NE.AND P0, PT, R5, RZ, PT ;  /* 0x000000ff0500720c */ /* 0x000fda0003f05270 */
[----:B--2---:R-:W-:Y:S05]  /*f8c0*/  @!P0 BRA `(.L_x_87) ;  /* 0x0000000000048947 */ /* 0x004fea0003800000 */
[----:B------:R-:W-:Y:S01]  /*f8d0*/  BPT.TRAP 0x1 ;  /* 0x000000040000795c */ /* 0x000fe20000300000 */
.L_x_87:
[----:B------:R-:W-:Y:S05]  /*f8e0*/  BSYNC B2 ;  /* 0x0000000000027941 */ /* 0x000fea0003800000 */
.L_x_86:
[----:B0-----:R-:W2:Y:S01]  /*f8f0*/  LDL.LU R3, [R1+0x4] ;  /* 0x0000040001037983 */ /* 0x001ea20000300800 */
[----:B------:R-:W-:Y:S01]  /*f900*/  R2UR UR10, R14 ;  /* 0x000000000e0a72ca */ /* 0x000fe200000e0000 */
[----:B------:R-:W-:Y:S01]  /*f910*/  IMAD R18, R18, 0xa800, R9 ;  /* 0x0000a80012127824 */ /* 0x000fe200078e0209 */
[----:B------:R-:W-:Y:S01]  /*f920*/  R2UR UR6, R12 ;  /* 0x000000000c0672ca */ /* 0x000fe200000e0000 */
[----:B------:R-:W-:Y:S01]  /*f930*/  UIADD3 UR4, UP0, UR38, 0x470, URZ ;  /* 0x0000047026047890 */ /* 0x000fe2000ff1e03f */
[----:B------:R-:W-:Y:S01]  /*f940*/  R2UR UR7, R13 ;  /* 0x000000000d0772ca */ /* 0x000fe200000e0000 */
[----:B------:R-:W-:Y:S01]  /*f950*/  VIADD R5, R18, 0x400 ;  /* 0x0000040012057836 */ /* 0x000fe20000000000 */
[----:B------:R-:W-:Y:S01]  /*f960*/  PLOP3.LUT P0, PT, PT, PT, PT, 0x80, 0x0 ;  /* 0x000000000000781c */ /* 0x000fe20003f0f070 */
[----:B------:R-:W-:Y:S01]  /*f970*/  UIADD3.X UR5, URZ, UR39, URZ, UP0, !UPT ;  /* 0x000000273f057290 */ /* 0x000fe200087fe43f */
[----:B------:R-:W-:Y:S01]  /*f980*/  IADD3 R2, R2, 0x50, RZ ;  /* 0x0000005002027810 */ /* 0x000fe20007ffe0ff */
[----:B--2---:R-:W-:-:S10]  /*f990*/  IMAD R3, R3, 0x70, RZ ;  /* 0x0000007003037824 */ /* 0x004fd400078e02ff */
.L_x_88:
        /* <DEDUP_REMOVED lines=15> */
.L_x_89:
        /* <DEDUP_REMOVED lines=15> */
.L_x_90:
        /* <DEDUP_REMOVED lines=12> */
.L_x_75:
[----:B------:R-:W-:Y:S05]  /*fc40*/  BSYNC B1 ;  /* 0x0000000000017941 */ /* 0x000fea0003800000 */
.L_x_74:
[----:B------:R-:W3:Y:S01]  /*fc50*/  LDL R2, [R1+0xc] ;  /* 0x00000c0001027983 */ /* 0x000ee20000100800 */
[----:B------:R-:W-:Y:S01]  /*fc60*/  VIADD R18, R6, 0x1 ;  /* 0x0000000106127836 */ /* 0x000fe20000000000 */
[----:B------:R-:W-:Y:S04]  /*fc70*/  BSSY B1, `(.L_x_91) ;  /* 0x00000af000017945 */ /* 0x000fe80003800000 */
[----:B------:R-:W-:-:S04]  /*fc80*/  ISETP.NE.AND P0, PT, R18, 0x2, PT ;  /* 0x000000021200780c */ /* 0x000fc80003f05270 */
[----:B------:R-:W-:Y:S02]  /*fc90*/  SEL R18, R18, RZ, P0 ;  /* 0x000000ff12127207 */ /* 0x000fe40000000000 */
[----:B---3--:R-:W-:Y:S02]  /*fca0*/  ISETP.NE.AND P1, PT, R2, RZ, PT ;  /* 0x000000ff0200720c */ /* 0x008fe40003f25270 */
[----:B------:R-:W-:-:S04]  /*fcb0*/  SEL R2, RZ, 0x1, P0 ;  /* 0x00000001ff027807 */ /* 0x000fc80000000000 */
[----:B------:R-:W-:-:S05]  /*fcc0*/  LOP3.LUT R10, R7, R2, RZ, 0x3c, !PT ;  /* 0x00000002070a7212 */ /* 0x000fca00078e3cff */
[----:B------:R1:W-:Y:S02]  /*fcd0*/  STL [R1], R10 ;  /* 0x0000000a01007387 */ /* 0x0003e40000100800 */
[----:B------:R-:W-:Y:S05]  /*fce0*/  @!P1 BRA `(.L_x_92) ;  /* 0x00000008009c9947 */ /* 0x000fea0003800000 */
[----:B------:R-:W3:Y:S01]  /*fcf0*/  LDL R3, [R1+0x10] ;  /* 0x0000100001037983 */ /* 0x000ee20000100800 */
[----:B0-----:R-:W-:Y:S02]  /*fd00*/  IADD3 R8, R0, -0x1, RZ ;  /* 0xffffffff00087810 */ /* 0x001fe40007ffe0ff */
        /* <DEDUP_REMOVED lines=16> */
[----:B------:R-:W-:-:S03]  /*fe10*/  ULDC.64 UR4, c[0x0][0x418] ;  /* 0x0001060000047ab9 */ /* 0x000fc60000000a00 */
[----:B------:R-:W-:Y:S01]  /*fe20*/  IMAD.IADD R3, R4, 0x1, R3 ;  /* 0x0000000104037824 */ /* 0x000fe200078e0203 */
[----:B------:R-:W-:-:S04]  /*fe30*/  LEA R4, P0, R2, UR4, 0x2 ;  /* 0x0000000402047c11 */ /* 0x000fc8000f8010ff */
[----:B------:R-:W-:-:S05]  /*fe40*/  LEA.HI.X R5, R2, UR5, R3, 0x2, P0 ;  /* 0x0000000502057c11 */ /* 0x000fca00080f1403 */
[----:B------:R0:W5:Y:S04]  /*fe50*/  LDG.E R4, desc[UR60][R4.64] ;  /* 0x0000003c04047981 */ /* 0x000168000c1e1900 */
.L_x_93:
[----:B------:R-:W-:Y:S01]  /*fe60*/  LEA R2, R18, UR36, 0x3 ;  /* 0x0000002412027c11 */ /* 0x000fe2000f8e18ff */
[----:B------:R-:W-:Y:S01]  /*fe70*/  BSSY B2, `(.L_x_94) ;  /* 0x0000004000027945 */ /* 0x000fe20003800000 */
[----:B------:R-:W-:-:S04]  /*fe80*/  SHF.L.U32 R3, R10, 0x1f, RZ ;  /* 0x0000001f0a037819 */ /* 0x000fc800000006ff */
[----:B------:R-:W3:Y:S02]  /*fe90*/  SYNCS.PHASECHK.TRANS64.TRYWAIT P0, [R2+URZ+0x36840], R3 ;  /* 0x03684003020075a7 */ /* 0x000ee4000800017f */
[----:B---3--:R-:W-:Y:S05]  /*fea0*/  @!P0 BRA `(.L_x_95) ;  /* 0x0000002000c08947 */ /* 0x008fea0003800000 */
.L_x_161:
[----:B------:R-:W-:Y:S05]  /*feb0*/  BSYNC B2 ;  /* 0x0000000000027941 */ /* 0x000fea0003800000 */
.L_x_94:
[----:B0-2---:R-:W0:Y:S01]  /*fec0*/  S2R R5, SR_TID.X ;  /* 0x0000000000057919 */ /* 0x005e220000002100 */
[----:B------:R-:W-:Y:S01]  /*fed0*/  BSSY B2, `(.L_x_96) ;  /* 0x000000b000027945 */ /* 0x000fe20003800000 */
[----:B0-----:R-:W-:-:S04]  /*fee0*/  LOP3.LUT R5, R5, 0x7f, RZ, 0xc0, !PT ;  /* 0x0000007f05057812 */ /* 0x001fc800078ec0ff */
[----:B------:R-:W-:-:S13]  /*fef0*/  ISETP.NE.AND P1, PT, R5, RZ, PT ;  /* 0x000000ff0500720c */ /* 0x000fda0003f25270 */
[----:B------:R-:W-:Y:S05]  /*ff00*/  @P1 BRA `(.L_x_97) ;  /* 0x00000000001c1947 */ /* 0x000fea0003800000 */
[----:B------:R-:W0:Y:S01]  /*ff10*/  S2R R5, SR_TID.X ;  /* 0x0000000000057919 */ /* 0x000e220000002100 */
[----:B---3--:R-:W-:-:S04]  /*ff20*/  IMAD.MOV.U32 R3, RZ, RZ, 0xa800 ;  /* 0x0000a800ff037424 */ /* 0x008fc800078e00ff */
[----:B------:R2:W-:Y:S01]  /*ff30*/  SYNCS.ARRIVE.TRANS64 RZ, [R2+URZ+0x36830], R3 ;  /* 0x0368300302ff79a7 */ /* 0x0005e2000800003f */
[----:B0-----:R-:W-:-:S04]  /*ff40*/  LOP3.LUT R5, R5, 0x1f, RZ, 0xc0, !PT ;  /* 0x0000001f05057812 */ /* 0x001fc800078ec0ff */
[----:B------:R-:W-:-:S13]  /*ff50*/  ISETP.NE.AND P0, PT, R5, RZ, PT ;  /* 0x000000ff0500720c */ /* 0x000fda0003f05270 */
[----:B--2---:R-:W-:Y:S05]  /*ff60*/  @!P0 BRA `(.L_x_97) ;  /* 0x0000000000048947 */ /* 0x004fea0003800000 */
[----:B------:R-:W-:Y:S01]  /*ff70*/  BPT.TRAP 0x1 ;  /* 0x000000040000795c */ /* 0x000fe20000300000 */
.L_x_97:
[----:B------:R-:W-:Y:S05]  /*ff80*/  BSYNC B2 ;  /* 0x0000000000027941 */ /* 0x000fea0003800000 */
.L_x_96:
[----:B------:R-:W-:Y:S01]  /*ff90*/  IMAD.MOV.U32 R14, RZ, RZ, RZ ;  /* 0x000000ffff0e7224 */ /* 0x000fe200078e00ff */
[C---:B---3--:R-:W-:Y:S01]  /*ffa0*/  LEA R3, R18.reuse, R11, 0x3 ;  /* 0x0000000b12037211 */ /* 0x048fe200078e18ff */
[----:B------:R-:W-:Y:S01]  /*ffb0*/  IMAD R5, R18, 0xa800, R9 ;  /* 0x0000a80012057824 */ /* 0x000fe200078e0209 */
[----:B------:R-:W-:Y:S01]  /*ffc0*/  UIADD3 UR4, UP0, UR38, 0x370, URZ ;  /* 0x0000037026047890 */ /* 0x000fe2000ff1e03f */
[----:B------:R-:W-:Y:S01]  /*ffd0*/  PLOP3.LUT P0, PT, PT, PT, PT, 0x80, 0x0 ;  /* 0x000000000000781c */ /* 0x000fe20003f0f070 */
[----:B------:R-:W-:Y:S01]  /*ffe0*/  IMAD R2, R8, 0x70, RZ ;  /* 0x0000007008027824 */ /* 0x000fe200078e02ff */
[----:B------:R-:W-:Y:S01]  /*fff0*/  R2UR UR10, R14 ;  /* 0x000000000e0a72ca */ /* 0x000fe200000e0000 */
[----:B------:R-:W-:Y:S01]  /*10000*/  VIADD R3, R3, 0x30 ;  /* 0x0000003003037836 */ /* 0x000fe20000000000 */
[----:B------:R-:W-:Y:S01]  /*10010*/  UIADD3.X UR5, URZ, UR39, URZ, UP0, !UPT ;  /* 0x000000273f057290 */ /* 0x000fe200087fe43f */
[----:B-1----:R-:W-:Y:S01]  /*10020*/  VIADD R10, R5, 0x21400 ;  /* 0x00021400050a7836 */ /* 0x002fe20000000000 */
[----:B------:R-:W-:Y:S01]  /*10030*/  UMOV UR6, 0x0 ;  /* 0x0000000000067882 */ /* 0x000fe20000000000 */
[----:B------:R-:W-:-:S10]  /*10040*/  UMOV UR7, 0x14f00000 ;  /* 0x14f0000000077882 */ /* 0x000fd40000000000 */
.L_x_98:
        /* <DEDUP_REMOVED lines=16> */
.L_x_99:
        /* <DEDUP_REMOVED lines=12> */
[----:B------:R-:W-:Y:S01]  /*10210*/  UMOV UR6, 0x0 ;  /* 0x0000000000067882 */ /* 0x000fe20000000000 */
[----:B------:R-:W-:Y:S01]  /*10220*/  IADD3 R5, R5, 0x28400, RZ ;  /* 0x0002840005057810 */ /* 0x000fe20007ffe0ff */
[----:B------:R-:W-:Y:S01]  /*10230*/  UMOV UR7, 0x14f00000 ;  /* 0x14f0000000077882 */ /* 0x000fe20000000000 */
[----:B------:R-:W-:-:S15]  /*10240*/  R2UR UR10, R10 ;  /* 0x000000000a0a72ca */ /* 0x000fde00000e0000 */
.L_x_100:
        /* <DEDUP_REMOVED lines=10> */
[----:B------:R-:W-:Y:S01]  /*102f0*/  SHF.L.U32 R7, R7, 0x1f, RZ ;  /* 0x0000001f07077819 */ /* 0x000fe200000006ff */
[----:B------:R-:W-:Y:S01]  /*10300*/  IMAD R2, R6, 0x8, R11 ;  /* 0x0000000806027824 */ /* 0x000fe200078e020b */
[----:B------:R-:W-:Y:S03]  /*10310*/  BSSY B2, `(.L_x_101) ;  /* 0x0000003000027945 */ /* 0x000fe60003800000 */
[----:B------:R-:W0:Y:S02]  /*10320*/  SYNCS.PHASECHK.TRANS64.TRYWAIT P0, [R2+URZ+0x60], R7 ;  /* 0x00006007020075a7 */ /* 0x000e24000800017f */
[----:B0-----:R-:W-:Y:S05]  /*10330*/  @!P0 BRA `(.L_x_102) ;  /* 0x0000001c00b08947 */ /* 0x001fea0003800000 */
.L_x_162:
[----:B------:R-:W-:Y:S05]  /*10340*/  BSYNC B2 ;  /* 0x0000000000027941 */ /* 0x000fea0003800000 */
.L_x_101:
[----:B------:R-:W-:Y:S01]  /*10350*/  BSSY B2, `(.L_x_103) ;  /* 0x000000b000027945 */ /* 0x000fe20003800000 */
[----:B------:R-:W-:Y:S02]  /*10360*/  IMAD.MOV.U32 R12, RZ, RZ, 0x0 ;  /* 0x00000000ff0c7424 */ /* 0x000fe400078e00ff */
[----:B------:R-:W-:Y:S01]  /*10370*/  IMAD.MOV.U32 R13, RZ, RZ, 0x14f00000 ;  /* 0x14f00000ff0d7424 */ /* 0x000fe200078e00ff */
[----:B------:R-:W-:Y:S06]  /*10380*/  @P1 BRA `(.L_x_104) ;  /* 0x00000000001c1947 */ /* 0x000fec0003800000 */
[----:B------:R-:W1:Y:S01]  /*10390*/  S2R R5, SR_TID.X ;  /* 0x0000000000057919 */ /* 0x000e620000002100 */
[----:B------:R-:W-:-:S04]  /*103a0*/  IMAD.MOV.U32 R3, RZ, RZ, 0xa800 ;  /* 0x0000a800ff037424 */ /* 0x000fc800078e00ff */
[----:B------:R2:W-:Y:S01]  /*103b0*/  SYNCS.ARRIVE.TRANS64 RZ, [R2+URZ+0x50], R3 ;  /* 0x0000500302ff79a7 */ /* 0x0005e2000800003f */
[----:B-1----:R-:W-:-:S04]  /*103c0*/  LOP3.LUT R5, R5, 0x1f, RZ, 0xc0, !PT ;  /* 0x0000001f05057812 */ /* 0x002fc800078ec0ff */
[----:B------:R-:W-:-:S13]  /*103d0*/  ISETP.NE.AND P0, PT, R5, RZ, PT ;  /* 0x000000ff0500720c */ /* 0x000fda0003f05270 */
[----:B--2---:R-:W-:Y:S05]  /*103e0*/  @!P0 BRA `(.L_x_104) ;  /* 0x0000000000048947 */ /* 0x004fea0003800000 */
[----:B------:R-:W-:Y:S01]  /*103f0*/  BPT.TRAP 0x1 ;  /* 0x000000040000795c */ /* 0x000fe20000300000 */
.L_x_104:
[----:B------:R-:W-:Y:S05]  /*10400*/  BSYNC B2 ;  /* 0x0000000000027941 */ /* 0x000fea0003800000 */
.L_x_103:
[----:B------:R-:W2:Y:S01]  /*10410*/  LDL.LU R3, [R1+0x4] ;  /* 0x0000040001037983 */ /* 0x000ea20000300800 */
[----:B------:R-:W-:Y:S01]  /*10420*/  R2UR UR10, R14 ;  /* 0x000000000e0a72ca */ /* 0x000fe200000e0000 */
[----:B------:R-:W-:Y:S01]  /*10430*/  IMAD R6, R6, 0xa800, R9 ;  /* 0x0000a80006067824 */ /* 0x000fe200078e0209 */
[----:B------:R-:W-:Y:S01]  /*10440*/  R2UR UR6, R12 ;  /* 0x000000000c0672ca */ /* 0x000fe200000e0000 */
[----:B------:R-:W-:Y:S01]  /*10450*/  UIADD3 UR4, UP0, UR38, 0x470, URZ ;  /* 0x0000047026047890 */ /* 0x000fe2000ff1e03f */
[----:B------:R-:W-:Y:S01]  /*10460*/  R2UR UR7, R13 ;  /* 0x000000000d0772ca */ /* 0x000fe200000e0000 */
[----:B0-----:R-:W-:Y:S01]  /*10470*/  VIADD R2, R2, 0x50 ;  /* 0x0000005002027836 */ /* 0x001fe20000000000 */
[----:B------:R-:W-:Y:S01]  /*10480*/  PLOP3.LUT P0, PT, PT, PT, PT, 0x80, 0x0 ;  /* 0x000000000000781c */ /* 0x000fe20003f0f070 */
[----:B------:R-:W-:Y:S01]  /*10490*/  UIADD3.X UR5, URZ, UR39, URZ, UP0, !UPT ;  /* 0x000000273f057290 */ /* 0x000fe200087fe43f */
[----:B------:R-:W-:Y:S01]  /*104a0*/  IADD3 R5, R6, 0x400, RZ ;  /* 0x0000040006057810 */ /* 0x000fe20007ffe0ff */
[----:B--2---:R-:W-:-:S10]  /*104b0*/  IMAD R3, R3, 0x70, RZ ;  /* 0x0000007003037824 */ /* 0x004fd400078e02ff */
.L_x_105:
        /* <DEDUP_REMOVED lines=15> */
.L_x_106:
        /* <DEDUP_REMOVED lines=15> */
.L_x_107:
        /* <DEDUP_REMOVED lines=12> */
.L_x_92:
[----:B------:R-:W-:Y:S05]  /*10760*/  BSYNC B1 ;  /* 0x0000000000017941 */ /* 0x000fea0003800000 */
.L_x_91:
[C---:B------:R-:W-:Y:S01]  /*10770*/  ISETP.GT.AND P0, PT, R0.reuse, 0x1, PT ;  /* 0x000000010000780c */ /* 0x040fe20003f04270 */
[----:B------:R-:W-:-:S12]  /*10780*/  VIADD R0, R0, 0xfffffffe ;  /* 0xfffffffe00007836 */ /* 0x000fd80000000000 */
[----:B------:R-:W-:Y:S05]  /*10790*/  @P0 BRA `(.L_x_108) ;  /* 0xffffffe800640947 */ /* 0x000fea000383ffff */
.L_x_73:
[----:B------:R-:W-:Y:S05]  /*107a0*/  BSYNC B0 ;  /* 0x0000000000007941 */ /* 0x000fea0003800000 */
.L_x_54:
[----:B0-----:R-:W4:Y:S01]  /*107b0*/  LDL.LU R0, [R1+0xc] ;  /* 0x00000c0001007983 */ /* 0x001f220000300800 */
[----:B------:R-:W-:Y:S01]  /*107c0*/  BSSY B0, `(.L_x_109) ;  /* 0x000004a000007945 */ /* 0x000fe20003800000 */
[----:B----4-:R-:W-:-:S13]  /*107d0*/  ISETP.NE.AND P0, PT, R0, RZ, PT ;  /* 0x000000ff0000720c */ /* 0x010fda0003f05270 */
[----:B------:R-:W-:Y:S05]  /*107e0*/  @!P0 BRA `(.L_x_110) ;  /* 0x00000004001c8947 */ /* 0x000fea0003800000 */
[----:B------:R-:W4:Y:S01]  /*107f0*/  LDL R3, [R1] ;  /* 0x0000000001037983 */ /* 0x000f220000100800 */
[----:B------:R-:W-:Y:S01]  /*10800*/  LEA R0, R18, UR36, 0x3 ;  /* 0x0000002412007c11 */ /* 0x000fe2000f8e18ff */
[----:B------:R-:W-:Y:S01]  /*10810*/  BSSY B1, `(.L_x_111) ;  /* 0x0000007000017945 */ /* 0x000fe20003800000 */
[----:B------:R-:W0:Y:S02]  /*10820*/  S2R R2, SR_TID.X ;  /* 0x0000000000027919 */ /* 0x000e240000002100 */
[----:B0-----:R-:W-:-:S04]  /*10830*/  LOP3.LUT R2, R2, 0x7f, RZ, 0xc0, !PT ;  /* 0x0000007f02027812 */ /* 0x001fc800078ec0ff */
[----:B------:R-:W-:Y:S02]  /*10840*/  ISETP.NE.AND P1, PT, R2, RZ, PT ;  /* 0x000000ff0200720c */ /* 0x000fe40003f25270 */
[----:B----4-:R-:W-:-:S04]  /*10850*/  SHF.L.U32 R3, R3, 0x1f, RZ ;  /* 0x0000001f03037819 */ /* 0x010fc800000006ff */
[----:B------:R-:W0:Y:S02]  /*10860*/  SYNCS.PHASECHK.TRANS64.TRYWAIT P0, [R0+URZ+0x36860], R3 ;  /* 0x03686003000075a7 */ /* 0x000e24000800017f */
[----:B0-----:R-:W-:Y:S05]  /*10870*/  @!P0 BRA `(.L_x_112) ;  /* 0x0000001800748947 */ /* 0x001fea0003800000 */
.L_x_163:
[----:B------:R-:W-:Y:S05]  /*10880*/  BSYNC B1 ;  /* 0x0000000000017941 */ /* 0x000fea0003800000 */
.L_x_111:
[----:B------:R-:W-:Y:S04]  /*10890*/  BSSY B1, `(.L_x_113) ;  /* 0x0000009000017945 */ /* 0x000fe80003800000 */
[----:B------:R-:W-:Y:S05]  /*108a0*/  @P1 BRA `(.L_x_114) ;  /* 0x00000000001c1947 */ /* 0x000fea0003800000 */
[----:B------:R-:W4:Y:S01]  /*108b0*/  S2R R2, SR_TID.X ;  /* 0x0000000000027919 */ /* 0x000f220000002100 */
[----:B0-----:R-:W-:-:S04]  /*108c0*/  IMAD.MOV.U32 R3, RZ, RZ, 0xa800 ;  /* 0x0000a800ff037424 */ /* 0x001fc800078e00ff */
[----:B------:R0:W-:Y:S01]  /*108d0*/  SYNCS.ARRIVE.TRANS64 RZ, [R0+URZ+0x36850], R3 ;  /* 0x0368500300ff79a7 */ /* 0x0001e2000800003f */
[----:B----4-:R-:W-:-:S04]  /*108e0*/  LOP3.LUT R2, R2, 0x1f, RZ, 0xc0, !PT ;  /* 0x0000001f02027812 */ /* 0x010fc800078ec0ff */
[----:B------:R-:W-:-:S13]  /*108f0*/  ISETP.NE.AND P0, PT, R2, RZ, PT ;  /* 0x000000ff0200720c */ /* 0x000fda0003f05270 */
[----:B0-----:R-:W-:Y:S05]  /*10900*/  @!P0 BRA `(.L_x_114) ;  /* 0x0000000000048947 */ /* 0x001fea0003800000 */
[----:B------:R-:W-:Y:S01]  /*10910*/  BPT.TRAP 0x1 ;  /* 0x000000040000795c */ /* 0x000fe20000300000 */
.L_x_114:
[----:B------:R-:W-:Y:S05]  /*10920*/  BSYNC B1 ;  /* 0x0000000000017941 */ /* 0x000fea0003800000 */
.L_x_113:
[----:B------:R-:W4:Y:S01]  /*10930*/  LDL R2, [R1+0x4] ;  /* 0x0000040001027983 */ /* 0x000f220000100800 */
[----:B------:R-:W-:Y:S01]  /*10940*/  IMAD R9, R18, 0xa800, R9 ;  /* 0x0000a80012097824 */ /* 0x000fe200078e0209 */
[----:B------:R-:W-:Y:S01]  /*10950*/  UIADD3 UR4, UP0, UR38, 0x470, URZ ;  /* 0x0000047026047890 */ /* 0x000fe2000ff1e03f */
[----:B------:R-:W-:Y:S01]  /*10960*/  PLOP3.LUT P0, PT, PT, PT, PT, 0x80, 0x0 ;  /* 0x000000000000781c */ /* 0x000fe20003f0f070 */
[----:B------:R-:W-:Y:S01]  /*10970*/  UMOV UR6, 0x0 ;  /* 0x0000000000067882 */ /* 0x000fe20000000000 */
[----:B0-----:R-:W-:Y:S01]  /*10980*/  IADD3 R0, R0, 0x36850, RZ ;  /* 0x0003685000007810 */ /* 0x001fe20007ffe0ff */
[----:B------:R-:W-:Y:S01]  /*10990*/  VIADD R3, R9, 0x400 ;  /* 0x0000040009037836 */ /* 0x000fe20000000000 */
[----:B------:R-:W-:Y:S01]  /*109a0*/  UIADD3.X UR5, URZ, UR39, URZ, UP0, !UPT ;  /* 0x000000273f057290 */ /* 0x000fe200087fe43f */
[----:B------:R-:W-:Y:S01]  /*109b0*/  UMOV UR7, 0x14f00000 ;  /* 0x14f0000000077882 */ /* 0x000fe20000000000 */
[----:B------:R-:W-:Y:S01]  /*109c0*/  UMOV UR10, URZ ;  /* 0x0000003f000a7c82 */ /* 0x000fe20008000000 */
[----:B----4-:R-:W-:-:S09]  /*109d0*/  IMAD R2, R2, 0x70, RZ ;  /* 0x0000007002027824 */ /* 0x010fd200078e02ff */
.L_x_115:
        /* <DEDUP_REMOVED lines=10> */
[----:B------:R-:W-:Y:S01]  /*10a80*/  PLOP3.LUT P0, PT, PT, PT, PT, 0x80, 0x0 ;  /* 0x000000000000781c */ /* 0x000fe20003f0f070 */
[----:B------:R-:W-:Y:S01]  /*10a90*/  VIADD R3, R9, 0x3c00 ;  /* 0x00003c0009037836 */ /* 0x000fe20000000000 */
[----:B------:R-:W-:Y:S01]  /*10aa0*/  UMOV UR6, 0x0 ;  /* 0x0000000000067882 */ /* 0x000fe20000000000 */
[----:B------:R-:W-:Y:S01]  /*10ab0*/  UMOV UR7, 0x14f00000 ;  /* 0x14f0000000077882 */ /* 0x000fe20000000000 */
[----:B------:R-:W-:-:S09]  /*10ac0*/  UMOV UR10, 0x40 ;  /* 0x00000040000a7882 */ /* 0x000fd20000000000 */
.L_x_116:
        /* <DEDUP_REMOVED lines=15> */
.L_x_117:
        /* <DEDUP_REMOVED lines=10> */
.L_x_110:
[----:B------:R-:W-:Y:S05]  /*10c60*/  BSYNC B0 ;  /* 0x0000000000007941 */ /* 0x000fea0003800000 */
.L_x_109:
[----:B--2---:R-:W2:Y:S01]  /*10c70*/  LDL.LU R5, [R1+0x28] ;  /* 0x0000280001057983 */ /* 0x004ea20000300800 */
[----:B------:R-:W-:Y:S01]  /*10c80*/  VIADD R18, R18, 0x1 ;  /* 0x0000000112127836 */ /* 0x000fe20000000000 */
[----:B------:R-:W-:Y:S02]  /*10c90*/  ULDC UR4, c[0x0][0xc34] ;  /* 0x00030d0000047ab9 */ /* 0x000fe40000000800 */
[----:B------:R-:W4:Y:S04]  /*10ca0*/  LDL.LU R4, [R1] ;  /* 0x0000000001047983 */ /* 0x000f280000300800 */
[----:B------:R-:W5:Y:S01]  /*10cb0*/  LDL.LU R3, [R1+0x30] ;  /* 0x0000300001037983 */ /* 0x000f620000300800 */
[----:B------:R-:W-:-:S04]  /*10cc0*/  ISETP.NE.AND P0, PT, R18, 0x2, PT ;  /* 0x000000021200780c */ /* 0x000fc80003f05270 */
[----:B------:R-:W-:Y:S02]  /*10cd0*/  SEL R0, RZ, 0x1, P0 ;  /* 0x00000001ff007807 */ /* 0x000fe40000000000 */
[----:B------:R-:W-:Y:S01]  /*10ce0*/  SEL R18, R18, RZ, P0 ;  /* 0x000000ff12127207 */ /* 0x000fe20000000000 */
[----:B--2---:R-:W-:Y:S01]  /*10cf0*/  VIADD R5, R5, UR37 ;  /* 0x0000002505057c36 */ /* 0x004fe20008000000 */
[----:B----4-:R-:W-:-:S04]  /*10d00*/  LOP3.LUT R4, R4, R0, RZ, 0x3c, !PT ;  /* 0x0000000004047212 */ /* 0x010fc800078e3cff */
[----:B------:R0:W-:Y:S01]  /*10d10*/  STL [R1+0x28], R5 ;  /* 0x0000280501007387 */ /* 0x0001e20000100800 */
[----:B------:R-:W-:Y:S02]  /*10d20*/  ISETP.GE.AND P1, PT, R5, UR4, PT ;  /* 0x0000000405007c0c */ /* 0x000fe4000bf26270 */
[----:B-----5:R-:W-:-:S05]  /*10d30*/  IADD3 R3, R3, 0x1, RZ ;  /* 0x0000000103037810 */ /* 0x020fca0007ffe0ff */
[----:B------:R0:W-:Y:S04]  /*10d40*/  STL [R1+0x30], R3 ;  /* 0x0000300301007387 */ /* 0x0001e80000100800 */
[----:B------:R0:W-:Y:S02]  /*10d50*/  STL [R1], R4 ;  /* 0x0000000401007387 */ /* 0x0001e40000100800 */
[----:B------:R-:W-:Y:S05]  /*10d60*/  @!P1 BRA `(.L_x_118) ;  /* 0xffffffbc00bc9947 */ /* 0x000fea000383ffff */
[----:B------:R-:W-:-:S07]  /*10d70*/  LOP3.LUT R2, R3, 0x1, RZ, 0xc, !PT ;  /* 0x0000000103027812 */ /* 0x000fce00078e0cff */
.L_x_38:
[----:B0-----:R-:W0:Y:S01]  /*10d80*/  S2R R3, SR_CgaCtaId ;  /* 0x0000000000037919 */ /* 0x001e220000008800 */
[----:B------:R-:W-:Y:S01]  /*10d90*/  MOV R0, 0x400 ;  /* 0x0000040000007802 */ /* 0x000fe20000000f00 */
[----:B------:R-:W-:Y:S03]  /*10da0*/  BSSY B0, `(.L_x_119) ;  /* 0x0000005000007945 */ /* 0x000fe60003800000 */
[----:B0-----:R-:W-:Y:S02]  /*10db0*/  LEA R0, R3, R0, 0x18 ;  /* 0x0000000003007211 */ /* 0x001fe400078ec0ff */
[----:B------:R-:W-:-:S04]  /*10dc0*/  SHF.L.U32 R3, R2, 0x1f, RZ ;  /* 0x0000001f02037819 */ /* 0x000fc800000006ff */
[----:B------:R-:W0:Y:S02]  /*10dd0*/  SYNCS.PHASECHK.TRANS64.TRYWAIT P0, [R0+URZ+0x36820], R3 ;  /* 0x03682003000075a7 */ /* 0x000e24000800017f */
[----:B0-----:R-:W-:Y:S05]  /*10de0*/  @!P0 BRA `(.L_x_120) ;  /* 0x00000014002c8947 */ /* 0x001fea0003800000 */
.L_x_164:
[----:B------:R-:W-:Y:S05]  /*10df0*/  BSYNC B0 ;  /* 0x0000000000007941 */ /* 0x000fea0003800000 */
.L_x_119:
[----:B------:R-:W-:-:S03]  /*10e00*/  UMOV UR4, 0xffffffff ;  /* 0xffffffff00047882 */ /* 0x000fc60000000000 */
[----:B------:R-:W-:Y:S05]  /*10e10*/  BRA.DIV UR4, `(.L_x_121) ;  /* 0x0000001604347947 */ /* 0x000fea000b800000 */
[----:B------:R-:W2:Y:S02]  /*10e20*/  S2R R2, SR_TID.X ;  /* 0x0000000000027919 */ /* 0x000ea40000002100 */
[----:B--2---:R-:W-:-:S04]  /*10e30*/  SHF.R.U32.HI R2, RZ, 0x5, R2 ;  /* 0x00000005ff027819 */ /* 0x004fc80000011602 */
[----:B------:R-:W-:-:S05]  /*10e40*/  LOP3.LUT R2, R2, 0x3, RZ, 0xc0, !PT ;  /* 0x0000000302027812 */ /* 0x000fca00078ec0ff */
[----:B------:R2:W4:Y:S02]  /*10e50*/  SHFL.IDX PT, R14, R2, RZ, 0x1f ;  /* 0x00001fff020e7589 */ /* 0x00052400000e0000 */
.L_x_167:
[----:B----4-:R-:W-:Y:S01]  /*10e60*/  ISETP.NE.AND P0, PT, R14, RZ, PT ;  /* 0x000000ff0e00720c */ /* 0x010fe20003f05270 */
[----:B------:R-:W-:-:S12]  /*10e70*/  BSSY B0, `(.L_x_122) ;  /* 0x0000025000007945 */ /* 0x000fd80003800000 */
[----:B------:R-:W-:Y:S05]  /*10e80*/  @P0 BRA `(.L_x_123) ;  /* 0x00000000008c0947 */ /* 0x000fea0003800000 */
[----:B------:R-:W-:-:S03]  /*10e90*/  UMOV UR4, 0xffffffff ;  /* 0xffffffff00047882 */ /* 0x000fc60000000000 */
[----:B------:R-:W-:Y:S05]  /*10ea0*/  BRA.DIV UR4, `(.L_x_124) ;  /* 0x0000001604447947 */ /* 0x000fea000b800000 */
[----:B------:R-:W-:-:S13]  /*10eb0*/  ELECT P6, URZ, PT ;  /* 0x00000000003f782f */ /* 0x000fda00038c0000 */
.L_x_170:
[----:B------:R-:W-:Y:S05]  /*10ec0*/  @!P6 BRA `(.L_x_123) ;  /* 0x00000000007ce947 */ /* 0x000fea0003800000 */
[----:B--2---:R-:W2:Y:S02]  /*10ed0*/  LDL.LU R2, [R1+0x34] ;  /* 0x0000340001027983 */ /* 0x004ea40000300800 */
[----:B--2---:R-:W-:-:S04]  /*10ee0*/  LOP3.LUT R2, R2, 0x2, RZ, 0xfc, !PT ;  /* 0x0000000202027812 */ /* 0x004fc800078efcff */
[----:B------:R-:W-:-:S13]  /*10ef0*/  ISETP.NE.AND P2, PT, R2, 0x3, PT ;  /* 0x000000030200780c */ /* 0x000fda0003f45270 */
[----:B------:R-:W-:Y:S05]  /*10f00*/  @!P2 BRA `(.L_x_125) ;  /* 0x000000000004a947 */ /* 0x000fea0003800000 */
[----:B------:R-:W-:Y:S01]  /*10f10*/  BPT.TRAP 0x1 ;  /* 0x000000040000795c */ /* 0x000fe20000300000 */
.L_x_125:
[----:B-1----:R-:W2:Y:S01]  /*10f20*/  LDL.LU R7, [R1] ;  /* 0x0000000001077983 */ /* 0x002ea20000300800 */
[----:B0-----:R-:W-:Y:S02]  /*10f30*/  VIADD R3, R0, 0x36840 ;  /* 0x0003684000037836 */ /* 0x001fe40000000000 */
[C---:B------:R-:W-:Y:S02]  /*10f40*/  VIADD R2, R18.reuse, 0x1 ;  /* 0x0000000112027836 */ /* 0x040fe40000000000 */
[----:B------:R-:W-:-:S03]  /*10f50*/  IMAD R6, R18, 0x8, R3 ;  /* 0x0000000812067824 */ /* 0x000fc600078e0203 */
[----:B------:R-:W-:-:S04]  /*10f60*/  ISETP.NE.AND P1, PT, R2, 0x2, PT ;  /* 0x000000020200780c */ /* 0x000fc80003f25270 */
[----:B------:R-:W-:Y:S02]  /*10f70*/  SEL R4, RZ, 0x1, P1 ;  /* 0x00000001ff047807 */ /* 0x000fe40000800000 */
[C---:B--2---:R-:W-:Y:S02]  /*10f80*/  SHF.L.U32 R5, R7.reuse, 0x1f, RZ ;  /* 0x0000001f07057819 */ /* 0x044fe400000006ff */
[----:B------:R-:W-:Y:S02]  /*10f90*/  LOP3.LUT R7, R7, R4, RZ, 0x3c, !PT ;  /* 0x0000000407077212 */ /* 0x000fe400078e3cff */
[----:B------:R-:W0:Y:S01]  /*10fa0*/  SYNCS.PHASECHK.TRANS64.TRYWAIT P0, [R6+URZ], R5 ;  /* 0x00000005060075a7 */ /* 0x000e22000800017f */
[----:B------:R-:W-:Y:S02]  /*10fb0*/  SEL R4, R2, RZ, P1 ;  /* 0x000000ff02047207 */ /* 0x000fe40000800000 */
[----:B------:R-:W-:-:S03]  /*10fc0*/  SHF.L.U32 R2, R7, 0x1f, RZ ;  /* 0x0000001f07027819 */ /* 0x000fc600000006ff */
[----:B------:R-:W-:Y:S01]  /*10fd0*/  IMAD R3, R4, 0x8, R3 ;  /* 0x0000000804037824 */ /* 0x000fe200078e0203 */
[----:B0-----:R-:W-:Y:S06]  /*10fe0*/  @!P0 BRA `(.L_x_126) ;  /* 0x0000001400148947 */ /* 0x001fec0003800000 */
.L_x_171:
[----:B------:R-:W1:Y:S02]  /*10ff0*/  SYNCS.PHASECHK.TRANS64.TRYWAIT P0, [R3+URZ], R2 ;  /* 0x00000002030075a7 */ /* 0x000e64000800017f */
[----:B-1----:R-:W-:Y:S05]  /*11000*/  @!P0 BRA `(.L_x_127) ;  /* 0x0000001400208947 */ /* 0x002fea0003800000 */
.L_x_172:
[----:B------:R-:W-:Y:S05]  /*11010*/  @!P2 BRA `(.L_x_128) ;  /* 0x000000000004a947 */ /* 0x000fea0003800000 */
[----:B------:R-:W-:Y:S01]  /*11020*/  BPT.TRAP 0x1 ;  /* 0x000000040000795c */ /* 0x000fe20000300000 */
.L_x_128:
[----:B-1----:R-:W-:-:S05]  /*11030*/  VIADD R3, R0, 0x36860 ;  /* 0x0003686000037836 */ /* 0x002fca0000000000 */
[----:B------:R-:W-:-:S04]  /*11040*/  LEA R18, R18, R3, 0x3 ;  /* 0x0000000312127211 */ /* 0x000fc800078e18ff */
[----:B------:R-:W1:Y:S02]  /*11050*/  SYNCS.PHASECHK.TRANS64.TRYWAIT P0, [R18+URZ], R5 ;  /* 0x00000005120075a7 */ /* 0x000e64000800017f */
[----:B-1----:R-:W-:Y:S05]  /*11060*/  @!P0 BRA `(.L_x_129) ;  /* 0x00000014001c8947 */ /* 0x002fea0003800000 */
.L_x_173:
[----:B------:R-:W-:-:S07]  /*11070*/  IMAD R3, R4, 0x8, R3 ;  /* 0x0000000804037824 */ /* 0x000fce00078e0203 */
.L_x_130:
[----:B--2---:R2:W4:Y:S02]  /*11080*/  SYNCS.PHASECHK.TRANS64.TRYWAIT P0, [R3+URZ], R2 ;  /* 0x00000002030075a7 */ /* 0x004524000800017f */
[----:B----4-:R-:W-:Y:S05]  /*11090*/  @!P0 NANOSLEEP.SYNCS 0x989680 ;  /* 0x009896800000895d */ /* 0x010fea0003900000 */
[----:B------:R-:W4:Y:S02]  /*110a0*/  @!P0 SYNCS.PHASECHK.TRANS64 P0, [R3+URZ], R2 ;  /* 0x00000002030085a7 */ /* 0x000f24000800007f */
[----:B----4-:R-:W-:Y:S05]  /*110b0*/  @!P0 BRA `(.L_x_130) ;  /* 0xfffffffc00f08947 */ /* 0x010fea000383ffff */
.L_x_123:
[----:B------:R-:W-:Y:S05]  /*110c0*/  BSYNC B0 ;  /* 0x0000000000007941 */ /* 0x000fea0003800000 */
.L_x_122:
[----:B------:R-:W-:Y:S05]  /*110d0*/  EXIT ;  /* 0x000000000000794d */ /* 0x000fea0003800000 */
.L_x_10:
[----:B0-----:R-:W-:-:S04]  /*110e0*/  IMAD.U32 R3, RZ, RZ, UR37 ;  /* 0x00000025ff037e24 */ /* 0x001fc8000f8e00ff */
[----:B------:R0:W1:Y:S03]  /*110f0*/  SYNCS.PHASECHK.TRANS64.TRYWAIT P1, [R3+URZ+0x36800], R0 ;  /* 0x03680000030075a7 */ /* 0x000066000802017f */
[----:B-1----:R-:W-:Y:S05]  /*11100*/  @!P1 NANOSLEEP.SYNCS 0x989680 ;  /* 0x009896800000995d */ /* 0x002fea0003900000 */
[----:B------:R-:W1:Y:S02]  /*11110*/  @!P1 SYNCS.PHASECHK.TRANS64 P1, [R3+URZ+0x36800], R0 ;  /* 0x03680000030095a7 */ /* 0x000e64000802007f */
[----:B-1----:R-:W-:Y:S05]  /*11120*/  @!P1 BRA `(.L_x_10) ;  /* 0xfffffffc00ec9947 */ /* 0x002fea000383ffff */
[----:B------:R-:W-:Y:S05]  /*11130*/  BRA `(.L_x_131) ;  /* 0xffffff00001c7947 */ /* 0x000fea000383ffff */
.L_x_14:
[----:B-1----:R1:W2:Y:S02]  /*11140*/  SYNCS.PHASECHK.TRANS64.TRYWAIT P2, [R0+URZ+0x36830], R3 ;  /* 0x03683003000075a7 */ /* 0x0022a4000804017f */
[----:B--2---:R-:W-:Y:S05]  /*11150*/  @!P2 NANOSLEEP.SYNCS 0x989680 ;  /* 0x009896800000a95d */ /* 0x004fea0003900000 */
[----:B------:R-:W2:Y:S02]  /*11160*/  @!P2 SYNCS.PHASECHK.TRANS64 P2, [R0+URZ+0x36830], R3 ;  /* 0x036830030000a5a7 */ /* 0x000ea4000804007f */
[----:B--2---:R-:W-:Y:S05]  /*11170*/  @!P2 BRA `(.L_x_14) ;  /* 0xfffffffc00f0a947 */ /* 0x004fea000383ffff */
[----:B------:R-:W-:Y:S05]  /*11180*/  BRA `(.L_x_13) ;  /* 0xffffff0000487947 */ /* 0x000fea000383ffff */
.L_x_19:
[----:B-1----:R-:W-:-:S04]  /*11190*/  IMAD.U32 R8, RZ, RZ, UR7 ;  /* 0x00000007ff087e24 */ /* 0x002fc8000f8e00ff */
[----:B------:R1:W2:Y:S03]  /*111a0*/  SYNCS.PHASECHK.TRANS64.TRYWAIT P2, [R8+URZ+0x36830], R5 ;  /* 0x03683005080075a7 */ /* 0x0002a6000804017f */
[----:B--2---:R-:W-:Y:S05]  /*111b0*/  @!P2 NANOSLEEP.SYNCS 0x989680 ;  /* 0x009896800000a95d */ /* 0x004fea0003900000 */
[----:B------:R-:W2:Y:S02]  /*111c0*/  @!P2 SYNCS.PHASECHK.TRANS64 P2, [R8+URZ+0x36830], R5 ;  /* 0x036830050800a5a7 */ /* 0x000ea4000804007f */
[----:B--2---:R-:W-:Y:S05]  /*111d0*/  @!P2 BRA `(.L_x_19) ;  /* 0xfffffffc00eca947 */ /* 0x004fea000383ffff */
[----:B------:R-:W-:Y:S05]  /*111e0*/  BRA `(.L_x_18) ;  /* 0xffffff4c00307947 */ /* 0x000fea000383ffff */
.L_x_23:
[----:B01----:R-:W-:-:S04]  /*111f0*/  IMAD.U32 R5, RZ, RZ, UR10 ;  /* 0x0000000aff057e24 */ /* 0x003fc8000f8e00ff */
[----:B------:R0:W1:Y:S03]  /*11200*/  SYNCS.PHASECHK.TRANS64.TRYWAIT P2, [R5+URZ+0x36850], R0 ;  /* 0x03685000050075a7 */ /* 0x000066000804017f */
[----:B-1----:R-:W-:Y:S05]  /*11210*/  @!P2 NANOSLEEP.SYNCS 0x989680 ;  /* 0x009896800000a95d */ /* 0x002fea0003900000 */
[----:B------:R-:W1:Y:S02]  /*11220*/  @!P2 SYNCS.PHASECHK.TRANS64 P2, [R5+URZ+0x36850], R0 ;  /* 0x036850000500a5a7 */ /* 0x000e64000804007f */
[----:B-1----:R-:W-:Y:S05]  /*11230*/  @!P2 BRA `(.L_x_23) ;  /* 0xfffffffc00eca947 */ /* 0x002fea000383ffff */
[----:B------:R-:W-:Y:S05]  /*11240*/  BRA `(.L_x_22) ;  /* 0xffffff70007c7947 */ /* 0x000fea000383ffff */
.L_x_28:
[----:B-1----:R-:W-:-:S04]  /*11250*/  IMAD.U32 R9, RZ, RZ, UR12 ;  /* 0x0000000cff097e24 */ /* 0x002fc8000f8e00ff */
[----:B------:R1:W2:Y:S03]  /*11260*/  SYNCS.PHASECHK.TRANS64.TRYWAIT P0, [R9+URZ+0x36850], R0 ;  /* 0x03685000090075a7 */ /* 0x0002a6000800017f */
[----:B--2---:R-:W-:Y:S05]  /*11270*/  @!P0 NANOSLEEP.SYNCS 0x989680 ;  /* 0x009896800000895d */ /* 0x004fea0003900000 */
[----:B------:R-:W2:Y:S02]  /*11280*/  @!P0 SYNCS.PHASECHK.TRANS64 P0, [R9+URZ+0x36850], R0 ;  /* 0x03685000090085a7 */ /* 0x000ea4000800007f */
[----:B--2---:R-:W-:Y:S05]  /*11290*/  @!P0 BRA `(.L_x_28) ;  /* 0xfffffffc00ec8947 */ /* 0x004fea000383ffff */
[----:B------:R-:W-:Y:S05]  /*112a0*/  BRA `(.L_x_27) ;  /* 0xffffff9400087947 */ /* 0x000fea000383ffff */
.L_x_42:
[----:B0-----:R-:W0:Y:S01]  /*112b0*/  S2R R0, SR_TID.X ;  /* 0x0000000000007919 */ /* 0x001e220000002100 */
[----:B------:R-:W-:Y:S01]  /*112c0*/  BSSY B0, `(.L_x_132) ;  /* 0x000000a000007945 */ /* 0x000fe20003800000 */
[----:B------:R-:W-:Y:S02]  /*112d0*/  IMAD.MOV.U32 R12, RZ, RZ, RZ ;  /* 0x000000ffff0c7224 */ /* 0x000fe400078e00ff */
[----:B------:R-:W-:Y:S02]  /*112e0*/  IMAD.MOV.U32 R11, RZ, RZ, 0x1f ;  /* 0x0000001fff0b7424 */ /* 0x000fe400078e00ff */
[----:B------:R-:W-:Y:S01]  /*112f0*/  IMAD.MOV.U32 R15, RZ, RZ, -0x1 ;  /* 0xffffffffff0f7424 */ /* 0x000fe200078e00ff */
[----:B0-----:R-:W-:-:S04]  /*11300*/  SHF.R.U32.HI R0, RZ, 0x5, R0 ;  /* 0x00000005ff007819 */ /* 0x001fc80000011600 */
[----:B------:R-:W-:-:S04]  /*11310*/  LOP3.LUT R0, R0, 0x3, RZ, 0xc0, !PT ;  /* 0x0000000300007812 */ /* 0x000fc800078ec0ff */
[----:B------:R-:W-:-:S07]  /*11320*/  MOV R13, R0 ;  /* 0x00000000000d7202 */ /* 0x000fce0000000f00 */
[----:B--2---:R-:W-:Y:S05]  /*11330*/  WARPSYNC.COLLECTIVE R15, `(.L_x_133) ;  /* 0x000000000f087348 */ /* 0x004fea0003c00000 */
[----:B------:R0:W1:Y:S02]  /*11340*/  SHFL.IDX P6, R14, R13, R12, R11 ;  /* 0x0000000c0d0e7389 */ /* 0x00006400000c000b */
[----:B012---:R-:W-:Y:S01]  /*11350*/  ENDCOLLECTIVE ;  /* 0x000000000000791b */ /* 0x007fe20003800000 */
.L_x_133:
[----:B------:R-:W-:Y:S05]  /*11360*/  BSYNC B0 ;  /* 0x0000000000007941 */ /* 0x000fea0003800000 */
.L_x_132:
[----:B------:R-:W-:Y:S05]  /*11370*/  BRA `(.L_x_134) ;  /* 0xffffffbc00f47947 */ /* 0x000fea000383ffff */
.L_x_44:
[----:B------:R-:W-:Y:S01]  /*11380*/  BSSY B0, `(.L_x_135) ;  /* 0x0000006000007945 */ /* 0x000fe20003800000 */
[----:B------:R-:W-:-:S07]  /*11390*/  IMAD.MOV.U32 R15, RZ, RZ, -0x1 ;  /* 0xffffffffff0f7424 */ /* 0x000fce00078e00ff */
[----:B0-2---:R-:W-:Y:S05]  /*113a0*/  WARPSYNC.COLLECTIVE R15, `(.L_x_136) ;  /* 0x000000000f0c7348 */ /* 0x005fea0003c00000 */
[----:B------:R-:W-:Y:S02]  /*113b0*/  ELECT P6, UR62, PT ;  /* 0x00000000003e782f */ /* 0x000fe400038c0000 */
[----:B------:R-:W-:Y:S01]  /*113c0*/  MOV R14, UR62 ;  /* 0x0000003e000e7c02 */ /* 0x000fe20008000f00 */
[----:B0-2---:R-:W-:Y:S10]  /*113d0*/  ENDCOLLECTIVE ;  /* 0x000000000000791b */ /* 0x005ff40003800000 */
.L_x_136:
[----:B------:R-:W-:Y:S05]  /*113e0*/  BSYNC B0 ;  /* 0x0000000000007941 */ /* 0x000fea0003800000 */
.L_x_135:
[----:B------:R-:W-:Y:S05]  /*113f0*/  BRA `(.L_x_137) ;  /* 0xffffffbc00f47947 */ /* 0x000fea000383ffff */
.L_x_46:
[----:B0-----:R0:W3:Y:S02]  /*11400*/  SYNCS.PHASECHK.TRANS64.TRYWAIT P0, [R0+URZ+0x36840], R2 ;  /* 0x03684002000075a7 */ /* 0x0010e4000800017f */
[----:B---3--:R-:W-:Y:S05]  /*11410*/  @!P0 NANOSLEEP.SYNCS 0x989680 ;  /* 0x009896800000895d */ /* 0x008fea0003900000 */
[----:B------:R-:W3:Y:S02]  /*11420*/  @!P0 SYNCS.PHASECHK.TRANS64 P0, [R0+URZ+0x36840], R2 ;  /* 0x03684002000085a7 */ /* 0x000ee4000800007f */
[----:B---3--:R-:W-:Y:S05]  /*11430*/  @!P0 BRA `(.L_x_46) ;  /* 0xfffffffc00f08947 */ /* 0x008fea000383ffff */
[----:B------:R-:W-:Y:S05]  /*11440*/  BRA `(.L_x_138) ;  /* 0xffffffc000507947 */ /* 0x000fea000383ffff */
.L_x_49:
[----:B------:R-:W-:Y:S01]  /*11450*/  IMAD.MOV.U32 R13, RZ, RZ, R2 ;  /* 0x000000ffff0d7224 */ /* 0x000fe200078e0002 */
[----:B------:R-:W-:Y:S01]  /*11460*/  MOV R12, RZ ;  /* 0x000000ff000c7202 */ /* 0x000fe20000000f00 */
[----:B------:R-:W-:Y:S01]  /*11470*/  IMAD.MOV.U32 R11, RZ, RZ, 0x181f ;  /* 0x0000181fff0b7424 */ /* 0x000fe200078e00ff */
[----:B------:R-:W0:Y:S01]  /*11480*/  S2R R9, SR_TID.X ;  /* 0x0000000000097919 */ /* 0x000e220000002100 */
[----:B------:R-:W-:-:S07]  /*11490*/  IMAD.MOV.U32 R15, RZ, RZ, -0x1 ;  /* 0xffffffffff0f7424 */ /* 0x000fce00078e00ff */
[----:B0----5:R-:W-:Y:S05]  /*114a0*/  WARPSYNC.COLLECTIVE R15, `(.L_x_139) ;  /* 0x000000000f087348 */ /* 0x021fea0003c00000 */
[----:B------:R1:W2:Y:S02]  /*114b0*/  SHFL.IDX P6, R14, R13, R12, R11 ;  /* 0x0000000c0d0e7389 */ /* 0x0002a400000c000b */
[----:B012--5:R-:W-:Y:S01]  /*114c0*/  ENDCOLLECTIVE ;  /* 0x000000000000791b */ /* 0x027fe20003800000 */
.L_x_139:
[----:B------:R-:W-:Y:S02]  /*114d0*/  IMAD.MOV.U32 R13, RZ, RZ, R0 ;  /* 0x000000ffff0d7224 */ /* 0x000fe400078e0000 */
[----:B------:R-:W-:-:S07]  /*114e0*/  IMAD.MOV.U32 R6, RZ, RZ, R14 ;  /* 0x000000ffff067224 */ /* 0x000fce00078e000e */
[----:B------:R-:W-:Y:S05]  /*114f0*/  WARPSYNC.COLLECTIVE R15, `(.L_x_140) ;  /* 0x000000000f087348 */ /* 0x000fea0003c00000 */
[----:B------:R0:W1:Y:S02]  /*11500*/  SHFL.IDX P6, R14, R13, R12, R11 ;  /* 0x0000000c0d0e7389 */ /* 0x00006400000c000b */
[----:B01----:R-:W-:Y:S01]  /*11510*/  ENDCOLLECTIVE ;  /* 0x000000000000791b */ /* 0x003fe20003800000 */
.L_x_140:
[----:B------:R-:W-:Y:S01]  /*11520*/  ULDC UR4, c[0x0][0x288] ;  /* 0x0000a20000047ab9 */ /* 0x000fe20000000800 */
[----:B------:R-:W-:Y:S01]  /*11530*/  LOP3.LUT R9, R9, 0x7f, RZ, 0xc0, !PT ;  /* 0x0000007f09097812 */ /* 0x000fe200078ec0ff */
[----:B------:R-:W-:Y:S02]  /*11540*/  IMAD R3, R8, UR4, RZ ;  /* 0x0000000408037c24 */ /* 0x000fe4000f8e02ff */
[----:B------:R-:W0:Y:S01]  /*11550*/  S2R R8, SR_TID.X ;  /* 0x0000000000087919 */ /* 0x000e220000002100 */
[----:B------:R-:W-:-:S05]  /*11560*/  SHF.R.U32.HI R9, RZ, 0x3, R9 ;  /* 0x00000003ff097819 */ /* 0x000fca0000011609 */
[----:B------:R-:W-:Y:S02]  /*11570*/  IMAD.IADD R4, R9, 0x1, R4 ;  /* 0x0000000109047824 */ /* 0x000fe400078e0204 */
[----:B------:R-:W-:Y:S02]  /*11580*/  IMAD.MOV.U32 R13, RZ, RZ, R2 ;  /* 0x000000ffff0d7224 */ /* 0x000fe400078e0002 */
[----:B------:R-:W-:Y:S01]  /*11590*/  IMAD.MOV.U32 R12, RZ, RZ, 0x1 ;  /* 0x00000001ff0c7424 */ /* 0x000fe200078e00ff */
[C---:B------:R-:W-:Y:S01]  /*115a0*/  ISETP.GE.AND P3, PT, R4.reuse, R3, PT ;  /* 0x000000030400720c */ /* 0x040fe20003f66270 */
[----:B------:R-:W-:Y:S02]  /*115b0*/  VIADD R5, R4, 0x10 ;  /* 0x0000001004057836 */ /* 0x000fe40000000000 */
[----:B------:R-:W-:-:S10]  /*115c0*/  IMAD.MOV.U32 R7, RZ, RZ, R14 ;  /* 0x000000ffff077224 */ /* 0x000fd400078e000e */
[----:B0-----:R-:W-:Y:S05]  /*115d0*/  WARPSYNC.COLLECTIVE R15, `(.L_x_141) ;  /* 0x000000000f087348 */ /* 0x001fea0003c00000 */
[----:B------:R1:W2:Y:S02]  /*115e0*/  SHFL.IDX P6, R14, R13, R12, R11 ;  /* 0x0000000c0d0e7389 */ /* 0x0002a400000c000b */
[----:B012---:R-:W-:Y:S01]  /*115f0*/  ENDCOLLECTIVE ;  /* 0x000000000000791b */ /* 0x007fe20003800000 */
.L_x_141:
[----:B------:R-:W-:Y:S01]  /*11600*/  SHF.L.U32 R8, R8, 0x3, RZ ;  /* 0x0000000308087819 */ /* 0x000fe200000006ff */
[----:B------:R-:W-:-:S03]  /*11610*/  IMAD.MOV.U32 R13, RZ, RZ, R0 ;  /* 0x000000ffff0d7224 */ /* 0x000fc600078e0000 */
[----:B------:R-:W-:-:S04]  /*11620*/  LOP3.LUT R8, R8, 0x38, RZ, 0xc0, !PT ;  /* 0x0000003808087812 */ /* 0x000fc800078ec0ff */
[----:B------:R-:W-:-:S05]  /*11630*/  @!P3 LEA R7, P5, R8, R7, 0x1 ;  /* 0x000000070807b211 */ /* 0x000fca00078a08ff */
[----:B------:R-:W-:Y:S01]  /*11640*/  @!P3 IMAD.X R6, RZ, RZ, R6, P5 ;  /* 0x000000ffff06b224 */ /* 0x000fe200028e0606 */
[----:B------:R-:W-:-:S07]  /*11650*/  MOV R9, R14 ;  /* 0x0000000e00097202 */ /* 0x000fce0000000f00 */
[----:B------:R-:W-:Y:S05]  /*11660*/  WARPSYNC.COLLECTIVE R15, `(.L_x_142) ;  /* 0x000000000f087348 */ /* 0x000fea0003c00000 */
[----:B------:R0:W1:Y:S02]  /*11670*/  SHFL.IDX P6, R14, R13, R12, R11 ;  /* 0x0000000c0d0e7389 */ /* 0x00006400000c000b */
[----:B01----:R-:W-:Y:S01]  /*11680*/  ENDCOLLECTIVE ;  /* 0x000000000000791b */ /* 0x003fe20003800000 */
.L_x_142:
[----:B------:R-:W-:-:S04]  /*11690*/  @!P3 LOP3.LUT R7, R7, R6, RZ, 0x3c, !PT ;  /* 0x000000060707b212 */ /* 0x000fc800078e3cff */
[----:B------:R-:W-:-:S04]  /*116a0*/  @!P3 LOP3.LUT R6, R7, R6, RZ, 0x3c, !PT ;  /* 0x000000060706b212 */ /* 0x000fc800078e3cff */
[----:B------:R-:W-:Y:S01]  /*116b0*/  @!P3 LOP3.LUT R7, R7, R6, RZ, 0x3c, !PT ;  /* 0x000000060707b212 */ /* 0x000fe200078e3cff */
[----:B------:R-:W-:-:S04]  /*116c0*/  IMAD.MOV.U32 R13, RZ, RZ, R2 ;  /* 0x000000ffff0d7224 */ /* 0x000fc800078e0002 */
[----:B------:R-:W-:Y:S01]  /*116d0*/  @!PT LDS RZ, [RZ] ;  /* 0x00000000fffff984 */ /* 0x000fe20000000800 */
[----:B------:R-:W-:Y:S01]  /*116e0*/  @!PT LDS RZ, [RZ] ;  /* 0x00000000fffff984 */ /* 0x000fe20000000800 */
[----:B------:R-:W-:Y:S01]  /*116f0*/  @!PT LDS RZ, [RZ] ;  /* 0x00000000fffff984 */ /* 0x000fe20000000800 */
[----:B------:R0:W-:Y:S01]  /*11700*/  @!P3 LDGSTS.E.BYPASS.LTC128B.128 [R10+0x15400], desc[UR60][R6.64], !P0 ;  /* 0x15400000060abfae */ /* 0x0001e2000c101d7c */
[----:B------:R-:W-:-:S03]  /*11710*/  IMAD.MOV.U32 R12, RZ, RZ, 0x2 ;  /* 0x00000002ff0c7424 */ /* 0x000fc600078e00ff */
[----:B------:R0:W-:Y:S04]  /*11720*/  @!P3 LDGSTS.E.BYPASS.LTC128B.128 [R10+0x19400], desc[UR60][R6.64+0x80], !P1 ;  /* 0x19400080060abfae */ /* 0x0001e8000c901d7c */
[----:B------:R0:W-:Y:S01]  /*11730*/  @!P3 LDGSTS.E.BYPASS.LTC128B.128 [R10+0x1d400], desc[UR60][R6.64+0x100], !P2 ;  /* 0x1d400100060abfae */ /* 0x0001e2000d101d7c */
[----:B------:R-:W-:Y:S01]  /*11740*/  ISETP.GE.AND P3, PT, R5, R3, PT ;  /* 0x000000030500720c */ /* 0x000fe20003f66270 */
[----:B------:R-:W-:-:S12]  /*11750*/  IMAD.MOV.U32 R5, RZ, RZ, R14 ;  /* 0x000000ffff057224 */ /* 0x000fd800078e000e */
[----:B0-----:R-:W-:Y:S05]  /*11760*/  WARPSYNC.COLLECTIVE R15, `(.L_x_143) ;  /* 0x000000000f087348 */ /* 0x001fea0003c00000 */
[----:B------:R1:W2:Y:S02]  /*11770*/  SHFL.IDX P6, R14, R13, R12, R11 ;  /* 0x0000000c0d0e7389 */ /* 0x0002a400000c000b */
[----:B012---:R-:W-:Y:S01]  /*11780*/  ENDCOLLECTIVE ;  /* 0x000000000000791b */ /* 0x007fe20003800000 */
.L_x_143:
[----:B------:R-:W-:Y:S01]  /*11790*/  @!P3 LEA R8, P5, R8, R5, 0x1 ;  /* 0x000000050808b211 */ /* 0x000fe200078a08ff */
[----:B------:R-:W-:-:S04]  /*117a0*/  IMAD.MOV.U32 R13, RZ, RZ, R0 ;  /* 0x000000ffff0d7224 */ /* 0x000fc800078e0000 */
[----:B------:R-:W-:Y:S02]  /*117b0*/  @!P3 IMAD.X R5, RZ, RZ, R9, P5 ;  /* 0x000000ffff05b224 */ /* 0x000fe400028e0609 */
[----:B------:R-:W0:Y:S01]  /*117c0*/  S2R R9, SR_TID.X ;  /* 0x0000000000097919 */ /* 0x000e220000002100 */
[----:B------:R-:W-:Y:S02]  /*117d0*/  @!P3 IMAD.MOV.U32 R6, RZ, RZ, R8 ;  /* 0x000000ffff06b224 */ /* 0x000fe400078e0008 */
[----:B------:R-:W-:Y:S01]  /*117e0*/  @!P3 IMAD.MOV.U32 R7, RZ, RZ, R5 ;  /* 0x000000ffff07b224 */ /* 0x000fe200078e0005 */
[----:B------:R-:W-:-:S04]  /*117f0*/  IADD3 R5, R4, 0x20, RZ ;  /* 0x0000002004057810 */ /* 0x000fc80007ffe0ff */
[----:B------:R-:W-:Y:S01]  /*11800*/  @!PT LDS RZ, [RZ] ;  /* 0x00000000fffff984 */ /* 0x000fe20000000800 */
[----:B------:R-:W-:Y:S01]  /*11810*/  @!PT LDS RZ, [RZ] ;  /* 0x00000000fffff984 */ /* 0x000fe20000000800 */
[----:B------:R-:W-:Y:S01]  /*11820*/  @!PT LDS RZ, [RZ] ;  /* 0x00000000fffff984 */ /* 0x000fe20000000800 */
[----:B------:R1:W-:Y:S04]  /*11830*/  @!P3 LDGSTS.E.BYPASS.LTC128B.128 [R10+0x15c00], desc[UR60][R6.64], !P0 ;  /* 0x15c00000060abfae */ /* 0x0003e8000c101d7c */
[----:B------:R1:W-:Y:S04]  /*11840*/  @!P3 LDGSTS.E.BYPASS.LTC128B.128 [R10+0x19c00], desc[UR60][R6.64+0x80], !P1 ;  /* 0x19c00080060abfae */ /* 0x0003e8000c901d7c */
[----:B------:R1:W-:Y:S01]  /*11850*/  @!P3 LDGSTS.E.BYPASS.LTC128B.128 [R10+0x1dc00], desc[UR60][R6.64+0x100], !P2 ;  /* 0x1dc00100060abfae */ /* 0x0003e2000d101d7c */
[----:B------:R-:W-:Y:S01]  /*11860*/  ISETP.GE.AND P3, PT, R5, R3, PT ;  /* 0x000000030500720c */ /* 0x000fe20003f66270 */
[----:B------:R-:W-:-:S12]  /*11870*/  IMAD.MOV.U32 R5, RZ, RZ, R14 ;  /* 0x000000ffff057224 */ /* 0x000fd800078e000e */
[----:B01----:R-:W-:Y:S05]  /*11880*/  WARPSYNC.COLLECTIVE R15, `(.L_x_144) ;  /* 0x000000000f087348 */ /* 0x003fea0003c00000 */
[----:B------:R2:W3:Y:S02]  /*11890*/  SHFL.IDX P6, R14, R13, R12, R11 ;  /* 0x0000000c0d0e7389 */ /* 0x0004e400000c000b */
[----:B0123--:R-:W-:Y:S01]  /*118a0*/  ENDCOLLECTIVE ;  /* 0x000000000000791b */ /* 0x00ffe20003800000 */
.L_x_144:
[----:B------:R-:W-:Y:S02]  /*118b0*/  IMAD.SHL.U32 R9, R9, 0x8, RZ ;  /* 0x0000000809097824 */ /* 0x000fe400078e00ff */
[----:B------:R-:W-:Y:S01]  /*118c0*/  IMAD.MOV.U32 R13, RZ, RZ, R2 ;  /* 0x000000ffff0d7224 */ /* 0x000fe200078e0002 */
[----:B------:R-:W-:Y:S02]  /*118d0*/  MOV R12, 0x3 ;  /* 0x00000003000c7802 */ /* 0x000fe40000000f00 */
[----:B------:R-:W-:Y:S02]  /*118e0*/  LOP3.LUT R9, R9, 0x38, RZ, 0xc0, !PT ;  /* 0x0000003809097812 */ /* 0x000fe400078ec0ff */
[----:B------:R-:W-:-:S07]  /*118f0*/  MOV R8, R14 ;  /* 0x0000000e00087202 */ /* 0x000fce0000000f00 */
[----:B------:R-:W-:Y:S05]  /*11900*/  WARPSYNC.COLLECTIVE R15, `(.L_x_145) ;  /* 0x000000000f087348 */ /* 0x000fea0003c00000 */
[----:B------:R0:W1:Y:S02]  /*11910*/  SHFL.IDX P6, R14, R13, R12, R11 ;  /* 0x0000000c0d0e7389 */ /* 0x00006400000c000b */
[----:B01----:R-:W-:Y:S01]  /*11920*/  ENDCOLLECTIVE ;  /* 0x000000000000791b */ /* 0x003fe20003800000 */
.L_x_145:
[----:B------:R-:W-:-:S05]  /*11930*/  @!P3 LEA R8, P4, R9, R8, 0x1 ;  /* 0x000000080908b211 */ /* 0x000fca00078808ff */
[----:B------:R-:W-:Y:S02]  /*11940*/  @!P3 IMAD.X R9, RZ, RZ, R5, P4 ;  /* 0x000000ffff09b224 */ /* 0x000fe400020e0605 */
[----:B------:R-:W-:Y:S02]  /*11950*/  @!P3 IMAD.MOV.U32 R6, RZ, RZ, R8 ;  /* 0x000000ffff06b224 */ /* 0x000fe400078e0008 */
[----:B------:R-:W-:Y:S02]  /*11960*/  @!P3 IMAD.MOV.U32 R7, RZ, RZ, R9 ;  /* 0x000000ffff07b224 */ /* 0x000fe400078e0009 */
[----:B------:R-:W0:Y:S01]  /*11970*/  S2R R9, SR_TID.X ;  /* 0x0000000000097919 */ /* 0x000e220000002100 */
[C---:B------:R-:W-:Y:S02]  /*11980*/  VIADD R5, R4.reuse, 0x30 ;  /* 0x0000003004057836 */ /* 0x040fe40000000000 */
[----:B------:R-:W-:Y:S01]  /*11990*/  IMAD.MOV.U32 R13, RZ, RZ, R0 ;  /* 0x000000ffff0d7224 */ /* 0x000fe200078e0000 */
[----:B------:R-:W-:Y:S01]  /*119a0*/  @!PT LDS RZ, [RZ] ;  /* 0x00000000fffff984 */ /* 0x000fe20000000800 */
[----:B------:R-:W-:Y:S01]  /*119b0*/  @!PT LDS RZ, [RZ] ;  /* 0x00000000fffff984 */ /* 0x000fe20000000800 */
[----:B------:R-:W-:Y:S01]  /*119c0*/  @!PT LDS RZ, [RZ] ;  /* 0x00000000fffff984 */ /* 0x000fe20000000800 */
[----:B------:R1:W-:Y:S01]  /*119d0*/  @!P3 LDGSTS.E.BYPASS.LTC128B.128 [R10+0x16400], desc[UR60][R6.64], !P0 ;  /* 0x16400000060abfae */ /* 0x0003e2000c101d7c */
[----:B------:R-:W-:-:S03]  /*119e0*/  VIADD R8, R4, 0x60 ;  /* 0x0000006004087836 */ /* 0x000fc60000000000 */
[----:B------:R1:W-:Y:S04]  /*119f0*/  @!P3 LDGSTS.E.BYPASS.LTC128B.128 [R10+0x1a400], desc[UR60][R6.64+0x80], !P1 ;  /* 0x1a400080060abfae */ /* 0x0003e8000c901d7c */
[----:B------:R1:W-:Y:S01]  /*11a00*/  @!P3 LDGSTS.E.BYPASS.LTC128B.128 [R10+0x1e400], desc[UR60][R6.64+0x100], !P2 ;  /* 0x1e400100060abfae */ /* 0x0003e2000d101d7c */
[----:B------:R-:W-:Y:S01]  /*11a10*/  ISETP.GE.AND P3, PT, R5, R3, PT ;  /* 0x000000030500720c */ /* 0x000fe20003f66270 */
[----:B------:R-:W-:-:S12]  /*11a20*/  IMAD.MOV.U32 R5, RZ, RZ, R14 ;  /* 0x000000ffff057224 */ /* 0x000fd800078e000e */
[----:B01----:R-:W-:Y:S05]  /*11a30*/  WARPSYNC.COLLECTIVE R15, `(.L_x_146) ;  /* 0x000000000f087348 */ /* 0x003fea0003c00000 */
[----:B------:R2:W3:Y:S02]  /*11a40*/  SHFL.IDX P6, R14, R13, R12, R11 ;  /* 0x0000000c0d0e7389 */ /* 0x0004e400000c000b */
[----:B0123--:R-:W-:Y:S01]  /*11a50*/  ENDCOLLECTIVE ;  /* 0x000000000000791b */ /* 0x00ffe20003800000 */
.L_x_146:
[----:B------:R-:W-:Y:S02]  /*11a60*/  IMAD.MOV.U32 R13, RZ, RZ, R2 ;  /* 0x000000ffff0d7224 */ /* 0x000fe400078e0002 */
[----:B------:R-:W-:Y:S02]  /*11a70*/  IMAD.MOV.U32 R12, RZ, RZ, 0x4 ;  /* 0x00000004ff0c7424 */ /* 0x000fe400078e00ff */
[----:B------:R-:W-:-:S05]  /*11a80*/  IMAD.SHL.U32 R9, R9, 0x8, RZ ;  /* 0x0000000809097824 */ /* 0x000fca00078e00ff */
[----:B------:R-:W-:Y:S01]  /*11a90*/  LOP3.LUT R9, R9, 0x38, RZ, 0xc0, !PT ;  /* 0x0000003809097812 */ /* 0x000fe200078ec0ff */
[----:B------:R-:W-:-:S07]  /*11aa0*/  IMAD.MOV.U32 R6, RZ, RZ, R14 ;  /* 0x000000ffff067224 */ /* 0x000fce00078e000e */
[----:B------:R-:W-:Y:S05]  /*11ab0*/  WARPSYNC.COLLECTIVE R15, `(.L_x_147) ;  /* 0x000000000f087348 */ /* 0x000fea0003c00000 */
[----:B------:R0:W1:Y:S02]  /*11ac0*/  SHFL.IDX P6, R14, R13, R12, R11 ;  /* 0x0000000c0d0e7389 */ /* 0x00006400000c000b */
[----:B01----:R-:W-:Y:S01]  /*11ad0*/  ENDCOLLECTIVE ;  /* 0x000000000000791b */ /* 0x003fe20003800000 */
.L_x_147:
[----:B------:R-:W-:-:S05]  /*11ae0*/  @!P3 LEA R6, P4, R9, R6, 0x1 ;  /* 0x000000060906b211 */ /* 0x000fca00078808ff */
[----:B------:R-:W-:-:S05]  /*11af0*/  @!P3 IMAD.X R5, RZ, RZ, R5, P4 ;  /* 0x000000ffff05b224 */ /* 0x000fca00020e0605 */
[----:B------:R-:W-:Y:S01]  /*11b00*/  @!P3 MOV R7, R5 ;  /* 0x000000050007b202 */ /* 0x000fe20000000f00 */
[----:B------:R-:W-:Y:S02]  /*11b10*/  VIADD R5, R4, 0x40 ;  /* 0x0000004004057836 */ /* 0x000fe40000000000 */
[----:B------:R-:W-:Y:S02]  /*11b20*/  IMAD.MOV.U32 R13, RZ, RZ, R0 ;  /* 0x000000ffff0d7224 */ /* 0x000fe400078e0000 */
        /* <DEDUP_REMOVED lines=8> */
[----:B0-----:R-:W-:Y:S05]  /*11bb0*/  WARPSYNC.COLLECTIVE R15, `(.L_x_148) ;  /* 0x000000000f087348 */ /* 0x001fea0003c00000 */
[----:B------:R1:W2:Y:S02]  /*11bc0*/  SHFL.IDX P6, R14, R13, R12, R11 ;  /* 0x0000000c0d0e7389 */ /* 0x0002a400000c000b */
[----:B012---:R-:W-:Y:S01]  /*11bd0*/  ENDCOLLECTIVE ;  /* 0x000000000000791b */ /* 0x007fe20003800000 */
.L_x_148:
[----:B------:R-:W-:Y:S02]  /*11be0*/  IMAD.MOV.U32 R13, RZ, RZ, R2 ;  /* 0x000000ffff0d7224 */ /* 0x000fe400078e0002 */
[----:B------:R-:W-:Y:S01]  /*11bf0*/  IMAD.MOV.U32 R12, RZ, RZ, 0x5 ;  /* 0x00000005ff0c7424 */ /* 0x000fe200078e00ff */
[----:B------:R-:W-:-:S07]  /*11c00*/  MOV R6, R14 ;  /* 0x0000000e00067202 */ /* 0x000fce0000000f00 */
[----:B------:R-:W-:Y:S05]  /*11c10*/  WARPSYNC.COLLECTIVE R15, `(.L_x_149) ;  /* 0x000000000f087348 */ /* 0x000fea0003c00000 */
[----:B------:R0:W1:Y:S02]  /*11c20*/  SHFL.IDX P6, R14, R13, R12, R11 ;  /* 0x0000000c0d0e7389 */ /* 0x00006400000c000b */
[----:B01----:R-:W-:Y:S01]  /*11c30*/  ENDCOLLECTIVE ;  /* 0x000000000000791b */ /* 0x003fe20003800000 */
.L_x_149:
[----:B------:R-:W-:-:S05]  /*11c40*/  @!P3 LEA R6, P4, R9, R6, 0x1 ;  /* 0x000000060906b211 */ /* 0x000fca00078808ff */
[----:B------:R-:W-:-:S04]  /*11c50*/  @!P3 IMAD.X R5, RZ, RZ, R5, P4 ;  /* 0x000000ffff05b224 */ /* 0x000fc800020e0605 */
[----:B------:R-:W-:Y:S02]  /*11c60*/  @!P3 IMAD.MOV.U32 R7, RZ, RZ, R5 ;  /* 0x000000ffff07b224 */ /* 0x000fe400078e0005 */
[----:B------:R-:W-:Y:S02]  /*11c70*/  VIADD R5, R4, 0x50 ;  /* 0x0000005004057836 */ /* 0x000fe40000000000 */
[----:B------:R-:W-:Y:S01]  /*11c80*/  IMAD.MOV.U32 R13, RZ, RZ, R0 ;  /* 0x000000ffff0d7224 */ /* 0x000fe200078e0000 */
[----:B------:R-:W-:Y:S01]  /*11c90*/  @!PT LDS RZ, [RZ] ;  /* 0x00000000fffff984 */ /* 0x000fe20000000800 */
[----:B------:R-:W-:Y:S01]  /*11ca0*/  @!PT LDS RZ, [RZ] ;  /* 0x00000000fffff984 */ /* 0x000fe20000000800 */
[----:B------:R-:W-:Y:S01]  /*11cb0*/  @!PT LDS RZ, [RZ] ;  /* 0x00000000fffff984 */ /* 0x000fe20000000800 */
[----:B------:R0:W-:Y:S04]  /*11cc0*/  @!P3 LDGSTS.E.BYPASS.LTC128B.128 [R10+0x17400], desc[UR60][R6.64], !P0 ;  /* 0x17400000060abfae */ /* 0x0001e8000c101d7c */
[----:B------:R0:W-:Y:S04]  /*11cd0*/  @!P3 LDGSTS.E.BYPASS.LTC128B.128 [R10+0x1b400], desc[UR60][R6.64+0x80], !P1 ;  /* 0x1b400080060abfae */ /* 0x0001e8000c901d7c */
[----:B------:R0:W-:Y:S01]  /*11ce0*/  @!P3 LDGSTS.E.BYPASS.LTC128B.128 [R10+0x1f400], desc[UR60][R6.64+0x100], !P2 ;  /* 0x1f400100060abfae */ /* 0x0001e2000d101d7c */
[----:B------:R-:W-:-:S02]  /*11cf0*/  ISETP.GE.AND P3, PT, R5, R3, PT ;  /* 0x000000030500720c */ /* 0x000fc40003f66270 */
[----:B------:R-:W-:-:S11]  /*11d00*/  MOV R5, R14 ;  /* 0x0000000e00057202 */ /* 0x000fd60000000f00 */
[----:B0-----:R-:W-:Y:S05]  /*11d10*/  WARPSYNC.COLLECTIVE R15, `(.L_x_150) ;  /* 0x000000000f087348 */ /* 0x001fea0003c00000 */
[----:B------:R1:W2:Y:S02]  /*11d20*/  SHFL.IDX P6, R14, R13, R12, R11 ;  /* 0x0000000c0d0e7389 */ /* 0x0002a400000c000b */
[----:B012---:R-:W-:Y:S01]  /*11d30*/  ENDCOLLECTIVE ;  /* 0x000000000000791b */ /* 0x007fe20003800000 */
.L_x_150:
[----:B------:R-:W-:Y:S01]  /*11d40*/  IMAD.MOV.U32 R13, RZ, RZ, R2 ;  /* 0x000000ffff0d7224 */ /* 0x000fe200078e0002 */
[----:B------:R-:W-:Y:S01]  /*11d50*/  MOV R12, 0x6 ;  /* 0x00000006000c7802 */ /* 0x000fe20000000f00 */
[----:B------:R-:W-:-:S07]  /*11d60*/  IMAD.MOV.U32 R6, RZ, RZ, R14 ;  /* 0x000000ffff067224 */ /* 0x000fce00078e000e */
[----:B------:R-:W-:Y:S05]  /*11d70*/  WARPSYNC.COLLECTIVE R15, `(.L_x_151) ;  /* 0x000000000f087348 */ /* 0x000fea0003c00000 */
[----:B------:R0:W1:Y:S02]  /*11d80*/  SHFL.IDX P6, R14, R13, R12, R11 ;  /* 0x0000000c0d0e7389 */ /* 0x00006400000c000b */
[----:B01----:R-:W-:Y:S01]  /*11d90*/  ENDCOLLECTIVE ;  /* 0x000000000000791b */ /* 0x003fe20003800000 */
.L_x_151:
[----:B------:R-:W-:-:S05]  /*11da0*/  @!P3 LEA R6, P4, R9, R6, 0x1 ;  /* 0x000000060906b211 */ /* 0x000fca00078808ff */
[----:B------:R-:W-:Y:S01]  /*11db0*/  @!P3 IMAD.X R5, RZ, RZ, R5, P4 ;  /* 0x000000ffff05b224 */ /* 0x000fe200020e0605 */
[----:B------:R-:W-:-:S03]  /*11dc0*/  ISETP.GE.AND P4, PT, R8, R3, PT ;  /* 0x000000030800720c */ /* 0x000fc60003f86270 */
[----:B------:R-:W-:Y:S02]  /*11dd0*/  @!P3 IMAD.MOV.U32 R7, RZ, RZ, R5 ;  /* 0x000000ffff07b224 */ /* 0x000fe400078e0005 */
[----:B------:R-:W-:-:S03]  /*11de0*/  IMAD.MOV.U32 R13, RZ, RZ, R0 ;  /* 0x000000ffff0d7224 */ /* 0x000fc600078e0000 */
[----:B------:R-:W-:Y:S01]  /*11df0*/  @!PT LDS RZ, [RZ] ;  /* 0x00000000fffff984 */ /* 0x000fe20000000800 */
[----:B------:R-:W-:Y:S01]  /*11e00*/  @!PT LDS RZ, [RZ] ;  /* 0x00000000fffff984 */ /* 0x000fe20000000800 */
[----:B------:R-:W-:Y:S01]  /*11e10*/  @!PT LDS RZ, [RZ] ;  /* 0x00000000fffff984 */ /* 0x000fe20000000800 */
[----:B------:R0:W-:Y:S04]  /*11e20*/  @!P3 LDGSTS.E.BYPASS.LTC128B.128 [R10+0x17c00], desc[UR60][R6.64], !P0 ;  /* 0x17c00000060abfae */ /* 0x0001e8000c101d7c */
[----:B------:R0:W-:Y:S01]  /*11e30*/  @!P3 LDGSTS.E.BYPASS.LTC128B.128 [R10+0x1bc00], desc[UR60][R6.64+0x80], !P1 ;  /* 0x1bc00080060abfae */ /* 0x0001e2000c901d7c */
[----:B------:R-:W-:-:S03]  /*11e40*/  IMAD.MOV.U32 R5, RZ, RZ, R14 ;  /* 0x000000ffff057224 */ /* 0x000fc600078e000e */
[----:B------:R0:W-:Y:S04]  /*11e50*/  @!P3 LDGSTS.E.BYPASS.LTC128B.128 [R10+0x1fc00], desc[UR60][R6.64+0x100], !P2 ;  /* 0x1fc00100060abfae */ /* 0x0001e8000d101d7c */
[----:B0-----:R-:W-:Y:S05]  /*11e60*/  WARPSYNC.COLLECTIVE R15, `(.L_x_152) ;  /* 0x000000000f087348 */ /* 0x001fea0003c00000 */
[----:B------:R1:W2:Y:S02]  /*11e70*/  SHFL.IDX P6, R14, R13, R12, R11 ;  /* 0x0000000c0d0e7389 */ /* 0x0002a400000c000b */
[----:B012---:R-:W-:Y:S01]  /*11e80*/  ENDCOLLECTIVE ;  /* 0x000000000000791b */ /* 0x007fe20003800000 */
.L_x_152:
[----:B------:R-:W-:Y:S02]  /*11e90*/  IMAD.MOV.U32 R13, RZ, RZ, R2 ;  /* 0x000000ffff0d7224 */ /* 0x000fe400078e0002 */
[----:B------:R-:W-:Y:S02]  /*11ea0*/  IMAD.MOV.U32 R12, RZ, RZ, 0x7 ;  /* 0x00000007ff0c7424 */ /* 0x000fe400078e00ff */
[----:B------:R-:W-:-:S07]  /*11eb0*/  IMAD.MOV.U32 R6, RZ, RZ, R14 ;  /* 0x000000ffff067224 */ /* 0x000fce00078e000e */
[----:B------:R-:W-:Y:S05]  /*11ec0*/  WARPSYNC.COLLECTIVE R15, `(.L_x_153) ;  /* 0x000000000f087348 */ /* 0x000fea0003c00000 */
[----:B------:R0:W1:Y:S02]  /*11ed0*/  SHFL.IDX P6, R14, R13, R12, R11 ;  /* 0x0000000c0d0e7389 */ /* 0x00006400000c000b */
[----:B01----:R-:W-:Y:S01]  /*11ee0*/  ENDCOLLECTIVE ;  /* 0x000000000000791b */ /* 0x003fe20003800000 */
.L_x_153:
[----:B------:R-:W-:-:S05]  /*11ef0*/  @!P4 LEA R6, P3, R9, R6, 0x1 ;  /* 0x000000060906c211 */ /* 0x000fca00078608ff */
[----:B------:R-:W-:-:S05]  /*11f00*/  @!P4 IMAD.X R5, RZ, RZ, R5, P3 ;  /* 0x000000ffff05c224 */ /* 0x000fca00018e0605 */
[----:B------:R-:W-:Y:S01]  /*11f10*/  @!P4 MOV R7, R5 ;  /* 0x000000050007c202 */ /* 0x000fe20000000f00 */
[----:B------:R-:W-:-:S04]  /*11f20*/  IMAD.MOV.U32 R13, RZ, RZ, R0 ;  /* 0x000000ffff0d7224 */ /* 0x000fc800078e0000 */
[----:B------:R-:W-:Y:S01]  /*11f30*/  @!PT LDS RZ, [RZ] ;  /* 0x00000000fffff984 */ /* 0x000fe20000000800 */
[----:B------:R-:W-:Y:S01]  /*11f40*/  @!PT LDS RZ, [RZ] ;  /* 0x00000000fffff984 */ /* 0x000fe20000000800 */
[----:B------:R-:W-:Y:S01]  /*11f50*/  @!PT LDS RZ, [RZ] ;  /* 0x00000000fffff984 */ /* 0x000fe20000000800 */
[----:B------:R0:W-:Y:S04]  /*11f60*/  @!P4 LDGSTS.E.BYPASS.LTC128B.128 [R10+0x18400], desc[UR60][R6.64], !P0 ;  /* 0x18400000060acfae */ /* 0x0001e8000c101d7c */
[----:B------:R0:W-:Y:S01]  /*11f70*/  @!P4 LDGSTS.E.BYPASS.LTC128B.128 [R10+0x1c400], desc[UR60][R6.64+0x80], !P1 ;  /* 0x1c400080060acfae */ /* 0x0001e2000c901d7c */
[----:B------:R-:W-:-:S07]  /*11f80*/  IMAD.MOV.U32 R5, RZ, RZ, R14 ;  /* 0x000000ffff057224 */ /* 0x000fce00078e000e */
[----:B0-----:R-:W-:Y:S05]  /*11f90*/  WARPSYNC.COLLECTIVE R15, `(.L_x_154) ;  /* 0x000000000f087348 */ /* 0x001fea0003c00000 */
[----:B------:R1:W2:Y:S02]  /*11fa0*/  SHFL.IDX P6, R14, R13, R12, R11 ;  /* 0x0000000c0d0e7389 */ /* 0x0002a400000c000b */
[----:B012---:R-:W-:Y:S01]  /*11fb0*/  ENDCOLLECTIVE ;  /* 0x000000000000791b */ /* 0x007fe20003800000 */
.L_x_154:
[----:B------:R-:W-:Y:S01]  /*11fc0*/  @!PT LDS RZ, [RZ] ;  /* 0x00000000fffff984 */ /* 0x000fe20000000800 */
[----:B------:R-:W-:Y:S01]  /*11fd0*/  @!PT LDS RZ, [RZ] ;  /* 0x00000000fffff984 */ /* 0x000fe20000000800 */
[----:B------:R-:W-:Y:S01]  /*11fe0*/  @!PT LDS RZ, [RZ] ;  /* 0x00000000fffff984 */ /* 0x000fe20000000800 */
[----:B------:R1:W-:Y:S01]  /*11ff0*/  @!P4 LDGSTS.E.BYPASS.LTC128B.128 [R10+0x20400], desc[UR60][R6.64+0x100], !P2 ;  /* 0x20400100060acfae */ /* 0x0003e2000d101d7c */
[----:B------:R-:W-:Y:S01]  /*12000*/  IMAD.MOV.U32 R0, RZ, RZ, R14 ;  /* 0x000000ffff007224 */ /* 0x000fe200078e000e */
[----:B------:R-:W-:Y:S06]  /*12010*/  BRA `(.L_x_155) ;  /* 0xffffffc000a47947 */ /* 0x000fec000383ffff */
.L_x_53:
[----:B0-----:R0:W3:Y:S02]  /*12020*/  SYNCS.PHASECHK.TRANS64.TRYWAIT P0, [R9+URZ+0x36820], R0 ;  /* 0x03682000090075a7 */ /* 0x0010e4000800017f */
[----:B---3--:R-:W-:Y:S05]  /*12030*/  @!P0 NANOSLEEP.SYNCS 0x989680 ;  /* 0x009896800000895d */ /* 0x008fea0003900000 */
[----:B------:R-:W3:Y:S02]  /*12040*/  @!P0 SYNCS.PHASECHK.TRANS64 P0, [R9+URZ+0x36820], R0 ;  /* 0x03682000090085a7 */ /* 0x000ee4000800007f */
[----:B---3--:R-:W-:Y:S05]  /*12050*/  @!P0 BRA `(.L_x_53) ;  /* 0xfffffffc00f08947 */ /* 0x008fea000383ffff */
[----:B------:R-:W-:Y:S05]  /*12060*/  BRA `(.L_x_156) ;  /* 0xffffffc400087947 */ /* 0x000fea000383ffff */
.L_x_60:
[----:B-1----:R1:W3:Y:S02]  /*12070*/  SYNCS.PHASECHK.TRANS64.TRYWAIT P0, [R3+URZ+0x36840], R2 ;  /* 0x03684002030075a7 */ /* 0x0022e4000800017f */
[----:B---3--:R-:W-:Y:S05]  /*12080*/  @!P0 NANOSLEEP.SYNCS 0x989680 ;  /* 0x009896800000895d */ /* 0x008fea0003900000 */
[----:B------:R-:W3:Y:S02]  /*12090*/  @!P0 SYNCS.PHASECHK.TRANS64 P0, [R3+URZ+0x36840], R2 ;  /* 0x03684002030085a7 */ /* 0x000ee4000800007f */
[----:B---3--:R-:W-:Y:S05]  /*120a0*/  @!P0 BRA `(.L_x_60) ;  /* 0xfffffffc00f08947 */ /* 0x008fea000383ffff */
[----:B------:R-:W-:Y:S05]  /*120b0*/  BRA `(.L_x_157) ;  /* 0xffffffc400bc7947 */ /* 0x000fea000383ffff */
.L_x_67:
[----:B0-----:R0:W1:Y:S02]  /*120c0*/  SYNCS.PHASECHK.TRANS64.TRYWAIT P0, [R3+URZ+0x60], R2 ;  /* 0x00006002030075a7 */ /* 0x001064000800017f */
[----:B-1----:R-:W-:Y:S05]  /*120d0*/  @!P0 NANOSLEEP.SYNCS 0x989680 ;  /* 0x009896800000895d */ /* 0x002fea0003900000 */
[----:B------:R-:W1:Y:S02]  /*120e0*/  @!P0 SYNCS.PHASECHK.TRANS64 P0, [R3+URZ+0x60], R2 ;  /* 0x00006002030085a7 */ /* 0x000e64000800007f */
[----:B-1----:R-:W-:Y:S05]  /*120f0*/  @!P0 BRA `(.L_x_67) ;  /* 0xfffffffc00f08947 */ /* 0x002fea000383ffff */
[----:B------:R-:W-:Y:S05]  /*12100*/  BRA `(.L_x_158) ;  /* 0xffffffc800cc7947 */ /* 0x000fea000383ffff */
.L_x_78:
[----:B-1----:R1:W3:Y:S02]  /*12110*/  SYNCS.PHASECHK.TRANS64.TRYWAIT P0, [R3+URZ+0x36840], R2 ;  /* 0x03684002030075a7 */ /* 0x0022e4000800017f */
[----:B---3--:R-:W-:Y:S05]  /*12120*/  @!P0 NANOSLEEP.SYNCS 0x989680 ;  /* 0x009896800000895d */ /* 0x008fea0003900000 */
[----:B------:R-:W3:Y:S02]  /*12130*/  @!P0 SYNCS.PHASECHK.TRANS64 P0, [R3+URZ+0x36840], R2 ;  /* 0x03684002030085a7 */ /* 0x000ee4000800007f */
[----:B---3--:R-:W-:Y:S05]  /*12140*/  @!P0 BRA `(.L_x_78) ;  /* 0xfffffffc00f08947 */ /* 0x008fea000383ffff */
[----:B------:R-:W-:Y:S05]  /*12150*/  BRA `(.L_x_159) ;  /* 0xffffffd0008c7947 */ /* 0x000fea000383ffff */
.L_x_85:
[----:B0-----:R0:W1:Y:S02]  /*12160*/  SYNCS.PHASECHK.TRANS64.TRYWAIT P0, [R2+URZ+0x60], R3 ;  /* 0x00006003020075a7 */ /* 0x001064000800017f */
[----:B-1----:R-:W-:Y:S05]  /*12170*/  @!P0 NANOSLEEP.SYNCS 0x989680 ;  /* 0x009896800000895d */ /* 0x002fea0003900000 */
[----:B------:R-:W1:Y:S02]  /*12180*/  @!P0 SYNCS.PHASECHK.TRANS64 P0, [R2+URZ+0x60], R3 ;  /* 0x00006003020085a7 */ /* 0x000e64000800007f */
[----:B-1----:R-:W-:Y:S05]  /*12190*/  @!P0 BRA `(.L_x_85) ;  /* 0xfffffffc00f08947 */ /* 0x002fea000383ffff */
[----:B------:R-:W-:Y:S05]  /*121a0*/  BRA `(.L_x_160) ;  /* 0xffffffd4009c7947 */ /* 0x000fea000383ffff */
.L_x_95:
[----:B---3--:R3:W4:Y:S02]  /*121b0*/  SYNCS.PHASECHK.TRANS64.TRYWAIT P0, [R2+URZ+0x36840], R3 ;  /* 0x03684003020075a7 */ /* 0x008724000800017f */
[----:B----4-:R-:W-:Y:S05]  /*121c0*/  @!P0 NANOSLEEP.SYNCS 0x989680 ;  /* 0x009896800000895d */ /* 0x010fea0003900000 */
[----:B------:R-:W4:Y:S02]  /*121d0*/  @!P0 SYNCS.PHASECHK.TRANS64 P0, [R2+URZ+0x36840], R3 ;  /* 0x03684003020085a7 */ /* 0x000f24000800007f */
[----:B----4-:R-:W-:Y:S05]  /*121e0*/  @!P0 BRA `(.L_x_95) ;  /* 0xfffffffc00f08947 */ /* 0x010fea000383ffff */
[----:B------:R-:W-:Y:S05]  /*121f0*/  BRA `(.L_x_161) ;  /* 0xffffffdc002c7947 */ /* 0x000fea000383ffff */
.L_x_102:
[----:B0-----:R0:W1:Y:S02]  /*12200*/  SYNCS.PHASECHK.TRANS64.TRYWAIT P0, [R2+URZ+0x60], R7 ;  /* 0x00006007020075a7 */ /* 0x001064000800017f */
[----:B-1----:R-:W-:Y:S05]  /*12210*/  @!P0 NANOSLEEP.SYNCS 0x989680 ;  /* 0x009896800000895d */ /* 0x002fea0003900000 */
[----:B------:R-:W1:Y:S02]  /*12220*/  @!P0 SYNCS.PHASECHK.TRANS64 P0, [R2+URZ+0x60], R7 ;  /* 0x00006007020085a7 */ /* 0x000e64000800007f */
[----:B-1----:R-:W-:Y:S05]  /*12230*/  @!P0 BRA `(.L_x_102) ;  /* 0xfffffffc00f08947 */ /* 0x002fea000383ffff */
[----:B------:R-:W-:Y:S05]  /*12240*/  BRA `(.L_x_162) ;  /* 0xffffffe0003c7947 */ /* 0x000fea000383ffff */
.L_x_112:
[----:B0-----:R0:W4:Y:S02]  /*12250*/  SYNCS.PHASECHK.TRANS64.TRYWAIT P0, [R0+URZ+0x36860], R3 ;  /* 0x03686003000075a7 */ /* 0x001124000800017f */
[----:B----4-:R-:W-:Y:S05]  /*12260*/  @!P0 NANOSLEEP.SYNCS 0x989680 ;  /* 0x009896800000895d */ /* 0x010fea0003900000 */
[----:B------:R-:W4:Y:S02]  /*12270*/  @!P0 SYNCS.PHASECHK.TRANS64 P0, [R0+URZ+0x36860], R3 ;  /* 0x03686003000085a7 */ /* 0x000f24000800007f */
[----:B----4-:R-:W-:Y:S05]  /*12280*/  @!P0 BRA `(.L_x_112) ;  /* 0xfffffffc00f08947 */ /* 0x010fea000383ffff */
[----:B------:R-:W-:Y:S05]  /*12290*/  BRA `(.L_x_163) ;  /* 0xffffffe400787947 */ /* 0x000fea000383ffff */
.L_x_120:
[----:B0-----:R0:W2:Y:S02]  /*122a0*/  SYNCS.PHASECHK.TRANS64.TRYWAIT P0, [R0+URZ+0x36820], R3 ;  /* 0x03682003000075a7 */ /* 0x0010a4000800017f */
[----:B--2---:R-:W-:Y:S05]  /*122b0*/  @!P0 NANOSLEEP.SYNCS 0x989680 ;  /* 0x009896800000895d */ /* 0x004fea0003900000 */
[----:B------:R-:W2:Y:S02]  /*122c0*/  @!P0 SYNCS.PHASECHK.TRANS64 P0, [R0+URZ+0x36820], R3 ;  /* 0x03682003000085a7 */ /* 0x000ea4000800007f */
[----:B--2---:R-:W-:Y:S05]  /*122d0*/  @!P0 BRA `(.L_x_120) ;  /* 0xfffffffc00f08947 */ /* 0x004fea000383ffff */
[----:B------:R-:W-:Y:S05]  /*122e0*/  BRA `(.L_x_164) ;  /* 0xffffffe800c07947 */ /* 0x000fea000383ffff */
.L_x_121:
[----:B------:R-:W2:Y:S01]  /*122f0*/  S2R R2, SR_TID.X ;  /* 0x0000000000027919 */ /* 0x000ea20000002100 */
[----:B------:R-:W-:Y:S01]  /*12300*/  BSSY B0, `(.L_x_165) ;  /* 0x000000a000007945 */ /* 0x000fe20003800000 */
[----:B------:R-:W-:Y:S02]  /*12310*/  IMAD.MOV.U32 R12, RZ, RZ, RZ ;  /* 0x000000ffff0c7224 */ /* 0x000fe400078e00ff */
[----:B------:R-:W-:Y:S02]  /*12320*/  IMAD.MOV.U32 R11, RZ, RZ, 0x1f ;  /* 0x0000001fff0b7424 */ /* 0x000fe400078e00ff */
[----:B------:R-:W-:Y:S01]  /*12330*/  IMAD.MOV.U32 R15, RZ, RZ, -0x1 ;  /* 0xffffffffff0f7424 */ /* 0x000fe200078e00ff */
[----:B--2---:R-:W-:-:S04]  /*12340*/  SHF.R.U32.HI R2, RZ, 0x5, R2 ;  /* 0x00000005ff027819 */ /* 0x004fc80000011602 */
[----:B------:R-:W-:-:S04]  /*12350*/  LOP3.LUT R2, R2, 0x3, RZ, 0xc0, !PT ;  /* 0x0000000302027812 */ /* 0x000fc800078ec0ff */
[----:B------:R-:W-:-:S07]  /*12360*/  MOV R13, R2 ;  /* 0x00000002000d7202 */ /* 0x000fce0000000f00 */
[----:B01-3--:R-:W-:Y:S05]  /*12370*/  WARPSYNC.COLLECTIVE R15, `(.L_x_166) ;  /* 0x000000000f087348 */ /* 0x00bfea0003c00000 */
[----:B------:R2:W4:Y:S02]  /*12380*/  SHFL.IDX P6, R14, R13, R12, R11 ;  /* 0x0000000c0d0e7389 */ /* 0x00052400000c000b */
[----:B01234-:R-:W-:Y:S01]  /*12390*/  ENDCOLLECTIVE ;  /* 0x000000000000791b */ /* 0x01ffe20003800000 */
.L_x_166:
[----:B------:R-:W-:Y:S05]  /*123a0*/  BSYNC B0 ;  /* 0x0000000000007941 */ /* 0x000fea0003800000 */
.L_x_165:
[----:B------:R-:W-:Y:S05]  /*123b0*/  BRA `(.L_x_167) ;  /* 0xffffffe800a87947 */ /* 0x000fea000383ffff */
.L_x_124:
[----:B------:R-:W-:Y:S01]  /*123c0*/  BSSY B1, `(.L_x_168) ;  /* 0x0000006000017945 */ /* 0x000fe20003800000 */
[----:B------:R-:W-:-:S07]  /*123d0*/  IMAD.MOV.U32 R15, RZ, RZ, -0x1 ;  /* 0xffffffffff0f7424 */ /* 0x000fce00078e00ff */
[----:B0123--:R-:W-:Y:S05]  /*123e0*/  WARPSYNC.COLLECTIVE R15, `(.L_x_169) ;  /* 0x000000000f0c7348 */ /* 0x00ffea0003c00000 */
[----:B------:R-:W-:Y:S02]  /*123f0*/  ELECT P6, UR62, PT ;  /* 0x00000000003e782f */ /* 0x000fe400038c0000 */
[----:B------:R-:W-:Y:S01]  /*12400*/  MOV R14, UR62 ;  /* 0x0000003e000e7c02 */ /* 0x000fe20008000f00 */
[----:B0123--:R-:W-:Y:S10]  /*12410*/  ENDCOLLECTIVE ;  /* 0x000000000000791b */ /* 0x00fff40003800000 */
.L_x_169:
[----:B------:R-:W-:Y:S05]  /*12420*/  BSYNC B1 ;  /* 0x0000000000017941 */ /* 0x000fea0003800000 */
.L_x_168:
[----:B------:R-:W-:Y:S05]  /*12430*/  BRA `(.L_x_170) ;  /* 0xffffffe800a07947 */ /* 0x000fea000383ffff */
.L_x_126:
[----:B0-----:R0:W1:Y:S02]  /*12440*/  SYNCS.PHASECHK.TRANS64.TRYWAIT P0, [R6+URZ], R5 ;  /* 0x00000005060075a7 */ /* 0x001064000800017f */
[----:B-1----:R-:W-:Y:S05]  /*12450*/  @!P0 NANOSLEEP.SYNCS 0x989680 ;  /* 0x009896800000895d */ /* 0x002fea0003900000 */
[----:B------:R-:W1:Y:S02]  /*12460*/  @!P0 SYNCS.PHASECHK.TRANS64 P0, [R6+URZ], R5 ;  /* 0x00000005060085a7 */ /* 0x000e64000800007f */
[----:B-1----:R-:W-:Y:S05]  /*12470*/  @!P0 BRA `(.L_x_126) ;  /* 0xfffffffc00f08947 */ /* 0x002fea000383ffff */
[----:B------:R-:W-:Y:S05]  /*12480*/  BRA `(.L_x_171) ;  /* 0xffffffe800d87947 */ /* 0x000fea000383ffff */
.L_x_127:
[----:B-1----:R1:W2:Y:S02]  /*12490*/  SYNCS.PHASECHK.TRANS64.TRYWAIT P0, [R3+URZ], R2 ;  /* 0x00000002030075a7 */ /* 0x0022a4000800017f */
[----:B--2---:R-:W-:Y:S05]  /*124a0*/  @!P0 NANOSLEEP.SYNCS 0x989680 ;  /* 0x009896800000895d */ /* 0x004fea0003900000 */
[----:B------:R-:W2:Y:S02]  /*124b0*/  @!P0 SYNCS.PHASECHK.TRANS64 P0, [R3+URZ], R2 ;  /* 0x00000002030085a7 */ /* 0x000ea4000800007f */
[----:B--2---:R-:W-:Y:S05]  /*124c0*/  @!P0 BRA `(.L_x_127) ;  /* 0xfffffffc00f08947 */ /* 0x004fea000383ffff */
[----:B------:R-:W-:Y:S05]  /*124d0*/  BRA `(.L_x_172) ;  /* 0xffffffe800cc7947 */ /* 0x000fea000383ffff */
.L_x_129:
[----:B-1----:R1:W2:Y:S02]  /*124e0*/  SYNCS.PHASECHK.TRANS64.TRYWAIT P0, [R18+URZ], R5 ;  /* 0x00000005120075a7 */ /* 0x0022a4000800017f */
[----:B--2---:R-:W-:Y:S05]  /*124f0*/  @!P0 NANOSLEEP.SYNCS 0x989680 ;  /* 0x009896800000895d */ /* 0x004fea0003900000 */
[----:B------:R-:W2:Y:S02]  /*12500*/  @!P0 SYNCS.PHASECHK.TRANS64 P0, [R18+URZ], R5 ;  /* 0x00000005120085a7 */ /* 0x000ea4000800007f */
[----:B--2---:R-:W-:Y:S05]  /*12510*/  @!P0 BRA `(.L_x_129) ;  /* 0xfffffffc00f08947 */ /* 0x004fea000383ffff */
[----:B------:R-:W-:Y:S05]  /*12520*/  BRA `(.L_x_173) ;  /* 0xffffffe800d07947 */ /* 0x000fea000383ffff */
.L_x_174:
[----:B------:R-:W-:-:S00]  /*12530*/  BRA `(.L_x_174) ;  /* 0xfffffffc00fc7947 */ /* 0x000fc0000383ffff */
[----:B------:R-:W-:-:S00]  /*12540*/  NOP ;  /* 0x0000000000007918 */ /* 0x000fc00000000000 */
        /* <DEDUP_REMOVED lines=11> */
.L_x_3235:


//--------------------- .text._ZN7cutlass13device_kernelIN5flash11enable_sm90INS1_16FlashAttnFwdSm90INS1_25CollectiveMainloopFwdSm90ILi2EN4cute5tupleIJNS5_1CILi2EEENS7_ILi1EEES9_EEENS6_IJNS7_ILi128EEENS7_ILi112EEENS7_ILi192EEEEEELi192ENS_10bfloat16_tEfNS_4arch4Sm90ELb0ELb0ELb1ELb0ELb0ELb0ELb0ELb1ELb1ELb1ELb0ELb0EEENS1_21CollectiveEpilogueFwdINS6_IJSB_SD_SC_EEESA_SF_SH_Li256ELb0ELb1ELb0ELb0EEENS1_29StaticPersistentTileSchedulerILb0EEEEEEEEEvNT_6ParamsE --------------------------
	.section	.text._ZN7cutlass13device_kernelIN5flash11enable_sm90INS1_16FlashAttnFwdSm90INS1_25CollectiveMainloopFwdSm90ILi2EN4cute5tupleIJNS5_1CILi2EEENS7_ILi1EEES9_EEENS6_IJNS7_ILi128EEENS7_ILi112EEENS7_ILi192EEEEEELi192ENS_10bfloat16_tEfNS_4arch4Sm90ELb0ELb0ELb1ELb0ELb0ELb0ELb0ELb1ELb1ELb1ELb0ELb0EEENS1_21CollectiveEpilogueFwdINS6_IJSB_SD_SC_EEESA_SF_SH_Li256ELb0ELb1ELb0ELb0EEENS1_29StaticPersistentTileSchedulerILb0EEEEEEEEEvNT_6ParamsE,"ax",@progbits
	.align	128
.text._ZN7cutlass13device_kernelIN5flash11enable_sm90INS1_16FlashAttnFwdSm90INS1_25CollectiveMainloopFwdSm90ILi2EN4cute5tupleIJNS5_1CILi2EEENS7_ILi1EEES9_EEENS6_IJNS7_ILi128EEENS7_ILi112EEENS7_ILi192EEEEEELi192ENS_10bfloat16_tEfNS_4arch4Sm90ELb0ELb0ELb1ELb0ELb0ELb0ELb0ELb1ELb1ELb1ELb0ELb0EEENS1_21CollectiveEpilogueFwdINS6_IJSB_SD_SC_EEESA_SF_SH_Li256ELb0ELb1ELb0ELb0EEENS1_29StaticPersistentTileSchedulerILb0EEEEEEEEEvNT_6ParamsE:
        .type           _ZN7cutlass13device_kernelIN5flash11enable_sm90INS1_16FlashAttnFwdSm90INS1_25CollectiveMainloopFwdSm90ILi2EN4cute5tupleIJNS5_1CILi2EEENS7_ILi1EEES9_EEENS6_IJNS7_ILi128EEENS7_ILi112EEENS7_ILi192EEEEEELi192ENS_10bfloat16_tEfNS_4arch4Sm90ELb0ELb0ELb1ELb0ELb0ELb0ELb0ELb1ELb1ELb1ELb0ELb0EEENS1_21CollectiveEpilogueFwdINS6_IJSB_SD_SC_EEESA_SF_SH_Li256ELb0ELb1ELb0ELb0EEENS1_29StaticPersistentTileSchedulerILb0EEEEEEEEEvNT_6ParamsE,@function
        .size           _ZN7cutlass13device_kernelIN5flash11enable_sm90INS1_16FlashAttnFwdSm90INS1_25CollectiveMainloopFwdSm90ILi2EN4cute5tupleIJNS5_1CILi2EEENS7_ILi1EEES9_EEENS6_IJNS7_ILi128EEENS7_ILi112EEENS7_ILi192EEEEEELi192ENS_10bfloat16_tEfNS_4arch4Sm90ELb0ELb0ELb1ELb0ELb0ELb0ELb0ELb1ELb1ELb1ELb0ELb0EEENS1_21CollectiveEpilogueFwdINS6_IJSB_SD_SC_EEESA_SF_SH_Li256ELb0ELb1ELb0ELb0EEENS1_29StaticPersistentTileSchedulerILb0EEEEEEEEEvNT_6ParamsE,(.L_x_3236 - _ZN7cutlass13device_kernelIN5flash11enable_sm90INS1_16FlashAttnFwdSm90INS1_25CollectiveMainloopFwdSm90ILi2EN4cute5tupleIJNS5_1CILi2EEENS7_ILi1EEES9_EEENS6_IJNS7_ILi128EEENS7_ILi112EEENS7_ILi192EEEEEELi192ENS_10bfloat16_tEfNS_4arch4Sm90ELb0ELb0ELb1ELb0ELb0ELb0ELb0ELb1ELb1ELb1ELb0ELb0EEENS1_21CollectiveEpilogueFwdINS6_IJSB_SD_SC_EEESA_SF_SH_Li256ELb0ELb1ELb0ELb0EEENS1_29StaticPersistentTileSchedulerILb0EEEEEEEEEvNT_6ParamsE)
        .other          _ZN7cutlass13device_kernelIN5flash11enable_sm90INS1_16FlashAttnFwdSm90INS1_25CollectiveMainloopFwdSm90ILi2EN4cute5tupleIJNS5_1CILi2EEENS7_ILi1EEES9_EEENS6_IJNS7_ILi128EEENS7_ILi112EEENS7_ILi192EEEEEELi192ENS_10bfloat16_tEfNS_4arch4Sm90ELb0ELb0ELb1ELb0ELb0ELb0ELb0ELb1ELb1ELb1ELb0ELb0EEENS1_21CollectiveEpilogueFwdINS6_IJSB_SD_SC_EEESA_SF_SH_Li256ELb0ELb1ELb0ELb0EEENS1_29StaticPersistentTileSchedulerILb0EEEEEEEEEvNT_6ParamsE,@"STO_CUDA_ENTRY STV_DEFAULT"
_ZN7cutlass13device_kernelIN5flash11enable_sm90INS1_16FlashAttnFwdSm90INS1_25CollectiveMainloopFwdSm90ILi2EN4cute5tupleIJNS5_1CILi2EEENS7_ILi1EEES9_EEENS6_IJNS7_ILi128EEENS7_ILi112EEENS7_ILi192EEEEEELi192ENS_10bfloat16_tEfNS_4arch4Sm90ELb0ELb0ELb1ELb0ELb0ELb0ELb0ELb1ELb1ELb1ELb0ELb0EEENS1_21CollectiveEpilogueFwdINS6_IJSB_SD_SC_EEESA_SF_SH_Li256ELb0ELb1ELb0ELb0EEENS1_29StaticPersistentTileSchedulerILb0EEEEEEEEEvNT_6ParamsE:
        /* <DEDUP_REMOVED lines=17> */
.L_x_176:
[----:B------:R-:W-:Y:S05]  /*0110*/  BSYNC B0 ;  /* 0x0000000000007941 */ /* 0x000fea0003800000 */
.L_x_175:
[----:B------:R-:W-:Y:S01]  /*0120*/  VOTEU.ANY UP0, P0 ;  /* 0x00000000003f7886 */ /* 0x000fe20000000100 */
[----:B------:R-:W0:Y:S01]  /*0130*/  SHFL.IDX PT, R4, R2, RZ, 0x1f ;  /* 0x00001fff02047589 */ /* 0x000e2200000e0000 */
[----:B------:R-:W-:Y:S01]  /*0140*/  UMOV UR4, 0x80 ;  /* 0x0000008000047882 */ /* 0x000fe20000000000 */
[----:B------:R-:W-:Y:S01]  /*0150*/  UMOV UR7, 0x200 ;  /* 0x0000020000077882 */ /* 0x000fe20000000000 */
[----:B------:R-:W-:Y:S01]  /*0160*/  SHF.R.U32.HI R3, RZ, 0x7, R0 ;  /* 0x00000007ff037819 */ /* 0x000fe20000011600 */
[----:B------:R-:W1:Y:S01]  /*0170*/  @UP0 S2UR UR8, SR_CgaCtaId ;  /* 0x00000000000809c3 */ /* 0x000e620000008800 */
[----:B------:R-:W-:Y:S01]  /*0180*/  @UP0 UMOV UR6, 0x400 ;  /* 0x0000040000060882 */ /* 0x000fe20000000000 */
[----:B------:R-:W-:-:S04]  /*0190*/  @UP0 UIADD3 UR4, -UR4, 0x100000, URZ ;  /* 0x0010000004040890 */ /* 0x000fc8000fffe13f */
[----:B------:R-:W-:Y:S02]  /*01a0*/  @UP0 USHF.L.U32 UR5, UR4, 0xb, URZ ;  /* 0x0000000b04050899 */ /* 0x000fe4000800063f */
[----:B------:R-:W-:Y:S01]  /*01b0*/  @UP0 USHF.L.U32 UR4, UR4, 0x1, URZ ;  /* 0x0000000104040899 */ /* 0x000fe2000800063f */
[----:B------:R-:W-:Y:S01]  /*01c0*/  VOTEU.ANY UP1, P0 ;  /* 0x00000000003f7886 */ /* 0x000fe20000020100 */
[----:B------:R-:W2:Y:S01]  /*01d0*/  SHFL.IDX PT, R3, R3, RZ, 0x1f ;  /* 0x00001fff03037589 */ /* 0x000ea200000e0000 */
[----:B0-----:R-:W-:Y:S01]  /*01e0*/  ISETP.NE.AND P1, PT, R4, RZ, PT ;  /* 0x000000ff0400720c */ /* 0x001fe20003f25270 */
[----:B-1----:R-:W-:Y:S02]  /*01f0*/  @UP0 ULEA UR8, UR8, UR6, 0x18 ;  /* 0x0000000608080291 */ /* 0x002fe4000f8ec03f */
[----:B------:R-:W-:-:S04]  /*0200*/  @UP0 UIADD3 UR6, -UR7, 0x100000, URZ ;  /* 0x0010000007060890 */ /* 0x000fc8000fffe13f */
[----:B------:R-:W-:Y:S02]  /*0210*/  @UP0 USHF.L.U32 UR7, UR6, 0xb, URZ ;  /* 0x0000000b06070899 */ /* 0x000fe4000800063f */
[----:B------:R-:W-:Y:S01]  /*0220*/  @UP0 USHF.L.U32 UR6, UR6, 0x1, URZ ;  /* 0x0000000106060899 */ /* 0x000fe2000800063f */
[----:B------:R-:W-:Y:S01]  /*0230*/  VOTEU.ANY UP0, P0 ;  /* 0x00000000003f7886 */ /* 0x000fe20000000100 */
[----:B------:R-:W0:Y:S04]  /*0240*/  FENCE.VIEW.ASYNC.S ;  /* 0x00000000000073c6 */ /* 0x000e280000000000 */
[----:B0-----:R0:W1:Y:S06]  /*0250*/  @UP0 SYNCS.EXCH.64 URZ, [UR8+0x36800], UR4 ;  /* 0x03680004083f05b2 */ /* 0x00106c0008000100 */
[----:B------:R0:W3:Y:S01]  /*0260*/  @UP1 SYNCS.EXCH.64 URZ, [UR8+0x36820], UR6 ;  /* 0x03682006083f15b2 */ /* 0x0000e20008000100 */
[----:B--2---:R-:W-:Y:S05]  /*0270*/  @P1 BRA `(.L_x_177) ;  /* 0x0000000000481947 */ /* 0x004fea0003800000 */
[----:B0-----:R-:W0:Y:S01]  /*0280*/  S2UR UR5, SR_CgaCtaId ;  /* 0x00000000000579c3 */ /* 0x001e220000008800 */
[----:B------:R-:W-:Y:S01]  /*0290*/  UMOV UR4, 0x400 ;  /* 0x0000040000047882 */ /* 0x000fe20000000000 */
[----:B------:R-:W-:Y:S01]  /*02a0*/  UMOV UR6, 0x1 ;  /* 0x0000000100067882 */ /* 0x000fe20000000000 */
[----:B------:R-:W-:Y:S01]  /*02b0*/  UMOV UR7, 0x4 ;  /* 0x0000000400077882 */ /* 0x000fe20000000000 */
[----:B------:R-:W-:Y:S01]  /*02c0*/  ELECT P0, URZ, PT ;  /* 0x00000000003f782f */ /* 0x000fe20003800000 */
[----:B0-----:R-:W-:Y:S02]  /*02d0*/  ULEA UR8, UR5, UR4, 0x18 ;  /* 0x0000000405087291 */ /* 0x001fe4000f8ec03f */
[----:B------:R-:W-:-:S04]  /*02e0*/  UIADD3 UR4, -UR6, 0x100000, URZ ;  /* 0x0010000006047890 */ /* 0x000fc8000fffe13f */
[----:B------:R-:W-:Y:S02]  /*02f0*/  USHF.L.U32 UR5, UR4, 0xb, URZ ;  /* 0x0000000b04057899 */ /* 0x000fe4000800063f */
[----:B------:R-:W-:Y:S02]  /*0300*/  USHF.L.U32 UR4, UR4, 0x1, URZ ;  /* 0x0000000104047899 */ /* 0x000fe4000800063f */
[----:B------:R-:W-:-:S04]  /*0310*/  UIADD3 UR6, -UR7, 0x100000, URZ ;  /* 0x0010000007067890 */ /* 0x000fc8000fffe13f */
[----:B------:R-:W-:Y:S02]  /*0320*/  USHF.L.U32 UR7, UR6, 0xb, URZ ;  /* 0x0000000b06077899 */ /* 0x000fe4000800063f */
[----:B------:R-:W-:Y:S01]  /*0330*/  USHF.L.U32 UR6, UR6, 0x1, URZ ;  /* 0x0000000106067899 */ /* 0x000fe2000800063f */
[----:B------:R-:W0:Y:S03]  /*0340*/  FENCE.VIEW.ASYNC.S ;  /* 0x00000000000073c6 */ /* 0x000e260000000000 */
[----:B0-----:R2:W4:Y:S08]  /*0350*/  SYNCS.EXCH.64 URZ, [UR8+0x36830], UR4 ;  /* 0x03683004083f75b2 */ /* 0x0015300008000100 */
[----:B------:R2:W0:Y:S01]  /*0360*/  SYNCS.EXCH.64 URZ, [UR8+0x36840], UR6 ;  /* 0x03684006083f75b2 */ /* 0x0004220008000100 */
[----:B------:R2:W0:Y:S01]  /*0370*/  SYNCS.EXCH.64 URZ, [UR8+0x36838], UR4 ;  /* 0x03683804083f75b2 */ /* 0x0004220008000100 */
[----:B------:R2:W0:Y:S02]  /*0380*/  SYNCS.EXCH.64 URZ, [UR8+0x36848], UR6 ;  /* 0x03684806083f75b2 */ /* 0x0004240008000100 */
[----:B--2---:R-:W-:Y:S01]  /*0390*/  NOP ;  /* 0x0000000000007918 */ /* 0x004fe20000000000 */
.L_x_177:
[----:B0-----:R-:W0:Y:S01]  /*03a0*/  S2UR UR4, SR_CTAID.Y ;  /* 0x00000000000479c3 */ /* 0x001e220000002600 */
[----:B------:R-:W2:Y:S01]  /*03b0*/  SHFL.IDX PT, R8, R2, RZ, 0x1f ;  /* 0x00001fff02087589 */ /* 0x000ea200000e0000 */
[----:B------:R-:W-:Y:S01]  /*03c0*/  ULDC UR5, c[0x0][0x154] ;  /* 0x0000550000057ab9 */ /* 0x000fe20000000800 */
[----:B------:R-:W-:-:S05]  /*03d0*/  NOP ;  /* 0x0000000000007918 */ /* 0x000fca0000000000 */
[----:B------:R-:W5:Y:S08]  /*03e0*/  S2UR UR6, SR_CTAID.X ;  /* 0x00000000000679c3 */ /* 0x000f700000002500 */
[----:B------:R-:W1:Y:S01]  /*03f0*/  LDC R9, c[0x0][0x148] ;  /* 0x00005200ff097b82 */ /* 0x000e620000000800 */
[----:B0-----:R-:W-:Y:S02]  /*0400*/  I2FP.F32.U32 R5, UR4 ;  /* 0x0000000400057c45 */ /* 0x001fe40008201000 */
[----:B--2---:R-:W-:-:S03]  /*0410*/  ISETP.NE.AND P0, PT, R8, RZ, PT ;  /* 0x000000ff0800720c */ /* 0x004fc60003f05270 */
[----:B------:R-:W-:Y:S01]  /*0420*/  FMUL R7, R5, UR5 ;  /* 0x0000000505077c20 */ /* 0x000fe20008400000 */
[----:B------:R-:W-:Y:S02]  /*0430*/  SHF.R.S32.HI R5, RZ, 0x1f, R0 ;  /* 0x0000001fff057819 */ /* 0x000fe40000011400 */
[----:B-----5:R-:W-:Y:S02]  /*0440*/  I2FP.F32.U32 R6, UR6 ;  /* 0x0000000600067c45 */ /* 0x020fe40008201000 */
[----:B------:R-:W-:Y:S01]  /*0450*/  LEA.HI R5, R5, R0, RZ, 0x7 ;  /* 0x0000000005057211 */ /* 0x000fe200078f38ff */
[----:B------:R-:W0:Y:S02]  /*0460*/  F2I.U32.TRUNC.NTZ R7, R7 ;  /* 0x0000000700077305 */ /* 0x000e24000020f000 */
[----:B0-----:R-:W-:-:S04]  /*0470*/  IMAD.MOV R10, RZ, RZ, -R7 ;  /* 0x000000ffff0a7224 */ /* 0x001fc800078e0a07 */
[----:B-1----:R-:W-:Y:S01]  /*0480*/  IMAD R13, R9, R10, UR4 ;  /* 0x00000004090d7e24 */ /* 0x002fe2000f8e020a */
[----:B------:R-:W-:Y:S02]  /*0490*/  ULDC UR4, c[0x0][0x150] ;  /* 0x0000540000047ab9 */ /* 0x000fe40000000800 */
[----:B------:R-:W-:Y:S01]  /*04a0*/  FMUL R10, R6, UR4 ;  /* 0x00000004060a7c20 */ /* 0x000fe20008400000 */
[----:B------:R-:W-:Y:S06]  /*04b0*/  @P0 BRA `(.L_x_178) ;  /* 0x0000000000480947 */ /* 0x000fec0003800000 */
[----:B------:R-:W0:Y:S01]  /*04c0*/  S2UR UR5, SR_CgaCtaId ;  /* 0x00000000000579c3 */ /* 0x000e220000008800 */
        /* <DEDUP_REMOVED lines=12> */
[----:B0-----:R0:W1:Y:S08]  /*0590*/  SYNCS.EXCH.64 URZ, [UR8+0x36850], UR4 ;  /* 0x03685004083f75b2 */ /* 0x0010700008000100 */
[----:B------:R0:W2:Y:S01]  /*05a0*/  SYNCS.EXCH.64 URZ, [UR8+0x36860], UR6 ;  /* 0x03686006083f75b2 */ /* 0x0000a20008000100 */
[----:B------:R0:W0:Y:S01]  /*05b0*/  SYNCS.EXCH.64 URZ, [UR8+0x36858], UR4 ;  /* 0x03685804083f75b2 */ /* 0x0000220008000100 */
[----:B------:R0:W0:Y:S01]  /*05c0*/  SYNCS.EXCH.64 URZ, [UR8+0x36868], UR6 ;  /* 0x03686806083f75b2 */ /* 0x0000220008000100 */
[----:B------:R-:W-:Y:S01]  /*05d0*/  NOP ;  /* 0x0000000000007918 */ /* 0x000fe20000000000 */
.L_x_178:
[----:B------:R-:W5:Y:S01]  /*05e0*/  SHFL.IDX PT, R9, R2, RZ, 0x1f ;  /* 0x00001fff02097589 */ /* 0x000f6200000e0000 */
[----:B------:R-:W-:Y:S01]  /*05f0*/  LOP3.LUT R5, R5, 0xffffff80, RZ, 0xc0, !PT ;  /* 0xffffff8005057812 */ /* 0x000fe200078ec0ff */
[----:B------:R-:W0:Y:S01]  /*0600*/  LDC R12, c[0x0][0x144] ;  /* 0x00005100ff0c7b82 */ /* 0x000e220000000800 */
[----:B------:R-:W0:Y:S01]  /*0610*/  F2I.U32.TRUNC.NTZ R10, R10 ;  /* 0x0000000a000a7305 */ /* 0x000e22000020f000 */
[----:B------:R-:W-:Y:S01]  /*0620*/  SHF.R.S32.HI R11, RZ, 0x1f, R8 ;  /* 0x0000001fff0b7819 */ /* 0x000fe20000011408 */
[----:B------:R-:W-:Y:S01]  /*0630*/  NOP ;  /* 0x0000000000007918 */ /* 0x000fe20000000000 */
[----:B------:R-:W-:-:S05]  /*0640*/  IMAD.IADD R5, R0, 0x1, -R5 ;  /* 0x0000000100057824 */ /* 0x000fca00078e0a05 */
[----:B------:R-:W-:-:S04]  /*0650*/  SHF.R.S32.HI R6, RZ, 0x1f, R5 ;  /* 0x0000001fff067819 */ /* 0x000fc80000011405 */
[----:B------:R-:W-:-:S04]  /*0660*/  LEA.HI R6, R6, R5, RZ, 0x3 ;  /* 0x0000000506067211 */ /* 0x000fc800078f18ff */
[--C-:B------:R-:W-:Y:S02]  /*0670*/  SHF.R.S32.HI R7, RZ, 0x3, R6.reuse ;  /* 0x00000003ff077819 */ /* 0x100fe40000011406 */
[----:B------:R-:W-:Y:S02]  /*0680*/  SHF.R.S32.HI R6, RZ, 0x1f, R6 ;  /* 0x0000001fff067819 */ /* 0x000fe40000011406 */
[----:B-----5:R-:W-:Y:S02]  /*0690*/  ISETP.NE.AND P0, PT, R9, RZ, PT ;  /* 0x000000ff0900720c */ /* 0x020fe40003f05270 */
[----:B------:R-:W-:Y:S02]  /*06a0*/  LEA.HI R6, R6, R7, RZ, 0x2 ;  /* 0x0000000706067211 */ /* 0x000fe400078f10ff */
[----:B------:R-:W-:Y:S02]  /*06b0*/  SHF.R.S32.HI R9, RZ, 0x1f, R4 ;  /* 0x0000001fff097819 */ /* 0x000fe40000011404 */
[----:B------:R-:W-:-:S02]  /*06c0*/  LOP3.LUT R6, R6, 0xfffffffc, RZ, 0xc0, !PT ;  /* 0xfffffffc06067812 */ /* 0x000fc400078ec0ff */
[----:B------:R-:W-:-:S05]  /*06d0*/  LEA.HI R9, R9, R4, RZ, 0x2 ;  /* 0x0000000409097211 */ /* 0x000fca00078f10ff */
[----:B------:R-:W-:Y:S05]  /*06e0*/  @P0 BRA `(.L_x_179) ;  /* 0x0000000000480947 */ /* 0x000fea0003800000 */
[----:B0-----:R-:W0:Y:S01]  /*06f0*/  S2UR UR5, SR_CgaCtaId ;  /* 0x00000000000579c3 */ /* 0x001e220000008800 */
[----:B------:R-:W-:Y:S01]  /*0700*/  UMOV UR4, 0x400 ;  /* 0x0000040000047882 */ /* 0x000fe20000000000 */
[----:B------:R-:W-:Y:S01]  /*0710*/  UMOV UR6, 0x1 ;  /* 0x0000000100067882 */ /* 0x000fe20000000000 */
[----:B------:R-:W-:Y:S01]  /*0720*/  UMOV UR9, 0x2 ;  /* 0x0000000200097882 */ /* 0x000fe20000000000 */
[----:B------:R-:W-:-:S04]  /*0730*/  UIADD3 UR6, -UR6, 0x100000, URZ ;  /* 0x0010000006067890 */ /* 0x000fc8000fffe13f */
[----:B------:R-:W-:Y:S02]  /*0740*/  USHF.L.U32 UR7, UR6, 0xb, URZ ;  /* 0x0000000b06077899 */ /* 0x000fe4000800063f */
[----:B------:R-:W-:Y:S01]  /*0750*/  USHF.L.U32 UR6, UR6, 0x1, URZ ;  /* 0x0000000106067899 */ /* 0x000fe2000800063f */
[----:B------:R-:W-:Y:S01]  /*0760*/  ELECT P0, URZ, PT ;  /* 0x00000000003f782f */ /* 0x000fe20003800000 */
[----:B0-----:R-:W-:Y:S02]  /*0770*/  ULEA UR8, UR5, UR4, 0x18 ;  /* 0x0000000405087291 */ /* 0x001fe4000f8ec03f */
[----:B------:R-:W-:-:S04]  /*0780*/  UIADD3 UR4, -UR9, 0x100000, URZ ;  /* 0x0010000009047890 */ /* 0x000fc8000fffe13f */
[----:B------:R-:W-:Y:S02]  /*0790*/  USHF.L.U32 UR5, UR4, 0xb, URZ ;  /* 0x0000000b04057899 */ /* 0x000fe4000800063f */
[----:B------:R-:W-:Y:S01]  /*07a0*/  USHF.L.U32 UR4, UR4, 0x1, URZ ;  /* 0x0000000104047899 */ /* 0x000fe2000800063f */
[----:B------:R-:W0:Y:S03]  /*07b0*/  FENCE.VIEW.ASYNC.S ;  /* 0x00000000000073c6 */ /* 0x000e260000000000 */
[----:B0-----:R0:W0:Y:S08]  /*07c0*/  SYNCS.EXCH.64 URZ, [UR8+0x36870], UR6 ;  /* 0x03687006083f75b2 */ /* 0x0010300008000100 */
[----:B------:R0:W0:Y:S01]  /*07d0*/  SYNCS.EXCH.64 URZ, [UR8+0x36880], UR4 ;  /* 0x03688004083f75b2 */ /* 0x0000220008000100 */
[----:B------:R0:W0:Y:S01]  /*07e0*/  SYNCS.EXCH.64 URZ, [UR8+0x36878], UR6 ;  /* 0x03687806083f75b2 */ /* 0x0000220008000100 */
[----:B------:R0:W0:Y:S01]  /*07f0*/  SYNCS.EXCH.64 URZ, [UR8+0x36888], UR4 ;  /* 0x03688804083f75b2 */ /* 0x0000220008000100 */
[----:B------:R-:W-:Y:S01]  /*0800*/  NOP ;  /* 0x0000000000007918 */ /* 0x000fe20000000000 */
.L_x_179:
[----:B------:R-:W5:Y:S01]  /*0810*/  SHFL.IDX PT, R14, R2, RZ, 0x1f ;  /* 0x00001fff020e7589 */ /* 0x000f6200000e0000 */
[----:B------:R-:W-:Y:S01]  /*0820*/  LEA.HI R11, R11, R8, RZ, 0x2 ;  /* 0x000000080b0b7211 */ /* 0x000fe200078f10ff */
[----:B0-----:R-:W0:Y:S01]  /*0830*/  S2UR UR4, SR_CTAID.X ;  /* 0x00000000000479c3 */ /* 0x001e220000002500 */
[----:B------:R-:W-:Y:S01]  /*0840*/  LOP3.LUT R9, R9, 0x3ffffffc, RZ, 0xc0, !PT ;  /* 0x3ffffffc09097812 */ /* 0x000fe200078ec0ff */
[----:B------:R-:W-:Y:S01]  /*0850*/  IMAD.IADD R6, R7, 0x1, -R6 ;  /* 0x0000000107067824 */ /* 0x000fe200078e0a06 */
[----:B------:R-:W-:Y:S01]  /*0860*/  LOP3.LUT R11, R11, 0x3ffffffc, RZ, 0xc0, !PT ;  /* 0x3ffffffc0b0b7812 */ /* 0x000fe200078ec0ff */
[----:B------:R-:W-:Y:S01]  /*0870*/  IMAD.MOV R7, RZ, RZ, -R10 ;  /* 0x000000ffff077224 */ /* 0x000fe200078e0a0a */
[----:B------:R-:W-:Y:S01]  /*0880*/  NOP ;  /* 0x0000000000007918 */ /* 0x000fe20000000000 */
[----:B------:R-:W-:Y:S02]  /*0890*/  IMAD.IADD R9, R4, 0x1, -R9 ;  /* 0x0000000104097824 */ /* 0x000fe400078e0a09 */
[----:B------:R-:W-:-:S02]  /*08a0*/  IMAD.IADD R11, R8, 0x1, -R11 ;  /* 0x00000001080b7824 */ /* 0x000fc400078e0a0b */
[----:B------:R-:W1:Y:S01]  /*08b0*/  LDC R8, c[0x0][0x140] ;  /* 0x00005000ff087b82 */ /* 0x000e620000000800 */
[--C-:B------:R-:W-:Y:S02]  /*08c0*/  IMAD R9, R9, 0x4, R6.reuse ;  /* 0x0000000409097824 */ /* 0x100fe400078e0206 */
[----:B------:R-:W-:-:S03]  /*08d0*/  IMAD R11, R11, 0x4, R6 ;  /* 0x000000040b0b7824 */ /* 0x000fc600078e0206 */
[----:B------:R-:W-:Y:S02]  /*08e0*/  LEA.HI R4, R9, R9, RZ, 0x1 ;  /* 0x0000000909047211 */ /* 0x000fe400078f08ff */
[----:B------:R-:W-:Y:S02]  /*08f0*/  LEA.HI R6, R11, R11, RZ, 0x1 ;  /* 0x0000000b0b067211 */ /* 0x000fe400078f08ff */
[----:B------:R-:W-:Y:S02]  /*0900*/  LOP3.LUT R4, R4, 0xfffffffe, RZ, 0xc0, !PT ;  /* 0xfffffffe04047812 */ /* 0x000fe400078ec0ff */
[----:B-----5:R-:W-:Y:S01]  /*0910*/  ISETP.NE.AND P0, PT, R14, RZ, PT ;  /* 0x000000ff0e00720c */ /* 0x020fe20003f05270 */
[----:B0-----:R-:W-:Y:S01]  /*0920*/  IMAD R7, R12, R7, UR4 ;  /* 0x000000040c077e24 */ /* 0x001fe2000f8e0207 */
[----:B------:R-:W-:Y:S01]  /*0930*/  LOP3.LUT R6, R6, 0xfffffffe, RZ, 0xc0, !PT ;  /* 0xfffffffe06067812 */ /* 0x000fe200078ec0ff */
[----:B------:R-:W-:-:S04]  /*0940*/  IMAD.IADD R4, R9, 0x1, -R4 ;  /* 0x0000000109047824 */ /* 0x000fc800078e0a04 */
[----:B------:R-:W-:Y:S01]  /*0950*/  IMAD.IADD R6, R11, 0x1, -R6 ;  /* 0x000000010b067824 */ /* 0x000fe200078e0a06 */
[----:B------:R-:W-:-:S05]  /*0960*/  ISETP.NE.AND P4, PT, R4, R7, PT ;  /* 0x000000070400720c */ /* 0x000fca0003f85270 */
[----:B------:R-:W-:Y:S08]  /*0970*/  @P0 BRA `(.L_x_180) ;  /* 0x0000000000480947 */ /* 0x000ff00003800000 */
        /* <DEDUP_REMOVED lines=18> */
.L_x_180:
[----:B------:R-:W5:Y:S01]  /*0aa0*/  SHFL.IDX PT, R10, R2, RZ, 0x1f ;  /* 0x00001fff020a7589 */ /* 0x000f6200000e0000 */
[----:B------:R-:W-:Y:S01]  /*0ab0*/  IMAD.SHL.U32 R22, R9, 0x4, RZ ;  /* 0x0000000409167824 */ /* 0x000fe200078e00ff */
[----:B------:R-:W-:Y:S01]  /*0ac0*/  ISETP.NE.AND P3, PT, R6, R7, PT ;  /* 0x000000070600720c */ /* 0x000fe20003f65270 */
[----:B------:R-:W-:Y:S01]  /*0ad0*/  IMAD.SHL.U32 R6, R11, 0x4, RZ ;  /* 0x000000040b067824 */ /* 0x000fe200078e00ff */
[----:B------:R-:W-:Y:S01]  /*0ae0*/  LOP3.LUT P0, RZ, R5, 0x7, RZ, 0xc0, !PT ;  /* 0x0000000705ff7812 */ /* 0x000fe2000780c0ff */
[----:B------:R-:W-:Y:S01]  /*0af0*/  IMAD.MOV.U32 R18, RZ, RZ, 0x1 ;  /* 0x00000001ff127424 */ /* 0x000fe200078e00ff */
[----:B------:R-:W-:Y:S01]  /*0b00*/  LOP3.LUT R22, R9, 0xc, R22, 0x78, !PT ;  /* 0x0000000c09167812 */ /* 0x000fe200078e7816 */
[----:B------:R-:W-:Y:S01]  /*0b10*/  IMAD.MOV.U32 R17, RZ, RZ, 0x1 ;  /* 0x00000001ff117424 */ /* 0x000fe200078e00ff */
[----:B------:R-:W-:Y:S01]  /*0b20*/  LOP3.LUT R19, R11, 0xc, R6, 0x78, !PT ;  /* 0x0000000c0b137812 */ /* 0x000fe200078e7806 */
[----:B------:R-:W-:Y:S01]  /*0b30*/  NOP ;  /* 0x0000000000007918 */ /* 0x000fe20000000000 */
[----:B------:R-:W-:-:S02]  /*0b40*/  @P4 LEA.HI R4, R22, R22, RZ, 0x1 ;  /* 0x0000001616044211 */ /* 0x000fc400078f08ff */
[----:B------:R-:W-:Y:S02]  /*0b50*/  ISETP.LT.U32.AND P6, PT, R22, 0x2, !P0 ;  /* 0x000000021600780c */ /* 0x000fe400047c1070 */
[----:B------:R-:W-:Y:S02]  /*0b60*/  @P4 SHF.R.S32.HI R4, RZ, 0x1, R4 ;  /* 0x00000001ff044819 */ /* 0x000fe40000011404 */
[----:B------:R-:W-:Y:S02]  /*0b70*/  @P3 LEA.HI R6, R19, R19, RZ, 0x1 ;  /* 0x0000001313063211 */ /* 0x000fe400078f08ff */
[----:B------:R-:W-:Y:S02]  /*0b80*/  @P4 ISETP.NE.AND P5, PT, R4, R13, PT ;  /* 0x0000000d0400420c */ /* 0x000fe40003fa5270 */
[----:B------:R-:W-:Y:S02]  /*0b90*/  @P3 SHF.R.S32.HI R6, RZ, 0x1, R6 ;  /* 0x00000001ff063819 */ /* 0x000fe40000011406 */
[----:B------:R-:W-:-:S02]  /*0ba0*/  @P4 SEL R18, RZ, 0x1, P5 ;  /* 0x00000001ff124807 */ /* 0x000fc40002800000 */
[----:B-----5:R-:W-:Y:S02]  /*0bb0*/  ISETP.NE.AND P5, PT, R10, RZ, PT ;  /* 0x000000ff0a00720c */ /* 0x020fe40003fa5270 */
[----:B------:R-:W-:Y:S02]  /*0bc0*/  ISETP.NE.AND P2, PT, R3, RZ, PT ;  /* 0x000000ff0300720c */ /* 0x000fe40003f45270 */
[----:B------:R-:W-:Y:S02]  /*0bd0*/  @P3 ISETP.NE.AND P4, PT, R6, R13, PT ;  /* 0x0000000d0600320c */ /* 0x000fe40003f85270 */
[----:B------:R-:W-:Y:S02]  /*0be0*/  SEL R3, RZ, 0x1, !P6 ;  /* 0x00000001ff037807 */ /* 0x000fe40007000000 */
[----:B------:R-:W-:Y:S02]  /*0bf0*/  ISETP.LT.U32.AND P0, PT, R19, 0x2, !P0 ;  /* 0x000000021300780c */ /* 0x000fe40004701070 */
[----:B-1----:R-:W-:-:S02]  /*0c00*/  ISETP.EQ.U32.AND P1, PT, R8, 0x1, PT ;  /* 0x000000010800780c */ /* 0x002fc40003f22070 */
[----:B------:R-:W-:Y:S02]  /*0c10*/  LOP3.LUT R18, R18, R3, RZ, 0xc0, !PT ;  /* 0x0000000312127212 */ /* 0x000fe400078ec0ff */
[----:B------:R-:W-:Y:S02]  /*0c20*/  SEL R4, RZ, 0x1, !P0 ;  /* 0x00000001ff047807 */ /* 0x000fe40004000000 */
[----:B------:R-:W-:Y:S01]  /*0c30*/  @P3 SEL R17, RZ, 0x1, P4 ;  /* 0x00000001ff113807 */ /* 0x000fe20002000000 */
[----:B------:R-:W-:Y:S06]  /*0c40*/  @P5 BRA `(.L_x_181) ;  /* 0x0000000000485947 */ /* 0x000fec0003800000 */
        /* <DEDUP_REMOVED lines=16> */
[----:B------:R1:W0:Y:S02]  /*0d50*/  SYNCS.EXCH.64 URZ, [UR8+0x368c8], UR6 ;  /* 0x0368c806083f75b2 */ /* 0x0002240008000100 */
[----:B-1----:R-:W-:Y:S01]  /*0d60*/  NOP ;  /* 0x0000000000007918 */ /* 0x002fe20000000000 */
.L_x_181:
[----:B------:R-:W-:Y:S01]  /*0d70*/  LOP3.LUT R17, R17, R4, RZ, 0xc0, !PT ;  /* 0x0000000411117212 */ /* 0x000fe200078ec0ff */
[----:B------:R-:W-:Y:S01]  /*0d80*/  NOP ;  /* 0x0000000000007918 */ /* 0x000fe20000000000 */
[----:B------:R-:W-:Y:S05]  /*0d90*/  @!P1 BRA `(.L_x_182) ;  /* 0x0000000000089947 */ /* 0x000fea0003800000 */
[----:B0-234-:R-:W-:Y:S01]  /*0da0*/  UCGABAR_ARV ;  /* 0x00000000000079c7 */ /* 0x01dfe20008000000 */
[----:B------:R-:W-:Y:S05]  /*0db0*/  BRA `(.L_x_183) ;  /* 0x0000000000047947 */ /* 0x000fea0003800000 */
.L_x_182:
[----:B0-234-:R-:W-:Y:S01]  /*0dc0*/  NOP ;  /* 0x0000000000007918 */ /* 0x01dfe20000000000 */
.L_x_183:
[----:B------:R-:W-:Y:S05]  /*0dd0*/  @!P1 BRA `(.L_x_184) ;  /* 0x00000000000c9947 */ /* 0x000fea0003800000 */
[----:B------:R-:W-:Y:S01]  /*0de0*/  UCGABAR_WAIT ;  /* 0x0000000000007dc7 */ /* 0x000fe20008000000 */
[----:B------:R-:W-:Y:S01]  /*0df0*/  CCTL.IVALL ;  /* 0x00000000ff00798f */ /* 0x000fe20002000000 */
[----:B------:R-:W-:Y:S05]  /*0e00*/  BRA `(.L_x_185) ;  /* 0x0000000000047947 */ /* 0x000fea0003800000 */
.L_x_184:
[----:B------:R-:W-:Y:S06]  /*0e10*/  BAR.SYNC.DEFER_BLOCKING 0x0 ;  /* 0x0000000000007b1d */ /* 0x000fec0000010000 */
.L_x_185:
[----:B------:R-:W-:Y:S01]  /*0e20*/  IMAD.MOV.U32 R3, RZ, RZ, 0x1 ;  /* 0x00000001ff037424 */ /* 0x000fe200078e00ff */
[----:B------:R-:W-:-:S04]  /*0e30*/  ULDC.64 UR60, c[0x0][0x208] ;  /* 0x00008200003c7ab9 */ /* 0x000fc80000000a00 */
[----:B------:R-:W-:-:S05]  /*0e40*/  SEL R3, R3, 0x2, !P2 ;  /* 0x0000000203037807 */ /* 0x000fca0005000000 */
[----:B------:R0:W-:Y:S01]  /*0e50*/  STL [R1+0x2c], R3 ;  /* 0x00002c0301007387 */ /* 0x0001e20000100800 */
[----:B------:R-:W-:Y:S05]  /*0e60*/  @!P2 BRA `(.L_x_186) ;  /* 0x000000b800d4a947 */ /* 0x000fea0003800000 */
.L_x_187:
        /* <DEDUP_REMOVED lines=26> */
[----:B------:R-:W-:Y:S01]  /*1010*/  SHF.R.S32.HI R7, RZ, 0x1f, R210 ;  /* 0x0000001fff077819 */ /* 0x000fe200000114d2 */
[----:B------:R-:W-:Y:S01]  /*1020*/  IMAD.IADD R13, R0, 0x1, -R13 ;  /* 0x00000001000d7824 */ /* 0x000fe200078e0a0d */
        /* <DEDUP_REMOVED lines=9> */
[----:B------:R-:W-:Y:S01]  /*10c0*/  IMAD.IADD R206, R0, 0x1, -R15 ;  /* 0x0000000100ce7824 */ /* 0x000fe200078e0a0f */
[----:B------:R-:W-:Y:S02]  /*10d0*/  LOP3.LUT R11, R11, 0xfffffff8, RZ, 0xc0, !PT ;  /* 0xfffffff80b0b7812 */ /* 0x000fe400078ec0ff */
[----:B------:R-:W-:Y:S01]  /*10e0*/  LEA.HI R5, R5, R214, RZ, 0x1 ;  /* 0x000000d605057211 */ /* 0x000fe200078f08ff */
[----:B------:R-:W-:Y:S01]  /*10f0*/  IMAD.SHL.U32 R23, R206, 0x8, RZ ;  /* 0x00000008ce177824 */ /* 0x000fe200078e00ff */
[----:B------:R-:W-:Y:S01]  /*1100*/  LEA.HI R7, R7, R210, RZ, 0x5 ;  /* 0x000000d207077211 */ /* 0x000fe200078f28ff */
[----:B------:R-:W-:Y:S01]  /*1110*/  IMAD.IADD R8, R8, 0x1, -R11 ;  /* 0x0000000108087824 */ /* 0x000fe200078e0a0b */
[----:B------:R-:W-:Y:S01]  /*1120*/  LOP3.LUT R6, R6, 0xfffffc00, RZ, 0xc0, !PT ;  /* 0xfffffc0006067812 */ /* 0x000fe200078ec0ff */
[C---:B------:R-:W-:Y:S01]  /*1130*/  VIADD R205, R23.reuse, 0x40 ;  /* 0x0000004017cd7836 */ /* 0x040fe20000000000 */
[----:B------:R-:W-:Y:S01]  /*1140*/  LEA.HI R4, R4, R9, RZ, 0x1 ;  /* 0x0000000904047211 */ /* 0x000fe200078f08ff */
[----:B------:R-:W-:Y:S01]  /*1150*/  VIADD R204, R23, 0x80 ;  /* 0x0000008017cc7836 */ /* 0x000fe20000000000 */
[----:B------:R-:W-:Y:S01]  /*1160*/  LEA.HI R0, R13, R13, RZ, 0x1 ;  /* 0x0000000d0d007211 */ /* 0x000fe200078f08ff */
[----:B------:R-:W-:Y:S01]  /*1170*/  IMAD R217, R3, 0x40, R6 ;  /* 0x0000004003d97824 */ /* 0x000fe200078e0206 */
[----:B------:R-:W-:-:S02]  /*1180*/  LOP3.LUT R5, R5, 0x3fffffe, RZ, 0xc0, !PT ;  /* 0x03fffffe05057812 */ /* 0x000fc400078ec0ff */
[----:B------:R-:W-:Y:S02]  /*1190*/  SHF.R.S32.HI R7, RZ, 0x5, R7 ;  /* 0x00000005ff077819 */ /* 0x000fe40000011407 */
[----:B------:R-:W-:Y:S01]  /*11a0*/  LOP3.LUT R4, R4, 0x1ffffffe, RZ, 0xc0, !PT ;  /* 0x1ffffffe04047812 */ /* 0x000fe200078ec0ff */
[----:B------:R-:W-:Y:S01]  /*11b0*/  IMAD.IADD R5, R214, 0x1, -R5 ;  /* 0x00000001d6057824 */ /* 0x000fe200078e0a05 */
[----:B------:R-:W-:Y:S01]  /*11c0*/  LOP3.LUT R3, R2, 0x7ffffffc, RZ, 0xc0, !PT ;  /* 0x7ffffffc02037812 */ /* 0x000fe200078ec0ff */
[----:B------:R-:W-:Y:S01]  /*11d0*/  IMAD R8, R7, 0x10, R8 ;  /* 0x0000001007087824 */ /* 0x000fe200078e0208 */
[----:B------:R-:W-:Y:S01]  /*11e0*/  LOP3.LUT R0, R0, 0x1ffffffe, RZ, 0xc0, !PT ;  /* 0x1ffffffe00007812 */ /* 0x000fe200078ec0ff */
[----:B------:R-:W-:Y:S01]  /*11f0*/  IMAD.IADD R4, R9, 0x1, -R4 ;  /* 0x0000000109047824 */ /* 0x000fe200078e0a04 */
[----:B------:R-:W-:Y:S01]  /*1200*/  SHF.R.S32.HI R209, RZ, 0x3, R209 ;  /* 0x00000003ffd17819 */ /* 0x000fe200000114d1 */
[----:B------:R-:W-:Y:S01]  /*1210*/  IMAD.IADD R3, R210, 0x1, -R3 ;  /* 0x00000001d2037824 */ /* 0x000fe200078e0a03 */
[----:B------:R-:W-:Y:S01]  /*1220*/  SHF.R.S32.HI R220, RZ, 0x1f, R205 ;  /* 0x0000001fffdc7819 */ /* 0x000fe200000114cd */
[----:B------:R-:W-:Y:S01]  /*1230*/  IMAD.IADD R0, R13, 0x1, -R0 ;  /* 0x000000010d007824 */ /* 0x000fe200078e0a00 */
[----:B------:R-:W-:Y:S01]  /*1240*/  SHF.R.S32.HI R219, RZ, 0x1f, R204 ;  /* 0x0000001fffdb7819 */ /* 0x000fe200000114cc */
[----:B------:R-:W-:-:S02]  /*1250*/  IMAD R215, R5, 0x40, R8 ;  /* 0x0000004005d77824 */ /* 0x000fc400078e0208 */
[----:B------:R-:W-:Y:S02]  /*1260*/  IMAD R217, R4, 0x8, R217 ;  /* 0x0000000804d97824 */ /* 0x000fe400078e02d9 */
[----:B------:R-:W-:Y:S02]  /*1270*/  IMAD R218, R3, R218, 0x70 ;  /* 0x0000007003da7424 */ /* 0x000fe400078e02da */
[----:B------:R-:W-:Y:S01]  /*1280*/  IMAD R216, R0, 0x8, R215 ;  /* 0x0000000800d87824 */ /* 0x000fe200078e02d7 */
[----:B--2---:R-:W-:-:S07]  /*1290*/  LOP3.LUT R16, R10, 0x1, RZ, 0xfc, !PT ;  /* 0x000000010a107812 */ /* 0x004fce00078efcff */
.L_x_220:
[----:B------:R-:W0:Y:S01]  /*12a0*/  SHFL.IDX PT, R0, R214, RZ, 0x1f ;  /* 0x00001fffd6007589 */ /* 0x000e2200000e0000 */
[----:B------:R-:W1:Y:S01]  /*12b0*/  S2UR UR4, SR_CgaCtaId ;  /* 0x00000000000479c3 */ /* 0x000e620000008800 */
        /* <DEDUP_REMOVED lines=37> */
[----:B------:R-:W-:Y:S01]  /*1510*/  IMAD.U32 R212, RZ, RZ, UR6 ;  /* 0x00000006ffd47e24 */ /* 0x000fe2000f8e00ff */
[----:B------:R-:W-:Y:S01]  /*1520*/  LEA.HI.SX32 R120, R2, R3, 0x1a ;  /* 0x0000000302787211 */ /* 0x000fe200078fd2ff */
[----:B------:R-:W-:Y:S01]  /*1530*/  IMAD.U32 R211, RZ, RZ, UR4 ;  /* 0x00000004ffd37e24 */ /* 0x000fe2000f8e00ff */
[----:B------:R-:W-:-:S04]  /*1540*/  USHF.R.U32.HI UR8, URZ, 0x4, UR8 ;  /* 0x000000043f087899 */ /* 0x000fc80008011608 */
[----:B------:R-:W-:Y:S01]  /*1550*/  ULOP3.LUT UR38, UR8, 0x3fff, URZ, 0xc0, !UPT ;  /* 0x00003fff08267892 */ /* 0x000fe2000f8ec03f */
[----:B---3--:R-:W-:Y:S11]  /*1560*/  @!P0 BRA `(.L_x_188) ;  /* 0x0000000000408947 */ /* 0x008ff60003800000 */
[----:B------:R-:W-:Y:S01]  /*1570*/  MOV R0, 0x0 ;  /* 0x0000000000007802 */ /* 0x000fe20000000f00 */
[----:B------:R-:W-:Y:S01]  /*1580*/  ULDC.64 UR4, c[0x4][0xa8] ;  /* 0x01002a0000047ab9 */ /* 0x000fe20000000a00 */
[----:B------:R-:W-:Y:S01]  /*1590*/  ULDC.64 UR6, c[0x4][0x28] ;  /* 0x01000a0000067ab9 */ /* 0x000fe20000000a00 */
[----:B------:R-:W-:Y:S01]  /*15a0*/  IMAD.U32 R4, RZ, RZ, UR4 ;  /* 0x00000004ff047e24 */ /* 0x000fe2000f8e00ff */
[----:B------:R0:W1:Y:S01]  /*15b0*/  LDC.64 R2, c[0x4][R0] ;  /* 0x0100000000027b82 */ /* 0x0000620000000a00 */
[----:B------:R-:W-:Y:S01]  /*15c0*/  IMAD.U32 R5, RZ, RZ, UR5 ;  /* 0x00000005ff057e24 */ /* 0x000fe2000f8e00ff */
[----:B------:R-:W-:Y:S01]  /*15d0*/  ULDC.64 UR4, c[0x4][0xb0] ;  /* 0x01002c0000047ab9 */ /* 0x000fe20000000a00 */
        /* <DEDUP_REMOVED lines=9> */
.L_x_188:
[----:B------:R-:W-:Y:S02]  /*1670*/  LOP3.LUT R0, R208, 0x1, RZ, 0xc0, !PT ;  /* 0x00000001d0007812 */ /* 0x000fe400078ec0ff */
[----:B------:R-:W-:Y:S02]  /*1680*/  ISETP.NE.AND P0, PT, R16, 0x3, PT ;  /* 0x000000031000780c */ /* 0x000fe40003f05270 */
[----:B------:R-:W-:-:S04]  /*1690*/  SHF.L.U32 R0, R0, 0x1f, RZ ;  /* 0x0000001f00007819 */ /* 0x000fc800000006ff */
[----:B------:R-:W0:Y:S02]  /*16a0*/  SYNCS.PHASECHK.TRANS64.TRYWAIT P1, [UR37+0x36800], R0 ;  /* 0x03680000ff0075a7 */ /* 0x000e240008020165 */
[----:B0-----:R-:W-:Y:S05]  /*16b0*/  @!P1 BRA `(.L_x_189) ;  /* 0x000000fc00e89947 */ /* 0x001fea0003800000 */
.L_x_322:
[----:B------:R-:W-:Y:S05]  /*16c0*/  @!P0 BRA `(.L_x_190) ;  /* 0x0000000000048947 */ /* 0x000fea0003800000 */
[----:B------:R-:W-:Y:S01]  /*16d0*/  BPT.TRAP 0x1 ;  /* 0x000000040000795c */ /* 0x000fe20000300000 */
.L_x_190:
[----:B0-----:R-:W-:Y:S02]  /*16e0*/  IMAD.U32 R0, RZ, RZ, UR36 ;  /* 0x00000024ff007e24 */ /* 0x001fe4000f8e00ff */
[----:B------:R-:W-:-:S03]  /*16f0*/  IMAD.U32 R3, RZ, RZ, UR39 ;  /* 0x00000027ff037e24 */ /* 0x000fc6000f8e00ff */
[----:B------:R-:W-:Y:S02]  /*1700*/  LEA R0, R0, UR37, 0x3 ;  /* 0x0000002500007c11 */ /* 0x000fe4000f8e18ff */
[----:B------:R-:W-:-:S04]  /*1710*/  SHF.L.U32 R3, R3, 0x1f, RZ ;  /* 0x0000001f03037819 */ /* 0x000fc800000006ff */
[----:B------:R0:W1:Y:S01]  /*1720*/  SYNCS.PHASECHK.TRANS64.TRYWAIT P1, [R0+URZ+0x36830], R3 ;  /* 0x03683003000075a7 */ /* 0x000062000802017f */
[----:B------:R-:W-:Y:S05]  /*1730*/  @!P0 BRA `(.L_x_191) ;  /* 0x0000000000048947 */ /* 0x000fea0003800000 */
[----:B------:R-:W-:Y:S01]  /*1740*/  BPT.TRAP 0x1 ;  /* 0x000000040000795c */ /* 0x000fe20000300000 */
.L_x_191:
[----:B-1----:R-:W-:Y:S05]  /*1750*/  @P1 BRA `(.L_x_192) ;  /* 0x0000000000081947 */ /* 0x002fea0003800000 */
[----:B------:R-:W1:Y:S02]  /*1760*/  SYNCS.PHASECHK.TRANS64.TRYWAIT P1, [R0+URZ+0x36830], R3 ;  /* 0x03683003000075a7 */ /* 0x000e64000802017f */
[----:B-1----:R-:W-:Y:S05]  /*1770*/  @!P1 BRA `(.L_x_193) ;  /* 0x000000fc00d09947 */ /* 0x002fea0003800000 */
.L_x_192:
        /* <DEDUP_REMOVED lines=14> */
[----:B01----:R-:W-:Y:S01]  /*1860*/  MOV R3, UR56 ;  /* 0x0000003800037c02 */ /* 0x003fe20008000f00 */
[----:B------:R-:W-:Y:S01]  /*1870*/  UMOV UR8, UR56 ;  /* 0x0000003800087c82 */ /* 0x000fe20008000000 */
[----:B------:R-:W-:Y:S01]  /*1880*/  UMOV UR11, 0x40000040 ;  /* 0x40000040000b7882 */ /* 0x000fe20000000000 */
[----:B------:R-:W-:Y:S01]  /*1890*/  UIMAD UR6, UR36, 0xa80, UR5 ;  /* 0x00000a80240678a4 */ /* 0x000fe2000f8e0205 */
[----:B------:R-:W-:Y:S01]  /*18a0*/  UMOV UR12, UR56 ;  /* 0x00000038000c7c82 */ /* 0x000fe20008000000 */
[----:B------:R-:W-:-:S02]  /*18b0*/  UMOV UR13, UR57 ;  /* 0x00000039000d7c82 */ /* 0x000fc40008000000 */
[----:B------:R-:W-:Y:S01]  /*18c0*/  UIADD3 UR10, UR6, 0x80, URZ ;  /* 0x00000080060a7890 */ /* 0x000fe2000fffe03f */
[----:B------:R-:W-:Y:S01]  /*18d0*/  IMAD.U32 R4, RZ, RZ, UR5 ;  /* 0x00000005ff047e24 */ /* 0x000fe2000f8e00ff */
[----:B------:R-:W-:Y:S02]  /*18e0*/  UIADD3 UR14, UR6, 0x100, URZ ;  /* 0x00000100060e7890 */ /* 0x000fe4000fffe03f */
[----:B------:R-:W-:Y:S01]  /*18f0*/  UMOV UR58, UR6 ;  /* 0x00000006003a7c82 */ /* 0x000fe20008000000 */
[----:B------:R-:W-:Y:S01]  /*1900*/  UMOV UR15, 0x40000040 ;  /* 0x40000040000f7882 */ /* 0x000fe20000000000 */
[----:B------:R-:W-:Y:S01]  /*1910*/  HGMMA.64x16x16.F32.BF16 R72, gdesc[UR56], RZ, !UPT, gsb0 ;  /* 0x00200000384879f0 */ /* 0x000fe2000c0018ff */
[----:B------:R-:W-:Y:S01]  /*1920*/  UIADD3 UR18, UR6, 0x180, URZ ;  /* 0x0000018006127890 */ /* 0x000fe2000fffe03f */
[----:B------:R-:W-:Y:S01]  /*1930*/  UMOV UR16, UR56 ;  /* 0x0000003800107c82 */ /* 0x000fe20008000000 */
[----:B------:R-:W-:Y:S01]  /*1940*/  UMOV UR17, UR57 ;  /* 0x0000003900117c82 */ /* 0x000fe20008000000 */
[----:B------:R-:W-:Y:S01]  /*1950*/  UMOV UR19, 0x40000040 ;  /* 0x4000004000137882 */ /* 0x000fe20000000000 */
[----:B------:R-:W-:Y:S01]  /*1960*/  UIADD3 UR22, UR6, 0x200, URZ ;  /* 0x0000020006167890 */ /* 0x000fe2000fffe03f */
[----:B------:R-:W-:Y:S01]  /*1970*/  UMOV UR20, UR56 ;  /* 0x0000003800147c82 */ /* 0x000fe20008000000 */
[----:B------:R-:W-:Y:S01]  /*1980*/  UMOV UR21, UR57 ;  /* 0x0000003900157c82 */ /* 0x000fe20008000000 */
[----:B------:R-:W-:Y:S01]  /*1990*/  UMOV UR23, 0x40000040 ;  /* 0x4000004000177882 */ /* 0x000fe20000000000 */
[----:B------:R-:W-:Y:S01]  /*19a0*/  UIADD3 UR58, UR6, 0x280, URZ ;  /* 0x00000280063a7890 */ /* 0x000fe2000fffe03f */
[----:B------:R-:W-:Y:S01]  /*19b0*/  UMOV UR59, 0x40000040 ;  /* 0x40000040003b7882 */ /* 0x000fe20000000000 */
[----:B------:R-:W-:-:S02]  /*19c0*/  UIADD3 UR5, UR6, 0x300, URZ ;  /* 0x0000030006057890 */ /* 0x000fc4000fffe03f */
[----:B------:R-:W-:Y:S01]  /*19d0*/  UIADD3 UR26, UR6, 0x204, URZ ;  /* 0x00000204061a7890 */ /* 0x000fe2000fffe03f */
[----:B------:R-:W-:Y:S01]  /*19e0*/  UMOV UR27, 0x40000040 ;  /* 0x40000040001b7882 */ /* 0x000fe20000000000 */
        /* <DEDUP_REMOVED lines=12> */
[----:B------:R-:W-:Y:S01]  /*1ab0*/  UMOV UR39, 0x40000040 ;  /* 0x4000004000277882 */ /* 0x000fe20000000000 */
[----:B------:R-:W-:Y:S01]  /*1ac0*/  UIADD3 UR7, UR6, 0x802, URZ ;  /* 0x0000080206077890 */ /* 0x000fe2000fffe03f */
[----:B------:R-:W-:-:S02]  /*1ad0*/  WARPGROUP.DEPBAR.LE gsb0, 0x0 ;  /* 0x00008000000079c5 */ /* 0x000fc40000010000 */
[----:B------:R-:W-:-:S06]  /*1ae0*/  WARPGROUP.ARRIVE ;  /* 0x00000000000079c5 */ /* 0x000fcc0000000000 */
[----:B------:R-:W-:Y:S01]  /*1af0*/  HGMMA.64x16x16.F32.BF16 R64, gdesc[UR8], RZ, !UPT, gsb0 ;  /* 0x00200000084079f0 */ /* 0x000fe2000c0018ff */
[----:B------:R-:W-:Y:S02]  /*1b00*/  UIADD3 UR8, UR4, 0x2, URZ ;  /* 0x0000000204087890 */ /* 0x000fe4000fffe03f */
[----:B------:R-:W-:Y:S01]  /*1b10*/  UIADD3 UR10, UR6, 0x2, URZ ;  /* 0x00000002060a7890 */ /* 0x000fe2000fffe03f */
[----:B------:R-:W-:Y:S01]  /*1b20*/  UMOV UR9, 0x40000040 ;  /* 0x4000004000097882 */ /* 0x000fe20000000000 */
        /* <DEDUP_REMOVED lines=31> */
[----:B------:R-:W-:Y:S02]  /*1d20*/  UMOV UR59, 0x40000040 ;  /* 0x40000040003b7882 */ /* 0x000fe40000000000 */
        /* <DEDUP_REMOVED lines=14> */
[----:B------:R-:W-:Y:S02]  /*1e10*/  UIADD3 UR12, UR4, 0x4, URZ ;  /* 0x00000004040c7890 */ /* 0x000fe4000fffe03f */
[----:B------:R-:W-:Y:S01]  /*1e20*/  UIADD3 UR14, UR6, 0x4, URZ ;  /* 0x00000004060e7890 */ /* 0x000fe2000fffe03f */
[----:B------:R-:W-:Y:S01]  /*1e30*/  UMOV UR13, 0x40000040 ;  /* 0x40000040000d7882 */ /* 0x000fe20000000000 */
[----:B------:R-:W-:Y:S01]  /*1e40*/  UMOV UR15, 0x40000040 ;  /* 0x40000040000f7882 */ /* 0x000fe20000000000 */
[----:B------:R-:W-:Y:S02]  /*1e50*/  UMOV UR25, UR13 ;  /* 0x0000000d00197c82 */ /* 0x000fe40008000000 */
[----:B------:R-:W-:Y:S01]  /*1e60*/  UMOV UR24, UR12 ;  /* 0x0000000c00187c82 */ /* 0x000fe20008000000 */
        /* <DEDUP_REMOVED lines=355> */
[----:B------:R-:W-:Y:S01]  /*34a0*/  UMOV UR36, UR48 ;  /* 0x0000003000247c82 */ /* 0x000fe20008000000 */
[----:B------:R-:W-:Y:S01]  /*34b0*/  UMOV UR37, UR49 ;  /* 0x0000003100257c82 */ /* 0x000fe20008000000 */
        /* <DEDUP_REMOVED lines=49> */
[----:B------:R-:W-:Y:S01]  /*37d0*/  UMOV UR4, UR52 ;  /* 0x0000003400047c82 */ /* 0x000fe20008000000 */
[----:B------:R-:W-:Y:S01]  /*37e0*/  UMOV UR5, UR53 ;  /* 0x0000003500057c82 */ /* 0x000fe20008000000 */
[----:B------:R-:W-:-:S02]  /*37f0*/  WARPGROUP.DEPBAR.LE gsb0, 0x0 ;  /* 0x00008000000079c5 */ /* 0x000fc40000010000 */
[----:B------:R-:W-:-:S06]  /*3800*/  WARPGROUP.ARRIVE ;  /* 0x00000000000079c5 */ /* 0x000fcc0000000000 */
[----:B------:R-:W-:Y:S01]  /*3810*/  HGMMA.64x16x16.F32.BF16 R32, gdesc[UR48], R32, gsb0 ;  /* 0x00200000302079f0 */ /* 0x000fe20008001820 */
[----:B------:R-:W-:Y:S01]  /*3820*/  UMOV UR50, UR7 ;  /* 0x0000000700327c82 */ /* 0x000fe20008000000 */
[----:B------:R-:W-:Y:S01]  /*3830*/  UMOV UR51, 0x40000040 ;  /* 0x4000004000337882 */ /* 0x000fe20000000000 */
[----:B------:R-:W-:-:S07]  /*3840*/  UIADD3 UR7, UR6, 0x786, URZ ;  /* 0x0000078606077890 */ /* 0x000fce000fffe03f */
        /* <DEDUP_REMOVED lines=9> */
[----:B------:R-:W-:Y:S02]  /*38e0*/  UMOV UR55, 0x40000040 ;  /* 0x4000004000377882 */ /* 0x000fe40000000000 */
[----:B------:R-:W-:Y:S01]  /*38f0*/  UMOV UR6, UR11 ;  /* 0x0000000b00067c82 */ /* 0x000fe20008000000 */
        /* <DEDUP_REMOVED lines=12> */
[----:B------:R-:W-:Y:S03]  /*39c0*/  HGMMA.64x16x16.F32.BF16 R48, gdesc[UR52], R48, gsb0 ;  /* 0x00200000343079f0 */ /* 0x000fe60008001830 */
[----:B------:R-:W-:Y:S02]  /*39d0*/  WARPGROUP.DEPBAR.LE gsb0, 0x0 ;  /* 0x00008000000079c5 */ /* 0x000fe40000010000 */
[----:B------:R-:W-:-:S06]  /*39e0*/  WARPGROUP.ARRIVE ;  /* 0x00000000000079c5 */ /* 0x000fcc0000000000 */
[----:B------:R-:W-:Y:S01]  /*39f0*/  HGMMA.64x16x16.F32.BF16 R40, gdesc[UR4], R40, gsb0 ;  /* 0x00200000042879f0 */ /* 0x000fe20008001828 */
[----:B------:R-:W-:Y:S01]  /*3a00*/  UMOV UR4, UR52 ;  /* 0x0000003400047c82 */ /* 0x000fe20008000000 */
[----:B------:R-:W-:Y:S01]  /*3a10*/  UMOV UR5, UR53 ;  /* 0x0000003500057c82 */ /* 0x000fe20008000000 */
[----:B------:R-:W-:Y:S01]  /*3a20*/  UMOV UR6, UR10 ;  /* 0x0000000a00067c82 */ /* 0x000fe20008000000 */
[----:B------:R-:W-:Y:S01]  /*3a30*/  UMOV UR7, 0x40000040 ;  /* 0x4000004000077882 */ /* 0x000fe20000000000 */
        /* <DEDUP_REMOVED lines=13> */
.L_x_194:
[----:B------:R-:W-:Y:S01]  /*3b10*/  ULDC UR4, c[0x0][0x9d8] ;  /* 0x0002760000047ab9 */ /* 0x000fe20000000800 */
[----:B------:R-:W-:Y:S01]  /*3b20*/  IADD3 R21, R218, R81, RZ ;  /* 0x00000051da157210 */ /* 0x000fe20007ffe0ff */
[----:B------:R-:W-:Y:S01]  /*3b30*/  FMUL.FTZ R72, R72, UR4 ;  /* 0x0000000448487c20 */ /* 0x000fe20008410000 */
[----:B------:R-:W-:Y:S01]  /*3b40*/  FMUL.FTZ R73, R73, UR4 ;  /* 0x0000000449497c20 */ /* 0x000fe20008410000 */
[----:B------:R-:W-:Y:S01]  /*3b50*/  FMUL.FTZ R76, R76, UR4 ;  /* 0x000000044c4c7c20 */ /* 0x000fe20008410000 */
[----:B------:R-:W-:Y:S01]  /*3b60*/  FMUL.FTZ R77, R77, UR4 ;  /* 0x000000044d4d7c20 */ /* 0x000fe20008410000 */
        /* <DEDUP_REMOVED lines=11> */
[----:B------:R-:W-:Y:S01]  /*3c20*/  FMUL.FTZ R56, R56, UR4 ;  /* 0x0000000438387c20 */ /* 0x000fe20008410000 */
[----:B------:R-:W-:Y:S01]  /*3c30*/  FMUL.FTZ R79, R79, UR4 ;  /* 0x000000044f4f7c20 */ /* 0x000fe20008410000 */
[----:B------:R-:W-:Y:S01]  /*3c40*/  FMUL.FTZ R57, R57, UR4 ;  /* 0x0000000439397c20 */ /* 0x000fe20008410000 */
[----:B------:R-:W-:Y:S01]  /*3c50*/  FMUL.FTZ R60, R60, UR4 ;  /* 0x000000043c3c7c20 */ /* 0x000fe20008410000 */
[----:B------:R-:W-:Y:S01]  /*3c60*/  FMUL.FTZ R70, R70, UR4 ;  /* 0x0000000446467c20 */ /* 0x000fe20008410000 */
[----:B------:R-:W-:Y:S01]  /*3c70*/  FMUL.FTZ R61, R61, UR4 ;  /* 0x000000043d3d7c20 */ /* 0x000fe20008410000 */
[----:B------:R-:W-:Y:S01]  /*3c80*/  FMUL.FTZ R71, R71, UR4 ;  /* 0x0000000447477c20 */ /* 0x000fe20008410000 */
[----:B------:R-:W2:Y:S01]  /*3c90*/  MUFU.TANH R76, R76 ;  /* 0x0000004c004c7308 */ /* 0x000ea20000002400 */
[----:B------:R-:W-:Y:S01]  /*3ca0*/  FMUL.FTZ R48, R48, UR4 ;  /* 0x0000000430307c20 */ /* 0x000fe20008410000 */
[----:B------:R-:W-:Y:S01]  /*3cb0*/  FMUL.FTZ R58, R58, UR4 ;  /* 0x000000043a3a7c20 */ /* 0x000fe20008410000 */
[----:B------:R-:W-:Y:S01]  /*3cc0*/  FMUL.FTZ R49, R49, UR4 ;  /* 0x0000000431317c20 */ /* 0x000fe20008410000 */
[----:B------:R-:W-:Y:S01]  /*3cd0*/  FMUL.FTZ R59, R59, UR4 ;  /* 0x000000043b3b7c20 */ /* 0x000fe20008410000 */
[----:B------:R-:W-:Y:S01]  /*3ce0*/  FMUL.FTZ R52, R52, UR4 ;  /* 0x0000000434347c20 */ /* 0x000fe20008410000 */
[----:B------:R-:W-:Y:S01]  /*3cf0*/  FMUL.FTZ R62, R62, UR4 ;  /* 0x000000043e3e7c20 */ /* 0x000fe20008410000 */
[----:B------:R-:W-:Y:S01]  /*3d00*/  FMUL.FTZ R53, R53, UR4 ;  /* 0x0000000435357c20 */ /* 0x000fe20008410000 */
[----:B------:R3:W-:Y:S01]  /*3d10*/  MUFU.TANH R14, R66 ;  /* 0x00000042000e7308 */ /* 0x0007e20000002400 */
[----:B------:R-:W-:Y:S01]  /*3d20*/  FMUL.FTZ R24, R24, UR4 ;  /* 0x0000000418187c20 */ /* 0x000fe20008410000 */
[----:B------:R-:W-:Y:S01]  /*3d30*/  FMUL.FTZ R63, R63, UR4 ;  /* 0x000000043f3f7c20 */ /* 0x000fe20008410000 */
[----:B------:R-:W-:Y:S01]  /*3d40*/  FMUL.FTZ R28, R28, UR4 ;  /* 0x000000041c1c7c20 */ /* 0x000fe20008410000 */
[----:B------:R-:W-:Y:S01]  /*3d50*/  FMUL.FTZ R40, R40, UR4 ;  /* 0x0000000428287c20 */ /* 0x000fe20008410000 */
[----:B------:R-:W-:Y:S01]  /*3d60*/  FMUL.FTZ R50, R50, UR4 ;  /* 0x0000000432327c20 */ /* 0x000fe20008410000 */
[----:B------:R-:W-:Y:S01]  /*3d70*/  FMUL.FTZ R41, R41, UR4 ;  /* 0x0000000429297c20 */ /* 0x000fe20008410000 */
[----:B------:R-:W-:Y:S01]  /*3d80*/  FMUL.FTZ R32, R32, UR4 ;  /* 0x0000000420207c20 */ /* 0x000fe20008410000 */
[----:B------:R-:W4:Y:S01]  /*3d90*/  MUFU.TANH R77, R77 ;  /* 0x0000004d004d7308 */ /* 0x000f220000002400 */
[----:B---3--:R-:W-:-:S02]  /*3da0*/  IMAD R66, R120, -0x70, R21 ;  /* 0xffffff9078427824 */ /* 0x008fc400078e0215 */
[----:B------:R-:W-:Y:S01]  /*3db0*/  FMUL.FTZ R51, R51, UR4 ;  /* 0x0000000433337c20 */ /* 0x000fe20008410000 */
[----:B------:R-:W-:Y:S01]  /*3dc0*/  FMUL.FTZ R34, R34, UR4 ;  /* 0x0000000422227c20 */ /* 0x000fe20008410000 */
[----:B------:R-:W-:Y:S01]  /*3dd0*/  FMUL.FTZ R44, R44, UR4 ;  /* 0x000000042c2c7c20 */ /* 0x000fe20008410000 */
[----:B------:R-:W-:Y:S01]  /*3de0*/  FMUL.FTZ R54, R54, UR4 ;  /* 0x0000000436367c20 */ /* 0x000fe20008410000 */
[C---:B------:R-:W-:Y:S01]  /*3df0*/  ISETP.GT.AND P4, PT, R66.reuse, RZ, PT ;  /* 0x000000ff4200720c */ /* 0x040fe20003f84270 */
[----:B------:R-:W-:Y:S01]  /*3e00*/  FMUL.FTZ R45, R45, UR4 ;  /* 0x000000042d2d7c20 */ /* 0x000fe20008410000 */
[----:B------:R-:W3:Y:S01]  /*3e10*/  MUFU.TANH R64, R64 ;  /* 0x0000004000407308 */ /* 0x000ee20000002400 */
[----:B------:R-:W-:Y:S01]  /*3e20*/  ISETP.GT.AND P3, PT, R66, 0x1, PT ;  /* 0x000000014200780c */ /* 0x000fe20003f64270 */
[----:B------:R-:W-:Y:S01]  /*3e30*/  FMUL.FTZ R36, R36, UR4 ;  /* 0x0000000424247c20 */ /* 0x000fe20008410000 */
[----:B------:R-:W-:Y:S01]  /*3e40*/  ISETP.GT.AND P2, PT, R66, 0x8, PT ;  /* 0x000000084200780c */ /* 0x000fe20003f44270 */
[----:B------:R-:W-:Y:S01]  /*3e50*/  FMUL.FTZ R55, R55, UR4 ;  /* 0x0000000437377c20 */ /* 0x000fe20008410000 */
[----:B0-----:R-:W-:Y:S01]  /*3e60*/  FSEL R72, R72, -INF , P4 ;  /* 0xff80000048487808 */ /* 0x001fe20002000000 */
[----:B------:R-:W-:Y:S01]  /*3e70*/  FMUL.FTZ R33, R33, UR4 ;  /* 0x0000000421217c20 */ /* 0x000fe20008410000 */
[----:B-1----:R-:W-:Y:S01]  /*3e80*/  FSEL R73, R73, -INF , P3 ;  /* 0xff80000049497808 */ /* 0x002fe20001800000 */
[----:B------:R4:W0:Y:S01]  /*3e90*/  MUFU.TANH R2, R74 ;  /* 0x0000004a00027308 */ /* 0x0008220000002400 */
[----:B------:R-:W-:Y:S01]  /*3ea0*/  ISETP.GT.AND P1, PT, R66, 0x9, PT ;  /* 0x000000094200780c */ /* 0x000fe20003f24270 */
[----:B------:R-:W-:Y:S01]  /*3eb0*/  FMUL.FTZ R42, R42, UR4 ;  /* 0x000000042a2a7c20 */ /* 0x000fe20008410000 */
[----:B--2---:R-:W-:Y:S01]  /*3ec0*/  FSEL R76, R76, -INF , P2 ;  /* 0xff8000004c4c7808 */ /* 0x004fe20001000000 */
[----:B------:R-:W-:Y:S01]  /*3ed0*/  FMUL.FTZ R43, R43, UR4 ;  /* 0x000000042b2b7c20 */ /* 0x000fe20008410000 */
[C---:B------:R-:W-:Y:S01]  /*3ee0*/  ISETP.GT.AND P6, PT, R66.reuse, 0x10, PT ;  /* 0x000000104200780c */ /* 0x040fe20003fc4270 */
[----:B------:R-:W-:Y:S01]  /*3ef0*/  FMUL.FTZ R37, R37, UR4 ;  /* 0x0000000425257c20 */ /* 0x000fe20008410000 */
[----:B------:R-:W-:Y:S01]  /*3f00*/  ISETP.GT.AND P5, PT, R66, 0x11, PT ;  /* 0x000000114200780c */ /* 0x000fe20003fa4270 */
[----:B------:R-:W-:Y:S01]  /*3f10*/  MUFU.TANH R65, R65 ;  /* 0x0000004100417308 */ /* 0x000fe20000002400 */
[----:B----4-:R-:W-:Y:S01]  /*3f20*/  FSEL R74, R77, -INF , P1 ;  /* 0xff8000004d4a7808 */ /* 0x010fe20000800000 */
[----:B------:R-:W-:Y:S01]  /*3f30*/  FMUL.FTZ R46, R46, UR4 ;  /* 0x000000042e2e7c20 */ /* 0x000fe20008410000 */
[----:B---3--:R-:W-:Y:S01]  /*3f40*/  FSEL R64, R64, -INF , P6 ;  /* 0xff80000040407808 */ /* 0x008fe20003000000 */
[----:B------:R-:W-:Y:S01]  /*3f50*/  FMUL.FTZ R47, R47, UR4 ;  /* 0x000000042f2f7c20 */ /* 0x000fe20008410000 */
[----:B------:R-:W-:Y:S01]  /*3f60*/  FSEL R14, R14, -INF , P6 ;  /* 0xff8000000e0e7808 */ /* 0x000fe20003000000 */
[----:B------:R-:W-:Y:S01]  /*3f70*/  FMUL.FTZ R25, R25, UR4 ;  /* 0x0000000419197c20 */ /* 0x000fe20008410000 */
[----:B------:R-:W-:Y:S01]  /*3f80*/  ISETP.GT.AND P6, PT, R66, 0x28, PT ;  /* 0x000000284200780c */ /* 0x000fe20003fc4270 */
[----:B------:R-:W1:Y:S01]  /*3f90*/  MUFU.TANH R3, R75 ;  /* 0x0000004b00037308 */ /* 0x000e620000002400 */
[----:B0-----:R-:W-:Y:S01]  /*3fa0*/  FSEL R2, R2, -INF , P4 ;  /* 0xff80000002027808 */ /* 0x001fe20002000000 */
[----:B------:R-:W-:Y:S01]  /*3fb0*/  FMUL.FTZ R35, R35, UR4 ;  /* 0x0000000423237c20 */ /* 0x000fe20008410000 */
[----:B------:R-:W-:Y:S01]  /*3fc0*/  ISETP.GT.AND P4, PT, R66, 0x18, PT ;  /* 0x000000184200780c */ /* 0x000fe20003f84270 */
[----:B------:R-:W-:Y:S01]  /*3fd0*/  FMUL.FTZ R29, R29, UR4 ;  /* 0x000000041d1d7c20 */ /* 0x000fe20008410000 */
[----:B------:R-:W-:Y:S01]  /*3fe0*/  ULDC UR5, c[0x0][0x988] ;  /* 0x0002620000057ab9 */ /* 0x000fe20000000800 */
[----:B------:R-:W-:Y:S01]  /*3ff0*/  P2R R83, PR, RZ, 0x1 ;  /* 0x00000001ff537803 */ /* 0x000fe20000000000 */
[----:B------:R-:W-:Y:S01]  /*4000*/  FMUL.FTZ R38, R38, UR4 ;  /* 0x0000000426267c20 */ /* 0x000fe20008410000 */
[----:B------:R0:W2:Y:S01]  /*4010*/  MUFU.TANH R20, R67 ;  /* 0x0000004300147308 */ /* 0x0000a20000002400 */
[----:B------:R-:W-:Y:S01]  /*4020*/  FMUL.FTZ R39, R39, UR4 ;  /* 0x0000000427277c20 */ /* 0x000fe20008410000 */
[----:B------:R-:W-:Y:S01]  /*4030*/  FMUL.FTZ R26, R26, UR4 ;  /* 0x000000041a1a7c20 */ /* 0x000fe20008410000 */
[----:B------:R-:W-:Y:S01]  /*4040*/  FMUL.FTZ R27, R27, UR4 ;  /* 0x000000041b1b7c20 */ /* 0x000fe20008410000 */
[----:B------:R-:W-:Y:S01]  /*4050*/  FMUL.FTZ R30, R30, UR4 ;  /* 0x000000041e1e7c20 */ /* 0x000fe20008410000 */
[----:B------:R-:W-:Y:S01]  /*4060*/  FMUL.FTZ R31, R31, UR4 ;  /* 0x000000041f1f7c20 */ /* 0x000fe20008410000 */
[----:B------:R-:W-:-:S02]  /*4070*/  CS2R R118, SRZ ;  /* 0x0000000000767805 */ /* 0x000fc4000001ff00 */
[----:B------:R-:W-:Y:S01]  /*4080*/  CS2R R116, SRZ ;  /* 0x0000000000747805 */ /* 0x000fe2000001ff00 */
[----:B------:R-:W3:Y:S01]  /*4090*/  MUFU.TANH R68, R68 ;  /* 0x0000004400447308 */ /* 0x000ee20000002400 */
[----:B0-----:R-:W-:Y:S02]  /*40a0*/  FMNMX.FTZ R67, R72, R73, !PT ;  /* 0x0000004948437209 */ /* 0x001fe40007810000 */
[----:B-1----:R-:W-:Y:S02]  /*40b0*/  FSEL R3, R3, -INF , P3 ;  /* 0xff80000003037808 */ /* 0x002fe40001800000 */
[----:B------:R-:W-:Y:S02]  /*40c0*/  FMNMX.FTZ R67, R76, R67, !PT ;  /* 0x000000434c437209 */ /* 0x000fe40007810000 */
[----:B------:R-:W-:Y:S01]  /*40d0*/  ISETP.GT.AND P3, PT, R66, 0x19, PT ;  /* 0x000000194200780c */ /* 0x000fe20003f64270 */
[----:B------:R0:W1:Y:S01]  /*40e0*/  MUFU.TANH R10, R78 ;  /* 0x0000004e000a7308 */ /* 0x0000620000002400 */
[----:B------:R-:W-:-:S02]  /*40f0*/  FMNMX.FTZ R67, R74, R67, !PT ;  /* 0x000000434a437209 */ /* 0x000fc40007810000 */
[----:B--2---:R-:W-:Y:S02]  /*4100*/  FSEL R20, R20, -INF , P5 ;  /* 0xff80000014147808 */ /* 0x004fe40002800000 */
[----:B------:R-:W-:-:S03]  /*4110*/  FMNMX.FTZ R67, R64, R67, !PT ;  /* 0x0000004340437209 */ /* 0x000fc60007810000 */
[----:B------:R-:W2:Y:S01]  /*4120*/  MUFU.TANH R69, R69 ;  /* 0x0000004500457308 */ /* 0x000ea20000002400 */
[----:B0-----:R-:W-:Y:S02]  /*4130*/  FSEL R78, R65, -INF , P5 ;  /* 0xff800000414e7808 */ /* 0x001fe40002800000 */
[----:B---3--:R-:W-:Y:S02]  /*4140*/  FSEL R68, R68, -INF , P4 ;  /* 0xff80000044447808 */ /* 0x008fe40002000000 */
[----:B------:R-:W-:Y:S02]  /*4150*/  FMNMX.FTZ R67, R78, R67, !PT ;  /* 0x000000434e437209 */ /* 0x000fe40007810000 */
[----:B------:R-:W-:Y:S01]  /*4160*/  ISETP.GT.AND P5, PT, R66, 0x29, PT ;  /* 0x000000294200780c */ /* 0x000fe20003fa4270 */
[----:B------:R-:W0:Y:S01]  /*4170*/  MUFU.TANH R12, R79 ;  /* 0x0000004f000c7308 */ /* 0x000e220000002400 */
[----:B-1----:R-:W-:Y:S02]  /*4180*/  FSEL R10, R10, -INF , P2 ;  /* 0xff8000000a0a7808 */ /* 0x002fe40001000000 */
[----:B------:R-:W-:-:S02]  /*4190*/  ISETP.GT.AND P2, PT, R66, 0x20, PT ;  /* 0x000000204200780c */ /* 0x000fc40003f44270 */
[----:B------:R-:W-:-:S03]  /*41a0*/  FMNMX.FTZ R67, R68, R67, !PT ;  /* 0x0000004344437209 */ /* 0x000fc60007810000 */
[----:B------:R-:W1:Y:S01]  /*41b0*/  MUFU.TANH R56, R56 ;  /* 0x0000003800387308 */ /* 0x000e620000002400 */
[----:B--2---:R-:W-:-:S04]  /*41c0*/  FSEL R80, R69, -INF , P3 ;  /* 0xff80000045507808 */ /* 0x004fc80001800000 */
[----:B------:R-:W-:-:S03]  /*41d0*/  FMNMX.FTZ R67, R80, R67, !PT ;  /* 0x0000004350437209 */ /* 0x000fc60007810000 */
[----:B------:R-:W2:Y:S01]  /*41e0*/  MUFU.TANH R57, R57 ;  /* 0x0000003900397308 */ /* 0x000ea20000002400 */
[----:B0-----:R-:W-:Y:S02]  /*41f0*/  FSEL R12, R12, -INF , P1 ;  /* 0xff8000000c0c7808 */ /* 0x001fe40000800000 */
[----:B------:R-:W-:-:S05]  /*4200*/  ISETP.GT.AND P1, PT, R66, 0x21, PT ;  /* 0x000000214200780c */ /* 0x000fca0003f24270 */
[----:B------:R-:W0:Y:S01]  /*4210*/  MUFU.TANH R60, R60 ;  /* 0x0000003c003c7308 */ /* 0x000e220000002400 */
[----:B-1----:R-:W-:-:S04]  /*4220*/  FSEL R82, R56, -INF , P2 ;  /* 0xff80000038527808 */ /* 0x002fc80001000000 */
[----:B------:R-:W-:-:S03]  /*4230*/  FMNMX.FTZ R67, R82, R67, !PT ;  /* 0x0000004352437209 */ /* 0x000fc60007810000 */
[----:B------:R-:W1:Y:S01]  /*4240*/  MUFU.TANH R70, R70 ;  /* 0x0000004600467308 */ /* 0x000e620000002400 */
[----:B--2---:R-:W-:-:S04]  /*4250*/  FSEL R84, R57, -INF , P1 ;  /* 0xff80000039547808 */ /* 0x004fc80000800000 */
[----:B------:R-:W-:-:S03]  /*4260*/  FMNMX.FTZ R67, R84, R67, !PT ;  /* 0x0000004354437209 */ /* 0x000fc60007810000 */
[----:B------:R-:W2:Y:S01]  /*4270*/  MUFU.TANH R61, R61 ;  /* 0x0000003d003d7308 */ /* 0x000ea20000002400 */
[----:B0-----:R-:W-:-:S04]  /*4280*/  FSEL R86, R60, -INF , P6 ;  /* 0xff8000003c567808 */ /* 0x001fc80003000000 */
[----:B------:R-:W-:-:S03]  /*4290*/  FMNMX.FTZ R67, R86, R67, !PT ;  /* 0x0000004356437209 */ /* 0x000fc60007810000 */
[----:B------:R-:W-:Y:S08]  /*42a0*/  MUFU.TANH R71, R71 ;  /* 0x0000004700477308 */ /* 0x000ff00000002400 */
[----:B------:R-:W0:Y:S08]  /*42b0*/  MUFU.TANH R48, R48 ;  /* 0x0000003000307308 */ /* 0x000e300000002400 */
[----:B------:R-:W-:Y:S08]  /*42c0*/  MUFU.TANH R58, R58 ;  /* 0x0000003a003a7308 */ /* 0x000ff00000002400 */
[----:B------:R-:W3:Y:S08]  /*42d0*/  MUFU.TANH R49, R49 ;  /* 0x0000003100317308 */ /* 0x000ef00000002400 */
[----:B------:R-:W-:Y:S08]  /*42e0*/  MUFU.TANH R59, R59 ;  /* 0x0000003b003b7308 */ /* 0x000ff00000002400 */
[----:B------:R-:W-:Y:S08]  /*42f0*/  MUFU.TANH R52, R52 ;  /* 0x0000003400347308 */ /* 0x000ff00000002400 */
[----:B------:R-:W-:Y:S08]  /*4300*/  MUFU.TANH R62, R62 ;  /* 0x0000003e003e7308 */ /* 0x000ff00000002400 */
[----:B------:R1:W-:Y:S08]  /*4310*/  MUFU.TANH R15, R24 ;  /* 0x00000018000f7308 */ /* 0x0003f00000002400 */
[----:B------:R-:W-:Y:S01]  /*4320*/  MUFU.TANH R53, R53 ;  /* 0x0000003500357308 */ /* 0x000fe20000002400 */
[----:B-1----:R-:W-:-:S02]  /*4330*/  FSEL R24, R70, -INF , P4 ;  /* 0xff80000046187808 */ /* 0x002fc40002000000 */
[----:B------:R-:W-:Y:S02]  /*4340*/  ISETP.GT.AND P4, PT, R66, 0x30, PT ;  /* 0x000000304200780c */ /* 0x000fe40003f84270 */
[----:B--2---:R-:W-:Y:S02]  /*4350*/  FSEL R70, R61, -INF , P5 ;  /* 0xff8000003d467808 */ /* 0x004fe40002800000 */
[----:B0-----:R-:W-:Y:S01]  /*4360*/  FSEL R88, R48, -INF , P4 ;  /* 0xff80000030587808 */ /* 0x001fe20002000000 */
[----:B------:R-:W0:Y:S01]  /*4370*/  MUFU.TANH R63, R63 ;  /* 0x0000003f003f7308 */ /* 0x000e220000002400 */
[----:B------:R-:W-:-:S04]  /*4380*/  FMNMX.FTZ R67, R70, R67, !PT ;  /* 0x0000004346437209 */ /* 0x000fc80007810000 */
[----:B------:R-:W-:-:S03]  /*4390*/  FMNMX.FTZ R67, R88, R67, !PT ;  /* 0x0000004358437209 */ /* 0x000fc60007810000 */
[----:B------:R1:W-:Y:S08]  /*43a0*/  MUFU.TANH R21, R28 ;  /* 0x0000001c00157308 */ /* 0x0003f00000002400 */
[----:B------:R0:W-:Y:S01]  /*43b0*/  MUFU.TANH R5, R40 ;  /* 0x0000002800057308 */ /* 0x0001e20000002400 */
[----:B-1----:R-:W-:Y:S02]  /*43c0*/  FSEL R28, R71, -INF , P3 ;  /* 0xff800000471c7808 */ /* 0x002fe40001800000 */
[----:B------:R-:W-:-:S04]  /*43d0*/  ISETP.GT.AND P3, PT, R66, 0x31, PT ;  /* 0x000000314200780c */ /* 0x000fc80003f64270 */
[----:B---3--:R-:W-:Y:S01]  /*43e0*/  FSEL R90, R49, -INF , P3 ;  /* 0xff800000315a7808 */ /* 0x008fe20001800000 */
[----:B------:R-:W-:Y:S01]  /*43f0*/  MUFU.TANH R50, R50 ;  /* 0x0000003200327308 */ /* 0x000fe20000002400 */
[----:B0-----:R-:W-:Y:S02]  /*4400*/  FSEL R40, R63, -INF , P5 ;  /* 0xff8000003f287808 */ /* 0x001fe40002800000 */
[----:B------:R-:W-:Y:S02]  /*4410*/  FMNMX.FTZ R67, R90, R67, !PT ;  /* 0x000000435a437209 */ /* 0x000fe40007810000 */
[----:B------:R-:W-:-:S03]  /*4420*/  ISETP.GT.AND P5, PT, R66, 0x41, PT ;  /* 0x000000414200780c */ /* 0x000fc60003fa4270 */
[----:B------:R0:W-:Y:S08]  /*4430*/  MUFU.TANH R9, R32 ;  /* 0x0000002000097308 */ /* 0x0001f00000002400 */
[----:B------:R-:W1:Y:S01]  /*4440*/  MUFU.TANH R41, R41 ;  /* 0x0000002900297308 */ /* 0x000e620000002400 */
[----:B0-----:R-:W-:Y:S02]  /*4450*/  FSEL R32, R58, -INF , P2 ;  /* 0xff8000003a207808 */ /* 0x001fe40001000000 */
[----:B------:R-:W-:-:S04]  /*4460*/  ISETP.GT.AND P2, PT, R66, 0x38, PT ;  /* 0x000000384200780c */ /* 0x000fc80003f44270 */
[----:B------:R-:W-:Y:S01]  /*4470*/  FSEL R92, R52, -INF , P2 ;  /* 0xff800000345c7808 */ /* 0x000fe20001000000 */
[----:B------:R-:W0:Y:S03]  /*4480*/  MUFU.TANH R51, R51 ;  /* 0x0000003300337308 */ /* 0x000e260000002400 */
[----:B------:R-:W-:-:S05]  /*4490*/  FMNMX.FTZ R67, R92, R67, !PT ;  /* 0x000000435c437209 */ /* 0x000fca0007810000 */
[----:B------:R2:W-:Y:S01]  /*44a0*/  MUFU.TANH R11, R34 ;  /* 0x00000022000b7308 */ /* 0x0005e20000002400 */
[----:B-1----:R-:W-:-:S07]  /*44b0*/  FSEL R96, R41, -INF , P5 ;  /* 0xff80000029607808 */ /* 0x002fce0002800000 */
[----:B------:R0:W-:Y:S01]  /*44c0*/  MUFU.TANH R7, R44 ;  /* 0x0000002c00077308 */ /* 0x0001e20000002400 */
[----:B--2---:R-:W-:Y:S02]  /*44d0*/  FSEL R34, R59, -INF , P1 ;  /* 0xff8000003b227808 */ /* 0x004fe40000800000 */
[----:B------:R-:W-:-:S05]  /*44e0*/  ISETP.GT.AND P1, PT, R66, 0x39, PT ;  /* 0x000000394200780c */ /* 0x000fca0003f24270 */
[----:B------:R-:W-:Y:S01]  /*44f0*/  MUFU.TANH R54, R54 ;  /* 0x0000003600367308 */ /* 0x000fe20000002400 */
[----:B0-----:R-:W-:Y:S02]  /*4500*/  FSEL R44, R51, -INF , P3 ;  /* 0xff800000332c7808 */ /* 0x001fe40001800000 */
[----:B------:R-:W-:-:S05]  /*4510*/  ISETP.GT.AND P3, PT, R66, 0x49, PT ;  /* 0x000000494200780c */ /* 0x000fca0003f64270 */
[----:B------:R0:W-:Y:S08]  /*4520*/  MUFU.TANH R13, R36 ;  /* 0x00000024000d7308 */ /* 0x0001f00000002400 */
[----:B------:R-:W1:Y:S01]  /*4530*/  MUFU.TANH R45, R45 ;  /* 0x0000002d002d7308 */ /* 0x000e620000002400 */
[----:B0-----:R-:W-:Y:S02]  /*4540*/  FSEL R36, R62, -INF , P6 ;  /* 0xff8000003e247808 */ /* 0x001fe40003000000 */
[----:B------:R-:W-:-:S02]  /*4550*/  ISETP.GT.AND P6, PT, R66, 0x40, PT ;  /* 0x000000404200780c */ /* 0x000fc40003fc4270 */
[----:B------:R-:W-:Y:S02]  /*4560*/  FSEL R62, R53, -INF , P1 ;  /* 0xff800000353e7808 */ /* 0x000fe40000800000 */
[----:B------:R-:W-:Y:S01]  /*4570*/  FSEL R94, R5, -INF , P6 ;  /* 0xff800000055e7808 */ /* 0x000fe20003000000 */
[----:B------:R-:W0:Y:S01]  /*4580*/  MUFU.TANH R55, R55 ;  /* 0x0000003700377308 */ /* 0x000e220000002400 */
[----:B------:R-:W-:-:S04]  /*4590*/  FMNMX.FTZ R67, R62, R67, !PT ;  /* 0x000000433e437209 */ /* 0x000fc80007810000 */
[----:B------:R-:W-:-:S03]  /*45a0*/  FMNMX.FTZ R67, R94, R67, !PT ;  /* 0x000000435e437209 */ /* 0x000fc60007810000 */
[----:B------:R2:W3:Y:S01]  /*45b0*/  MUFU.TANH R6, R42 ;  /* 0x0000002a00067308 */ /* 0x0004e20000002400 */
[----:B------:R-:W-:Y:S02]  /*45c0*/  FMNMX.FTZ R67, R96, R67, !PT ;  /* 0x0000004360437209 */ /* 0x000fe40007810000 */
[----:B-1----:R-:W-:-:S05]  /*45d0*/  FSEL R100, R45, -INF , P3 ;  /* 0xff8000002d647808 */ /* 0x002fca0001800000 */
[----:B------:R-:W1:Y:S01]  /*45e0*/  MUFU.TANH R33, R33 ;  /* 0x0000002100217308 */ /* 0x000e620000002400 */
[----:B--2---:R-:W-:Y:S02]  /*45f0*/  FSEL R42, R50, -INF , P4 ;  /* 0xff800000322a7808 */ /* 0x004fe40002000000 */
[C---:B------:R-:W-:Y:S02]  /*4600*/  ISETP.GT.AND P4, PT, R66.reuse, 0x48, PT ;  /* 0x000000484200780c */ /* 0x040fe40003f84270 */
[----:B0-----:R-:W-:Y:S02]  /*4610*/  FSEL R48, R55, -INF , P1 ;  /* 0xff80000037307808 */ /* 0x001fe40000800000 */
[----:B------:R-:W-:Y:S01]  /*4620*/  FSEL R98, R7, -INF , P4 ;  /* 0xff80000007627808 */ /* 0x000fe20002000000 */
[----:B------:R-:W0:Y:S01]  /*4630*/  MUFU.TANH R43, R43 ;  /* 0x0000002b002b7308 */ /* 0x000e220000002400 */
[----:B------:R-:W-:Y:S01]  /*4640*/  ISETP.GT.AND P1, PT, R66, 0x51, PT ;  /* 0x000000514200780c */ /* 0x000fe20003f24270 */
[----:B------:R-:W-:Y:S01]  /*4650*/  IMAD.U32 R7, RZ, RZ, UR5 ;  /* 0x00000005ff077e24 */ /* 0x000fe2000f8e00ff */
[----:B------:R-:W-:-:S02]  /*4660*/  FMNMX.FTZ R67, R98, R67, !PT ;  /* 0x0000004362437209 */ /* 0x000fc40007810000 */
[----:B---3--:R-:W-:Y:S02]  /*4670*/  FSEL R50, R6, -INF , P6 ;  /* 0xff80000006327808 */ /* 0x008fe40003000000 */
[----:B------:R-:W-:Y:S01]  /*4680*/  FMNMX.FTZ R67, R100, R67, !PT ;  /* 0x0000004364437209 */ /* 0x000fe20007810000 */
[----:B------:R2:W3:Y:S01]  /*4690*/  MUFU.TANH R8, R46 ;  /* 0x0000002e00087308 */ /* 0x0004e20000002400 */
[----:B------:R-:W-:Y:S02]  /*46a0*/  ISETP.GT.AND P6, PT, R66, 0x58, PT ;  /* 0x000000584200780c */ /* 0x000fe40003fc4270 */
[----:B-1----:R-:W-:Y:S02]  /*46b0*/  FSEL R104, R33, -INF , P1 ;  /* 0xff80000021687808 */ /* 0x002fe40000800000 */
[----:B------:R-:W-:-:S03]  /*46c0*/  FSEL R106, R13, -INF , P6 ;  /* 0xff8000000d6a7808 */ /* 0x000fc60003000000 */
[----:B------:R-:W1:Y:S01]  /*46d0*/  MUFU.TANH R37, R37 ;  /* 0x0000002500257308 */ /* 0x000e620000002400 */
[----:B--2---:R-:W-:Y:S02]  /*46e0*/  FSEL R46, R54, -INF , P2 ;  /* 0xff800000362e7808 */ /* 0x004fe40001000000 */
[C---:B------:R-:W-:Y:S02]  /*46f0*/  ISETP.GT.AND P2, PT, R66.reuse, 0x50, PT ;  /* 0x000000504200780c */ /* 0x040fe40003f44270 */
[----:B0-----:R-:W-:Y:S02]  /*4700*/  FSEL R52, R43, -INF , P5 ;  /* 0xff8000002b347808 */ /* 0x001fe40002800000 */
[----:B------:R-:W-:Y:S01]  /*4710*/  FSEL R102, R9, -INF , P2 ;  /* 0xff80000009667808 */ /* 0x000fe20001000000 */
[----:B------:R-:W0:Y:S01]  /*4720*/  MUFU.TANH R47, R47 ;  /* 0x0000002f002f7308 */ /* 0x000e220000002400 */
[----:B------:R-:W-:Y:S02]  /*4730*/  ISETP.GT.AND P5, PT, R66, 0x59, PT ;  /* 0x000000594200780c */ /* 0x000fe40003fa4270 */
[----:B------:R-:W-:-:S02]  /*4740*/  FMNMX.FTZ R67, R102, R67, !PT ;  /* 0x0000004366437209 */ /* 0x000fc40007810000 */
[----:B---3--:R-:W-:Y:S02]  /*4750*/  FSEL R54, R8, -INF , P4 ;  /* 0xff80000008367808 */ /* 0x008fe40002000000 */
[----:B------:R-:W-:Y:S01]  /*4760*/  FMNMX.FTZ R67, R104, R67, !PT ;  /* 0x0000004368437209 */ /* 0x000fe20007810000 */
[----:B------:R-:W2:Y:S01]  /*4770*/  MUFU.TANH R25, R25 ;  /* 0x0000001900197308 */ /* 0x000ea20000002400 */
[----:B------:R-:W-:Y:S02]  /*4780*/  ISETP.GT.AND P4, PT, R66, 0x60, PT ;  /* 0x000000604200780c */ /* 0x000fe40003f84270 */
[----:B-1----:R-:W-:Y:S02]  /*4790*/  FSEL R8, R37, -INF , P5 ;  /* 0xff80000025087808 */ /* 0x002fe40002800000 */
[----:B------:R-:W-:Y:S02]  /*47a0*/  FMNMX.FTZ R67, R106, R67, !PT ;  /* 0x000000436a437209 */ /* 0x000fe40007810000 */
[----:B------:R-:W-:Y:S01]  /*47b0*/  FSEL R108, R15, -INF , P4 ;  /* 0xff8000000f6c7808 */ /* 0x000fe20002000000 */
[----:B------:R-:W1:Y:S01]  /*47c0*/  MUFU.TANH R35, R35 ;  /* 0x0000002300237308 */ /* 0x000e620000002400 */
[----:B0-----:R-:W-:-:S02]  /*47d0*/  FSEL R56, R47, -INF , P3 ;  /* 0xff8000002f387808 */ /* 0x001fc40001800000 */
[----:B------:R-:W-:Y:S02]  /*47e0*/  ISETP.GT.AND P3, PT, R66, 0x61, PT ;  /* 0x000000614200780c */ /* 0x000fe40003f64270 */
[----:B------:R-:W-:Y:S02]  /*47f0*/  FMNMX.FTZ R67, R8, R67, !PT ;  /* 0x0000004308437209 */ /* 0x000fe40007810000 */
[----:B------:R-:W-:Y:S01]  /*4800*/  FSEL R58, R11, -INF , P2 ;  /* 0xff8000000b3a7808 */ /* 0x000fe20001000000 */
[----:B------:R-:W0:Y:S01]  /*4810*/  MUFU.TANH R29, R29 ;  /* 0x0000001d001d7308 */ /* 0x000e220000002400 */
[----:B------:R-:W-:Y:S02]  /*4820*/  ISETP.GT.AND P2, PT, R66, 0x68, PT ;  /* 0x000000684200780c */ /* 0x000fe40003f44270 */
[----:B--2---:R-:W-:Y:S02]  /*4830*/  FSEL R110, R25, -INF , P3 ;  /* 0xff800000196e7808 */ /* 0x004fe40001800000 */
[----:B------:R-:W-:-:S02]  /*4840*/  FMNMX.FTZ R67, R108, R67, !PT ;  /* 0x000000436c437209 */ /* 0x000fc40007810000 */
[----:B------:R-:W-:Y:S01]  /*4850*/  FSEL R112, R21, -INF , P2 ;  /* 0xff80000015707808 */ /* 0x000fe20001000000 */
[----:B------:R-:W2:Y:S01]  /*4860*/  MUFU.TANH R38, R38 ;  /* 0x0000002600267308 */ /* 0x000ea20000002400 */
[----:B-1----:R-:W-:Y:S02]  /*4870*/  FSEL R60, R35, -INF , P1 ;  /* 0xff800000233c7808 */ /* 0x002fe40000800000 */
[----:B------:R-:W-:Y:S02]  /*4880*/  ISETP.GT.AND P1, PT, R66, 0x69, PT ;  /* 0x000000694200780c */ /* 0x000fe40003f24270 */
[----:B------:R-:W-:-:S03]  /*4890*/  FMNMX.FTZ R67, R110, R67, !PT ;  /* 0x000000436e437209 */ /* 0x000fc60007810000 */
[----:B------:R-:W-:Y:S01]  /*48a0*/  MUFU.TANH R39, R39 ;  /* 0x0000002700277308 */ /* 0x000fe20000002400 */
[----:B0-----:R-:W-:Y:S02]  /*48b0*/  FSEL R114, R29, -INF , P1 ;  /* 0xff8000001d727808 */ /* 0x001fe40000800000 */
[----:B------:R-:W-:-:S04]  /*48c0*/  FMNMX.FTZ R67, R112, R67, !PT ;  /* 0x0000004370437209 */ /* 0x000fc80007810000 */
[----:B------:R-:W-:Y:S01]  /*48d0*/  FMNMX.FTZ R67, R114, R67, !PT ;  /* 0x0000004372437209 */ /* 0x000fe20007810000 */
[----:B------:R-:W0:Y:S01]  /*48e0*/  MUFU.TANH R26, R26 ;  /* 0x0000001a001a7308 */ /* 0x000e220000002400 */
[----:B--2---:R-:W-:-:S03]  /*48f0*/  FSEL R38, R38, -INF , P6 ;  /* 0xff80000026267808 */ /* 0x004fc60003000000 */
[----:B------:R-:W1:Y:S04]  /*4900*/  SHFL.BFLY PT, R6, R67, 0x2, 0x1f ;  /* 0x0c401f0043067f89 */ /* 0x000e6800000e0000 */
[----:B------:R-:W2:Y:S08]  /*4910*/  MUFU.TANH R27, R27 ;  /* 0x0000001b001b7308 */ /* 0x000eb00000002400 */
[----:B------:R-:W3:Y:S01]  /*4920*/  MUFU.TANH R30, R30 ;  /* 0x0000001e001e7308 */ /* 0x000ee20000002400 */
[----:B0-----:R-:W-:-:S07]  /*4930*/  FSEL R26, R26, -INF , P4 ;  /* 0xff8000001a1a7808 */ /* 0x001fce0002000000 */
[----:B------:R-:W0:Y:S01]  /*4940*/  MUFU.TANH R31, R31 ;  /* 0x0000001f001f7308 */ /* 0x000e220000002400 */
[----:B--2---:R-:W-:Y:S02]  /*4950*/  FSEL R66, R27, -INF , P3 ;  /* 0xff8000001b427808 */ /* 0x004fe40001800000 */
[----:B-1----:R-:W-:-:S05]  /*4960*/  FMNMX.FTZ R5, R67, R6, !PT ;  /* 0x0000000643057209 */ /* 0x002fca0007810000 */
[----:B------:R-:W1:Y:S01]  /*4970*/  SHFL.BFLY PT, R6, R5, 0x1, 0x1f ;  /* 0x0c201f0005067f89 */ /* 0x000e6200000e0000 */
[----:B---3--:R-:W-:Y:S02]  /*4980*/  FSEL R30, R30, -INF , P2 ;  /* 0xff8000001e1e7808 */ /* 0x008fe40001000000 */
[----:B------:R-:W-:Y:S02]  /*4990*/  ISETP.GE.AND P2, PT, R81, 0x71, PT ;  /* 0x000000715100780c */ /* 0x000fe40003f46270 */
[----:B-1----:R-:W-:-:S04]  /*49a0*/  FMNMX.FTZ R6, R5, R6, !PT ;  /* 0x0000000605067209 */ /* 0x002fc80007810000 */
[C---:B------:R-:W-:Y:S01]  /*49b0*/  FSETP.NEU.FTZ.AND P0, PT, R6.reuse, -INF , PT ;  /* 0xff8000000600780b */ /* 0x040fe20003f1d000 */
[----:B------:R-:W-:-:S05]  /*49c0*/  FMUL.FTZ R9, R6, R7 ;  /* 0x0000000706097220 */ /* 0x000fca0000410000 */
[----:B------:R-:W-:Y:S02]  /*49d0*/  FSEL R25, R9, RZ, P0 ;  /* 0x000000ff09197208 */ /* 0x000fe40000000000 */
[----:B------:R-:W-:Y:S02]  /*49e0*/  FMNMX.FTZ R9, R2, R3, !PT ;  /* 0x0000000302097209 */ /* 0x000fe40007810000 */
[----:B------:R-:W-:Y:S01]  /*49f0*/  ISETP.NE.AND P0, PT, R83, RZ, PT ;  /* 0x000000ff5300720c */ /* 0x000fe20003f05270 */
[--C-:B------:R-:W-:Y:S01]  /*4a00*/  FFMA.FTZ R196, R64, R7, -R25.reuse ;  /* 0x0000000740c47223 */ /* 0x100fe20000010819 */
[----:B------:R-:W-:Y:S01]  /*4a10*/  FMNMX.FTZ R9, R10, R9, !PT ;  /* 0x000000090a097209 */ /* 0x000fe20007810000 */
[-CC-:B------:R-:W-:Y:S01]  /*4a20*/  FFMA.FTZ R198, R68, R7.reuse, -R25.reuse ;  /* 0x0000000744c67223 */ /* 0x180fe20000010819 */
[----:B------:R-:W-:Y:S01]  /*4a30*/  FSEL R64, R39, -INF , P5 ;  /* 0xff80000027407808 */ /* 0x000fe20002800000 */
[--C-:B------:R-:W-:Y:S01]  /*4a40*/  FFMA.FTZ R39, R8, R7, -R25.reuse ;  /* 0x0000000708277223 */ /* 0x100fe20000010819 */
[----:B------:R-:W-:Y:S01]  /*4a50*/  FMNMX.FTZ R9, R12, R9, !PT ;  /* 0x000000090c097209 */ /* 0x000fe20007810000 */
[-CC-:B------:R-:W-:Y:S01]  /*4a60*/  FFMA.FTZ R200, R72, R7.reuse, -R25.reuse ;  /* 0x0000000748c87223 */ /* 0x180fe20000010819 */
[----:B0-----:R-:W-:Y:S01]  /*4a70*/  FSEL R68, R31, -INF , P1 ;  /* 0xff8000001f447808 */ /* 0x001fe20000800000 */
        /* <DEDUP_REMOVED lines=28> */
[----:B------:R0:W-:Y:S01]  /*4c40*/  MUFU.EX2 R9, R74 ;  /* 0x0000004a00097308 */ /* 0x0001e20000000800 */
        /* <DEDUP_REMOVED lines=9> */
[----:B------:R-:W-:Y:S01]  /*4ce0*/  FFMA.FTZ R25, R114, R7, -R25 ;  /* 0x0000000772197223 */ /* 0x000fe20000010819 */
[----:B------:R-:W-:-:S02]  /*4cf0*/  CS2R R114, SRZ ;  /* 0x0000000000727805 */ /* 0x000fc4000001ff00 */
[----:B------:R-:W-:Y:S02]  /*4d00*/  CS2R R86, SRZ ;  /* 0x0000000000567805 */ /* 0x000fe4000001ff00 */
[----:B------:R-:W-:Y:S02]  /*4d10*/  FMNMX.FTZ R15, R46, R15, !PT ;  /* 0x0000000f2e0f7209 */ /* 0x000fe40007810000 */
[----:B------:R-:W-:Y:S02]  /*4d20*/  CS2R R82, SRZ ;  /* 0x0000000000527805 */ /* 0x000fe4000001ff00 */
[----:B------:R-:W-:Y:S01]  /*4d30*/  CS2R R76, SRZ ;  /* 0x00000000004c7805 */ /* 0x000fe2000001ff00 */
[----:B------:R1:W-:Y:S01]  /*4d40*/  MUFU.EX2 R11, R78 ;  /* 0x0000004e000b7308 */ /* 0x0003e20000000800 */
[----:B------:R-:W-:Y:S02]  /*4d50*/  FMNMX.FTZ R15, R48, R15, !PT ;  /* 0x0000000f300f7209 */ /* 0x000fe40007810000 */
[----:B0-----:R-:W-:-:S02]  /*4d60*/  CS2R R74, SRZ ;  /* 0x00000000004a7805 */ /* 0x001fc4000001ff00 */
[----:B------:R-:W-:Y:S02]  /*4d70*/  CS2R R72, SRZ ;  /* 0x0000000000487805 */ /* 0x000fe4000001ff00 */
[----:B------:R-:W-:Y:S01]  /*4d80*/  FMNMX.FTZ R15, R50, R15, !PT ;  /* 0x0000000f320f7209 */ /* 0x000fe20007810000 */
[----:B------:R-:W-:Y:S03]  /*4d90*/  MUFU.EX2 R198, R198 ;  /* 0x000000c600c67308 */ /* 0x000fe60000000800 */
[----:B------:R-:W-:Y:S02]  /*4da0*/  FMNMX.FTZ R21, R52, R15, !PT ;  /* 0x0000000f34157209 */ /* 0x000fe40007810000 */
[----:B-1----:R-:W-:Y:S02]  /*4db0*/  CS2R R78, SRZ ;  /* 0x00000000004e7805 */ /* 0x002fe4000001ff00 */
[----:B------:R-:W-:Y:S01]  /*4dc0*/  FMNMX.FTZ R21, R54, R21, !PT ;  /* 0x0000001536157209 */ /* 0x000fe20007810000 */
[----:B------:R0:W-:Y:S03]  /*4dd0*/  MUFU.EX2 R13, R80 ;  /* 0x00000050000d7308 */ /* 0x0001e60000000800 */
[----:B------:R-:W-:-:S04]  /*4de0*/  FMNMX.FTZ R21, R56, R21, !PT ;  /* 0x0000001538157209 */ /* 0x000fc80007810000 */
[----:B------:R-:W-:Y:S01]  /*4df0*/  FMNMX.FTZ R21, R58, R21, !PT ;  /* 0x000000153a157209 */ /* 0x000fe20007810000 */
[----:B------:R-:W-:Y:S03]  /*4e00*/  MUFU.EX2 R192, R192 ;  /* 0x000000c000c07308 */ /* 0x000fe60000000800 */
[----:B------:R-:W-:Y:S02]  /*4e10*/  FMNMX.FTZ R21, R60, R21, !PT ;  /* 0x000000153c157209 */ /* 0x000fe40007810000 */
[----:B0-----:R-:W-:Y:S02]  /*4e20*/  CS2R R80, SRZ ;  /* 0x0000000000507805 */ /* 0x001fe4000001ff00 */
        /* <DEDUP_REMOVED lines=9> */
[----:B------:R-:W-:-:S05]  /*4ec0*/  FMNMX.FTZ R21, R68, R21, !PT ;  /* 0x0000001544157209 */ /* 0x000fca0007810000 */
[----:B------:R-:W1:Y:S01]  /*4ed0*/  SHFL.BFLY PT, R62, R21, 0x2, 0x1f ;  /* 0x0c401f00153e7f89 */ /* 0x000e6200000e0000 */
[----:B------:R-:W-:Y:S01]  /*4ee0*/  MUFU.EX2 R88, R88 ;  /* 0x0000005800587308 */ /* 0x000fe20000000800 */
[----:B0-----:R-:W-:-:S07]  /*4ef0*/  CS2R R70, SRZ ;  /* 0x0000000000467805 */ /* 0x001fce000001ff00 */
[----:B------:R0:W2:Y:S08]  /*4f00*/  MUFU.EX2 R27, R90 ;  /* 0x0000005a001b7308 */ /* 0x0000b00000000800 */
[----:B------:R-:W-:Y:S01]  /*4f10*/  MUFU.EX2 R92, R92 ;  /* 0x0000005c005c7308 */ /* 0x000fe20000000800 */
[----:B0-----:R-:W-:Y:S02]  /*4f20*/  CS2R R90, SRZ ;  /* 0x00000000005a7805 */ /* 0x001fe4000001ff00 */
[----:B-1----:R-:W-:-:S05]  /*4f30*/  FMNMX.FTZ R62, R21, R62, !PT ;  /* 0x0000003e153e7209 */ /* 0x002fca0007810000 */
[----:B------:R-:W0:Y:S01]  /*4f40*/  MUFU.EX2 R31, R31 ;  /* 0x0000001f001f7308 */ /* 0x000e220000000800 */
[----:B--2---:R-:W-:Y:S01]  /*4f50*/  F2FP.BF16.F32.PACK_AB R188, R27, R88 ;  /* 0x000000581bbc723e */ /* 0x004fe200000010ff */
[----:B------:R-:W1:Y:S06]  /*4f60*/  SHFL.BFLY PT, R21, R62, 0x1, 0x1f ;  /* 0x0c201f003e157f89 */ /* 0x000e6c00000e0000 */
[----:B------:R-:W-:Y:S08]  /*4f70*/  MUFU.EX2 R94, R94 ;  /* 0x0000005e005e7308 */ /* 0x000ff00000000800 */
[----:B------:R2:W3:Y:S01]  /*4f80*/  MUFU.EX2 R33, R96 ;  /* 0x0000006000217308 */ /* 0x0004e20000000800 */
[----:B0-----:R-:W-:-:S07]  /*4f90*/  F2FP.BF16.F32.PACK_AB R190, R31, R92 ;  /* 0x0000005c1fbe723e */ /* 0x001fce00000010ff */
[----:B------:R-:W-:Y:S01]  /*4fa0*/  MUFU.EX2 R98, R98 ;  /* 0x0000006200627308 */ /* 0x000fe20000000800 */
[----:B--2---:R-:W-:Y:S02]  /*4fb0*/  CS2R R96, SRZ ;  /* 0x0000000000607805 */ /* 0x004fe4000001ff00 */
[----:B-1----:R-:W-:Y:S02]  /*4fc0*/  FMNMX.FTZ R8, R62, R21, !PT ;  /* 0x000000153e087209 */ /* 0x002fe40007810000 */
[----:B------:R-:W-:Y:S02]  /*4fd0*/  CS2R R62, SRZ ;  /* 0x00000000003e7805 */ /* 0x000fe4000001ff00 */
[C---:B------:R-:W-:Y:S01]  /*4fe0*/  FSETP.NEU.FTZ.AND P1, PT, R8.reuse, -INF , PT ;  /* 0xff8000000800780b */ /* 0x040fe20003f3d000 */
[----:B------:R-:W-:Y:S01]  /*4ff0*/  FMUL.FTZ R41, R8, R7 ;  /* 0x0000000708297220 */ /* 0x000fe20000410000 */
[----:B------:R-:W0:Y:S01]  /*5000*/  MUFU.EX2 R35, R100 ;  /* 0x0000006400237308 */ /* 0x000e220000000800 */
[----:B---3--:R-:W-:-:S03]  /*5010*/  F2FP.BF16.F32.PACK_AB R184, R33, R94 ;  /* 0x0000005e21b8723e */ /* 0x008fc600000010ff */
[----:B------:R-:W-:Y:S02]  /*5020*/  FSEL R41, R41, RZ, P1 ;  /* 0x000000ff29297208 */ /* 0x000fe40000800000 */
[----:B------:R-:W-:Y:S02]  /*5030*/  ISETP.NE.AND P1, PT, R18, RZ, PT ;  /* 0x000000ff1200720c */ /* 0x000fe40003f25270 */
        /* <DEDUP_REMOVED lines=16> */
[----:B------:R1:W2:Y:S01]  /*5140*/  MUFU.EX2 R201, R3 ;  /* 0x0000000300c97308 */ /* 0x0002a20000000800 */
[-CC-:B------:R-:W-:Y:S01]  /*5150*/  FFMA.FTZ R46, R46, R7.reuse, -R41.reuse ;  /* 0x000000072e2e7223 */ /* 0x180fe20000010829 */
[-CC-:B------:R-:W-:Y:S01]  /*5160*/  FFMA.FTZ R48, R48, R7.reuse, -R41.reuse ;  /* 0x0000000730307223 */ /* 0x180fe20000010829 */
[-CC-:B------:R-:W-:Y:S01]  /*5170*/  FFMA.FTZ R50, R50, R7.reuse, -R41.reuse ;  /* 0x0000000732327223 */ /* 0x180fe20000010829 */
[-CC-:B------:R-:W-:Y:S01]  /*5180*/  FFMA.FTZ R52, R52, R7.reuse, -R41.reuse ;  /* 0x0000000734347223 */ /* 0x180fe20000010829 */
[-CC-:B------:R-:W-:Y:S01]  /*5190*/  FFMA.FTZ R54, R54, R7.reuse, -R41.reuse ;  /* 0x0000000736367223 */ /* 0x180fe20000010829 */
[-CC-:B------:R-:W-:Y:S01]  /*51a0*/  FFMA.FTZ R56, R56, R7.reuse, -R41.reuse ;  /* 0x0000000738387223 */ /* 0x180fe20000010829 */
[-C--:B------:R-:W-:Y:S01]  /*51b0*/  FFMA.FTZ R58, R58, R7.reuse, -R41 ;  /* 0x000000073a3a7223 */ /* 0x080fe20000010829 */
[----:B------:R-:W3:Y:S01]  /*51c0*/  MUFU.EX2 R10, R10 ;  /* 0x0000000a000a7308 */ /* 0x000ee20000000800 */
[----:B-1----:R-:W-:Y:S01]  /*51d0*/  FADD.FTZ R3, R200, R5 ;  /* 0x00000005c8037221 */ /* 0x002fe20000010000 */
[----:B------:R-:W-:Y:S01]  /*51e0*/  F2FP.BF16.F32.PACK_AB R200, R5, R200 ;  /* 0x000000c805c8723e */ /* 0x000fe200000010ff */
[-CC-:B------:R-:W-:Y:S01]  /*51f0*/  FFMA.FTZ R60, R60, R7.reuse, -R41.reuse ;  /* 0x000000073c3c7223 */ /* 0x180fe20000010829 */
[-CC-:B------:R-:W-:Y:S01]  /*5200*/  FFMA.FTZ R38, R38, R7.reuse, -R41.reuse ;  /* 0x0000000726267223 */ /* 0x180fe20000010829 */
[-CC-:B------:R-:W-:Y:S01]  /*5210*/  FFMA.FTZ R64, R64, R7.reuse, -R41.reuse ;  /* 0x0000000740407223 */ /* 0x180fe20000010829 */
[-CC-:B------:R-:W-:Y:S01]  /*5220*/  FFMA.FTZ R26, R26, R7.reuse, -R41.reuse ;  /* 0x000000071a1a7223 */ /* 0x180fe20000010829 */
[-CC-:B------:R-:W-:Y:S01]  /*5230*/  FFMA.FTZ R66, R66, R7.reuse, -R41.reuse ;  /* 0x0000000742427223 */ /* 0x180fe20000010829 */
[----:B------:R1:W4:Y:S01]  /*5240*/  MUFU.EX2 R203, R12 ;  /* 0x0000000c00cb7308 */ /* 0x0003220000000800 */
[-CC-:B------:R-:W-:Y:S01]  /*5250*/  FFMA.FTZ R30, R30, R7.reuse, -R41.reuse ;  /* 0x000000071e1e7223 */ /* 0x180fe20000010829 */
[----:B------:R-:W-:Y:S01]  /*5260*/  FFMA.FTZ R41, R68, R7, -R41 ;  /* 0x0000000744297223 */ /* 0x000fe20000010829 */
[----:B0-----:R-:W-:-:S02]  /*5270*/  F2FP.BF16.F32.PACK_AB R186, R35, R98 ;  /* 0x0000006223ba723e */ /* 0x001fc400000010ff */
[----:B------:R-:W-:Y:S02]  /*5280*/  CS2R R100, SRZ ;  /* 0x0000000000647805 */ /* 0x000fe4000001ff00 */
[----:B------:R-:W-:Y:S01]  /*5290*/  CS2R R68, SRZ ;  /* 0x0000000000447805 */ /* 0x000fe2000001ff00 */
[----:B------:R-:W0:Y:S01]  /*52a0*/  MUFU.EX2 R14, R14 ;  /* 0x0000000e000e7308 */ /* 0x000e220000000800 */
[----:B-1----:R-:W-:Y:S01]  /*52b0*/  FADD.FTZ R12, R202, R3 ;  /* 0x00000003ca0c7221 */ /* 0x002fe20000010000 */
[----:B------:R-:W-:-:S03]  /*52c0*/  F2FP.BF16.F32.PACK_AB R202, R9, R202 ;  /* 0x000000ca09ca723e */ /* 0x000fc600000010ff */
[----:B------:R-:W-:-:S03]  /*52d0*/  FADD.FTZ R3, R9, R12 ;  /* 0x0000000c09037221 */ /* 0x000fc60000010000 */
[----:B------:R1:W5:Y:S01]  /*52e0*/  MUFU.EX2 R197, R20 ;  /* 0x0000001400c57308 */ /* 0x0003620000000800 */
[----:B------:R-:W-:Y:S01]  /*52f0*/  FADD.FTZ R12, R196, R3 ;  /* 0x00000003c40c7221 */ /* 0x000fe20000010000 */
[----:B--2---:R-:W-:Y:S01]  /*5300*/  FADD.FTZ R3, R2, R201 ;  /* 0x000000c902037221 */ /* 0x004fe20000010000 */
[----:B------:R-:W-:Y:S02]  /*5310*/  F2FP.BF16.F32.PACK_AB R201, R201, R2 ;  /* 0x00000002c9c9723e */ /* 0x000fe400000010ff */
[C---:B------:R-:W-:Y:S01]  /*5320*/  FADD.FTZ R43, R11.reuse, R12 ;  /* 0x0000000c0b2b7221 */ /* 0x040fe20000010000 */
[----:B---3--:R-:W-:Y:S01]  /*5330*/  FADD.FTZ R12, R10, R3 ;  /* 0x000000030a0c7221 */ /* 0x008fe20000010000 */
[----:B------:R-:W-:Y:S01]  /*5340*/  F2FP.BF16.F32.PACK_AB R196, R11, R196 ;  /* 0x000000c40bc4723e */ /* 0x000fe200000010ff */
[----:B------:R-:W2:Y:S01]  /*5350*/  MUFU.EX2 R24, R24 ;  /* 0x0000001800187308 */ /* 0x000ea20000000800 */
[----:B-1----:R-:W-:Y:S01]  /*5360*/  FADD.FTZ R20, R198, R43 ;  /* 0x0000002bc6147221 */ /* 0x002fe20000010000 */
[----:B----4-:R-:W-:Y:S01]  /*5370*/  FADD.FTZ R3, R203, R12 ;  /* 0x0000000ccb037221 */ /* 0x010fe20000010000 */
[----:B------:R-:W-:-:S02]  /*5380*/  F2FP.BF16.F32.PACK_AB R198, R13, R198 ;  /* 0x000000c60dc6723e */ /* 0x000fc400000010ff */
[----:B------:R-:W-:Y:S01]  /*5390*/  FADD.FTZ R43, R13, R20 ;  /* 0x000000140d2b7221 */ /* 0x000fe20000010000 */
[----:B0-----:R-:W-:Y:S01]  /*53a0*/  FADD.FTZ R12, R14, R3 ;  /* 0x000000030e0c7221 */ /* 0x001fe20000010000 */
[----:B------:R-:W-:Y:S01]  /*53b0*/  F2FP.BF16.F32.PACK_AB R203, R203, R10 ;  /* 0x0000000acbcb723e */ /* 0x000fe200000010ff */
[----:B------:R-:W0:Y:S01]  /*53c0*/  MUFU.EX2 R199, R28 ;  /* 0x0000001c00c77308 */ /* 0x000e220000000800 */
[----:B------:R-:W-:Y:S01]  /*53d0*/  FADD.FTZ R20, R192, R43 ;  /* 0x0000002bc0147221 */ /* 0x000fe20000010000 */
[----:B-----5:R-:W-:Y:S01]  /*53e0*/  FADD.FTZ R3, R197, R12 ;  /* 0x0000000cc5037221 */ /* 0x020fe20000010000 */
[C---:B------:R-:W-:Y:S02]  /*53f0*/  F2FP.BF16.F32.PACK_AB R192, R15.reuse, R192 ;  /* 0x000000c00fc0723e */ /* 0x040fe400000010ff */
[----:B------:R-:W-:Y:S01]  /*5400*/  FADD.FTZ R43, R15, R20 ;  /* 0x000000140f2b7221 */ /* 0x000fe20000010000 */
[----:B------:R-:W-:Y:S02]  /*5410*/  F2FP.BF16.F32.PACK_AB R197, R197, R14 ;  /* 0x0000000ec5c5723e */ /* 0x000fe400000010ff */
[----:B------:R-:W1:Y:S01]  /*5420*/  MUFU.EX2 R32, R32 ;  /* 0x0000002000207308 */ /* 0x000e620000000800 */
[----:B--2---:R-:W-:Y:S01]  /*5430*/  FADD.FTZ R12, R24, R3 ;  /* 0x00000003180c7221 */ /* 0x004fe20000010000 */
[----:B------:R-:W-:-:S02]  /*5440*/  @P1 VIADD R3, R0, 0x36840 ;  /* 0x0003684000031836 */ /* 0x000fc40000000000 */
[----:B------:R-:W-:Y:S01]  /*5450*/  FADD.FTZ R20, R194, R43 ;  /* 0x0000002bc2147221 */ /* 0x000fe20000010000 */
[----:B------:R-:W-:-:S03]  /*5460*/  F2FP.BF16.F32.PACK_AB R194, R29, R194 ;  /* 0x000000c21dc2723e */ /* 0x000fc600000010ff */
[----:B------:R-:W-:Y:S01]  /*5470*/  FADD.FTZ R45, R29, R20 ;  /* 0x000000141d2d7221 */ /* 0x000fe20000010000 */
[----:B------:R-:W2:Y:S01]  /*5480*/  MUFU.EX2 R193, R34 ;  /* 0x0000002200c17308 */ /* 0x000ea20000000800 */
[C---:B0-----:R-:W-:Y:S01]  /*5490*/  FADD.FTZ R43, R199.reuse, R12 ;  /* 0x0000000cc72b7221 */ /* 0x041fe20000010000 */
[----:B------:R-:W-:Y:S01]  /*54a0*/  @P1 PRMT R3, R22, 0x654, R3 ;  /* 0x0000065416031816 */ /* 0x000fe20000000003 */
[----:B------:R-:W-:Y:S01]  /*54b0*/  FADD.FTZ R12, R88, R45 ;  /* 0x0000002d580c7221 */ /* 0x000fe20000010000 */
[----:B------:R-:W-:Y:S02]  /*54c0*/  F2FP.BF16.F32.PACK_AB R199, R199, R24 ;  /* 0x00000018c7c7723e */ /* 0x000fe400000010ff */
[----:B------:R-:W-:Y:S01]  /*54d0*/  CS2R R88, SRZ ;  /* 0x0000000000587805 */ /* 0x000fe2000001ff00 */
[----:B------:R2:W-:Y:S01]  /*54e0*/  @P1 SYNCS.ARRIVE.TRANS64.RED.A1T0 RZ, [R3+URZ], RZ ;  /* 0x000000ff03ff19a7 */ /* 0x0005e2000810043f */
[----:B------:R-:W-:Y:S01]  /*54f0*/  CS2R R28, SRZ ;  /* 0x00000000001c7805 */ /* 0x000fe2000001ff00 */
[----:B------:R-:W0:Y:S01]  /*5500*/  MUFU.EX2 R36, R36 ;  /* 0x0000002400247308 */ /* 0x000e220000000800 */
[----:B-1----:R-:W-:Y:S01]  /*5510*/  FADD.FTZ R0, R32, R43 ;  /* 0x0000002b20007221 */ /* 0x002fe20000010000 */
[----:B------:R-:W-:-:S04]  /*5520*/  FADD.FTZ R43, R27, R12 ;  /* 0x0000000c1b2b7221 */ /* 0x000fc80000010000 */
[----:B------:R-:W-:Y:S01]  /*5530*/  FADD.FTZ R12, R92, R43 ;  /* 0x0000002b5c0c7221 */ /* 0x000fe20000010000 */
[----:B------:R-:W-:Y:S01]  /*5540*/  CS2R R92, SRZ ;  /* 0x00000000005c7805 */ /* 0x000fe2000001ff00 */
[----:B------:R-:W1:Y:S01]  /*5550*/  MUFU.EX2 R195, R40 ;  /* 0x0000002800c37308 */ /* 0x000e620000000800 */
[----:B--2---:R-:W-:Y:S01]  /*5560*/  FADD.FTZ R3, R193, R0 ;  /* 0x00000000c1037221 */ /* 0x004fe20000010000 */
[----:B------:R-:W-:Y:S01]  /*5570*/  FADD.FTZ R43, R31, R12 ;  /* 0x0000000c1f2b7221 */ /* 0x000fe20000010000 */
[----:B------:R-:W-:-:S03]  /*5580*/  F2FP.BF16.F32.PACK_AB R193, R193, R32 ;  /* 0x00000020c1c1723e */ /* 0x000fc600000010ff */
[----:B------:R-:W-:Y:S01]  /*5590*/  FADD.FTZ R12, R94, R43 ;  /* 0x0000002b5e0c7221 */ /* 0x000fe20000010000 */
[----:B------:R-:W-:Y:S01]  /*55a0*/  CS2R R94, SRZ ;  /* 0x00000000005e7805 */ /* 0x000fe2000001ff00 */
[----:B------:R-:W2:Y:S01]  /*55b0*/  MUFU.EX2 R42, R42 ;  /* 0x0000002a002a7308 */ /* 0x000ea20000000800 */
[----:B0-----:R-:W-:Y:S01]  /*55c0*/  FADD.FTZ R0, R36, R3 ;  /* 0x0000000324007221 */ /* 0x001fe20000010000 */
[----:B------:R-:W-:Y:S01]  /*55d0*/  FADD.FTZ R43, R33, R12 ;  /* 0x0000000c212b7221 */ /* 0x000fe20000010000 */
[----:B------:R-:W-:-:S03]  /*55e0*/  CS2R R32, SRZ ;  /* 0x0000000000207805 */ /* 0x000fc6000001ff00 */
[----:B------:R-:W-:Y:S01]  /*55f0*/  FADD.FTZ R12, R98, R43 ;  /* 0x0000002b620c7221 */ /* 0x000fe20000010000 */
[----:B------:R-:W-:Y:S01]  /*5600*/  CS2R R98, SRZ ;  /* 0x0000000000627805 */ /* 0x000fe2000001ff00 */
[----:B------:R0:W3:Y:S01]  /*5610*/  MUFU.EX2 R189, R44 ;  /* 0x0000002c00bd7308 */ /* 0x0000e20000000800 */
[----:B-1----:R-:W-:Y:S01]  /*5620*/  FADD.FTZ R3, R195, R0 ;  /* 0x00000000c3037221 */ /* 0x002fe20000010000 */
[----:B------:R-:W-:Y:S01]  /*5630*/  FADD.FTZ R5, R35, R12 ;  /* 0x0000000c23057221 */ /* 0x000fe20000010000 */
[----:B------:R-:W-:Y:S02]  /*5640*/  F2FP.BF16.F32.PACK_AB R195, R195, R36 ;  /* 0x00000024c3c3723e */ /* 0x000fe400000010ff */
[----:B------:R-:W-:Y:S01]  /*5650*/  CS2R R34, SRZ ;  /* 0x0000000000227805 */ /* 0x000fe2000001ff00 */
[----:B------:R-:W-:Y:S02]  /*5660*/  FADD.FTZ R12, R102, R5 ;  /* 0x00000005660c7221 */ /* 0x000fe40000010000 */
[----:B------:R-:W1:Y:S01]  /*5670*/  MUFU.EX2 R46, R46 ;  /* 0x0000002e002e7308 */ /* 0x000e620000000800 */
[----:B--2---:R-:W-:Y:S01]  /*5680*/  FADD.FTZ R0, R42, R3 ;  /* 0x000000032a007221 */ /* 0x004fe20000010000 */
[----:B0-----:R-:W-:-:S06]  /*5690*/  CS2R R44, SRZ ;  /* 0x00000000002c7805 */ /* 0x001fcc000001ff00 */
[----:B------:R0:W2:Y:S01]  /*56a0*/  MUFU.EX2 R191, R48 ;  /* 0x0000003000bf7308 */ /* 0x0000a20000000800 */
[C---:B---3--:R-:W-:Y:S01]  /*56b0*/  FADD.FTZ R3, R189.reuse, R0 ;  /* 0x00000000bd037221 */ /* 0x048fe20000010000 */
[----:B------:R-:W-:Y:S02]  /*56c0*/  F2FP.BF16.F32.PACK_AB R189, R189, R42 ;  /* 0x0000002abdbd723e */ /* 0x000fe400000010ff */
[----:B------:R-:W-:-:S04]  /*56d0*/  CS2R R42, SRZ ;  /* 0x00000000002a7805 */ /* 0x000fc8000001ff00 */
[----:B------:R-:W3:Y:S01]  /*56e0*/  MUFU.EX2 R50, R50 ;  /* 0x0000003200327308 */ /* 0x000ee20000000800 */
[----:B-1----:R-:W-:Y:S01]  /*56f0*/  FADD.FTZ R0, R46, R3 ;  /* 0x000000032e007221 */ /* 0x002fe20000010000 */
[----:B0-----:R-:W-:-:S06]  /*5700*/  CS2R R48, SRZ ;  /* 0x0000000000307805 */ /* 0x001fcc000001ff00 */
[----:B------:R0:W1:Y:S01]  /*5710*/  MUFU.EX2 R185, R52 ;  /* 0x0000003400b97308 */ /* 0x0000620000000800 */
[C---:B--2---:R-:W-:Y:S01]  /*5720*/  FADD.FTZ R3, R191.reuse, R0 ;  /* 0x00000000bf037221 */ /* 0x044fe20000010000 */
[----:B------:R-:W-:Y:S02]  /*5730*/  F2FP.BF16.F32.PACK_AB R191, R191, R46 ;  /* 0x0000002ebfbf723e */ /* 0x000fe400000010ff */
[----:B------:R-:W-:-:S04]  /*5740*/  CS2R R46, SRZ ;  /* 0x00000000002e7805 */ /* 0x000fc8000001ff00 */
[----:B------:R2:W4:Y:S01]  /*5750*/  MUFU.EX2 R37, R104 ;  /* 0x0000006800257308 */ /* 0x0005220000000800 */
[----:B---3--:R-:W-:Y:S01]  /*5760*/  FADD.FTZ R0, R50, R3 ;  /* 0x0000000332007221 */ /* 0x008fe20000010000 */
[----:B0-----:R-:W-:-:S06]  /*5770*/  CS2R R52, SRZ ;  /* 0x0000000000347805 */ /* 0x001fcc000001ff00 */
[----:B------:R-:W0:Y:S01]  /*5780*/  MUFU.EX2 R54, R54 ;  /* 0x0000003600367308 */ /* 0x000e220000000800 */
[C---:B-1----:R-:W-:Y:S01]  /*5790*/  FADD.FTZ R3, R185.reuse, R0 ;  /* 0x00000000b9037221 */ /* 0x042fe20000010000 */
[----:B------:R-:W-:Y:S02]  /*57a0*/  F2FP.BF16.F32.PACK_AB R185, R185, R50 ;  /* 0x00000032b9b9723e */ /* 0x000fe400000010ff */
[----:B--2---:R-:W-:Y:S02]  /*57b0*/  CS2R R104, SRZ ;  /* 0x0000000000687805 */ /* 0x004fe4000001ff00 */
[----:B------:R-:W-:Y:S02]  /*57c0*/  CS2R R50, SRZ ;  /* 0x0000000000327805 */ /* 0x000fe4000001ff00 */
[----:B------:R-:W1:Y:S01]  /*57d0*/  MUFU.EX2 R106, R106 ;  /* 0x0000006a006a7308 */ /* 0x000e620000000800 */
[C---:B----4-:R-:W-:Y:S01]  /*57e0*/  FADD.FTZ R5, R37.reuse, R12 ;  /* 0x0000000c25057221 */ /* 0x050fe20000010000 */
[----:B------:R-:W-:-:S02]  /*57f0*/  F2FP.BF16.F32.PACK_AB R180, R37, R102 ;  /* 0x0000006625b4723e */ /* 0x000fc400000010ff */
[----:B------:R-:W-:Y:S02]  /*5800*/  CS2R R102, SRZ ;  /* 0x0000000000667805 */ /* 0x000fe4000001ff00 */
[----:B------:R-:W-:Y:S02]  /*5810*/  CS2R R36, SRZ ;  /* 0x0000000000247805 */ /* 0x000fe4000001ff00 */
[----:B------:R2:W3:Y:S01]  /*5820*/  MUFU.EX2 R187, R56 ;  /* 0x0000003800bb7308 */ /* 0x0004e20000000800 */
[----:B0-----:R-:W-:-:S07]  /*5830*/  FADD.FTZ R0, R54, R3 ;  /* 0x0000000336007221 */ /* 0x001fce0000010000 */
[----:B------:R-:W0:Y:S01]  /*5840*/  MUFU.EX2 R39, R39 ;  /* 0x0000002700277308 */ /* 0x000e220000000800 */
[----:B-1----:R-:W-:Y:S01]  /*5850*/  FADD.FTZ R12, R106, R5 ;  /* 0x000000056a0c7221 */ /* 0x002fe20000010000 */
[----:B--2---:R-:W-:-:S06]  /*5860*/  CS2R R56, SRZ ;  /* 0x0000000000387805 */ /* 0x004fcc000001ff00 */
[----:B------:R-:W1:Y:S01]  /*5870*/  MUFU.EX2 R58, R58 ;  /* 0x0000003a003a7308 */ /* 0x000e620000000800 */
[C---:B---3--:R-:W-:Y:S01]  /*5880*/  FADD.FTZ R3, R187.reuse, R0 ;  /* 0x00000000bb037221 */ /* 0x048fe20000010000 */
[----:B------:R-:W-:Y:S02]  /*5890*/  F2FP.BF16.F32.PACK_AB R187, R187, R54 ;  /* 0x00000036bbbb723e */ /* 0x000fe400000010ff */
[----:B------:R-:W-:-:S04]  /*58a0*/  CS2R R54, SRZ ;  /* 0x0000000000367805 */ /* 0x000fc8000001ff00 */
[----:B------:R-:W2:Y:S01]  /*58b0*/  MUFU.EX2 R108, R108 ;  /* 0x0000006c006c7308 */ /* 0x000ea20000000800 */
[C---:B0-----:R-:W-:Y:S01]  /*58c0*/  FADD.FTZ R5, R39.reuse, R12 ;  /* 0x0000000c27057221 */ /* 0x041fe20000010000 */
[----:B------:R-:W-:Y:S02]  /*58d0*/  F2FP.BF16.F32.PACK_AB R182, R39, R106 ;  /* 0x0000006a27b6723e */ /* 0x000fe400000010ff */
[----:B------:R-:W-:-:S04]  /*58e0*/  CS2R R106, SRZ ;  /* 0x00000000006a7805 */ /* 0x000fc8000001ff00 */
[----:B------:R0:W3:Y:S01]  /*58f0*/  MUFU.EX2 R181, R60 ;  /* 0x0000003c00b57308 */ /* 0x0000e20000000800 */
[----:B-1----:R-:W-:-:S07]  /*5900*/  FADD.FTZ R0, R58, R3 ;  /* 0x000000033a007221 */ /* 0x002fce0000010000 */
[----:B------:R1:W4:Y:S01]  /*5910*/  MUFU.EX2 R21, R110 ;  /* 0x0000006e00157308 */ /* 0x0003220000000800 */
[----:B--2---:R-:W-:Y:S01]  /*5920*/  FADD.FTZ R12, R108, R5 ;  /* 0x000000056c0c7221 */ /* 0x004fe20000010000 */
[----:B0-----:R-:W-:-:S06]  /*5930*/  CS2R R60, SRZ ;  /* 0x00000000003c7805 */ /* 0x001fcc000001ff00 */
[----:B------:R-:W0:Y:S01]  /*5940*/  MUFU.EX2 R38, R38 ;  /* 0x0000002600267308 */ /* 0x000e220000000800 */
[C---:B---3--:R-:W-:Y:S01]  /*5950*/  FADD.FTZ R3, R181.reuse, R0 ;  /* 0x00000000b5037221 */ /* 0x048fe20000010000 */
[----:B------:R-:W-:Y:S02]  /*5960*/  F2FP.BF16.F32.PACK_AB R181, R181, R58 ;  /* 0x0000003ab5b5723e */ /* 0x000fe400000010ff */
[----:B-1----:R-:W-:Y:S02]  /*5970*/  CS2R R110, SRZ ;  /* 0x00000000006e7805 */ /* 0x002fe4000001ff00 */
[----:B------:R-:W-:Y:S02]  /*5980*/  CS2R R58, SRZ ;  /* 0x00000000003a7805 */ /* 0x000fe4000001ff00 */
[----:B------:R-:W1:Y:S01]  /*5990*/  MUFU.EX2 R112, R112 ;  /* 0x0000007000707308 */ /* 0x000e620000000800 */
[C---:B----4-:R-:W-:Y:S01]  /*59a0*/  FADD.FTZ R5, R21.reuse, R12 ;  /* 0x0000000c15057221 */ /* 0x050fe20000010000 */
[----:B------:R-:W-:-:S02]  /*59b0*/  F2FP.BF16.F32.PACK_AB R176, R21, R108 ;  /* 0x0000006c15b0723e */ /* 0x000fc400000010ff */
[----:B------:R-:W-:-:S04]  /*59c0*/  CS2R R108, SRZ ;  /* 0x00000000006c7805 */ /* 0x000fc8000001ff00 */
[----:B------:R2:W3:Y:S01]  /*59d0*/  MUFU.EX2 R183, R64 ;  /* 0x0000004000b77308 */ /* 0x0004e20000000800 */
[----:B0-----:R-:W-:-:S07]  /*59e0*/  FADD.FTZ R0, R38, R3 ;  /* 0x0000000326007221 */ /* 0x001fce0000010000 */
[----:B------:R-:W0:Y:S01]  /*59f0*/  MUFU.EX2 R26, R26 ;  /* 0x0000001a001a7308 */ /* 0x000e220000000800 */
[----:B-1----:R-:W-:Y:S01]  /*5a00*/  FADD.FTZ R12, R112, R5 ;  /* 0x00000005700c7221 */ /* 0x002fe20000010000 */
[----:B--2---:R-:W-:-:S06]  /*5a10*/  CS2R R64, SRZ ;  /* 0x0000000000407805 */ /* 0x004fcc000001ff00 */
[----:B------:R1:W2:Y:S01]  /*5a20*/  MUFU.EX2 R177, R66 ;  /* 0x0000004200b17308 */ /* 0x0002a20000000800 */
[C---:B---3--:R-:W-:Y:S01]  /*5a30*/  FADD.FTZ R5, R183.reuse, R0 ;  /* 0x00000000b7057221 */ /* 0x048fe20000010000 */
[----:B------:R-:W-:Y:S02]  /*5a40*/  F2FP.BF16.F32.PACK_AB R183, R183, R38 ;  /* 0x00000026b7b7723e */ /* 0x000fe400000010ff */
[----:B------:R-:W-:-:S04]  /*5a50*/  CS2R R38, SRZ ;  /* 0x0000000000267805 */ /* 0x000fc8000001ff00 */
[----:B------:R-:W3:Y:S01]  /*5a60*/  MUFU.EX2 R30, R30 ;  /* 0x0000001e001e7308 */ /* 0x000ee20000000800 */
[----:B0-----:R-:W-:Y:S01]  /*5a70*/  FADD.FTZ R0, R26, R5 ;  /* 0x000000051a007221 */ /* 0x001fe20000010000 */
[----:B-1----:R-:W-:-:S06]  /*5a80*/  CS2R R66, SRZ ;  /* 0x0000000000427805 */ /* 0x002fcc000001ff00 */
[----:B------:R-:W0:Y:S01]  /*5a90*/  MUFU.EX2 R25, R25 ;  /* 0x0000001900197308 */ /* 0x000e220000000800 */
[C---:B--2---:R-:W-:Y:S01]  /*5aa0*/  FADD.FTZ R5, R177.reuse, R0 ;  /* 0x00000000b1057221 */ /* 0x044fe20000010000 */
[----:B------:R-:W-:Y:S01]  /*5ab0*/  F2FP.BF16.F32.PACK_AB R177, R177, R26 ;  /* 0x0000001ab1b1723e */ /* 0x000fe200000010ff */
[----:B------:R-:W-:Y:S01]  /*5ac0*/  IMAD.MOV.U32 R0, RZ, RZ, 0x3f800000 ;  /* 0x3f800000ff007424 */ /* 0x000fe200078e00ff */
[----:B------:R-:W-:-:S04]  /*5ad0*/  CS2R R26, SRZ ;  /* 0x00000000001a7805 */ /* 0x000fc8000001ff00 */
[----:B------:R-:W1:Y:S01]  /*5ae0*/  MUFU.EX2 R41, R41 ;  /* 0x0000002900297308 */ /* 0x000e620000000800 */
[----:B---3--:R-:W-:Y:S01]  /*5af0*/  FADD.FTZ R2, R30, R5 ;  /* 0x000000051e027221 */ /* 0x008fe20000010000 */
[----:B------:R-:W-:Y:S02]  /*5b00*/  IMAD.MOV.U32 R5, RZ, RZ, 0x3f800000 ;  /* 0x3f800000ff057424 */ /* 0x000fe400078e00ff */
[C---:B0-----:R-:W-:Y:S01]  /*5b10*/  FADD.FTZ R3, R25.reuse, R12 ;  /* 0x0000000c19037221 */ /* 0x041fe20000010000 */
[----:B------:R-:W-:Y:S02]  /*5b20*/  F2FP.BF16.F32.PACK_AB R178, R25, R112 ;  /* 0x0000007019b2723e */ /* 0x000fe400000010ff */
[----:B------:R-:W-:Y:S02]  /*5b30*/  CS2R R112, SRZ ;  /* 0x0000000000707805 */ /* 0x000fe4000001ff00 */
[----:B------:R-:W-:Y:S01]  /*5b40*/  CS2R R24, SRZ ;  /* 0x0000000000187805 */ /* 0x000fe2000001ff00 */
[C---:B-1----:R-:W-:Y:S01]  /*5b50*/  FADD.FTZ R2, R41.reuse, R2 ;  /* 0x0000000229027221 */ /* 0x042fe20000010000 */
[----:B------:R-:W-:-:S02]  /*5b60*/  F2FP.BF16.F32.PACK_AB R179, R41, R30 ;  /* 0x0000001e29b3723e */ /* 0x000fc400000010ff */
[----:B------:R-:W-:Y:S02]  /*5b70*/  CS2R R40, SRZ ;  /* 0x0000000000287805 */ /* 0x000fe4000001ff00 */
[----:B------:R-:W-:Y:S01]  /*5b80*/  CS2R R30, SRZ ;  /* 0x00000000001e7805 */ /* 0x000fe2000001ff00 */
[----:B------:R-:W-:Y:S06]  /*5b90*/  @!P2 BRA `(.L_x_195) ;  /* 0x0000004000d0a947 */ /* 0x000fec0003800000 */
[----:B------:R-:W-:Y:S01]  /*5ba0*/  VIADD R10, R120, 0xfffffffe ;  /* 0xfffffffe780a7836 */ /* 0x000fe20000000000 */
[----:B------:R-:W-:Y:S01]  /*5bb0*/  UMOV UR38, UR39 ;  /* 0x0000002700267c82 */ /* 0x000fe20008000000 */
[----:B------:R-:W-:Y:S01]  /*5bc0*/  IMAD.MOV.U32 R11, RZ, RZ, R8 ;  /* 0x000000ffff0b7224 */ /* 0x000fe200078e0008 */
[----:B------:R-:W-:Y:S01]  /*5bd0*/  UMOV UR6, UR36 ;  /* 0x0000002400067c82 */ /* 0x000fe20008000000 */
[----:B------:R-:W-:Y:S01]  /*5be0*/  IMAD.MOV.U32 R9, RZ, RZ, R6 ;  /* 0x000000ffff097224 */ /* 0x000fe200078e0006 */
[----:B------:R-:W-:Y:S01]  /*5bf0*/  ULDC UR5, c[0x0][0x9d8] ;  /* 0x0002760000057ab9 */ /* 0x000fe20000000800 */
[----:B------:R-:W-:Y:S02]  /*5c00*/  IMAD.MOV.U32 R0, RZ, RZ, 0x3f800000 ;  /* 0x3f800000ff007424 */ /* 0x000fe400078e00ff */
[----:B------:R-:W-:-:S07]  /*5c10*/  IMAD.MOV.U32 R119, RZ, RZ, RZ ;  /* 0x000000ffff777224 */ /* 0x000fce00078e00ff */
.L_x_206:
[----:B------:R-:W-:-:S04]  /*5c20*/  UIADD3 UR4, UR6, 0x1, URZ ;  /* 0x0000000106047890 */ /* 0x000fc8000fffe03f */
[----:B------:R-:W-:-:S04]  /*5c30*/  UISETP.NE.AND UP0, UPT, UR4, 0x2, UPT ;  /* 0x000000020400788c */ /* 0x000fc8000bf05270 */
[----:B------:R-:W-:Y:S02]  /*5c40*/  USEL UR39, URZ, 0x1, UP0 ;  /* 0x000000013f277887 */ /* 0x000fe40008000000 */
[----:B------:R-:W-:Y:S02]  /*5c50*/  USEL UR36, UR4, URZ, UP0 ;  /* 0x0000003f04247287 */ /* 0x000fe40008000000 */
[----:B------:R-:W-:Y:S01]  /*5c60*/  ULOP3.LUT UR39, UR38, UR39, URZ, 0x3c, !UPT ;  /* 0x0000002726277292 */ /* 0x000fe2000f8e3c3f */
[----:B------:R-:W-:Y:S11]  /*5c70*/  @!P0 BRA `(.L_x_196) ;  /* 0x0000000000048947 */ /* 0x000ff60003800000 */
[----:B------:R-:W-:Y:S01]  /*5c80*/  BPT.TRAP 0x1 ;  /* 0x000000040000795c */ /* 0x000fe20000300000 */
.L_x_196:
        /* <DEDUP_REMOVED lines=9> */
.L_x_197:
[----:B-1----:R-:W-:Y:S05]  /*5d20*/  @P1 BRA `(.L_x_198) ;  /* 0x0000000000081947 */ /* 0x002fea0003800000 */
[----:B------:R-:W1:Y:S02]  /*5d30*/  SYNCS.PHASECHK.TRANS64.TRYWAIT P1, [UR7+0x36830], R6 ;  /* 0x03683006ff0075a7 */ /* 0x000e640008020147 */
[----:B-1----:R-:W-:Y:S05]  /*5d40*/  @!P1 BRA `(.L_x_199) ;  /* 0x000000b800709947 */ /* 0x002fea0003800000 */
.L_x_198:
        /* <DEDUP_REMOVED lines=592> */
.L_x_200:
[----:B------:R-:W-:Y:S01]  /*8250*/  ULEA UR10, UR6, UR37, 0x3 ;  /* 0x00000025060a7291 */ /* 0x000fe2000f8e183f */
[----:B------:R-:W-:-:S05]  /*8260*/  IMAD.U32 R0, RZ, RZ, UR38 ;  /* 0x00000026ff007e24 */ /* 0x000fca000f8e00ff */
[----:B------:R-:W-:-:S04]  /*8270*/  SHF.L.U32 R0, R0, 0x1f, RZ ;  /* 0x0000001f00007819 */ /* 0x000fc800000006ff */
[----:B------:R2:W3:Y:S01]  /*8280*/  SYNCS.PHASECHK.TRANS64.TRYWAIT P1, [UR10+0x36850], R0 ;  /* 0x03685000ff0075a7 */ /* 0x0004e2000802014a */
[----:B------:R-:W-:Y:S05]  /*8290*/  @!P0 BRA `(.L_x_201) ;  /* 0x0000000000048947 */ /* 0x000fea0003800000 */
[----:B------:R-:W-:Y:S01]  /*82a0*/  BPT.TRAP 0x1 ;  /* 0x000000040000795c */ /* 0x000fe20000300000 */
.L_x_201:
[----:B---3--:R-:W-:Y:S05]  /*82b0*/  @P1 BRA `(.L_x_202) ;  /* 0x0000000000081947 */ /* 0x008fea0003800000 */
[----:B------:R-:W3:Y:S02]  /*82c0*/  SYNCS.PHASECHK.TRANS64.TRYWAIT P1, [UR10+0x36850], R0 ;  /* 0x03685000ff0075a7 */ /* 0x000ee4000802014a */
[----:B---3--:R-:W-:Y:S05]  /*82d0*/  @!P1 BRA `(.L_x_203) ;  /* 0x0000009400249947 */ /* 0x008fea0003800000 */
.L_x_202:
[----:B------:R-:W-:Y:S01]  /*82e0*/  UIADD3 UR37, UR37, 0x400, URZ ;  /* 0x0000040025257890 */ /* 0x000fe2000fffe03f */
[----:B------:R-:W-:Y:S01]  /*82f0*/  WARPGROUP.ARRIVE ;  /* 0x00000000000079c5 */ /* 0x000fe20000000000 */
[----:B------:R-:W-:Y:S02]  /*8300*/  UMOV UR15, 0x40000040 ;  /* 0x40000040000f7882 */ /* 0x000fe40000000000 */
[----:B------:R-:W-:-:S04]  /*8310*/  USHF.R.U32.HI UR37, URZ, 0x4, UR37 ;  /* 0x000000043f257899 */ /* 0x000fc80008011625 */
[----:B------:R-:W-:-:S04]  /*8320*/  ULOP3.LUT UR37, UR37, 0x3fff, URZ, 0xc0, !UPT ;  /* 0x00003fff25257892 */ /* 0x000fc8000f8ec03f */
[----:B------:R-:W-:-:S04]  /*8330*/  ULOP3.LUT UR4, UR37, 0x3800000, URZ, 0xfc, !UPT ;  /* 0x0380000025047892 */ /* 0x000fc8000f8efc3f */
[----:B------:R-:W-:-:S04]  /*8340*/  UIMAD UR4, UR6, 0xa80, UR4 ;  /* 0x00000a80060478a4 */ /* 0x000fc8000f8e0204 */
[----:B------:R-:W-:-:S03]  /*8350*/  UIADD3 UR6, UR4, 0x80, URZ ;  /* 0x0000008004067890 */ /* 0x000fc6000fffe03f */
[----:B------:R-:W-:Y:S02]  /*8360*/  UMOV UR14, UR4 ;  /* 0x00000004000e7c82 */ /* 0x000fe40008000000 */
[----:B------:R-:W-:Y:S01]  /*8370*/  HGMMA.64x192x16.F32.BF16 R24, R200, gdesc[UR12].tnspB, R24, gsb0 ;  /* 0x42e0000cc8187df0 */ /* 0x000fe20008001818 */
[----:B------:R-:W-:Y:S01]  /*8380*/  UMOV UR15, 0x40000040 ;  /* 0x40000040000f7882 */ /* 0x000fe20000000000 */
[----:B------:R-:W-:Y:S01]  /*8390*/  UMOV UR14, UR6 ;  /* 0x00000006000e7c82 */ /* 0x000fe20008000000 */
[----:B------:R-:W-:Y:S01]  /*83a0*/  UIADD3 UR6, UR4, 0x100, URZ ;  /* 0x0000010004067890 */ /* 0x000fe2000fffe03f */
[----:B------:R-:W-:Y:S02]  /*83b0*/  WARPGROUP.DEPBAR.LE gsb0, 0x0 ;  /* 0x00008000000079c5 */ /* 0x000fe40000010000 */
[----:B------:R-:W-:-:S14]  /*83c0*/  WARPGROUP.ARRIVE ;  /* 0x00000000000079c5 */ /* 0x000fdc0000000000 */
[----:B------:R-:W-:Y:S01]  /*83d0*/  HGMMA.64x192x16.F32.BF16 R24, R196, gdesc[UR12].tnspB, R24, gsb0 ;  /* 0x42e0000cc4187df0 */ /* 0x000fe20008001818 */
[----:B------:R-:W-:Y:S01]  /*83e0*/  UMOV UR14, UR6 ;  /* 0x00000006000e7c82 */ /* 0x000fe20008000000 */
[----:B------:R-:W-:Y:S01]  /*83f0*/  UMOV UR15, 0x40000040 ;  /* 0x40000040000f7882 */ /* 0x000fe20000000000 */
        /* <DEDUP_REMOVED lines=12> */
[----:B------:R-:W-:Y:S02]  /*84c0*/  UIADD3 UR6, UR4, 0x280, URZ ;  /* 0x0000028004067890 */ /* 0x000fe4000fffe03f */
[----:B------:R-:W-:Y:S01]  /*84d0*/  UIADD3 UR4, UR4, 0x300, URZ ;  /* 0x0000030004047890 */ /* 0x000fe2000fffe03f */
[----:B------:R-:W-:Y:S02]  /*84e0*/  WARPGROUP.DEPBAR.LE gsb0, 0x0 ;  /* 0x00008000000079c5 */ /* 0x000fe40000010000 */
[----:B------:R-:W-:-:S12]  /*84f0*/  WARPGROUP.ARRIVE ;  /* 0x00000000000079c5 */ /* 0x000fd80000000000 */
[----:B------:R-:W-:Y:S01]  /*8500*/  HGMMA.64x192x16.F32.BF16 R24, R184, gdesc[UR12].tnspB, R24, gsb0 ;  /* 0x42e0000cb8187df0 */ /* 0x000fe20008001818 */
[----:B------:R-:W-:Y:S01]  /*8510*/  UMOV UR14, UR6 ;  /* 0x00000006000e7c82 */ /* 0x000fe20008000000 */
[----:B------:R-:W-:Y:S01]  /*8520*/  UMOV UR15, 0x40000040 ;  /* 0x40000040000f7882 */ /* 0x000fe20000000000 */
[----:B------:R-:W-:Y:S02]  /*8530*/  WARPGROUP.DEPBAR.LE gsb0, 0x0 ;  /* 0x00008000000079c5 */ /* 0x000fe40000010000 */
[----:B------:R-:W-:-:S15]  /*8540*/  WARPGROUP.ARRIVE ;  /* 0x00000000000079c5 */ /* 0x000fde0000000000 */
[----:B------:R-:W-:Y:S01]  /*8550*/  HGMMA.64x192x16.F32.BF16 R24, R180, gdesc[UR12].tnspB, R24, gsb0 ;  /* 0x42e0000cb4187df0 */ /* 0x000fe20008001818 */
[----:B------:R-:W-:Y:S01]  /*8560*/  UMOV UR14, UR4 ;  /* 0x00000004000e7c82 */ /* 0x000fe20008000000 */
[----:B------:R-:W-:Y:S01]  /*8570*/  UMOV UR15, 0x40000040 ;  /* 0x40000040000f7882 */ /* 0x000fe20000000000 */
[----:B------:R-:W-:Y:S02]  /*8580*/  WARPGROUP.DEPBAR.LE gsb0, 0x0 ;  /* 0x00008000000079c5 */ /* 0x000fe40000010000 */
[----:B------:R-:W-:-:S15]  /*8590*/  WARPGROUP.ARRIVE ;  /* 0x00000000000079c5 */ /* 0x000fde0000000000 */
[----:B------:R-:W-:Y:S03]  /*85a0*/  HGMMA.64x192x16.F32.BF16 R24, R176, gdesc[UR12].tnspB, R24, gsb0 ;  /* 0x42e0000cb0187df0 */ /* 0x000fe60008001818 */
[----:B------:R-:W-:Y:S02]  /*85b0*/  WARPGROUP.DEPBAR.LE gsb0, 0x0 ;  /* 0x00008000000079c5 */ /* 0x000fe40000010000 */
[----:B------:R-:W-:Y:S05]  /*85c0*/  @!P0 BRA `(.L_x_204) ;  /* 0x0000000000048947 */ /* 0x000fea0003800000 */
[----:B------:R-:W-:Y:S01]  /*85d0*/  BPT.TRAP 0x1 ;  /* 0x000000040000795c */ /* 0x000fe20000300000 */
.L_x_204:
[----:B------:R-:W-:Y:S01]  /*85e0*/  FMUL.FTZ R176, R168, UR5 ;  /* 0x00000005a8b07c20 */ /* 0x000fe20008410000 */
[----:B------:R-:W-:Y:S01]  /*85f0*/  FMUL.FTZ R12, R170, UR5 ;  /* 0x00000005aa0c7c20 */ /* 0x000fe20008410000 */
[----:B------:R-:W-:Y:S01]  /*8600*/  FMUL.FTZ R178, R169, UR5 ;  /* 0x00000005a9b27c20 */ /* 0x000fe20008410000 */
[----:B------:R-:W-:Y:S01]  /*8610*/  FMUL.FTZ R14, R171, UR5 ;  /* 0x00000005ab0e7c20 */ /* 0x000fe20008410000 */
[----:B------:R-:W-:Y:S01]  /*8620*/  FMUL.FTZ R170, R172, UR5 ;  /* 0x00000005acaa7c20 */ /* 0x000fe20008410000 */
[----:B------:R-:W-:Y:S01]  /*8630*/  FMUL.FTZ R20, R174, UR5 ;  /* 0x00000005ae147c20 */ /* 0x000fe20008410000 */
[----:B------:R-:W3:Y:S01]  /*8640*/  MUFU.TANH R176, R176 ;  /* 0x000000b000b07308 */ /* 0x000ee20000002400 */
        /* <DEDUP_REMOVED lines=16> */
[----:B---3--:R-:W-:Y:S01]  /*8750*/  FMNMX.FTZ R5, R176, R9, !PT ;  /* 0x00000009b0057209 */ /* 0x008fe20007810000 */
[----:B------:R-:W-:Y:S01]  /*8760*/  FMUL.FTZ R190, R156, UR5 ;  /* 0x000000059cbe7c20 */ /* 0x000fe20008410000 */
[----:B------:R-:W-:Y:S01]  /*8770*/  FMUL.FTZ R156, R158, UR5 ;  /* 0x000000059e9c7c20 */ /* 0x000fe20008410000 */
[----:B------:R-:W-:Y:S01]  /*8780*/  FMUL.FTZ R222, R157, UR5 ;  /* 0x000000059dde7c20 */ /* 0x000fe20008410000 */
[----:B------:R-:W-:Y:S01]  /*8790*/  FMUL.FTZ R158, R159, UR5 ;  /* 0x000000059f9e7c20 */ /* 0x000fe20008410000 */
[----:B------:R-:W-:Y:S01]  /*87a0*/  FMUL.FTZ R224, R144, UR5 ;  /* 0x0000000590e07c20 */ /* 0x000fe20008410000 */
[----:B------:R-:W-:Y:S01]  /*87b0*/  FMUL.FTZ R144, R146, UR5 ;  /* 0x0000000592907c20 */ /* 0x000fe20008410000 */
[----:B------:R-:W3:Y:S01]  /*87c0*/  MUFU.TANH R14, R14 ;  /* 0x0000000e000e7308 */ /* 0x000ee20000002400 */
[----:B-1----:R-:W-:Y:S01]  /*87d0*/  FMNMX.FTZ R7, R12, R11, !PT ;  /* 0x0000000b0c077209 */ /* 0x002fe20007810000 */
[----:B------:R-:W-:Y:S01]  /*87e0*/  FMUL.FTZ R226, R145, UR5 ;  /* 0x0000000591e27c20 */ /* 0x000fe20008410000 */
[----:B------:R-:W-:Y:S01]  /*87f0*/  FMUL.FTZ R146, R147, UR5 ;  /* 0x0000000593927c20 */ /* 0x000fe20008410000 */
[----:B------:R-:W-:Y:S01]  /*8800*/  FMUL.FTZ R228, R148, UR5 ;  /* 0x0000000594e47c20 */ /* 0x000fe20008410000 */
[----:B------:R-:W-:Y:S01]  /*8810*/  FMUL.FTZ R148, R150, UR5 ;  /* 0x0000000596947c20 */ /* 0x000fe20008410000 */
[----:B------:R-:W-:Y:S01]  /*8820*/  FMUL.FTZ R230, R149, UR5 ;  /* 0x0000000595e67c20 */ /* 0x000fe20008410000 */
[----:B------:R-:W-:Y:S01]  /*8830*/  FMUL.FTZ R150, R151, UR5 ;  /* 0x0000000597967c20 */ /* 0x000fe20008410000 */
[----:B------:R-:W1:Y:S01]  /*8840*/  MUFU.TANH R170, R170 ;  /* 0x000000aa00aa7308 */ /* 0x000e620000002400 */
[----:B----4-:R-:W-:Y:S01]  /*8850*/  FMNMX.FTZ R5, R178, R5, !PT ;  /* 0x00000005b2057209 */ /* 0x010fe20007810000 */
        /* <DEDUP_REMOVED lines=31> */
[----:B---3--:R-:W-:-:S02]  /*8a50*/  FMNMX.FTZ R5, R172, R5, !PT ;  /* 0x00000005ac057209 */ /* 0x008fc40007810000 */
[----:B------:R-:W-:-:S05]  /*8a60*/  ISETP.NE.AND P1, PT, R18, RZ, PT ;  /* 0x000000ff1200720c */ /* 0x000fca0003f25270 */
[----:B------:R-:W3:Y:S01]  /*8a70*/  MUFU.TANH R160, R160 ;  /* 0x000000a000a07308 */ /* 0x000ee20000002400 */
[----:B-1----:R-:W-:-:S07]  /*8a80*/  FMNMX.FTZ R7, R168, R7, !PT ;  /* 0x00000007a8077209 */ /* 0x002fce0007810000 */
[----:B------:R-:W1:Y:S01]  /*8a90*/  MUFU.TANH R180, R180 ;  /* 0x000000b400b47308 */ /* 0x000e620000002400 */
[----:B----4-:R-:W-:-:S07]  /*8aa0*/  FMNMX.FTZ R5, R174, R5, !PT ;  /* 0x00000005ae057209 */ /* 0x010fce0007810000 */
[----:B------:R-:W4:Y:S01]  /*8ab0*/  MUFU.TANH R162, R162 ;  /* 0x000000a200a27308 */ /* 0x000f220000002400 */
[----:B---3--:R-:W-:-:S07]  /*8ac0*/  FMNMX.FTZ R7, R160, R7, !PT ;  /* 0x00000007a0077209 */ /* 0x008fce0007810000 */
        /* <DEDUP_REMOVED lines=48> */
[----:B------:R-:W2:Y:S01]  /*8dd0*/  MUFU.TANH R236, R236 ;  /* 0x000000ec00ec7308 */ /* 0x000ea20000002400 */
[----:B-1----:R-:W-:-:S07]  /*8de0*/  FMNMX.FTZ R5, R234, R5, !PT ;  /* 0x00000005ea057209 */ /* 0x002fce0007810000 */
[----:B------:R-:W1:Y:S01]  /*8df0*/  MUFU.TANH R140, R140 ;  /* 0x0000008c008c7308 */ /* 0x000e620000002400 */
[----:B----4-:R-:W-:-:S07]  /*8e00*/  FMNMX.FTZ R7, R138, R7, !PT ;  /* 0x000000078a077209 */ /* 0x010fce0007810000 */
[----:B------:R-:W3:Y:S01]  /*8e10*/  MUFU.TANH R13, R13 ;  /* 0x0000000d000d7308 */ /* 0x000ee20000002400 */
[----:B--2---:R-:W-:-:S07]  /*8e20*/  FMNMX.FTZ R0, R236, R5, !PT ;  /* 0x00000005ec007209 */ /* 0x004fce0007810000 */
[----:B------:R-:W2:Y:S01]  /*8e30*/  MUFU.TANH R142, R142 ;  /* 0x0000008e008e7308 */ /* 0x000ea20000002400 */
[----:B-1----:R-:W-:-:S07]  /*8e40*/  FMNMX.FTZ R7, R140, R7, !PT ;  /* 0x000000078c077209 */ /* 0x002fce0007810000 */
[----:B------:R-:W1:Y:S01]  /*8e50*/  MUFU.TANH R137, R137 ;  /* 0x0000008900897308 */ /* 0x000e620000002400 */
[----:B---3--:R-:W-:-:S07]  /*8e60*/  FMNMX.FTZ R0, R13, R0, !PT ;  /* 0x000000000d007209 */ /* 0x008fce0007810000 */
        /* <DEDUP_REMOVED lines=29> */
[----:B---3--:R-:W-:Y:S02]  /*9040*/  FMNMX.FTZ R7, R124, R7, !PT ;  /* 0x000000077c077209 */ /* 0x008fe40007810000 */
[----:B--2---:R-:W-:Y:S02]  /*9050*/  FMNMX.FTZ R0, R151, R0, !PT ;  /* 0x0000000097007209 */ /* 0x004fe40007810000 */
[----:B-1----:R-:W-:-:S03]  /*9060*/  FMNMX.FTZ R5, R126, R7, !PT ;  /* 0x000000077e057209 */ /* 0x002fc60007810000 */
[----:B------:R-:W1:Y:S04]  /*9070*/  SHFL.BFLY PT, R7, R0, 0x2, 0x1f ;  /* 0x0c401f0000077f89 */ /* 0x000e6800000e0000 */
[----:B0-----:R-:W0:Y:S01]  /*9080*/  SHFL.BFLY PT, R6, R5, 0x2, 0x1f ;  /* 0x0c401f0005067f89 */ /* 0x001e2200000e0000 */
[----:B-1----:R-:W-:Y:S02]  /*9090*/  FMNMX.FTZ R15, R0, R7, !PT ;  /* 0x00000007000f7209 */ /* 0x002fe40007810000 */
[----:B------:R-:W1:Y:S01]  /*90a0*/  LDC R7, c[0x0][0x988] ;  /* 0x00026200ff077b82 */ /* 0x000e620000000800 */
[----:B0-----:R-:W-:Y:S02]  /*90b0*/  FMNMX.FTZ R21, R5, R6, !PT ;  /* 0x0000000605157209 */ /* 0x001fe40007810000 */
[----:B------:R-:W0:Y:S04]  /*90c0*/  SHFL.BFLY PT, R6, R15, 0x1, 0x1f ;  /* 0x0c201f000f067f89 */ /* 0x000e2800000e0000 */
[----:B------:R-:W2:Y:S01]  /*90d0*/  SHFL.BFLY PT, R8, R21, 0x1, 0x1f ;  /* 0x0c201f0015087f89 */ /* 0x000ea200000e0000 */
[----:B0-----:R-:W-:-:S02]  /*90e0*/  FMNMX.FTZ R6, R15, R6, !PT ;  /* 0x000000060f067209 */ /* 0x001fc40007810000 */
[----:B--2---:R-:W-:-:S03]  /*90f0*/  FMNMX.FTZ R8, R21, R8, !PT ;  /* 0x0000000815087209 */ /* 0x004fc60007810000 */
[C---:B-1----:R-:W-:Y:S01]  /*9100*/  FMUL.FTZ R153, R6.reuse, R7 ;  /* 0x0000000706997220 */ /* 0x042fe20000410000 */
[----:B------:R-:W-:-:S03]  /*9110*/  FADD.FTZ R192, -R6, R9 ;  /* 0x0000000906c07221 */ /* 0x000fc60000010100 */
[-CC-:B------:R-:W-:Y:S01]  /*9120*/  FFMA.FTZ R15, R13, R7.reuse, -R153.reuse ;  /* 0x000000070d0f7223 */ /* 0x180fe20000010899 */
[-C--:B------:R-:W-:Y:S01]  /*9130*/  FFMA.FTZ R13, R139, R7.reuse, -R153 ;  /* 0x000000078b0d7223 */ /* 0x080fe20000010899 */
[C---:B------:R-:W-:Y:S01]  /*9140*/  FADD.FTZ R0, -R8.reuse, R11 ;  /* 0x0000000b08007221 */ /* 0x040fe20000010100 */
[-C--:B------:R-:W-:Y:S01]  /*9150*/  FMUL.FTZ R139, R8, R7.reuse ;  /* 0x00000007088b7220 */ /* 0x080fe20000410000 */
[-C--:B------:R-:W-:Y:S01]  /*9160*/  FFMA.FTZ R200, R176, R7.reuse, -R153 ;  /* 0x00000007b0c87223 */ /* 0x080fe20000010899 */
[-C--:B------:R-:W-:Y:S01]  /*9170*/  FMUL.FTZ R192, R192, R7.reuse ;  /* 0x00000007c0c07220 */ /* 0x080fe20000410000 */
[-C--:B------:R-:W-:Y:S01]  /*9180*/  FMUL.FTZ R0, R0, R7.reuse ;  /* 0x0000000700007220 */ /* 0x080fe20000410000 */
[-C--:B------:R-:W-:Y:S01]  /*9190*/  FFMA.FTZ R201, R12, R7.reuse, -R139 ;  /* 0x000000070cc97223 */ /* 0x080fe2000001088b */
[-C--:B------:R-:W-:Y:S01]  /*91a0*/  FFMA.FTZ R135, R178, R7.reuse, -R153 ;  /* 0x00000007b2877223 */ /* 0x080fe20000010899 */
[-C--:B------:R-:W-:Y:S01]  /*91b0*/  FFMA.FTZ R12, R14, R7.reuse, -R139 ;  /* 0x000000070e0c7223 */ /* 0x080fe2000001088b */
[----:B------:R0:W-:Y:S01]  /*91c0*/  MUFU.EX2 R5, R192 ;  /* 0x000000c000057308 */ /* 0x0001e20000000800 */
[-C--:B------:R-:W-:Y:S01]  /*91d0*/  FFMA.FTZ R202, R170, R7.reuse, -R153 ;  /* 0x00000007aaca7223 */ /* 0x080fe20000010899 */
[-C--:B------:R-:W-:Y:S01]  /*91e0*/  FFMA.FTZ R203, R20, R7.reuse, -R139 ;  /* 0x0000000714cb7223 */ /* 0x080fe2000001088b */
[-C--:B------:R-:W-:Y:S01]  /*91f0*/  FFMA.FTZ R133, R172, R7.reuse, -R153 ;  /* 0x00000007ac857223 */ /* 0x080fe20000010899 */
[-C--:B------:R-:W-:Y:S01]  /*9200*/  FFMA.FTZ R14, R168, R7.reuse, -R139 ;  /* 0x00000007a80e7223 */ /* 0x080fe2000001088b */
[-C--:B------:R-:W-:Y:S01]  /*9210*/  FFMA.FTZ R196, R174, R7.reuse, -R153 ;  /* 0x00000007aec47223 */ /* 0x080fe20000010899 */
[-C--:B------:R-:W-:Y:S01]  /*9220*/  FFMA.FTZ R197, R160, R7.reuse, -R139 ;  /* 0x00000007a0c57223 */ /* 0x080fe2000001088b */
[-C--:B------:R-:W-:Y:S01]  /*9230*/  FFMA.FTZ R131, R180, R7.reuse, -R153 ;  /* 0x00000007b4837223 */ /* 0x080fe20000010899 */
[----:B------:R-:W1:Y:S01]  /*9240*/  MUFU.EX2 R200, R200 ;  /* 0x000000c800c87308 */ /* 0x000e620000000800 */
[-CC-:B------:R-:W-:Y:S01]  /*9250*/  FFMA.FTZ R20, R162, R7.reuse, -R139.reuse ;  /* 0x00000007a2147223 */ /* 0x180fe2000001088b */
[-C--:B------:R-:W-:Y:S01]  /*9260*/  FFMA.FTZ R185, R136, R7.reuse, -R139 ;  /* 0x0000000788b97223 */ /* 0x080fe2000001088b */
[-C--:B------:R-:W-:Y:S01]  /*9270*/  FFMA.FTZ R198, R182, R7.reuse, -R153 ;  /* 0x00000007b6c67223 */ /* 0x080fe20000010899 */
[-C--:B------:R-:W-:Y:S01]  /*9280*/  FFMA.FTZ R199, R164, R7.reuse, -R139 ;  /* 0x00000007a4c77223 */ /* 0x080fe2000001088b */
[-CC-:B------:R-:W-:Y:S01]  /*9290*/  FFMA.FTZ R182, R141, R7.reuse, -R153.reuse ;  /* 0x000000078db67223 */ /* 0x180fe20000010899 */
[-C--:B------:R-:W-:Y:S01]  /*92a0*/  FFMA.FTZ R129, R184, R7.reuse, -R153 ;  /* 0x00000007b8817223 */ /* 0x080fe20000010899 */
[-C--:B------:R-:W-:Y:S01]  /*92b0*/  FFMA.FTZ R160, R166, R7.reuse, -R139 ;  /* 0x00000007a6a07223 */ /* 0x080fe2000001088b */
[----:B------:R-:W-:Y:S01]  /*92c0*/  MUFU.EX2 R0, R0 ;  /* 0x0000000000007308 */ /* 0x000fe20000000800 */
[-C--:B0-----:R-:W-:Y:S01]  /*92d0*/  FFMA.FTZ R192, R186, R7.reuse, -R153 ;  /* 0x00000007bac07223 */ /* 0x081fe20000010899 */
[-C--:B------:R-:W-:Y:S01]  /*92e0*/  FFMA.FTZ R193, R152, R7.reuse, -R139 ;  /* 0x0000000798c17223 */ /* 0x080fe2000001088b */
[-C--:B------:R-:W-:Y:S01]  /*92f0*/  FFMA.FTZ R127, R188, R7.reuse, -R153 ;  /* 0x00000007bc7f7223 */ /* 0x080fe20000010899 */
[-C--:B------:R-:W-:Y:S01]  /*9300*/  FFMA.FTZ R152, R154, R7.reuse, -R139 ;  /* 0x000000079a987223 */ /* 0x080fe2000001088b */
[-C--:B------:R-:W-:Y:S01]  /*9310*/  FFMA.FTZ R194, R190, R7.reuse, -R153 ;  /* 0x00000007bec27223 */ /* 0x080fe20000010899 */
[-C--:B------:R-:W-:Y:S01]  /*9320*/  FFMA.FTZ R195, R156, R7.reuse, -R139 ;  /* 0x000000079cc37223 */ /* 0x080fe2000001088b */
[----:B------:R-:W-:Y:S01]  /*9330*/  FFMA.FTZ R125, R222, R7, -R153 ;  /* 0x00000007de7d7223 */ /* 0x000fe20000010899 */
[----:B------:R-:W0:Y:S01]  /*9340*/  MUFU.EX2 R201, R201 ;  /* 0x000000c900c97308 */ /* 0x000e220000000800 */
[----:B-1----:R-:W-:Y:S01]  /*9350*/  FFMA.FTZ R136, R5, R3, R200 ;  /* 0x0000000305887223 */ /* 0x002fe200000100c8 */
[-CC-:B------:R-:W-:Y:S01]  /*9360*/  FFMA.FTZ R154, R158, R7.reuse, -R139.reuse ;  /* 0x000000079e9a7223 */ /* 0x180fe2000001088b */
[-C--:B------:R-:W-:Y:S01]  /*9370*/  FFMA.FTZ R187, R140, R7.reuse, -R139 ;  /* 0x000000078cbb7223 */ /* 0x080fe2000001088b */
[-C--:B------:R-:W-:Y:S01]  /*9380*/  FFMA.FTZ R188, R224, R7.reuse, -R153 ;  /* 0x00000007e0bc7223 */ /* 0x080fe20000010899 */
[-C--:B------:R-:W-:Y:S01]  /*9390*/  FFMA.FTZ R189, R144, R7.reuse, -R139 ;  /* 0x0000000790bd7223 */ /* 0x080fe2000001088b */
[-C--:B------:R-:W-:Y:S01]  /*93a0*/  FFMA.FTZ R123, R226, R7.reuse, -R153 ;  /* 0x00000007e27b7223 */ /* 0x080fe20000010899 */
[-CC-:B------:R-:W-:Y:S01]  /*93b0*/  FFMA.FTZ R144, R146, R7.reuse, -R139.reuse ;  /* 0x0000000792907223 */ /* 0x180fe2000001088b */
[----:B------:R-:W1:Y:S01]  /*93c0*/  MUFU.EX2 R135, R135 ;  /* 0x0000008700877308 */ /* 0x000e620000000800 */
[-C--:B------:R-:W-:Y:S01]  /*93d0*/  FFMA.FTZ R181, R128, R7.reuse, -R139 ;  /* 0x0000000780b57223 */ /* 0x080fe2000001088b */
[-C--:B------:R-:W-:Y:S01]  /*93e0*/  FFMA.FTZ R190, R228, R7.reuse, -R153 ;  /* 0x00000007e4be7223 */ /* 0x080fe20000010899 */
[-C--:B------:R-:W-:Y:S01]  /*93f0*/  FFMA.FTZ R191, R148, R7.reuse, -R139 ;  /* 0x0000000794bf7223 */ /* 0x080fe2000001088b */
[-C--:B------:R-:W-:Y:S01]  /*9400*/  FFMA.FTZ R121, R230, R7.reuse, -R153 ;  /* 0x00000007e6797223 */ /* 0x080fe20000010899 */
[-C--:B------:R-:W-:Y:S01]  /*9410*/  FFMA.FTZ R146, R150, R7.reuse, -R139 ;  /* 0x0000000796927223 */ /* 0x080fe2000001088b */
[-CC-:B------:R-:W-:Y:S01]  /*9420*/  FFMA.FTZ R184, R232, R7.reuse, -R153.reuse ;  /* 0x00000007e8b87223 */ /* 0x180fe20000010899 */
[-C--:B------:R-:W-:Y:S01]  /*9430*/  FFMA.FTZ R21, R234, R7.reuse, -R153 ;  /* 0x00000007ea157223 */ /* 0x080fe20000010899 */
[----:B------:R-:W2:Y:S01]  /*9440*/  MUFU.EX2 R12, R12 ;  /* 0x0000000c000c7308 */ /* 0x000ea20000000800 */
[----:B0-----:R-:W-:Y:S01]  /*9450*/  FFMA.FTZ R3, R0, R2, R201 ;  /* 0x0000000200037223 */ /* 0x001fe200000100c9 */
[-C--:B------:R-:W-:Y:S01]  /*9460*/  FFMA.FTZ R186, R236, R7.reuse, -R153 ;  /* 0x00000007ecba7223 */ /* 0x080fe20000010899 */
[-C--:B------:R-:W-:Y:S01]  /*9470*/  FFMA.FTZ R183, R132, R7.reuse, -R139 ;  /* 0x0000000784b77223 */ /* 0x080fe2000001088b */
[-C--:B------:R-:W-:Y:S01]  /*9480*/  FFMA.FTZ R180, R137, R7.reuse, -R153 ;  /* 0x0000000789b47223 */ /* 0x080fe20000010899 */
[-C--:B------:R-:W-:Y:S01]  /*9490*/  FFMA.FTZ R177, R120, R7.reuse, -R139 ;  /* 0x0000000778b17223 */ /* 0x080fe2000001088b */
[-CC-:B------:R-:W-:Y:S01]  /*94a0*/  FFMA.FTZ R11, R143, R7.reuse, -R153.reuse ;  /* 0x000000078f0b7223 */ /* 0x180fe20000010899 */
[-C--:B------:R-:W-:Y:S01]  /*94b0*/  FFMA.FTZ R176, R145, R7.reuse, -R153 ;  /* 0x0000000791b07223 */ /* 0x080fe20000010899 */
[----:B------:R-:W0:Y:S01]  /*94c0*/  MUFU.EX2 R202, R202 ;  /* 0x000000ca00ca7308 */ /* 0x000e220000000800 */
[----:B-1----:R-:W-:Y:S01]  /*94d0*/  FADD.FTZ R141, R135, R136 ;  /* 0x00000088878d7221 */ /* 0x002fe20000010000 */
[-C--:B------:R-:W-:Y:S01]  /*94e0*/  FFMA.FTZ R136, R138, R7.reuse, -R139 ;  /* 0x000000078a887223 */ /* 0x080fe2000001088b */
[-CC-:B------:R-:W-:Y:S01]  /*94f0*/  FFMA.FTZ R9, R147, R7.reuse, -R153.reuse ;  /* 0x0000000793097223 */ /* 0x180fe20000010899 */
[-C--:B------:R-:W-:Y:S01]  /*9500*/  FFMA.FTZ R178, R149, R7.reuse, -R153 ;  /* 0x0000000795b27223 */ /* 0x080fe20000010899 */
[-C--:B------:R-:W-:Y:S01]  /*9510*/  FFMA.FTZ R124, R124, R7.reuse, -R139 ;  /* 0x000000077c7c7223 */ /* 0x080fe2000001088b */
[-C--:B------:R-:W-:Y:S01]  /*9520*/  FFMA.FTZ R137, R151, R7.reuse, -R153 ;  /* 0x0000000797897223 */ /* 0x080fe20000010899 */
[----:B------:R-:W-:Y:S01]  /*9530*/  FFMA.FTZ R126, R126, R7, -R139 ;  /* 0x000000077e7e7223 */ /* 0x000fe2000001088b */
[----:B------:R-:W1:Y:S01]  /*9540*/  MUFU.EX2 R203, R203 ;  /* 0x000000cb00cb7308 */ /* 0x000e620000000800 */
[----:B--2---:R-:W-:-:S07]  /*9550*/  FADD.FTZ R2, R12, R3 ;  /* 0x000000030c027221 */ /* 0x004fce0000010000 */
[----:B------:R-:W2:Y:S01]  /*9560*/  MUFU.EX2 R133, R133 ;  /* 0x0000008500857308 */ /* 0x000ea20000000800 */
[----:B0-----:R-:W-:-:S07]  /*9570*/  FADD.FTZ R138, R202, R141 ;  /* 0x0000008dca8a7221 */ /* 0x001fce0000010000 */
[----:B------:R-:W0:Y:S01]  /*9580*/  MUFU.EX2 R14, R14 ;  /* 0x0000000e000e7308 */ /* 0x000e220000000800 */
[----:B-1----:R-:W-:-:S07]  /*9590*/  FADD.FTZ R3, R203, R2 ;  /* 0x00000002cb037221 */ /* 0x002fce0000010000 */
        /* <DEDUP_REMOVED lines=9> */
[----:B0-----:R-:W-:Y:S01]  /*9630*/  FADD.FTZ R141, R131, R138 ;  /* 0x0000008a838d7221 */ /* 0x001fe20000010000 */
[----:B------:R-:W-:-:S06]  /*9640*/  FFMA.FTZ R138, R142, R7, -R139 ;  /* 0x000000078e8a7223 */ /* 0x000fcc000001088b */
        /* <DEDUP_REMOVED lines=15> */
[----:B--2---:R-:W-:Y:S01]  /*9740*/  FADD.FTZ R141, R127, R128 ;  /* 0x000000807f8d7221 */ /* 0x004fe20000010000 */
[----:B------:R-:W-:-:S06]  /*9750*/  FFMA.FTZ R128, R130, R7, -R139 ;  /* 0x0000000782807223 */ /* 0x000fcc000001088b */
        /* <DEDUP_REMOVED lines=15> */
[----:B-1----:R-:W-:Y:S01]  /*9850*/  FADD.FTZ R141, R123, R130 ;  /* 0x000000827b8d7221 */ /* 0x002fe20000010000 */
[----:B------:R-:W-:-:S06]  /*9860*/  FFMA.FTZ R130, R134, R7, -R139 ;  /* 0x0000000786827223 */ /* 0x000fcc000001088b */
        /* <DEDUP_REMOVED lines=27> */
[----:B------:R-:W-:-:S04]  /*9a20*/  IMAD.U32 R3, RZ, RZ, UR7 ;  /* 0x00000007ff037e24 */ /* 0x000fc8000f8e00ff */
[----:B------:R-:W-:Y:S02]  /*9a30*/  @P1 VIADD R3, R3, 0x36840 ;  /* 0x0003684003031836 */ /* 0x000fe40000000000 */
[----:B------:R-:W2:Y:S01]  /*9a40*/  MUFU.EX2 R13, R13 ;  /* 0x0000000d000d7308 */ /* 0x000ea20000000800 */
[----:B0-----:R-:W-:Y:S02]  /*9a50*/  FADD.FTZ R122, R180, R141 ;  /* 0x0000008db47a7221 */ /* 0x001fe40000010000 */
[----:B------:R-:W-:-:S04]  /*9a60*/  @P1 PRMT R3, R22, 0x654, R3 ;  /* 0x0000065416031816 */ /* 0x000fc80000000003 */
[----:B------:R0:W-:Y:S01]  /*9a70*/  @P1 SYNCS.ARRIVE.TRANS64.RED.A1T0 RZ, [R3+URZ], RZ ;  /* 0x000000ff03ff19a7 */ /* 0x0001e2000810043f */
[----:B------:R-:W3:Y:S01]  /*9a80*/  MUFU.EX2 R128, R128 ;  /* 0x0000008000807308 */ /* 0x000ee20000000800 */
[----:B-1----:R-:W-:-:S07]  /*9a90*/  FADD.FTZ R141, R181, R2 ;  /* 0x00000002b58d7221 */ /* 0x002fce0000010000 */
[----:B------:R-:W1:Y:S01]  /*9aa0*/  MUFU.EX2 R182, R182 ;  /* 0x000000b600b67308 */ /* 0x000e620000000800 */
[----:B--2---:R-:W-:-:S07]  /*9ab0*/  FADD.FTZ R143, R13, R122 ;  /* 0x0000007a0d8f7221 */ /* 0x004fce0000010000 */
[----:B------:R-:W2:Y:S01]  /*9ac0*/  MUFU.EX2 R183, R183 ;  /* 0x000000b700b77308 */ /* 0x000ea20000000800 */
[----:B---3--:R-:W-:-:S07]  /*9ad0*/  FADD.FTZ R2, R128, R141 ;  /* 0x0000008d80027221 */ /* 0x008fce0000010000 */
        /* <DEDUP_REMOVED lines=20> */
[----:B--2---:R-:W-:-:S03]  /*9c20*/  FADD.FTZ R3, R137, R2 ;  /* 0x0000000289037221 */ /* 0x004fc60000010000 */
[----:B0-----:R-:W-:Y:S01]  /*9c30*/  FADD.FTZ R2, R179, R122 ;  /* 0x0000007ab3027221 */ /* 0x001fe20000010000 */
[----:B------:R-:W-:Y:S06]  /*9c40*/  @!P0 BRA `(.L_x_205) ;  /* 0x0000000000048947 */ /* 0x000fec0003800000 */
[----:B------:R-:W-:Y:S01]  /*9c50*/  BPT.TRAP 0x1 ;  /* 0x000000040000795c */ /* 0x000fe20000300000 */
.L_x_205:
[----:B------:R-:W-:Y:S01]  /*9c60*/  ISETP.NE.AND P1, PT, R17, RZ, PT ;  /* 0x000000ff1100720c */ /* 0x000fe20003f25270 */
[----:B------:R-:W-:Y:S01]  /*9c70*/  IMAD.U32 R122, RZ, RZ, UR10 ;  /* 0x0000000aff7a7e24 */ /* 0x000fe2000f8e00ff */
[----:B------:R-:W-:Y:S01]  /*9c80*/  UMOV UR38, UR39 ;  /* 0x0000002700267c82 */ /* 0x000fe20008000000 */
[----:B------:R-:W-:Y:S01]  /*9c90*/  UMOV UR6, UR36 ;  /* 0x0000002400067c82 */ /* 0x000fe20008000000 */
[----:B------:R-:W-:Y:S01]  /*9ca0*/  F2FP.BF16.F32.PACK_AB R182, R11, R182 ;  /* 0x000000b60bb6723e */ /* 0x000fe200000010ff */
[----:B------:R-:W-:Y:S01]  /*9cb0*/  IMAD.MOV.U32 R11, RZ, RZ, R8 ;  /* 0x000000ffff0b7224 */ /* 0x000fe200078e0008 */
[----:B------:R-:W-:Y:S01]  /*9cc0*/  F2FP.BF16.F32.PACK_AB R176, R9, R176 ;  /* 0x000000b009b0723e */ /* 0x000fe200000010ff */
[----:B------:R-:W-:Y:S01]  /*9cd0*/  IMAD.MOV.U32 R9, RZ, RZ, R6 ;  /* 0x000000ffff097224 */ /* 0x000fe200078e0006 */
[----:B------:R-:W-:Y:S02]  /*9ce0*/  F2FP.BF16.F32.PACK_AB R200, R135, R200 ;  /* 0x000000c887c8723e */ /* 0x000fe400000010ff */
[----:B------:R-:W-:-:S02]  /*9cf0*/  F2FP.BF16.F32.PACK_AB R201, R12, R201 ;  /* 0x000000c90cc9723e */ /* 0x000fc400000010ff */
[----:B------:R-:W-:Y:S01]  /*9d00*/  F2FP.BF16.F32.PACK_AB R202, R133, R202 ;  /* 0x000000ca85ca723e */ /* 0x000fe200000010ff */
[----:B------:R-:W-:Y:S01]  /*9d10*/  @P1 VIADD R122, R122, 0x36860 ;  /* 0x000368607a7a1836 */ /* 0x000fe20000000000 */
[----:B------:R-:W-:Y:S02]  /*9d20*/  F2FP.BF16.F32.PACK_AB R203, R14, R203 ;  /* 0x000000cb0ecb723e */ /* 0x000fe400000010ff */
[----:B------:R-:W-:Y:S02]  /*9d30*/  F2FP.BF16.F32.PACK_AB R196, R131, R196 ;  /* 0x000000c483c4723e */ /* 0x000fe400000010ff */
[----:B------:R-:W-:Y:S02]  /*9d40*/  @P1 PRMT R122, R19, 0x654, R122 ;  /* 0x00000654137a1816 */ /* 0x000fe4000000007a */
[----:B------:R-:W-:Y:S02]  /*9d50*/  F2FP.BF16.F32.PACK_AB R197, R20, R197 ;  /* 0x000000c514c5723e */ /* 0x000fe400000010ff */
[----:B------:R0:W-:Y:S01]  /*9d60*/  @P1 SYNCS.ARRIVE.TRANS64.RED.A1T0 RZ, [R122+URZ], RZ ;  /* 0x000000ff7aff19a7 */ /* 0x0001e2000810043f */
[C---:B------:R-:W-:Y:S01]  /*9d70*/  ISETP.GT.AND P1, PT, R10.reuse, RZ, PT ;  /* 0x000000ff0a00720c */ /* 0x040fe20003f24270 */
[----:B------:R-:W-:Y:S01]  /*9d80*/  VIADD R10, R10, 0xffffffff ;  /* 0xffffffff0a0a7836 */ /* 0x000fe20000000000 */
[----:B------:R-:W-:-:S02]  /*9d90*/  F2FP.BF16.F32.PACK_AB R198, R129, R198 ;  /* 0x000000c681c6723e */ /* 0x000fc400000010ff */
[----:B------:R-:W-:Y:S02]  /*9da0*/  F2FP.BF16.F32.PACK_AB R199, R160, R199 ;  /* 0x000000c7a0c7723e */ /* 0x000fe400000010ff */
[----:B------:R-:W-:Y:S02]  /*9db0*/  F2FP.BF16.F32.PACK_AB R192, R127, R192 ;  /* 0x000000c07fc0723e */ /* 0x000fe400000010ff */
[----:B------:R-:W-:Y:S02]  /*9dc0*/  F2FP.BF16.F32.PACK_AB R193, R152, R193 ;  /* 0x000000c198c1723e */ /* 0x000fe400000010ff */
[----:B------:R-:W-:Y:S02]  /*9dd0*/  F2FP.BF16.F32.PACK_AB R194, R125, R194 ;  /* 0x000000c27dc2723e */ /* 0x000fe400000010ff */
[----:B------:R-:W-:Y:S02]  /*9de0*/  F2FP.BF16.F32.PACK_AB R195, R154, R195 ;  /* 0x000000c39ac3723e */ /* 0x000fe400000010ff */
        /* <DEDUP_REMOVED lines=13> */
[----:B------:R-:W-:Y:S01]  /*9ec0*/  F2FP.BF16.F32.PACK_AB R179, R179, R124 ;  /* 0x0000007cb3b3723e */ /* 0x000fe200000010ff */
[----:B0-----:R-:W-:Y:S06]  /*9ed0*/  @P1 BRA `(.L_x_206) ;  /* 0xffffffbc00501947 */ /* 0x001fec000383ffff */
.L_x_195:
        /* <DEDUP_REMOVED lines=99> */
.L_x_207:
        /* <DEDUP_REMOVED lines=9> */
.L_x_208:
[----:B-1----:R-:W-:Y:S05]  /*a5a0*/  @P1 BRA `(.L_x_209) ;  /* 0x0000000000081947 */ /* 0x002fea0003800000 */
[----:B------:R-:W1:Y:S02]  /*a5b0*/  SYNCS.PHASECHK.TRANS64.TRYWAIT P1, [UR9+0x36850], R0 ;  /* 0x03685000ff0075a7 */ /* 0x000e640008020149 */
[----:B-1----:R-:W-:Y:S05]  /*a5c0*/  @!P1 BRA `(.L_x_210) ;  /* 0x0000007000809947 */ /* 0x002fea0003800000 */
.L_x_209:
[----:B------:R-:W-:Y:S01]  /*a5d0*/  UIADD3 UR5, UR4, 0x400, URZ ;  /* 0x0000040004057890 */ /* 0x000fe2000fffe03f */
[----:B------:R-:W-:Y:S01]  /*a5e0*/  WARPGROUP.ARRIVE ;  /* 0x00000000000079c5 */ /* 0x000fe20000000000 */
[----:B------:R-:W-:Y:S01]  /*a5f0*/  UMOV UR7, 0x40000040 ;  /* 0x4000004000077882 */ /* 0x000fe20000000000 */
[----:B------:R-:W-:Y:S01]  /*a600*/  UMOV UR11, 0x40000040 ;  /* 0x40000040000b7882 */ /* 0x000fe20000000000 */
[----:B------:R-:W-:Y:S01]  /*a610*/  USHF.R.U32.HI UR5, URZ, 0x4, UR5 ;  /* 0x000000043f057899 */ /* 0x000fe20008011605 */
[----:B01----:R-:W0:Y:S01]  /*a620*/  SHFL.BFLY PT, R0, R3, 0x2, 0x1f ;  /* 0x0c401f0003007f89 */ /* 0x003e2200000e0000 */
[----:B------:R-:W-:Y:S02]  /*a630*/  CS2R R20, SRZ ;  /* 0x0000000000147805 */ /* 0x000fe4000001ff00 */
[----:B------:R-:W-:Y:S01]  /*a640*/  ULOP3.LUT UR5, UR5, 0x3fff, URZ, 0xc0, !UPT ;  /* 0x00003fff05057892 */ /* 0x000fe2000f8ec03f */
[----:B------:R-:W1:Y:S03]  /*a650*/  SHFL.BFLY PT, R5, R2, 0x2, 0x1f ;  /* 0x0c401f0002057f89 */ /* 0x000e6600000e0000 */
[----:B------:R-:W-:-:S04]  /*a660*/  ULOP3.LUT UR5, UR5, 0x3800000, URZ, 0xfc, !UPT ;  /* 0x0380000005057892 */ /* 0x000fc8000f8efc3f */
[----:B------:R-:W-:-:S04]  /*a670*/  UIMAD UR6, UR36, 0xa80, UR5 ;  /* 0x00000a80240678a4 */ /* 0x000fc8000f8e0205 */
[----:B------:R-:W-:-:S05]  /*a680*/  UIADD3 UR8, UR6, 0x80, URZ ;  /* 0x0000008006087890 */ /* 0x000fca000fffe03f */
[----:B------:R-:W-:Y:S01]  /*a690*/  HGMMA.64x192x16.F32.BF16 R24, R200, gdesc[UR4].tnspB, R24, gsb0 ;  /* 0x42e00004c8187df0 */ /* 0x000fe20008001818 */
[----:B------:R-:W-:Y:S01]  /*a6a0*/  UMOV UR7, 0x40000040 ;  /* 0x4000004000077882 */ /* 0x000fe20000000000 */
[----:B------:R-:W-:Y:S01]  /*a6b0*/  UMOV UR10, UR8 ;  /* 0x00000008000a7c82 */ /* 0x000fe20008000000 */
[----:B------:R-:W-:Y:S01]  /*a6c0*/  UIADD3 UR8, UR6, 0x100, URZ ;  /* 0x0000010006087890 */ /* 0x000fe2000fffe03f */
[----:B0-----:R-:W-:Y:S01]  /*a6d0*/  FADD.FTZ R0, R0, R3 ;  /* 0x0000000300007221 */ /* 0x001fe20000010000 */
[----:B-1----:R-:W-:Y:S01]  /*a6e0*/  FADD.FTZ R4, R5, R2 ;  /* 0x0000000205047221 */ /* 0x002fe20000010000 */
[----:B------:R-:W-:-:S03]  /*a6f0*/  IMAD.MOV.U32 R2, RZ, RZ, -0x800000 ;  /* 0xff800000ff027424 */ /* 0x000fc600078e00ff */
[----:B------:R-:W0:Y:S04]  /*a700*/  SHFL.BFLY PT, R5, R0, 0x1, 0x1f ;  /* 0x0c201f0000057f89 */ /* 0x000e2800000e0000 */
[----:B------:R-:W1:Y:S01]  /*a710*/  SHFL.BFLY PT, R9, R4, 0x1, 0x1f ;  /* 0x0c201f0004097f89 */ /* 0x000e6200000e0000 */
[----:B0-----:R-:W-:Y:S01]  /*a720*/  FADD.FTZ R10, R0, R5 ;  /* 0x00000005000a7221 */ /* 0x001fe20000010000 */
[----:B------:R-:W-:Y:S02]  /*a730*/  IMAD.MOV.U32 R0, RZ, RZ, -0x800000 ;  /* 0xff800000ff007424 */ /* 0x000fe400078e00ff */
[----:B-1----:R-:W-:Y:S02]  /*a740*/  FADD.FTZ R11, R4, R9 ;  /* 0x00000009040b7221 */ /* 0x002fe40000010000 */
[----:B------:R-:W-:-:S03]  /*a750*/  FSETP.NE.FTZ.AND P1, PT, R10, RZ, PT ;  /* 0x000000ff0a00720b */ /* 0x000fc60003f35000 */
[----:B------:R-:W-:-:S10]  /*a760*/  FSETP.NE.FTZ.AND P2, PT, R11, RZ, PT ;  /* 0x000000ff0b00720b */ /* 0x000fd40003f55000 */
[----:B------:R-:W0:Y:S01]  /*a770*/  @P1 MUFU.LG2 R5, R10 ;  /* 0x0000000a00051308 */ /* 0x000e220000000c00 */
[C---:B------:R-:W-:Y:S02]  /*a780*/  @P1 FMUL.FTZ R3, R7.reuse, 0.69314718246459960938 ;  /* 0x3f31721807031820 */ /* 0x040fe40000410000 */
[----:B------:R-:W-:-:S05]  /*a790*/  @P2 FMUL.FTZ R12, R7, 0.69314718246459960938 ;  /* 0x3f317218070c2820 */ /* 0x000fca0000410000 */
[----:B------:R-:W1:Y:S08]  /*a7a0*/  @P2 MUFU.LG2 R9, R11 ;  /* 0x0000000b00092308 */ /* 0x000e700000000c00 */
[----:B------:R2:W3:Y:S01]  /*a7b0*/  @P1 MUFU.RCP R21, R10 ;  /* 0x0000000a00151308 */ /* 0x0004e20000001000 */
[----:B0-----:R-:W-:-:S04]  /*a7c0*/  @P1 FMUL.FTZ R4, R5, 0.69314718246459960938 ;  /* 0x3f31721805041820 */ /* 0x001fc80000410000 */
[----:B------:R-:W-:-:S03]  /*a7d0*/  @P1 FFMA.FTZ R2, R3, R6, R4 ;  /* 0x0000000603021223 */ /* 0x000fc60000010004 */
[----:B------:R2:W0:Y:S01]  /*a7e0*/  @P2 MUFU.RCP R20, R11 ;  /* 0x0000000b00142308 */ /* 0x0004220000001000 */
[----:B-1----:R-:W-:-:S04]  /*a7f0*/  @P2 FMUL.FTZ R9, R9, 0.69314718246459960938 ;  /* 0x3f31721809092820 */ /* 0x002fc80000410000 */
[----:B------:R-:W-:Y:S01]  /*a800*/  @P2 FFMA.FTZ R0, R12, R8, R9 ;  /* 0x000000080c002223 */ /* 0x000fe20000010009 */
[----:B------:R-:W-:Y:S02]  /*a810*/  WARPGROUP.DEPBAR.LE gsb0, 0x0 ;  /* 0x00008000000079c5 */ /* 0x000fe40000010000 */
[----:B------:R-:W-:-:S06]  /*a820*/  WARPGROUP.ARRIVE ;  /* 0x00000000000079c5 */ /* 0x000fcc0000000000 */
        /* <DEDUP_REMOVED lines=24> */
[----:B------:R-:W-:Y:S03]  /*a9b0*/  HGMMA.64x192x16.F32.BF16 R24, R180, gdesc[UR8].tnspB, R24, gsb0 ;  /* 0x42e00008b4187df0 */ /* 0x000fe60008001818 */
[----:B------:R-:W-:Y:S02]  /*a9c0*/  WARPGROUP.DEPBAR.LE gsb0, 0x0 ;  /* 0x00008000000079c5 */ /* 0x000fe40000010000 */
[----:B------:R-:W-:-:S15]  /*a9d0*/  WARPGROUP.ARRIVE ;  /* 0x00000000000079c5 */ /* 0x000fde0000000000 */
[----:B------:R-:W-:Y:S03]  /*a9e0*/  HGMMA.64x192x16.F32.BF16 R24, R176, gdesc[UR4].tnspB, R24, gsb0 ;  /* 0x42e00004b0187df0 */ /* 0x000fe60008001818 */
[----:B------:R-:W-:Y:S02]  /*a9f0*/  WARPGROUP.DEPBAR.LE gsb0, 0x0 ;  /* 0x00008000000079c5 */ /* 0x000fe40000010000 */
[----:B0-23--:R-:W-:Y:S05]  /*aa00*/  @!P0 BRA `(.L_x_211) ;  /* 0x0000000000048947 */ /* 0x00dfea0003800000 */
[----:B------:R-:W-:Y:S01]  /*aa10*/  BPT.TRAP 0x1 ;  /* 0x000000040000795c */ /* 0x000fe20000300000 */
.L_x_211:
[----:B------:R-:W0:Y:S01]  /*aa20*/  S2UR UR5, SR_SWINHI ;  /* 0x00000000000579c3 */ /* 0x000e220000002f00 */
[----:B------:R-:W-:Y:S01]  /*aa30*/  ISETP.NE.AND P0, PT, R17, RZ, PT ;  /* 0x000000ff1100720c */ /* 0x000fe20003f05270 */
[-C--:B------:R-:W-:Y:S01]  /*aa40*/  FMUL.FTZ R12, R49, R21.reuse ;  /* 0x00000015310c7220 */ /* 0x080fe20000410000 */
[-C--:B------:R-:W-:Y:S01]  /*aa50*/  FMUL.FTZ R121, R48, R21.reuse ;  /* 0x0000001530797220 */ /* 0x080fe20000410000 */
[-C--:B------:R-:W-:Y:S01]  /*aa60*/  FMUL.FTZ R154, R26, R20.reuse ;  /* 0x000000141a9a7220 */ /* 0x080fe20000410000 */
[-C--:B------:R-:W-:Y:S01]  /*aa70*/  FMUL.FTZ R141, R47, R20.reuse ;  /* 0x000000142f8d7220 */ /* 0x080fe20000410000 */
[-C--:B------:R-:W-:Y:S01]  /*aa80*/  FMUL.FTZ R148, R46, R20.reuse ;  /* 0x000000142e947220 */ /* 0x080fe20000410000 */
[----:B------:R-:W-:Y:S02]  /*aa90*/  IMAD.U32 R26, RZ, RZ, UR9 ;  /* 0x00000009ff1a7e24 */ /* 0x000fe4000f8e00ff */
[----:B------:R-:W-:Y:S01]  /*aaa0*/  FMUL.FTZ R129, R71, R20 ;  /* 0x0000001447817220 */ /* 0x000fe20000410000 */
[-C--:B------:R-:W-:Y:S01]  /*aab0*/  FMUL.FTZ R4, R25, R21.reuse ;  /* 0x0000001519047220 */ /* 0x080fe20000410000 */
[-C--:B------:R-:W-:Y:S01]  /*aac0*/  FMUL.FTZ R5, R24, R21.reuse ;  /* 0x0000001518057220 */ /* 0x080fe20000410000 */
[-C--:B------:R-:W-:Y:S01]  /*aad0*/  FMUL.FTZ R6, R29, R21.reuse ;  /* 0x000000151d067220 */ /* 0x080fe20000410000 */
[-C--:B------:R-:W-:Y:S01]  /*aae0*/  FMUL.FTZ R7, R28, R21.reuse ;  /* 0x000000151c077220 */ /* 0x080fe20000410000 */
[----:B------:R-:W-:Y:S01]  /*aaf0*/  FMUL.FTZ R9, R33, R21 ;  /* 0x0000001521097220 */ /* 0x000fe20000410000 */
[----:B------:R-:W-:-:S02]  /*ab00*/  @P0 VIADD R26, R26, 0x36860 ;  /* 0x000368601a1a0836 */ /* 0x000fc40000000000 */
        /* <DEDUP_REMOVED lines=9> */
[----:B------:R-:W-:Y:S01]  /*aba0*/  UMOV UR6, UR4 ;  /* 0x0000000400067c82 */ /* 0x000fe20008000000 */
[----:B0-----:R-:W-:Y:S01]  /*abb0*/  UMOV UR7, UR5 ;  /* 0x0000000500077c82 */ /* 0x001fe20008000000 */
[----:B------:R-:W-:Y:S01]  /*abc0*/  FMUL.FTZ R24, R57, R21 ;  /* 0x0000001539187220 */ /* 0x000fe20000410000 */
[----:B------:R-:W-:-:S02]  /*abd0*/  IMAD.U32 R48, RZ, RZ, UR6 ;  /* 0x00000006ff307e24 */ /* 0x000fc4000f8e00ff */
[-C--:B------:R-:W-:Y:S01]  /*abe0*/  FMUL.FTZ R25, R56, R21.reuse ;  /* 0x0000001538197220 */ /* 0x080fe20000410000 */
[----:B------:R-:W-:Y:S02]  /*abf0*/  IMAD.U32 R49, RZ, RZ, UR7 ;  /* 0x00000007ff317e24 */ /* 0x000fe4000f8e00ff */
[-C--:B------:R-:W-:Y:S01]  /*ac00*/  FMUL.FTZ R61, R61, R21.reuse ;  /* 0x000000153d3d7220 */ /* 0x080fe20000410000 */
[-C--:B------:R-:W-:Y:S01]  /*ac10*/  FMUL.FTZ R60, R60, R21.reuse ;  /* 0x000000153c3c7220 */ /* 0x080fe20000410000 */
[----:B------:R-:W-:Y:S01]  /*ac20*/  FMUL.FTZ R65, R65, R21 ;  /* 0x0000001541417220 */ /* 0x000fe20000410000 */
[----:B------:R-:W-:-:S04]  /*ac30*/  IMAD.WIDE R46, R217, 0x2, R48 ;  /* 0x00000002d92e7825 */ /* 0x000fc800078e0230 */
[-C--:B------:R-:W-:Y:S01]  /*ac40*/  FMUL.FTZ R64, R64, R21.reuse ;  /* 0x0000001540407220 */ /* 0x080fe20000410000 */
[-C--:B------:R-:W-:Y:S01]  /*ac50*/  FMUL.FTZ R69, R69, R21.reuse ;  /* 0x0000001545457220 */ /* 0x080fe20000410000 */
[-C--:B------:R-:W-:Y:S01]  /*ac60*/  FMUL.FTZ R68, R68, R21.reuse ;  /* 0x0000001544447220 */ /* 0x080fe20000410000 */
[-C--:B------:R-:W-:Y:S01]  /*ac70*/  FMUL.FTZ R73, R73, R21.reuse ;  /* 0x0000001549497220 */ /* 0x080fe20000410000 */
[----:B------:R-:W-:Y:S01]  /*ac80*/  IADD3 R71, P5, R46, 0x8060, RZ ;  /* 0x000080602e477810 */ /* 0x000fe20007fbe0ff */
        /* <DEDUP_REMOVED lines=23> */
[----:B------:R-:W-:-:S02]  /*ae00*/  IMAD R21, R209, 0x40, R23 ;  /* 0x00000040d1157824 */ /* 0x000fc400078e0217 */
[-C--:B------:R-:W-:Y:S01]  /*ae10*/  FMUL.FTZ R132, R70, R20.reuse ;  /* 0x0000001446847220 */ /* 0x080fe20000410000 */
[----:B------:R-:W-:Y:S01]  /*ae20*/  @P0 PRMT R26, R19, 0x654, R26 ;  /* 0x00000654131a0816 */ /* 0x000fe2000000001a */
[-C--:B------:R-:W-:Y:S01]  /*ae30*/  FMUL.FTZ R144, R43, R20.reuse ;  /* 0x000000142b907220 */ /* 0x080fe20000410000 */
[----:B------:R-:W-:Y:S01]  /*ae40*/  LOP3.LUT R70, R71, 0x380, RZ, 0xc0, !PT ;  /* 0x0000038047467812 */ /* 0x000fe200078ec0ff */
[----:B------:R-:W-:Y:S01]  /*ae50*/  IMAD.WIDE R48, R21, 0x2, R48 ;  /* 0x0000000215307825 */ /* 0x000fe200078e0230 */
[----:B------:R0:W-:Y:S01]  /*ae60*/  @P0 SYNCS.ARRIVE.TRANS64.RED.A1T0 RZ, [R26+URZ], RZ ;  /* 0x000000ff1aff09a7 */ /* 0x0001e2000810043f */
[----:B------:R-:W-:Y:S02]  /*ae70*/  LOP3.LUT R21, R46, 0x380, RZ, 0xc0, !PT ;  /* 0x000003802e157812 */ /* 0x000fe400078ec0ff */
[-C--:B------:R-:W-:Y:S01]  /*ae80*/  FMUL.FTZ R152, R30, R20.reuse ;  /* 0x000000141e987220 */ /* 0x080fe20000410000 */
[----:B------:R-:W-:Y:S01]  /*ae90*/  SHF.R.U64 R70, R70, 0x3, RZ ;  /* 0x0000000346467819 */ /* 0x000fe200000012ff */
[-C--:B------:R-:W-:Y:S01]  /*aea0*/  FMUL.FTZ R33, R27, R20.reuse ;  /* 0x000000141b217220 */ /* 0x080fe20000410000 */
[C---:B------:R-:W-:Y:S01]  /*aeb0*/  IADD3 R45, P6, R46.reuse, 0x8040, RZ ;  /* 0x000080402e2d7810 */ /* 0x040fe20007fde0ff */
[-C--:B------:R-:W-:Y:S01]  /*aec0*/  FMUL.FTZ R29, R31, R20.reuse ;  /* 0x000000141f1d7220 */ /* 0x080fe20000410000 */
[C---:B------:R-:W-:Y:S01]  /*aed0*/  IADD3 R32, P0, R46.reuse, 0x8020, RZ ;  /* 0x000080202e207810 */ /* 0x040fe20007f1e0ff */
[-C--:B------:R-:W-:Y:S01]  /*aee0*/  FMUL.FTZ R145, R35, R20.reuse ;  /* 0x0000001423917220 */ /* 0x080fe20000410000 */
[----:B------:R-:W-:Y:S01]  /*aef0*/  IADD3 R43, P1, R46, 0x8000, RZ ;  /* 0x000080002e2b7810 */ /* 0x000fe20007f3e0ff */
[-C--:B------:R-:W-:Y:S01]  /*af00*/  FMUL.FTZ R146, R34, R20.reuse ;  /* 0x0000001422927220 */ /* 0x080fe20000410000 */
[----:B------:R-:W-:Y:S01]  /*af10*/  SHF.R.U64 R21, R21, 0x3, RZ ;  /* 0x0000000315157819 */ /* 0x000fe200000012ff */
        /* <DEDUP_REMOVED lines=37> */
[----:B------:R-:W-:Y:S01]  /*b170*/  LOP3.LUT R70, R70, R71, RZ, 0x3c, !PT ;  /* 0x0000004746467212 */ /* 0x000fe200078e3cff */
[--C-:B------:R-:W-:Y:S01]  /*b180*/  IMAD.X R71, RZ, RZ, R47.reuse, P5 ;  /* 0x000000ffff477224 */ /* 0x100fe200028e062f */
[----:B------:R-:W-:Y:S01]  /*b190*/  LOP3.LUT R30, R32, 0x380, RZ, 0xc0, !PT ;  /* 0x00000380201e7812 */ /* 0x000fe200078ec0ff */
[--C-:B------:R-:W-:Y:S01]  /*b1a0*/  IMAD.X R75, RZ, RZ, R47.reuse, P6 ;  /* 0x000000ffff4b7224 */ /* 0x100fe200030e062f */
[----:B------:R-:W-:Y:S01]  /*b1b0*/  LOP3.LUT R20, R43, 0x380, RZ, 0xc0, !PT ;  /* 0x000003802b147812 */ /* 0x000fe200078ec0ff */
[--C-:B------:R-:W-:Y:S01]  /*b1c0*/  IMAD.X R79, RZ, RZ, R47.reuse, P0 ;  /* 0x000000ffff4f7224 */ /* 0x100fe200000e062f */
[C---:B------:R-:W-:Y:S01]  /*b1d0*/  IADD3 R28, P2, R46.reuse, 0x4060, RZ ;  /* 0x000040602e1c7810 */ /* 0x040fe20007f5e0ff */
[--C-:B------:R-:W-:Y:S01]  /*b1e0*/  IMAD.X R83, RZ, RZ, R47.reuse, P1 ;  /* 0x000000ffff537224 */ /* 0x100fe200008e062f */
[C---:B------:R-:W-:Y:S01]  /*b1f0*/  IADD3 R31, P3, R46.reuse, 0x20, RZ ;  /* 0x000000202e1f7810 */ /* 0x040fe20007f7e0ff */
[----:B------:R-:W1:Y:S01]  /*b200*/  LDC R86, c[0x0][0xbe8] ;  /* 0x0002fa00ff567b82 */ /* 0x000e620000000800 */
[C---:B------:R-:W-:Y:S01]  /*b210*/  IADD3 R41, P4, R46.reuse, 0x4040, RZ ;  /* 0x000040402e297810 */ /* 0x040fe20007f9e0ff */
[--C-:B------:R-:W-:Y:S01]  /*b220*/  IMAD.X R63, RZ, RZ, R47.reuse, P2 ;  /* 0x000000ffff3f7224 */ /* 0x100fe200010e062f */
[C---:B0-----:R-:W-:Y:S01]  /*b230*/  IADD3 R26, P5, R46.reuse, 0x4020, RZ ;  /* 0x000040202e1a7810 */ /* 0x041fe20007fbe0ff */
[--C-:B------:R-:W-:Y:S01]  /*b240*/  IMAD.X R67, RZ, RZ, R47.reuse, P3 ;  /* 0x000000ffff437224 */ /* 0x100fe200018e062f */
[C---:B------:R-:W-:Y:S01]  /*b250*/  IADD3 R39, P6, R46.reuse, 0x4000, RZ ;  /* 0x000040002e277810 */ /* 0x040fe20007fde0ff */
[--C-:B------:R-:W-:Y:S01]  /*b260*/  IMAD.X R53, RZ, RZ, R47.reuse, P4 ;  /* 0x000000ffff357224 */ /* 0x100fe200020e062f */
[C---:B------:R-:W-:Y:S01]  /*b270*/  IADD3 R37, P0, R46.reuse, 0x60, RZ ;  /* 0x000000602e257810 */ /* 0x040fe20007f1e0ff */
[----:B------:R-:W0:Y:S01]  /*b280*/  LDC R155, c[0x0][0xc38] ;  /* 0x00030e00ff9b7b82 */ /* 0x000e220000000800 */
[----:B------:R-:W-:Y:S01]  /*b290*/  IADD3 R35, P1, R46, 0x40, RZ ;  /* 0x000000402e237810 */ /* 0x000fe20007f3e0ff */
[----:B------:R-:W-:Y:S01]  /*b2a0*/  ULDC UR10, c[0x0][0xc44] ;  /* 0x00031100000a7ab9 */ /* 0x000fe20000000800 */
[----:B------:R-:W-:Y:S01]  /*b2b0*/  LOP3.LUT R46, R21, R46, RZ, 0x3c, !PT ;  /* 0x0000002e152e7212 */ /* 0x000fe200078e3cff */
[--C-:B------:R-:W-:Y:S01]  /*b2c0*/  IMAD.X R27, RZ, RZ, R47.reuse, P0 ;  /* 0x000000ffff1b7224 */ /* 0x100fe200000e062f */
[----:B------:R-:W-:Y:S01]  /*b2d0*/  SHF.R.U64 R21, R30, 0x3, RZ ;  /* 0x000000031e157819 */ /* 0x000fe200000012ff */
[--C-:B------:R-:W-:Y:S01]  /*b2e0*/  IMAD.X R59, RZ, RZ, R47.reuse, P1 ;  /* 0x000000ffff3b7224 */ /* 0x100fe200008e062f */
[----:B------:R-:W-:Y:S01]  /*b2f0*/  SHF.R.U64 R20, R20, 0x3, RZ ;  /* 0x0000000314147819 */ /* 0x000fe200000012ff */
[----:B------:R-:W-:Y:S01]  /*b300*/  ULDC.64 UR8, c[0x0][0xb90] ;  /* 0x0002e40000087ab9 */ /* 0x000fe20000000a00 */
[----:B------:R-:W-:Y:S01]  /*b310*/  LOP3.LUT R78, R21, R32, RZ, 0x3c, !PT ;  /* 0x00000020154e7212 */ /* 0x000fe200078e3cff */
[--C-:B------:R-:W-:Y:S01]  /*b320*/  IMAD.X R55, RZ, RZ, R47.reuse, P5 ;  /* 0x000000ffff377224 */ /* 0x100fe200028e062f */
[----:B------:R-:W-:Y:S01]  /*b330*/  LOP3.LUT R21, R28, 0x380, RZ, 0xc0, !PT ;  /* 0x000003801c157812 */ /* 0x000fe200078ec0ff */
[----:B------:R-:W-:Y:S01]  /*b340*/  IMAD.X R57, RZ, RZ, R47, P6 ;  /* 0x000000ffff397224 */ /* 0x000fe200030e062f */
[----:B------:R-:W-:-:S02]  /*b350*/  LOP3.LUT R82, R20, R43, RZ, 0x3c, !PT ;  /* 0x0000002b14527212 */ /* 0x000fc400078e3cff */
[----:B------:R-:W-:Y:S02]  /*b360*/  LOP3.LUT R20, R31, 0x380, RZ, 0xc0, !PT ;  /* 0x000003801f147812 */ /* 0x000fe400078ec0ff */
[----:B------:R-:W-:Y:S02]  /*b370*/  SHF.R.U64 R21, R21, 0x3, RZ ;  /* 0x0000000315157819 */ /* 0x000fe400000012ff */
[----:B------:R-:W-:Y:S02]  /*b380*/  SHF.R.U64 R20, R20, 0x3, RZ ;  /* 0x0000000314147819 */ /* 0x000fe400000012ff */
[----:B------:R-:W-:Y:S02]  /*b390*/  LOP3.LUT R62, R21, R28, RZ, 0x3c, !PT ;  /* 0x0000001c153e7212 */ /* 0x000fe400078e3cff */
[----:B------:R-:W-:Y:S02]  /*b3a0*/  LOP3.LUT R66, R20, R31, RZ, 0x3c, !PT ;  /* 0x0000001f14427212 */ /* 0x000fe400078e3cff */
[----:B------:R-:W-:-:S02]  /*b3b0*/  LOP3.LUT R21, R26, 0x380, RZ, 0xc0, !PT ;  /* 0x000003801a157812 */ /* 0x000fc400078ec0ff */
[----:B------:R-:W-:Y:S02]  /*b3c0*/  LOP3.LUT R20, R39, 0x380, RZ, 0xc0, !PT ;  /* 0x0000038027147812 */ /* 0x000fe400078ec0ff */
[----:B------:R-:W-:Y:S02]  /*b3d0*/  SHF.R.U64 R21, R21, 0x3, RZ ;  /* 0x0000000315157819 */ /* 0x000fe400000012ff */
[----:B------:R-:W-:Y:S02]  /*b3e0*/  SHF.R.U64 R20, R20, 0x3, RZ ;  /* 0x0000000314147819 */ /* 0x000fe400000012ff */
[----:B------:R-:W-:Y:S02]  /*b3f0*/  LOP3.LUT R54, R21, R26, RZ, 0x3c, !PT ;  /* 0x0000001a15367212 */ /* 0x000fe400078e3cff */
[----:B------:R-:W-:Y:S02]  /*b400*/  LOP3.LUT R56, R20, R39, RZ, 0x3c, !PT ;  /* 0x0000002714387212 */ /* 0x000fe400078e3cff */
[----:B------:R-:W-:-:S02]  /*b410*/  IADD3 R21, P4, R48, 0x1000, RZ ;  /* 0x0000100030157810 */ /* 0x000fc40007f9e0ff */
[----:B------:R-:W-:Y:S02]  /*b420*/  IADD3 R39, P1, R48, 0x4000, RZ ;  /* 0x0000400030277810 */ /* 0x000fe40007f3e0ff */
[----:B------:R-:W-:Y:S02]  /*b430*/  LOP3.LUT R28, R41, 0x380, RZ, 0xc0, !PT ;  /* 0x00000380291c7812 */ /* 0x000fe400078ec0ff */
[----:B------:R-:W-:Y:S02]  /*b440*/  LOP3.LUT R20, R21, 0x380, RZ, 0xc0, !PT ;  /* 0x0000038015147812 */ /* 0x000fe400078ec0ff */
[----:B------:R-:W-:Y:S02]  /*b450*/  LOP3.LUT R38, R39, 0x380, RZ, 0xc0, !PT ;  /* 0x0000038027267812 */ /* 0x000fe400078ec0ff */
[----:B------:R-:W-:Y:S02]  /*b460*/  SHF.R.U64 R28, R28, 0x3, RZ ;  /* 0x000000031c1c7819 */ /* 0x000fe400000012ff */
[----:B------:R-:W-:-:S02]  /*b470*/  SHF.R.U64 R20, R20, 0x3, RZ ;  /* 0x0000000314147819 */ /* 0x000fc400000012ff */
[----:B------:R-:W-:Y:S02]  /*b480*/  SHF.R.U64 R38, R38, 0x3, RZ ;  /* 0x0000000326267819 */ /* 0x000fe400000012ff */
[----:B------:R-:W-:Y:S02]  /*b490*/  LOP3.LUT R52, R28, R41, RZ, 0x3c, !PT ;  /* 0x000000291c347212 */ /* 0x000fe400078e3cff */
[----:B------:R-:W-:Y:S01]  /*b4a0*/  LOP3.LUT R20, R20, R21, RZ, 0x3c, !PT ;  /* 0x0000001514147212 */ /* 0x000fe200078e3cff */
[----:B------:R-:W-:Y:S01]  /*b4b0*/  IMAD.X R21, RZ, RZ, R49, P4 ;  /* 0x000000ffff157224 */ /* 0x000fe200020e0631 */
[----:B------:R-:W-:Y:S02]  /*b4c0*/  IADD3 R41, P0, R48, 0x5000, RZ ;  /* 0x0000500030297810 */ /* 0x000fe40007f1e0ff */
[----:B------:R-:W-:Y:S02]  /*b4d0*/  LOP3.LUT R38, R38, R39, RZ, 0x3c, !PT ;  /* 0x0000002726267212 */ /* 0x000fe400078e3cff */
[----:B------:R-:W-:-:S02]  /*b4e0*/  IADD3 R39, P4, R48, 0x8000, RZ ;  /* 0x0000800030277810 */ /* 0x000fc40007f9e0ff */
[----:B------:R-:W-:Y:S02]  /*b4f0*/  LOP3.LUT R40, R41, 0x380, RZ, 0xc0, !PT ;  /* 0x0000038029287812 */ /* 0x000fe400078ec0ff */
[----:B------:R-:W-:Y:S02]  /*b500*/  LOP3.LUT R36, R39, 0x380, RZ, 0xc0, !PT ;  /* 0x0000038027247812 */ /* 0x000fe400078ec0ff */
[----:B------:R-:W-:Y:S02]  /*b510*/  LOP3.LUT R28, R35, 0x380, RZ, 0xc0, !PT ;  /* 0x00000380231c7812 */ /* 0x000fe400078ec0ff */
[----:B------:R-:W-:Y:S02]  /*b520*/  SHF.R.U64 R40, R40, 0x3, RZ ;  /* 0x0000000328287819 */ /* 0x000fe400000012ff */
[----:B------:R-:W-:Y:S02]  /*b530*/  SHF.R.U64 R36, R36, 0x3, RZ ;  /* 0x0000000324247819 */ /* 0x000fe400000012ff */
[----:B------:R-:W-:-:S02]  /*b540*/  SHF.R.U64 R28, R28, 0x3, RZ ;  /* 0x000000031c1c7819 */ /* 0x000fc400000012ff */
[----:B------:R-:W-:Y:S02]  /*b550*/  LOP3.LUT R40, R40, R41, RZ, 0x3c, !PT ;  /* 0x0000002928287212 */ /* 0x000fe400078e3cff */
[----:B------:R-:W-:Y:S02]  /*b560*/  IADD3 R41, P3, R48, 0x7000, RZ ;  /* 0x0000700030297810 */ /* 0x000fe40007f7e0ff */
[----:B------:R-:W-:Y:S01]  /*b570*/  LOP3.LUT R36, R36, R39, RZ, 0x3c, !PT ;  /* 0x0000002724247212 */ /* 0x000fe200078e3cff */
[----:B------:R-:W-:Y:S01]  /*b580*/  IMAD.X R39, RZ, RZ, R49, P1 ;  /* 0x000000ffff277224 */ /* 0x000fe200008e0631 */
[----:B-1----:R-:W-:Y:S02]  /*b590*/  ISETP.NE.AND P1, PT, R86, 0x1, PT ;  /* 0x000000015600780c */ /* 0x002fe40003f25270 */
[----:B------:R-:W-:Y:S02]  /*b5a0*/  LOP3.LUT R58, R28, R35, RZ, 0x3c, !PT ;  /* 0x000000231c3a7212 */ /* 0x000fe400078e3cff */
[----:B------:R-:W-:-:S02]  /*b5b0*/  LOP3.LUT R28, R41, 0x380, RZ, 0xc0, !PT ;  /* 0x00000380291c7812 */ /* 0x000fc400078ec0ff */
[----:B------:R-:W-:Y:S02]  /*b5c0*/  R2UR UR14, R212 ;  /* 0x00000000d40e72ca */ /* 0x000fe400000e0000 */
[----:B------:R-:W-:Y:S02]  /*b5d0*/  SHF.R.U64 R28, R28, 0x3, RZ ;  /* 0x000000031c1c7819 */ /* 0x000fe400000012ff */
[----:B------:R-:W-:Y:S02]  /*b5e0*/  F2FP.BF16.F32.PACK_AB R6, R6, R7 ;  /* 0x000000070606723e */ /* 0x000fe400000010ff */
[----:B------:R-:W-:Y:S01]  /*b5f0*/  LOP3.LUT R28, R28, R41, RZ, 0x3c, !PT ;  /* 0x000000291c1c7212 */ /* 0x000fe200078e3cff */
[--C-:B------:R-:W-:Y:S01]  /*b600*/  IMAD.X R41, RZ, RZ, R49.reuse, P0 ;  /* 0x000000ffff297224 */ /* 0x100fe200000e0631 */
[----:B------:R-:W-:Y:S01]  /*b610*/  R2UR UR13, R213 ;  /* 0x00000000d50d72ca */ /* 0x000fe200000e0000 */
[----:B------:R-:W1:Y:S01]  /*b620*/  @P1 LDC R153, c[0x0][0xbf0] ;  /* 0x0002fc00ff991b82 */ /* 0x000e620000000800 */
[----:B------:R-:W-:Y:S01]  /*b630*/  F2FP.BF16.F32.PACK_AB R7, R29, R152 ;  /* 0x000000981d07723e */ /* 0x000fe200000010ff */
[----:B------:R-:W-:Y:S01]  /*b640*/  IMAD.X R29, RZ, RZ, R49, P3 ;  /* 0x000000ffff1d7224 */ /* 0x000fe200018e0631 */
[----:B------:R-:W-:Y:S01]  /*b650*/  IADD3 R149, P0, R48, 0xb000, RZ ;  /* 0x0000b00030957810 */ /* 0x000fe20007f1e0ff */
[----:B------:R-:W-:Y:S01]  /*b660*/  UIADD3 UR5, -UR14, URZ, URZ ;  /* 0x0000003f0e057290 */ /* 0x000fe2000fffe13f */
[----:B------:R-:W-:-:S02]  /*b670*/  LOP3.LUT R34, R45, 0x380, RZ, 0xc0, !PT ;  /* 0x000003802d227812 */ /* 0x000fc400078ec0ff */
[----:B------:R-:W-:Y:S01]  /*b680*/  MOV R151, R46 ;  /* 0x0000002e00977202 */ /* 0x000fe20000000f00 */
[----:B------:R-:W2:Y:S01]  /*b690*/  @P1 LDC R152, c[0x0][0xbec] ;  /* 0x0002fb00ff981b82 */ /* 0x000ea20000000800 */
[----:B------:R-:W-:Y:S01]  /*b6a0*/  R2UR UR12, R211 ;  /* 0x00000000d30c72ca */ /* 0x000fe200000e0000 */
[----:B------:R-:W-:Y:S01]  /*b6b0*/  IMAD.X R47, RZ, RZ, R49, P0 ;  /* 0x000000ffff2f7224 */ /* 0x000fe200000e0631 */
[----:B------:R-:W-:Y:S01]  /*b6c0*/  LOP3.LUT R46, R149, 0x380, RZ, 0xc0, !PT ;  /* 0x00000380952e7812 */ /* 0x000fe200078ec0ff */
[----:B------:R-:W-:Y:S01]  /*b6d0*/  UIMAD UR10, UR10, UR5, UR13 ;  /* 0x000000050a0a72a4 */ /* 0x000fe2000f8e020d */
[----:B------:R-:W-:Y:S02]  /*b6e0*/  SHF.R.U64 R34, R34, 0x3, RZ ;  /* 0x0000000322227819 */ /* 0x000fe400000012ff */
[----:B------:R-:W-:Y:S01]  /*b6f0*/  SHF.R.U64 R46, R46, 0x3, RZ ;  /* 0x000000032e2e7819 */ /* 0x000fe200000012ff */
[----:B------:R-:W-:Y:S01]  /*b700*/  USHF.R.S32.HI UR11, URZ, 0x1f, UR10 ;  /* 0x0000001f3f0b7899 */ /* 0x000fe2000801140a */
[----:B------:R-:W-:Y:S01]  /*b710*/  LOP3.LUT R74, R34, R45, RZ, 0x3c, !PT ;  /* 0x0000002d224a7212 */ /* 0x000fe200078e3cff */
[----:B------:R-:W-:Y:S01]  /*b720*/  UIMAD.WIDE.U32 UR6, UR10, UR8, URZ ;  /* 0x000000080a0672a5 */ /* 0x000fe2000f8e003f */
[----:B------:R-:W-:Y:S01]  /*b730*/  LOP3.LUT R46, R46, R149, RZ, 0x3c, !PT ;  /* 0x000000952e2e7212 */ /* 0x000fe200078e3cff */
[----:B------:R-:W-:Y:S01]  /*b740*/  UIMAD UR5, UR11, UR8, URZ ;  /* 0x000000080b0572a4 */ /* 0x000fe2000f8e023f */
[----:B------:R-:W-:Y:S01]  /*b750*/  MOV R71, R70 ;  /* 0x0000004600477202 */ /* 0x000fe20000000f00 */
[----:B------:R-:W-:Y:S01]  /*b760*/  IMAD R70, RZ, RZ, -UR13 ;  /* 0x8000000dff467e24 */ /* 0x000fe2000f8e02ff */
[----:B------:R-:W-:Y:S01]  /*b770*/  MOV R149, R74 ;  /* 0x0000004a00957202 */ /* 0x000fe20000000f00 */
[----:B------:R-:W-:Y:S01]  /*b780*/  UIMAD UR5, UR10, UR9, UR5 ;  /* 0x000000090a0572a4 */ /* 0x000fe2000f8e0205 */
[----:B------:R-:W-:Y:S01]  /*b790*/  MOV R74, R62 ;  /* 0x0000003e004a7202 */ /* 0x000fe20000000f00 */
[----:B0-----:R-:W-:Y:S01]  /*b7a0*/  IMAD R70, R155, R70, UR12 ;  /* 0x0000000c9b467e24 */ /* 0x001fe2000f8e0246 */
[----:B------:R-:W0:Y:S01]  /*b7b0*/  LDC.64 R62, c[0x0][0xb98] ;  /* 0x0002e600ff3e7b82 */ /* 0x000e220000000a00 */
[----:B------:R-:W-:Y:S01]  /*b7c0*/  F2FP.BF16.F32.PACK_AB R4, R4, R5 ;  /* 0x000000050404723e */ /* 0x000fe200000010ff */
[----:B------:R-:W-:Y:S01]  /*b7d0*/  IMAD.U32 R50, RZ, RZ, UR6 ;  /* 0x00000006ff327e24 */ /* 0x000fe2000f8e00ff */
[----:B------:R-:W-:-:S05]  /*b7e0*/  F2FP.BF16.F32.PACK_AB R5, R33, R154 ;  /* 0x0000009a2105723e */ /* 0x000fca00000010ff */
[----:B------:R-:W-:Y:S01]  /*b7f0*/  BAR.SYNC.DEFER_BLOCKING 0x1, 0x100 ;  /* 0x0044000000007b1d */ /* 0x000fe20000010000 */
[----:B------:R-:W-:Y:S01]  /*b800*/  MOV R66, R66 ;  /* 0x0000004200427202 */ /* 0x000fe20000000f00 */
[----:B------:R-:W-:Y:S01]  /*b810*/  IMAD R67, R70, 0x80, R216 ;  /* 0x0000008046437824 */ /* 0x000fe200078e02d8 */
[----:B------:R-:W-:Y:S01]  /*b820*/  LOP3.LUT R26, R37, 0x380, RZ, 0xc0, !PT ;  /* 0x00000380251a7812 */ /* 0x000fe200078ec0ff */
[----:B------:R-:W-:Y:S01]  /*b830*/  UIADD3 UR6, UR7, UR5, URZ ;  /* 0x0000000507067290 */ /* 0x000fe2000fffe03f */
[----:B------:R-:W-:Y:S01]  /*b840*/  MOV R52, R52 ;  /* 0x0000003400347202 */ /* 0x000fe20000000f00 */
[----:B------:R-:W-:Y:S01]  /*b850*/  IMAD.MOV.U32 R53, RZ, RZ, R67 ;  /* 0x000000ffff357224 */ /* 0x000fe200078e0043 */
[----:B------:R-:W-:Y:S01]  /*b860*/  SHF.R.U64 R26, R26, 0x3, RZ ;  /* 0x000000031a1a7819 */ /* 0x000fe200000012ff */
[----:B------:R-:W-:Y:S01]  /*b870*/  USHF.R.S32.HI UR12, URZ, 0x1f, UR14 ;  /* 0x0000001f3f0c7899 */ /* 0x000fe2000801140e */
[----:B------:R-:W-:Y:S01]  /*b880*/  IMAD.U32 R51, RZ, RZ, UR7 ;  /* 0x00000007ff337e24 */ /* 0x000fe2000f8e00ff */
[----:B------:R-:W-:Y:S01]  /*b890*/  MOV R54, R54 ;  /* 0x0000003600367202 */ /* 0x000fe20000000f00 */
[----:B------:R-:W-:Y:S01]  /*b8a0*/  IMAD.U32 R51, RZ, RZ, UR6 ;  /* 0x00000006ff337e24 */ /* 0x000fe2000f8e00ff */
[----:B------:R-:W-:Y:S01]  /*b8b0*/  LOP3.LUT R26, R26, R37, RZ, 0x3c, !PT ;  /* 0x000000251a1a7212 */ /* 0x000fe200078e3cff */
[----:B------:R-:W-:Y:S01]  /*b8c0*/  ULDC.64 UR6, c[0x0][0xb88] ;  /* 0x0002e20000067ab9 */ /* 0x000fe20000000a00 */
[----:B------:R-:W-:Y:S01]  /*b8d0*/  F2FP.BF16.F32.PACK_AB R8, R8, R11 ;  /* 0x0000000b0808723e */ /* 0x000fe200000010ff */
[----:B------:R-:W-:Y:S01]  /*b8e0*/  ULDC UR5, c[0x0][0xa88] ;  /* 0x0002a20000057ab9 */ /* 0x000fe20000000800 */
[----:B------:R-:W-:Y:S01]  /*b8f0*/  MOV R58, R58 ;  /* 0x0000003a003a7202 */ /* 0x000fe20000000f00 */
[----:B------:R-:W-:Y:S01]  /*b900*/  ULDC.64 UR8, c[0x0][0xae8] ;  /* 0x0002ba0000087ab9 */ /* 0x000fe20000000a00 */
[----:B------:R-:W-:-:S02]  /*b910*/  F2FP.BF16.F32.PACK_AB R10, R10, R13 ;  /* 0x0000000d0a0a723e */ /* 0x000fc400000010ff */
[----:B------:R-:W-:Y:S01]  /*b920*/  F2FP.BF16.F32.PACK_AB R11, R141, R148 ;  /* 0x000000948d0b723e */ /* 0x000fe200000010ff */
[C---:B0-----:R-:W-:Y:S01]  /*b930*/  IMAD.WIDE.U32 R50, R62.reuse, UR14, R50 ;  /* 0x0000000e3e327c25 */ /* 0x041fe2000f8e0032 */
[----:B------:R-:W-:Y:S01]  /*b940*/  MOV R55, R26 ;  /* 0x0000001a00377202 */ /* 0x000fe20000000f00 */
[----:B------:R2:W-:Y:S02]  /*b950*/  STSM.16.M88.4 [R151], R4 ;  /* 0x0000000497007844 */ /* 0x0005e40000000200 */
[----:B------:R-:W-:Y:S01]  /*b960*/  IMAD R26, R62, UR12, RZ ;  /* 0x0000000c3e1a7c24 */ /* 0x000fe2000f8e02ff */
[----:B------:R-:W-:Y:S02]  /*b970*/  IADD3 R45, P2, R48, 0x6000, RZ ;  /* 0x00006000302d7810 */ /* 0x000fe40007f5e0ff */
[----:B------:R-:W-:Y:S01]  /*b980*/  F2FP.BF16.F32.PACK_AB R14, R14, R15 ;  /* 0x0000000f0e0e723e */ /* 0x000fe200000010ff */
[----:B------:R-:W-:Y:S01]  /*b990*/  IMAD R63, R63, UR14, R26 ;  /* 0x0000000e3f3f7c24 */ /* 0x000fe2000f8e021a */
[----:B------:R-:W-:-:S02]  /*b9a0*/  F2FP.BF16.F32.PACK_AB R12, R12, R121 ;  /* 0x000000790c0c723e */ /* 0x000fc400000010ff */
[----:B------:R-:W-:Y:S02]  /*b9b0*/  F2FP.BF16.F32.PACK_AB R13, R135, R142 ;  /* 0x0000008e870d723e */ /* 0x000fe400000010ff */
[----:B------:R-:W-:Y:S02]  /*b9c0*/  F2FP.BF16.F32.PACK_AB R15, R136, R139 ;  /* 0x0000008b880f723e */ /* 0x000fe400000010ff */
[----:B------:R-:W-:Y:S02]  /*b9d0*/  F2FP.BF16.F32.PACK_AB R24, R24, R25 ;  /* 0x000000191818723e */ /* 0x000fe400000010ff */
[----:B------:R-:W-:Y:S01]  /*b9e0*/  LOP3.LUT R44, R45, 0x380, RZ, 0xc0, !PT ;  /* 0x000003802d2c7812 */ /* 0x000fe200078ec0ff */
[----:B--2---:R-:W-:Y:S01]  /*b9f0*/  @P1 IMAD.HI.U32 R4, R67, R152, RZ ;  /* 0x0000009843041227 */ /* 0x004fe200078e00ff */
[----:B------:R-:W-:Y:S02]  /*ba00*/  F2FP.BF16.F32.PACK_AB R6, R3, R120 ;  /* 0x000000780306723e */ /* 0x000fe400000010ff */
[----:B------:R-:W-:-:S02]  /*ba10*/  F2FP.BF16.F32.PACK_AB R5, R145, R146 ;  /* 0x000000929105723e */ /* 0x000fc400000010ff */
[----:B-1----:R-:W-:Y:S02]  /*ba20*/  @P1 SHF.R.U32.HI R53, RZ, R153, R4 ;  /* 0x00000099ff351219 */ /* 0x002fe40000011604 */
[----:B------:R-:W-:Y:S02]  /*ba30*/  F2FP.BF16.F32.PACK_AB R4, R9, R122 ;  /* 0x0000007a0904723e */ /* 0x000fe400000010ff */
[----:B------:R-:W-:Y:S01]  /*ba40*/  F2FP.BF16.F32.PACK_AB R7, R143, R150 ;  /* 0x000000968f07723e */ /* 0x000fe200000010ff */
[----:B------:R-:W-:Y:S01]  /*ba50*/  IMAD.MOV R3, RZ, RZ, -R53 ;  /* 0x000000ffff037224 */ /* 0x000fe200078e0a35 */
[----:B------:R-:W-:Y:S02]  /*ba60*/  F2FP.BF16.F32.PACK_AB R9, R144, R147 ;  /* 0x000000939009723e */ /* 0x000fe400000010ff */
[----:B------:R-:W-:Y:S01]  /*ba70*/  IADD3 R50, P0, R53, R50, RZ ;  /* 0x0000003235327210 */ /* 0x000fe20007f1e0ff */
[----:B------:R-:W-:Y:S01]  /*ba80*/  IMAD R3, R86, R3, R67 ;  /* 0x0000000356037224 */ /* 0x000fe200078e0243 */
[----:B------:R0:W-:Y:S01]  /*ba90*/  STSM.16.M88.4 [R66], R4 ;  /* 0x0000000442007844 */ /* 0x0001e20000000200 */
[----:B------:R-:W-:Y:S01]  /*baa0*/  MOV R56, R56 ;  /* 0x0000003800387202 */ /* 0x000fe20000000f00 */
[----:B------:R-:W-:Y:S01]  /*bab0*/  IMAD R57, R70, 0x80, R215 ;  /* 0x0000008046397824 */ /* 0x000fe200078e02d7 */
[----:B------:R-:W-:Y:S01]  /*bac0*/  F2FP.BF16.F32.PACK_AB R25, R133, R140 ;  /* 0x0000008c8519723e */ /* 0x000fe200000010ff */
[----:B------:R1:W-:Y:S01]  /*bad0*/  STSM.16.M88.4 [R58], R8 ;  /* 0x000000083a007844 */ /* 0x0003e20000000200 */
[----:B------:R-:W-:-:S02]  /*bae0*/  F2FP.BF16.F32.PACK_AB R26, R61, R60 ;  /* 0x0000003c3d1a723e */ /* 0x000fc400000010ff */
[----:B------:R-:W-:Y:S01]  /*baf0*/  F2FP.BF16.F32.PACK_AB R27, R134, R137 ;  /* 0x00000089861b723e */ /* 0x000fe200000010ff */
[----:B------:R-:W-:Y:S01]  /*bb00*/  STSM.16.M88.4 [R55], R12 ;  /* 0x0000000c37007844 */ /* 0x000fe20000000200 */
[----:B------:R-:W-:Y:S02]  /*bb10*/  SHF.R.U64 R44, R44, 0x3, RZ ;  /* 0x000000032c2c7819 */ /* 0x000fe400000012ff */
[----:B------:R-:W-:Y:S01]  /*bb20*/  F2FP.BF16.F32.PACK_AB R96, R97, R96 ;  /* 0x000000606160723e */ /* 0x000fe200000010ff */
[----:B------:R2:W-:Y:S01]  /*bb30*/  STSM.16.M88.4 [R56], R24 ;  /* 0x0000001838007844 */ /* 0x0005e20000000200 */
[----:B------:R-:W-:Y:S01]  /*bb40*/  LOP3.LUT R44, R44, R45, RZ, 0x3c, !PT ;  /* 0x0000002d2c2c7212 */ /* 0x000fe200078e3cff */
[----:B------:R-:W-:Y:S01]  /*bb50*/  IMAD.X R45, RZ, RZ, R49, P2 ;  /* 0x000000ffff2d7224 */ /* 0x000fe200010e0631 */
[----:B------:R-:W-:Y:S02]  /*bb60*/  MOV R82, R82 ;  /* 0x0000005200527202 */ /* 0x000fe40000000f00 */
[----:B0-----:R-:W-:-:S02]  /*bb70*/  F2FP.BF16.F32.PACK_AB R4, R65, R64 ;  /* 0x000000404104723e */ /* 0x001fc400000010ff */
[----:B------:R-:W-:Y:S02]  /*bb80*/  F2FP.BF16.F32.PACK_AB R5, R131, R138 ;  /* 0x0000008a8305723e */ /* 0x000fe400000010ff */
[----:B-1----:R-:W-:Y:S02]  /*bb90*/  SHF.R.S32.HI R9, RZ, 0x1f, R53 ;  /* 0x0000001fff097819 */ /* 0x002fe40000011435 */
[----:B------:R-:W-:Y:S02]  /*bba0*/  SHF.R.S32.HI R8, RZ, 0x1f, R3 ;  /* 0x0000001fff087819 */ /* 0x000fe40000011403 */
[----:B------:R-:W-:Y:S02]  /*bbb0*/  IADD3.X R51, R9, R51, R63, P0, !PT ;  /* 0x0000003309337210 */ /* 0x000fe400007fe43f */
[----:B------:R-:W-:Y:S01]  /*bbc0*/  F2FP.BF16.F32.PACK_AB R6, R69, R68 ;  /* 0x000000444506723e */ /* 0x000fe200000010ff */
[----:B------:R-:W-:Y:S01]  /*bbd0*/  IMAD R8, R8, UR6, RZ ;  /* 0x0000000608087c24 */ /* 0x000fe2000f8e02ff */
[----:B------:R-:W-:Y:S01]  /*bbe0*/  F2FP.BF16.F32.PACK_AB R7, R129, R132 ;  /* 0x000000848107723e */ /* 0x000fe200000010ff */
[----:B------:R-:W-:Y:S01]  /*bbf0*/  IMAD.WIDE.U32 R50, R3, UR6, R50 ;  /* 0x0000000603327c25 */ /* 0x000fe2000f8e0032 */
[----:B------:R-:W-:Y:S01]  /*bc00*/  LOP3.LUT P0, RZ, R210, 0x3, RZ, 0xc0, !PT ;  /* 0x00000003d2ff7812 */ /* 0x000fe2000780c0ff */
[----:B------:R-:W0:Y:S01]  /*bc10*/  @P1 LDC R69, c[0x0][0xbf0] ;  /* 0x0002fc00ff451b82 */ /* 0x000e220000000800 */
[----:B------:R-:W-:Y:S01]  /*bc20*/  F2FP.BF16.F32.PACK_AB R9, R127, R130 ;  /* 0x000000827f09723e */ /* 0x000fe200000010ff */
[----:B------:R-:W-:Y:S01]  /*bc30*/  IMAD R53, R3, UR7, R8 ;  /* 0x0000000703357c24 */ /* 0x000fe2000f8e0208 */
[----:B------:R1:W-:Y:S01]  /*bc40*/  STSM.16.M88.4 [R54], R4 ;  /* 0x0000000436007844 */ /* 0x0003e20000000200 */
[----:B------:R-:W-:Y:S01]  /*bc50*/  IMAD R68, R86, UR5, RZ ;  /* 0x0000000556447c24 */ /* 0x000fe2000f8e02ff */
[----:B------:R-:W-:Y:S01]  /*bc60*/  ULDC.64 UR6, c[0x0][0xb50] ;  /* 0x0002d40000067ab9 */ /* 0x000fe20000000a00 */
[----:B------:R-:W-:Y:S01]  /*bc70*/  VIADD R3, R57, 0x8 ;  /* 0x0000000839037836 */ /* 0x000fe20000000000 */
[----:B--2---:R-:W-:-:S02]  /*bc80*/  LEA R24, P3, R50, UR6, 0x2 ;  /* 0x0000000632187c11 */ /* 0x004fc4000f8610ff */
[-C--:B------:R-:W-:Y:S02]  /*bc90*/  ISETP.GE.OR P2, PT, R57, R68.reuse, P0 ;  /* 0x000000443900720c */ /* 0x080fe40000746670 */
[----:B------:R-:W-:Y:S01]  /*bca0*/  ISETP.GE.OR P0, PT, R3, R68, P0 ;  /* 0x000000440300720c */ /* 0x000fe20000706670 */
[----:B------:R-:W-:Y:S01]  /*bcb0*/  SHFL.IDX PT, R64, R24, 0x1, 0x1c1f ;  /* 0x003c1f0018407f89 */ /* 0x000fe200000e0000 */
[----:B------:R-:W-:Y:S02]  /*bcc0*/  F2FP.BF16.F32.PACK_AB R8, R73, R72 ;  /* 0x000000484908723e */ /* 0x000fe400000010ff */
[----:B------:R-:W-:Y:S02]  /*bcd0*/  F2FP.BF16.F32.PACK_AB R10, R77, R76 ;  /* 0x0000004c4d0a723e */ /* 0x000fe400000010ff */
[----:B------:R-:W-:Y:S01]  /*bce0*/  F2FP.BF16.F32.PACK_AB R11, R123, R128 ;  /* 0x000000807b0b723e */ /* 0x000fe200000010ff */
[----:B-1----:R-:W-:Y:S01]  /*bcf0*/  IMAD.IADD R5, R51, 0x1, R53 ;  /* 0x0000000133057824 */ /* 0x002fe200078e0235 */
[----:B------:R-:W-:-:S02]  /*bd00*/  F2FP.BF16.F32.PACK_AB R4, R81, R80 ;  /* 0x000000505104723e */ /* 0x000fc400000010ff */
[----:B------:R-:W-:Y:S01]  /*bd10*/  F2FP.BF16.F32.PACK_AB R6, R85, R84 ;  /* 0x000000545506723e */ /* 0x000fe200000010ff */
[----:B------:R-:W-:Y:S01]  /*bd20*/  STSM.16.M88.4 [R52], R8 ;  /* 0x0000000834007844 */ /* 0x000fe20000000200 */
[----:B------:R-:W-:Y:S02]  /*bd30*/  LEA.HI.X R3, R50, UR7, R5, 0x2, P3 ;  /* 0x0000000732037c11 */ /* 0x000fe400098f1405 */
[----:B------:R-:W-:Y:S01]  /*bd40*/  F2FP.BF16.F32.PACK_AB R5, R124, R125 ;  /* 0x0000007d7c05723e */ /* 0x000fe200000010ff */
[----:B------:R-:W-:Y:S01]  /*bd50*/  SHFL.IDX PT, R50, R24, RZ, 0x1c1f ;  /* 0x001c1fff18327589 */ /* 0x000fe200000e0000 */
[----:B------:R-:W-:Y:S02]  /*bd60*/  F2FP.BF16.F32.PACK_AB R7, R87, R126 ;  /* 0x0000007e5707723e */ /* 0x000fe400000010ff */
[----:B------:R-:W-:Y:S01]  /*bd70*/  F2FP.BF16.F32.PACK_AB R12, R89, R88 ;  /* 0x00000058590c723e */ /* 0x000fe200000010ff */
[----:B------:R-:W1:Y:S01]  /*bd80*/  SHFL.IDX PT, R51, R3, RZ, 0x1c1f ;  /* 0x001c1fff03337589 */ /* 0x000e6200000e0000 */
[----:B------:R-:W-:-:S02]  /*bd90*/  F2FP.BF16.F32.PACK_AB R13, R91, R90 ;  /* 0x0000005a5b0d723e */ /* 0x000fc400000010ff */
[----:B------:R-:W-:Y:S01]  /*bda0*/  F2FP.BF16.F32.PACK_AB R14, R93, R92 ;  /* 0x0000005c5d0e723e */ /* 0x000fe200000010ff */
[----:B------:R-:W-:Y:S01]  /*bdb0*/  STSM.16.M88.4 [R74], R4 ;  /* 0x000000044a007844 */ /* 0x000fe20000000200 */
[----:B------:R-:W-:Y:S02]  /*bdc0*/  F2FP.BF16.F32.PACK_AB R15, R95, R94 ;  /* 0x0000005e5f0f723e */ /* 0x000fe400000010ff */
[----:B------:R-:W-:Y:S01]  /*bdd0*/  F2FP.BF16.F32.PACK_AB R97, R99, R98 ;  /* 0x000000626361723e */ /* 0x000fe200000010ff */
[----:B------:R2:W3:Y:S01]  /*bde0*/  SHFL.IDX PT, R65, R3, 0x1, 0x1c1f ;  /* 0x003c1f0003417f89 */ /* 0x0004e200000e0000 */
[----:B------:R-:W-:Y:S02]  /*bdf0*/  F2FP.BF16.F32.PACK_AB R104, R105, R104 ;  /* 0x000000686968723e */ /* 0x000fe400000010ff */
[----:B------:R-:W-:Y:S01]  /*be00*/  MOV R78, R78 ;  /* 0x0000004e004e7202 */ /* 0x000fe20000000f00 */
[----:B------:R-:W-:Y:S01]  /*be10*/  STSM.16.M88.4 [R82], R12 ;  /* 0x0000000c52007844 */ /* 0x000fe20000000200 */
[----:B------:R-:W-:-:S02]  /*be20*/  F2FP.BF16.F32.PACK_AB R98, R101, R100 ;  /* 0x000000646562723e */ /* 0x000fc400000010ff */
[----:B------:R-:W-:Y:S02]  /*be30*/  F2FP.BF16.F32.PACK_AB R99, R103, R102 ;  /* 0x000000666763723e */ /* 0x000fe400000010ff */
        /* <DEDUP_REMOVED lines=9> */
[C---:B------:R-:W-:Y:S02]  /*bed0*/  IADD3 R31, P5, R48.reuse, 0x2000, RZ ;  /* 0x00002000301f7810 */ /* 0x040fe40007fbe0ff */
[----:B------:R-:W-:Y:S01]  /*bee0*/  IADD3 R35, P6, R48, 0x3000, RZ ;  /* 0x0000300030237810 */ /* 0x000fe20007fde0ff */
[----:B------:R-:W-:Y:S01]  /*bef0*/  STSM.16.M88.4 [R71], R112 ;  /* 0x0000007047007844 */ /* 0x000fe20000000200 */
[----:B------:R-:W-:Y:S02]  /*bf00*/  LOP3.LUT R30, R31, 0x380, RZ, 0xc0, !PT ;  /* 0x000003801f1e7812 */ /* 0x000fe400078ec0ff */
[----:B------:R-:W-:Y:S01]  /*bf10*/  LOP3.LUT R34, R35, 0x380, RZ, 0xc0, !PT ;  /* 0x0000038023227812 */ /* 0x000fe200078ec0ff */
[----:B------:R-:W-:Y:S01]  /*bf20*/  BAR.SYNC.DEFER_BLOCKING 0x1, 0x100 ;  /* 0x0044000000007b1d */ /* 0x000fe20000010000 */
[----:B------:R-:W-:Y:S01]  /*bf30*/  SHF.R.U64 R30, R30, 0x3, RZ ;  /* 0x000000031e1e7819 */ /* 0x000fe200000012ff */
[----:B--2---:R-:W-:Y:S01]  /*bf40*/  IMAD R3, R206, 0x20, R209 ;  /* 0x00000020ce037824 */ /* 0x004fe200078e02d1 */
[----:B------:R-:W-:-:S02]  /*bf50*/  SHF.R.U64 R34, R34, 0x3, RZ ;  /* 0x0000000322227819 */ /* 0x000fc400000012ff */
[----:B------:R-:W-:Y:S01]  /*bf60*/  LOP3.LUT R30, R30, R31, RZ, 0x3c, !PT ;  /* 0x0000001f1e1e7212 */ /* 0x000fe200078e3cff */
[--C-:B------:R-:W-:Y:S01]  /*bf70*/  IMAD.X R31, RZ, RZ, R49.reuse, P5 ;  /* 0x000000ffff1f7224 */ /* 0x100fe200028e0631 */
[----:B------:R-:W-:Y:S01]  /*bf80*/  UIMAD UR5, UR11, UR8, URZ ;  /* 0x000000080b0572a4 */ /* 0x000fe2000f8e023f */
[----:B------:R-:W-:Y:S01]  /*bf90*/  LOP3.LUT R34, R34, R35, RZ, 0x3c, !PT ;  /* 0x0000002322227212 */ /* 0x000fe200078e3cff */
[----:B------:R-:W-:Y:S01]  /*bfa0*/  IMAD.X R35, RZ, RZ, R49, P6 ;  /* 0x000000ffff237224 */ /* 0x000fe200030e0631 */
[C---:B------:R-:W-:Y:S02]  /*bfb0*/  IADD3 R43, P5, R48.reuse, 0x9000, RZ ;  /* 0x00009000302b7810 */ /* 0x040fe40007fbe0ff */
[C---:B------:R-:W-:Y:S02]  /*bfc0*/  LOP3.LUT R33, R48.reuse, 0x380, RZ, 0xc0, !PT ;  /* 0x0000038030217812 */ /* 0x040fe400078ec0ff */
[----:B------:R-:W-:Y:S01]  /*bfd0*/  R2UR UR13, R207 ;  /* 0x00000000cf0d72ca */ /* 0x000fe200000e0000 */
[----:B-1----:R-:W-:Y:S01]  /*bfe0*/  @!P2 ST.E desc[UR60][R50.64], R2 ;  /* 0x000000023200a985 */ /* 0x002fe2000c10193c */
[----:B------:R-:W-:Y:S01]  /*bff0*/  IADD3 R37, P6, R48, 0xa000, RZ ;  /* 0x0000a00030257810 */ /* 0x000fe20007fde0ff */
[----:B------:R-:W-:Y:S01]  /*c000*/  UIMAD.WIDE.U32 UR6, UR10, UR8, URZ ;  /* 0x000000080a0672a5 */ /* 0x000fe2000f8e003f */
[----:B------:R-:W-:Y:S01]  /*c010*/  LOP3.LUT R42, R43, 0x380, RZ, 0xc0, !PT ;  /* 0x000003802b2a7812 */ /* 0x000fe200078ec0ff */
[----:B---3--:R1:W-:Y:S01]  /*c020*/  @!P0 ST.E desc[UR60][R64.64], R0 ;  /* 0x0000000040008985 */ /* 0x0083e2000c10193c */
[----:B------:R-:W-:Y:S01]  /*c030*/  UIMAD UR5, UR10, UR9, UR5 ;  /* 0x000000090a0572a4 */ /* 0x000fe2000f8e0205 */
[----:B------:R-:W-:-:S02]  /*c040*/  LOP3.LUT R32, R37, 0x380, RZ, 0xc0, !PT ;  /* 0x0000038025207812 */ /* 0x000fc400078ec0ff */
[----:B------:R2:W5:Y:S01]  /*c050*/  LD.E.128 R24, desc[UR60][R20.64] ;  /* 0x0000003c14187980 */ /* 0x000562000c101d00 */
[----:B------:R-:W-:Y:S01]  /*c060*/  ULDC.64 UR8, c[0x0][0xaf0] ;  /* 0x0002bc0000087ab9 */ /* 0x000fe20000000a00 */
[----:B------:R-:W-:Y:S02]  /*c070*/  SHF.R.U64 R42, R42, 0x3, RZ ;  /* 0x000000032a2a7819 */ /* 0x000fe400000012ff */
[----:B------:R3:W5:Y:S01]  /*c080*/  LD.E.128 R8, desc[UR60][R30.64] ;  /* 0x0000003c1e087980 */ /* 0x000762000c101d00 */
[----:B------:R-:W-:Y:S01]  /*c090*/  UIADD3 UR7, UR7, UR5, URZ ;  /* 0x0000000507077290 */ /* 0x000fe2000fffe03f */
[----:B------:R-:W-:Y:S01]  /*c0a0*/  SHF.R.U64 R32, R32, 0x3, RZ ;  /* 0x0000000320207819 */ /* 0x000fe200000012ff */
[----:B------:R-:W-:Y:S01]  /*c0b0*/  UIADD3 UR4, UR4, 0x36820, URZ ;  /* 0x0003682004047890 */ /* 0x000fe2000fffe03f */
[----:B------:R-:W-:Y:S01]  /*c0c0*/  SHF.R.U64 R33, R33, 0x3, RZ ;  /* 0x0000000321217819 */ /* 0x000fe200000012ff */
[----:B------:R-:W5:Y:S01]  /*c0d0*/  LD.E.128 R4, desc[UR60][R34.64] ;  /* 0x0000003c22047980 */ /* 0x000f62000c101d00 */
[----:B--2---:R-:W2:Y:S01]  /*c0e0*/  @P1 LDC R21, c[0x0][0xbec] ;  /* 0x0002fb00ff151b82 */ /* 0x004ea20000000800 */
[----:B------:R-:W-:Y:S01]  /*c0f0*/  IMAD R20, R70, 0x80, R3 ;  /* 0x0000008046147824 */ /* 0x000fe200078e0203 */
[----:B------:R-:W-:Y:S01]  /*c100*/  LOP3.LUT R42, R42, R43, RZ, 0x3c, !PT ;  /* 0x0000002b2a2a7212 */ /* 0x000fe200078e3cff */
[----:B------:R-:W5:Y:S01]  /*c110*/  LD.E.128 R72, desc[UR60][R38.64] ;  /* 0x0000003c26487980 */ /* 0x000f62000c101d00 */
[----:B------:R-:W-:Y:S01]  /*c120*/  UIADD3 UR36, UR36, 0x1, URZ ;  /* 0x0000000124247890 */ /* 0x000fe2000fffe03f */
[----:B------:R-:W-:-:S02]  /*c130*/  ULDC.64 UR10, c[0x0][0xa80] ;  /* 0x0002a000000a7ab9 */ /* 0x000fc40000000a00 */
[----:B------:R-:W5:Y:S01]  /*c140*/  LD.E.128 R60, desc[UR60][R40.64] ;  /* 0x0000003c283c7980 */ /* 0x000f62000c101d00 */
[----:B---3--:R-:W3:Y:S01]  /*c150*/  LDC.64 R30, c[0x0][0xae0] ;  /* 0x0002b800ff1e7b82 */ /* 0x008ee20000000a00 */
[----:B-1----:R-:W-:Y:S01]  /*c160*/  IMAD.MOV.U32 R0, RZ, RZ, R20 ;  /* 0x000000ffff007224 */ /* 0x002fe200078e0014 */
[----:B------:R-:W-:Y:S01]  /*c170*/  UIMAD UR5, UR12, UR8, URZ ;  /* 0x000000080c0572a4 */ /* 0x000fe2000f8e023f */
[----:B------:R-:W-:Y:S01]  /*c180*/  LOP3.LUT R32, R32, R37, RZ, 0x3c, !PT ;  /* 0x0000002520207212 */ /* 0x000fe200078e3cff */
[----:B------:R-:W-:Y:S01]  /*c190*/  UIMAD.WIDE.U32 UR6, UR14, UR8, UR6 ;  /* 0x000000080e0672a5 */ /* 0x000fe2000f8e0006 */
[----:B------:R-:W-:Y:S01]  /*c1a0*/  LOP3.LUT R48, R33, R48, RZ, 0x3c, !PT ;  /* 0x0000003021307212 */ /* 0x000fe200078e3cff */
[----:B------:R-:W-:Y:S01]  /*c1b0*/  UIMAD UR5, UR14, UR9, UR5 ;  /* 0x000000090e0572a4 */ /* 0x000fe2000f8e0205 */
[----:B------:R-:W-:Y:S01]  /*c1c0*/  IADD3.X R37, RZ, R49, RZ, P4, !PT ;  /* 0x00000031ff257210 */ /* 0x000fe200027fe4ff */
[--C-:B------:R-:W-:Y:S01]  /*c1d0*/  IMAD.X R43, RZ, RZ, R49.reuse, P5 ;  /* 0x000000ffff2b7224 */ /* 0x100fe200028e0631 */
[----:B------:R-:W5:Y:S01]  /*c1e0*/  LD.E.128 R52, desc[UR60][R44.64] ;  /* 0x0000003c2c347980 */ /* 0x000f62000c101d00 */
[----:B------:R-:W-:-:S03]  /*c1f0*/  IMAD.X R33, RZ, RZ, R49, P6 ;  /* 0x000000ffff217224 */ /* 0x000fc600030e0631 */
[----:B------:R1:W5:Y:S01]  /*c200*/  LD.E.128 R12, desc[UR60][R28.64] ;  /* 0x0000003c1c0c7980 */ /* 0x000362000c101d00 */
[----:B--2---:R-:W-:Y:S01]  /*c210*/  @P1 IMAD.HI.U32 R2, R20, R21, RZ ;  /* 0x0000001514021227 */ /* 0x004fe200078e00ff */
[----:B------:R-:W-:Y:S02]  /*c220*/  UIADD3 UR7, UR7, UR5, URZ ;  /* 0x0000000507077290 */ /* 0x000fe4000fffe03f */
[----:B------:R-:W5:Y:S01]  /*c230*/  LD.E.128 R56, desc[UR60][R48.64] ;  /* 0x0000003c30387980 */ /* 0x000f62000c101d00 */
[----:B------:R-:W-:Y:S01]  /*c240*/  ULDC.64 UR8, c[0x0][0xad8] ;  /* 0x0002b60000087ab9 */ /* 0x000fe20000000a00 */
[----:B0-----:R-:W-:Y:S02]  /*c250*/  @P1 SHF.R.U32.HI R0, RZ, R69, R2 ;  /* 0x00000045ff001219 */ /* 0x001fe40000011602 */
[----:B------:R-:W5:Y:S02]  /*c260*/  LD.E.128 R80, desc[UR60][R36.64] ;  /* 0x0000003c24507980 */ /* 0x000f64000c101d00 */
[--C-:B------:R-:W-:Y:S01]  /*c270*/  SHF.R.S32.HI R3, RZ, 0x1f, R0.reuse ;  /* 0x0000001fff037819 */ /* 0x100fe20000011400 */
[----:B------:R-:W-:Y:S01]  /*c280*/  IMAD.MOV R21, RZ, RZ, -R0 ;  /* 0x000000ffff157224 */ /* 0x000fe200078e0a00 */
[----:B------:R-:W5:Y:S03]  /*c290*/  LD.E.128 R76, desc[UR60][R42.64] ;  /* 0x0000003c2a4c7980 */ /* 0x000f66000c101d00 */
[----:B---3--:R-:W-:Y:S01]  /*c2a0*/  IMAD R3, R3, R30, RZ ;  /* 0x0000001e03037224 */ /* 0x008fe200078e02ff */
[----:B------:R0:W5:Y:S01]  /*c2b0*/  LD.E.128 R64, desc[UR60][R32.64] ;  /* 0x0000003c20407980 */ /* 0x000162000c101d00 */
[----:B------:R-:W-:-:S02]  /*c2c0*/  IMAD R21, R86, R21, R20 ;  /* 0x0000001556157224 */ /* 0x000fc400078e0214 */
[C---:B-1----:R-:W-:Y:S01]  /*c2d0*/  IMAD R29, R0.reuse, R31, R3 ;  /* 0x0000001f001d7224 */ /* 0x042fe200078e0203 */
[----:B------:R1:W5:Y:S01]  /*c2e0*/  LD.E.128 R48, desc[UR60][R46.64] ;  /* 0x0000003c2e307980 */ /* 0x000362000c101d00 */
[----:B------:R-:W-:Y:S01]  /*c2f0*/  IMAD.WIDE.U32 R2, R0, R30, UR6 ;  /* 0x0000000600027e25 */ /* 0x000fe2000f8e001e */
[----:B------:R-:W-:Y:S01]  /*c300*/  SHF.R.S32.HI R0, RZ, 0x1f, R21 ;  /* 0x0000001fff007819 */ /* 0x000fe20000011415 */
[----:B------:R-:W-:Y:S01]  /*c310*/  @!PT LDS RZ, [RZ] ;  /* 0x00000000fffff984 */ /* 0x000fe20000000800 */
[----:B------:R-:W-:Y:S01]  /*c320*/  @!PT LDS RZ, [RZ] ;  /* 0x00000000fffff984 */ /* 0x000fe20000000800 */
[----:B------:R-:W-:Y:S01]  /*c330*/  @!PT LDS RZ, [RZ] ;  /* 0x00000000fffff984 */ /* 0x000fe20000000800 */
[----:B------:R-:W-:Y:S01]  /*c340*/  @!PT LDS RZ, [RZ] ;  /* 0x00000000fffff984 */ /* 0x000fe20000000800 */
[----:B------:R2:W-:Y:S06]  /*c350*/  MEMBAR.ALL.CTA ;  /* 0x0000000000007992 */ /* 0x0005ec0000008000 */
[----:B--2---:R-:W2:Y:S01]  /*c360*/  FENCE.VIEW.ASYNC.S ;  /* 0x00000000000073c6 */ /* 0x004ea20000000000 */
[----:B------:R-:W-:-:S02]  /*c370*/  IMAD.IADD R3, R3, 0x1, R29 ;  /* 0x0000000103037824 */ /* 0x000fc400078e021d */
[----:B------:R-:W-:Y:S02]  /*c380*/  IMAD R0, R0, UR8, RZ ;  /* 0x0000000800007c24 */ /* 0x000fe4000f8e02ff */
[----:B0-----:R-:W-:Y:S01]  /*c390*/  IMAD R33, R70, 0x80, R209 ;  /* 0x0000008046217824 */ /* 0x001fe200078e02d1 */
[----:B------:R-:W-:Y:S01]  /*c3a0*/  ULDC UR5, c[0x0][0xc] ;  /* 0x0000030000057ab9 */ /* 0x000fe20000000800 */
[C---:B------:R-:W-:Y:S02]  /*c3b0*/  IMAD R29, R21.reuse, UR9, R0 ;  /* 0x00000009151d7c24 */ /* 0x040fe4000f8e0200 */
[----:B------:R-:W-:Y:S01]  /*c3c0*/  IMAD.WIDE.U32 R2, R21, UR8, R2 ;  /* 0x0000000815027c25 */ /* 0x000fe2000f8e0002 */
[----:B------:R-:W-:Y:S01]  /*c3d0*/  ISETP.GE.AND P2, PT, R33, R68, PT ;  /* 0x000000442100720c */ /* 0x000fe20003f46270 */
[----:B------:R-:W-:Y:S01]  /*c3e0*/  UMOV UR6, 0x1 ;  /* 0x0000000100067882 */ /* 0x000fe20000000000 */
[----:B------:R-:W-:Y:S01]  /*c3f0*/  UIADD3 UR13, UR5, UR13, URZ ;  /* 0x0000000d050d7290 */ /* 0x000fe2000fffe03f */
[----:B------:R-:W-:Y:S01]  /*c400*/  IMAD.IADD R29, R3, 0x1, R29 ;  /* 0x00000001031d7824 */ /* 0x000fe200078e021d */
[----:B------:R-:W-:Y:S01]  /*c410*/  UPRMT UR5, URZ, 0x654, UR4 ;  /* 0x000006543f057896 */ /* 0x000fe20008000004 */
[----:B------:R-:W-:Y:S01]  /*c420*/  LEA R0, P1, R2, UR10, 0x1 ;  /* 0x0000000a02007c11 */ /* 0x000fe2000f8208ff */
[----:B------:R-:W-:-:S02]  /*c430*/  UPRMT UR4, UR6, 0x654, UR4 ;  /* 0x0000065406047896 */ /* 0x000fc40008000004 */
[----:B------:R-:W-:Y:S01]  /*c440*/  UISETP.NE.AND UP0, UPT, UR36, 0x2, UPT ;  /* 0x000000022400788c */ /* 0x000fe2000bf05270 */
[C---:B------:R-:W-:Y:S01]  /*c450*/  VIADD R21, R33.reuse, 0x20 ;  /* 0x0000002021157836 */ /* 0x040fe20000000000 */
[----:B------:R-:W-:Y:S02]  /*c460*/  LEA.HI.X R32, R2, UR11, R29, 0x1, P1 ;  /* 0x0000000b02207c11 */ /* 0x000fe400088f0c1d */
[----:B------:R-:W-:Y:S01]  /*c470*/  USEL UR6, URZ, 0x1, UP0 ;  /* 0x000000013f067887 */ /* 0x000fe20008000000 */
[----:B------:R-:W-:Y:S01]  /*c480*/  VIADD R3, R33, 0x40 ;  /* 0x0000004021037836 */ /* 0x000fe20000000000 */
[-C--:B------:R-:W-:Y:S01]  /*c490*/  ISETP.GE.AND P0, PT, R21, R68.reuse, PT ;  /* 0x000000441500720c */ /* 0x080fe20003f06270 */
[----:B--2---:R-:W-:Y:S01]  /*c4a0*/  SYNCS.ARRIVE.TRANS64.RED.A1T0 RZ, [UR5], RZ ;  /* 0x000000ffffff79a7 */ /* 0x004fe20008100405 */
[----:B------:R-:W-:Y:S01]  /*c4b0*/  IMAD.U32 R207, RZ, RZ, UR13 ;  /* 0x0000000dffcf7e24 */ /* 0x000fe2000f8e00ff */
[----:B------:R-:W-:Y:S01]  /*c4c0*/  USEL UR36, UR36, URZ, UP0 ;  /* 0x0000003f24247287 */ /* 0x000fe20008000000 */
[----:B------:R1:W0:Y:S01]  /*c4d0*/  SHFL.IDX PT, R20, R0, RZ, 0x181f ;  /* 0x00181fff00147589 */ /* 0x00022200000e0000 */
[----:B------:R-:W-:Y:S01]  /*c4e0*/  ULOP3.LUT UR39, UR39, UR6, URZ, 0x3c, !UPT ;  /* 0x0000000627277292 */ /* 0x000fe2000f8e3c3f */
[----:B------:R-:W-:Y:S02]  /*c4f0*/  BSSY B0, `(.L_x_212) ;  /* 0x0000011000007945 */ /* 0x000fe40003800000 */
[----:B------:R1:W2:Y:S01]  /*c500*/  SHFL.IDX PT, R21, R32, RZ, 0x181f ;  /* 0x00181fff20157589 */ /* 0x0002a200000e0000 */
[----:B------:R-:W-:Y:S01]  /*c510*/  SYNCS.ARRIVE.TRANS64.RED.A1T0 RZ, [UR4], RZ ;  /* 0x000000ffffff79a7 */ /* 0x000fe20008100404 */
[----:B------:R-:W-:Y:S01]  /*c520*/  ISETP.GE.AND P1, PT, R3, R68, PT ;  /* 0x000000440300720c */ /* 0x000fe20003f26270 */
[----:B------:R-:W-:-:S12]  /*c530*/  @P2 BRA `(.L_x_213) ;  /* 0x0000000000302947 */ /* 0x000fd80003800000 */
[----:B------:R-:W-:Y:S02]  /*c540*/  ULDC UR4, c[0x0][0xac8] ;  /* 0x0002b20000047ab9 */ /* 0x000fe40000000800 */
[----:B------:R-:W-:Y:S02]  /*c550*/  ISETP.GE.AND P3, PT, R205, UR4, PT ;  /* 0x00000004cd007c0c */ /* 0x000fe4000bf66270 */
[----:B------:R-:W-:Y:S02]  /*c560*/  ISETP.GE.AND P4, PT, R204, UR4, PT ;  /* 0x00000004cc007c0c */ /* 0x000fe4000bf86270 */
[----:B------:R-:W-:-:S09]  /*c570*/  ISETP.GE.AND P2, PT, R23, UR4, PT ;  /* 0x0000000417007c0c */ /* 0x000fd2000bf46270 */
[-C--:B0-----:R-:W-:Y:S02]  /*c580*/  @!P3 LEA R28, P5, R205, R20.reuse, 0x1 ;  /* 0x00000014cd1cb211 */ /* 0x081fe400078a08ff */
[C---:B------:R-:W-:Y:S02]  /*c590*/  @!P4 LEA R30, P6, R204.reuse, R20, 0x1 ;  /* 0x00000014cc1ec211 */ /* 0x040fe400078c08ff */
[----:B--2---:R-:W-:Y:S01]  /*c5a0*/  @!P2 IMAD.WIDE R2, R23, 0x2, R20 ;  /* 0x000000021702a825 */ /* 0x004fe200078e0214 */
[-C--:B------:R-:W-:Y:S02]  /*c5b0*/  @!P3 LEA.HI.X R29, R205, R21.reuse, R220, 0x1, P5 ;  /* 0x00000015cd1db211 */ /* 0x080fe400028f0cdc */
[----:B------:R-:W-:Y:S02]  /*c5c0*/  @!P4 LEA.HI.X R31, R204, R21, R219, 0x1, P6 ;  /* 0x00000015cc1fc211 */ /* 0x000fe400030f0cdb */
[----:B-----5:R3:W-:Y:S04]  /*c5d0*/  @!P2 ST.E.128 desc[UR60][R2.64], R56 ;  /* 0x000000380200a985 */ /* 0x0207e8000c101d3c */
[----:B------:R3:W-:Y:S04]  /*c5e0*/  @!P3 ST.E.128 desc[UR60][R28.64], R72 ;  /* 0x000000481c00b985 */ /* 0x0007e8000c101d3c */
[----:B------:R3:W-:Y:S02]  /*c5f0*/  @!P4 ST.E.128 desc[UR60][R30.64], R80 ;  /* 0x000000501e00c985 */ /* 0x0007e4000c101d3c */
.L_x_213:
[----:B------:R-:W-:Y:S05]  /*c600*/  BSYNC B0 ;  /* 0x0000000000007941 */ /* 0x000fea0003800000 */
.L_x_212:
[----:B--2---:R2:W4:Y:S01]  /*c610*/  SHFL.IDX PT, R21, R32, 0x1, 0x181f ;  /* 0x00381f0020157f89 */ /* 0x00452200000e0000 */
[----:B------:R-:W-:Y:S03]  /*c620*/  BSSY B0, `(.L_x_214) ;  /* 0x000000f000007945 */ /* 0x000fe60003800000 */
[----:B0-----:R2:W0:Y:S01]  /*c630*/  SHFL.IDX PT, R20, R0, 0x1, 0x181f ;  /* 0x00381f0000147f89 */ /* 0x00142200000e0000 */
[----:B------:R-:W-:Y:S05]  /*c640*/  @P0 BRA `(.L_x_215) ;  /* 0x0000000000300947 */ /* 0x000fea0003800000 */
[----:B------:R-:W-:Y:S02]  /*c650*/  ULDC UR4, c[0x0][0xac8] ;  /* 0x0002b20000047ab9 */ /* 0x000fe40000000800 */
[----:B------:R-:W-:Y:S02]  /*c660*/  ISETP.GE.AND P4, PT, R205, UR4, PT ;  /* 0x00000004cd007c0c */ /* 0x000fe4000bf86270 */
[----:B------:R-:W-:Y:S02]  /*c670*/  ISETP.GE.AND P5, PT, R204, UR4, PT ;  /* 0x00000004cc007c0c */ /* 0x000fe4000bfa6270 */
[----:B------:R-:W-:-:S09]  /*c680*/  ISETP.GE.AND P3, PT, R23, UR4, PT ;  /* 0x0000000417007c0c */ /* 0x000fd2000bf66270 */
[-C--:B0--3--:R-:W-:Y:S02]  /*c690*/  @!P4 LEA R28, P0, R205, R20.reuse, 0x1 ;  /* 0x00000014cd1cc211 */ /* 0x089fe400078008ff */
[C---:B------:R-:W-:Y:S02]  /*c6a0*/  @!P5 LEA R30, P2, R204.reuse, R20, 0x1 ;  /* 0x00000014cc1ed211 */ /* 0x040fe400078408ff */
[----:B----4-:R-:W-:Y:S01]  /*c6b0*/  @!P3 IMAD.WIDE R2, R23, 0x2, R20 ;  /* 0x000000021702b825 */ /* 0x010fe200078e0214 */
[-C--:B------:R-:W-:Y:S02]  /*c6c0*/  @!P4 LEA.HI.X R29, R205, R21.reuse, R220, 0x1, P0 ;  /* 0x00000015cd1dc211 */ /* 0x080fe400000f0cdc */
[----:B------:R-:W-:Y:S02]  /*c6d0*/  @!P5 LEA.HI.X R31, R204, R21, R219, 0x1, P2 ;  /* 0x00000015cc1fd211 */ /* 0x000fe400010f0cdb */
[----:B-----5:R0:W-:Y:S04]  /*c6e0*/  @!P3 ST.E.128 desc[UR60][R2.64], R24 ;  /* 0x000000180200b985 */ /* 0x0201e8000c101d3c */
[----:B------:R0:W-:Y:S04]  /*c6f0*/  @!P4 ST.E.128 desc[UR60][R28.64], R60 ;  /* 0x0000003c1c00c985 */ /* 0x0001e8000c101d3c */
[----:B------:R0:W-:Y:S02]  /*c700*/  @!P5 ST.E.128 desc[UR60][R30.64], R76 ;  /* 0x0000004c1e00d985 */ /* 0x0001e4000c101d3c */
.L_x_215:
[----:B------:R-:W-:Y:S05]  /*c710*/  BSYNC B0 ;  /* 0x0000000000007941 */ /* 0x000fea0003800000 */
.L_x_214:
[----:B----4-:R4:W1:Y:S01]  /*c720*/  SHFL.IDX PT, R21, R32, 0x2, 0x181f ;  /* 0x00581f0020157f89 */ /* 0x01086200000e0000 */
[----:B------:R-:W-:Y:S03]  /*c730*/  BSSY B0, `(.L_x_216) ;  /* 0x000000f000007945 */ /* 0x000fe60003800000 */
[----:B0-----:R4:W0:Y:S01]  /*c740*/  SHFL.IDX PT, R20, R0, 0x2, 0x181f ;  /* 0x00581f0000147f89 */ /* 0x00182200000e0000 */
[----:B------:R-:W-:Y:S05]  /*c750*/  @P1 BRA `(.L_x_217) ;  /* 0x0000000000301947 */ /* 0x000fea0003800000 */
[----:B------:R-:W-:Y:S02]  /*c760*/  ULDC UR4, c[0x0][0xac8] ;  /* 0x0002b20000047ab9 */ /* 0x000fe40000000800 */
[----:B------:R-:W-:Y:S02]  /*c770*/  ISETP.GE.AND P3, PT, R205, UR4, PT ;  /* 0x00000004cd007c0c */ /* 0x000fe4000bf66270 */
[----:B------:R-:W-:Y:S02]  /*c780*/  ISETP.GE.AND P4, PT, R204, UR4, PT ;  /* 0x00000004cc007c0c */ /* 0x000fe4000bf86270 */
[----:B------:R-:W-:-:S09]  /*c790*/  ISETP.GE.AND P2, PT, R23, UR4, PT ;  /* 0x0000000417007c0c */ /* 0x000fd2000bf46270 */
[-C--:B0----5:R-:W-:Y:S02]  /*c7a0*/  @!P3 LEA R24, P0, R205, R20.reuse, 0x1 ;  /* 0x00000014cd18b211 */ /* 0x0a1fe400078008ff */
[C---:B------:R-:W-:Y:S02]  /*c7b0*/  @!P4 LEA R26, P1, R204.reuse, R20, 0x1 ;  /* 0x00000014cc1ac211 */ /* 0x040fe400078208ff */
[----:B-1-3--:R-:W-:Y:S01]  /*c7c0*/  @!P2 IMAD.WIDE R2, R23, 0x2, R20 ;  /* 0x000000021702a825 */ /* 0x00afe200078e0214 */
[-C--:B------:R-:W-:Y:S02]  /*c7d0*/  @!P3 LEA.HI.X R25, R205, R21.reuse, R220, 0x1, P0 ;  /* 0x00000015cd19b211 */ /* 0x080fe400000f0cdc */
[----:B------:R-:W-:Y:S02]  /*c7e0*/  @!P4 LEA.HI.X R27, R204, R21, R219, 0x1, P1 ;  /* 0x00000015cc1bc211 */ /* 0x000fe400008f0cdb */
[----:B------:R0:W-:Y:S04]  /*c7f0*/  @!P2 ST.E.128 desc[UR60][R2.64], R8 ;  /* 0x000000080200a985 */ /* 0x0001e8000c101d3c */
[----:B------:R0:W-:Y:S04]  /*c800*/  @!P3 ST.E.128 desc[UR60][R24.64], R52 ;  /* 0x000000341800b985 */ /* 0x0001e8000c101d3c */
[----:B------:R0:W-:Y:S02]  /*c810*/  @!P4 ST.E.128 desc[UR60][R26.64], R64 ;  /* 0x000000401a00c985 */ /* 0x0001e4000c101d3c */
.L_x_217:
[----:B------:R-:W-:Y:S05]  /*c820*/  BSYNC B0 ;  /* 0x0000000000007941 */ /* 0x000fea0003800000 */
.L_x_216:
[----:B0--3--:R-:W-:Y:S01]  /*c830*/  VIADD R3, R33, 0x60 ;  /* 0x0000006021037836 */ /* 0x009fe20000000000 */
[----:B-----5:R0:W3:Y:S01]  /*c840*/  SHFL.IDX PT, R9, R32, 0x3, 0x181f ;  /* 0x00781f0020097f89 */ /* 0x0200e200000e0000 */
[----:B------:R-:W-:Y:S01]  /*c850*/  BSSY B0, `(.L_x_218) ;  /* 0x0000011000007945 */ /* 0x000fe20003800000 */
[----:B------:R-:W-:Y:S02]  /*c860*/  VIADD R208, R208, 0x1 ;  /* 0x00000001d0d07836 */ /* 0x000fe40000000000 */
[----:B------:R-:W-:Y:S01]  /*c870*/  ISETP.GE.AND P0, PT, R3, R68, PT ;  /* 0x000000440300720c */ /* 0x000fe20003f06270 */
[----:B------:R0:W0:-:S12]  /*c880*/  SHFL.IDX PT, R8, R0, 0x3, 0x181f ;  /* 0x00781f0000087f89 */ /* 0x00001800000e0000 */
[----:B------:R-:W-:Y:S05]  /*c890*/  @P0 BRA `(.L_x_219) ;  /* 0x0000000000300947 */ /* 0x000fea0003800000 */
[----:B------:R-:W-:Y:S02]  /*c8a0*/  ULDC UR4, c[0x0][0xac8] ;  /* 0x0002b20000047ab9 */ /* 0x000fe40000000800 */
[----:B------:R-:W-:Y:S02]  /*c8b0*/  ISETP.GE.AND P3, PT, R205, UR4, PT ;  /* 0x00000004cd007c0c */ /* 0x000fe4000bf66270 */
[----:B------:R-:W-:Y:S02]  /*c8c0*/  ISETP.GE.AND P4, PT, R204, UR4, PT ;  /* 0x00000004cc007c0c */ /* 0x000fe4000bf86270 */
[----:B------:R-:W-:-:S09]  /*c8d0*/  ISETP.GE.AND P2, PT, R23, UR4, PT ;  /* 0x0000000417007c0c */ /* 0x000fd2000bf46270 */
[-C--:B0-----:R-:W-:Y:S02]  /*c8e0*/  @!P3 LEA R10, P0, R205, R8.reuse, 0x1 ;  /* 0x00000008cd0ab211 */ /* 0x081fe400078008ff */
[C---:B------:R-:W-:Y:S02]  /*c8f0*/  @!P4 LEA R20, P1, R204.reuse, R8, 0x1 ;  /* 0x00000008cc14c211 */ /* 0x040fe400078208ff */
[----:B---3--:R-:W-:Y:S01]  /*c900*/  @!P2 IMAD.WIDE R2, R23, 0x2, R8 ;  /* 0x000000021702a825 */ /* 0x008fe200078e0208 */
[-C--:B------:R-:W-:Y:S02]  /*c910*/  @!P3 LEA.HI.X R11, R205, R9.reuse, R220, 0x1, P0 ;  /* 0x00000009cd0bb211 */ /* 0x080fe400000f0cdc */
[----:B-1----:R-:W-:Y:S02]  /*c920*/  @!P4 LEA.HI.X R21, R204, R9, R219, 0x1, P1 ;  /* 0x00000009cc15c211 */ /* 0x002fe400008f0cdb */
[----:B------:R0:W-:Y:S04]  /*c930*/  @!P2 ST.E.128 desc[UR60][R2.64], R4 ;  /* 0x000000040200a985 */ /* 0x0001e8000c101d3c */
[----:B------:R0:W-:Y:S04]  /*c940*/  @!P3 ST.E.128 desc[UR60][R10.64], R12 ;  /* 0x0000000c0a00b985 */ /* 0x0001e8000c101d3c */
[----:B------:R0:W-:Y:S02]  /*c950*/  @!P4 ST.E.128 desc[UR60][R20.64], R48 ;  /* 0x000000301400c985 */ /* 0x0001e4000c101d3c */
.L_x_219:
[----:B------:R-:W-:Y:S05]  /*c960*/  BSYNC B0 ;  /* 0x0000000000007941 */ /* 0x000fea0003800000 */
.L_x_218:
[----:B012-4-:R-:W0:Y:S01]  /*c970*/  LDC R0, c[0x0][0xc34] ;  /* 0x00030d00ff007b82 */ /* 0x017e220000000800 */
[----:B------:R-:W-:-:S13]  /*c980*/  R2UR UR4, R207 ;  /* 0x00000000cf0472ca */ /* 0x000fda00000e0000 */
[----:B0-----:R-:W-:-:S13]  /*c990*/  ISETP.LE.AND P0, PT, R0, UR4, PT ;  /* 0x0000000400007c0c */ /* 0x001fda000bf03270 */
[----:B------:R-:W-:Y:S05]  /*c9a0*/  @!P0 BRA `(.L_x_220) ;  /* 0xffffff48003c8947 */ /* 0x000fea000383ffff */
[----:B------:R-:W-:Y:S05]  /*c9b0*/  EXIT ;  /* 0x000000000000794d */ /* 0x000fea0003800000 */
.L_x_186:
[----:B------:R-:W-:-:S08]  /*c9c0*/  NOP ;  /* 0x0000000000007918 */ /* 0x000fd00000000000 */
[----:B0-----:R-:W0:-:S00]  /*c9d0*/  USETMAXREG.DEALLOC.CTAPOOL 0x18 ;  /* 0x00000018000079c8 */ /* 0x001e0000080e0500 */
[----:B------:R-:W1:Y:S01]  /*c9e0*/  S2UR UR4, SR_CTAID.X ;  /* 0x00000000000479c3 */ /* 0x000e620000002500 */
[----:B0-----:R-:W-:Y:S02]  /*c9f0*/  IMAD.MOV.U32 R2, RZ, RZ, 0x1 ;  /* 0x00000001ff027424 */ /* 0x001fe400078e00ff */
[----:B------:R-:W-:-:S05]  /*ca00*/  IMAD.MOV.U32 R19, RZ, RZ, RZ ;  /* 0x000000ffff137224 */ /* 0x000fca00078e00ff */
[----:B------:R-:W1:Y:S02]  /*ca10*/  LDC R3, c[0x0][0xc34] ;  /* 0x00030d00ff037b82 */ /* 0x000e640000000800 */
[----:B-1----:R-:W-:Y:S01]  /*ca20*/  ISETP.LE.AND P0, PT, R3, UR4, PT ;  /* 0x0000000403007c0c */ /* 0x002fe2000bf03270 */
[----:B------:R-:W-:-:S05]  /*ca30*/  IMAD.MOV.U32 R3, RZ, RZ, 0x1 ;  /* 0x00000001ff037424 */ /* 0x000fca00078e00ff */
[----:B------:R0:W-:Y:S07]  /*ca40*/  STL [R1], R3 ;  /* 0x0000000301007387 */ /* 0x0001ee0000100800 */
[----:B------:R-:W-:Y:S05]  /*ca50*/  @P0 BRA `(.L_x_221) ;  /* 0x0000004800280947 */ /* 0x000fea0003800000 */
[----:B------:R-:W2:Y:S01]  /*ca60*/  LDL R5, [R1+0x2c] ;  /* 0x00002c0001057983 */ /* 0x000ea20000100800 */
[----:B------:R-:W1:Y:S01]  /*ca70*/  S2UR UR4, SR_CgaCtaId ;  /* 0x00000000000479c3 */ /* 0x000e620000008800 */
[C---:B------:R-:W-:Y:S01]  /*ca80*/  IMAD.SHL.U32 R2, R0.reuse, 0x8, RZ ;  /* 0x0000000800027824 */ /* 0x040fe200078e00ff */
[C---:B------:R-:W-:Y:S01]  /*ca90*/  LOP3.LUT R6, R0.reuse, 0x7f, RZ, 0xc0, !PT ;  /* 0x0000007f00067812 */ /* 0x040fe200078ec0ff */
[----:B------:R-:W-:Y:S01]  /*caa0*/  UMOV UR36, 0x400 ;  /* 0x0000040000247882 */ /* 0x000fe20000000000 */
[----:B------:R-:W-:Y:S01]  /*cab0*/  LOP3.LUT P0, RZ, R0, 0x1f, RZ, 0xc0, !PT ;  /* 0x0000001f00ff7812 */ /* 0x000fe2000780c0ff */
[----:B------:R-:W-:Y:S01]  /*cac0*/  IMAD.MOV.U32 R19, RZ, RZ, RZ ;  /* 0x000000ffff137224 */ /* 0x000fe200078e00ff */
[----:B0-----:R-:W-:Y:S01]  /*cad0*/  LOP3.LUT R3, R2, 0x1f8, RZ, 0xc0, !PT ;  /* 0x000001f802037812 */ /* 0x001fe200078ec0ff */
[----:B------:R-:W-:Y:S01]  /*cae0*/  ULDC.64 UR38, c[0x0][0x198] ;  /* 0x0000660000267ab9 */ /* 0x000fe20000000a00 */
[----:B------:R-:W0:Y:S01]  /*caf0*/  S2UR UR5, SR_CTAID.X ;  /* 0x00000000000579c3 */ /* 0x000e220000002500 */
[C---:B------:R-:W-:Y:S01]  /*cb00*/  ISETP.NE.AND P1, PT, R6.reuse, RZ, PT ;  /* 0x000000ff0600720c */ /* 0x040fe20003f25270 */
[----:B------:R-:W-:Y:S01]  /*cb10*/  ULDC UR37, c[0x0][0xc] ;  /* 0x0000030000257ab9 */ /* 0x000fe20000000800 */
[----:B------:R-:W-:Y:S01]  /*cb20*/  LOP3.LUT R4, R3, 0x38, R0, 0x78, !PT ;  /* 0x0000003803047812 */ /* 0x000fe200078e7800 */
[C---:B------:R-:W-:Y:S01]  /*cb30*/  IMAD.SHL.U32 R3, R6.reuse, 0x8, RZ ;  /* 0x0000000806037824 */ /* 0x040fe200078e00ff */
[----:B------:R-:W-:Y:S01]  /*cb40*/  ISETP.NE.OR P0, PT, R6, RZ, !P0 ;  /* 0x000000ff0600720c */ /* 0x000fe20004705670 */
[----:B------:R-:W-:Y:S01]  /*cb50*/  IMAD.SHL.U32 R0, R0, 0x10, RZ ;  /* 0x0000001000007824 */ /* 0x000fe200078e00ff */
[----:B------:R-:W-:-:S02]  /*cb60*/  LOP3.LUT R18, R18, 0xfffffffe, RZ, 0xc0, !PT ;  /* 0xfffffffe12127812 */ /* 0x000fc400078ec0ff */
[----:B------:R-:W-:Y:S02]  /*cb70*/  LOP3.LUT R3, R4, 0x200, R3, 0xf8, !PT ;  /* 0x0000020004037812 */ /* 0x000fe400078ef803 */
[----:B------:R-:W-:Y:S02]  /*cb80*/  SHF.R.U32.HI R4, RZ, 0x3, R6 ;  /* 0x00000003ff047819 */ /* 0x000fe40000011606 */
[----:B------:R-:W-:Y:S02]  /*cb90*/  LOP3.LUT R2, R2, 0x38, RZ, 0xc0, !PT ;  /* 0x0000003802027812 */ /* 0x000fe400078ec0ff */
[----:B------:R-:W-:Y:S01]  /*cba0*/  LOP3.LUT R6, R4, 0x70, R0, 0xf8, !PT ;  /* 0x0000007004067812 */ /* 0x000fe200078ef800 */
[----:B-1----:R-:W-:Y:S01]  /*cbb0*/  ULEA UR36, UR4, UR36, 0x18 ;  /* 0x0000002404247291 */ /* 0x002fe2000f8ec03f */
[----:B------:R-:W-:-:S04]  /*cbc0*/  @P1 LOP3.LUT R18, R18, 0x1, RZ, 0xfc, !PT ;  /* 0x0000000112121812 */ /* 0x000fc800078efcff */
[----:B------:R-:W-:Y:S02]  /*cbd0*/  LOP3.LUT R18, R18, 0xfffffffd, RZ, 0xc0, !PT ;  /* 0xfffffffd12127812 */ /* 0x000fe400078ec0ff */
[----:B------:R-:W-:Y:S01]  /*cbe0*/  LEA R4, R3, UR36, 0x1 ;  /* 0x0000002403047c11 */ /* 0x000fe2000f8e08ff */
[----:B0-----:R-:W-:Y:S01]  /*cbf0*/  IMAD.U32 R0, RZ, RZ, UR5 ;  /* 0x00000005ff007e24 */ /* 0x001fe2000f8e00ff */
[----:B------:R-:W-:-:S03]  /*cc00*/  @P0 LOP3.LUT R18, R18, 0x2, RZ, 0xfc, !PT ;  /* 0x0000000212120812 */ /* 0x000fc600078efcff */
[----:B------:R-:W-:Y:S04]  /*cc10*/  STL [R1+0x10], R4 ;  /* 0x0000100401007387 */ /* 0x000fe80000100800 */
[----:B------:R0:W-:Y:S02]  /*cc20*/  STL [R1+0x28], R0 ;  /* 0x0000280001007387 */ /* 0x0001e40000100800 */
[----:B0-----:R-:W-:Y:S01]  /*cc30*/  IMAD.MOV.U32 R0, RZ, RZ, 0x1 ;  /* 0x00000001ff007424 */ /* 0x001fe200078e00ff */
[----:B--2---:R-:W-:-:S05]  /*cc40*/  LOP3.LUT R3, R5, 0x2, RZ, 0xfc, !PT ;  /* 0x0000000205037812 */ /* 0x004fca00078efcff */
[----:B------:R0:W-:Y:S04]  /*cc50*/  STL [R1+0x18], R3 ;  /* 0x0000180301007387 */ /* 0x0001e80000100800 */
[----:B------:R-:W-:Y:S04]  /*cc60*/  STL [R1+0x34], RZ ;  /* 0x000034ff01007387 */ /* 0x000fe80000100800 */
[----:B------:R1:W-:Y:S01]  /*cc70*/  STL [R1], R0 ;  /* 0x0000000001007387 */ /* 0x0003e20000100800 */
[C---:B0-----:R-:W-:Y:S02]  /*cc80*/  LOP3.LUT R3, R2.reuse, 0x40, RZ, 0xfc, !PT ;  /* 0x0000004002037812 */ /* 0x041fe400078efcff */
[----:B-1----:R-:W-:-:S07]  /*cc90*/  LOP3.LUT R0, R2, 0x80, RZ, 0xfc, !PT ;  /* 0x0000008002007812 */ /* 0x002fce00078efcff */
.L_x_309:
[----:B------:R-:W2:Y:S01]  /*cca0*/  LDL R2, [R1+0x28] ;  /* 0x0000280001027983 */ /* 0x000ea20000100800 */
[----:B0-----:R-:W0:Y:S01]  /*ccb0*/  LDC R0, c[0x0][0xc38] ;  /* 0x00030e00ff007b82 */ /* 0x001e220000000800 */
[----:B------:R-:W-:Y:S05]  /*ccc0*/  YIELD ;  /* 0x0000000000007946 */ /* 0x000fea0003800000 */
[----:B------:R-:W-:Y:S02]  /*ccd0*/  ULDC.64 UR4, c[0x0][0x418] ;  /* 0x0001060000047ab9 */ /* 0x000fe40000000a00 */
[----:B------:R-:W1:Y:S01]  /*cce0*/  LDC R16, c[0x0][0xc44] ;  /* 0x00031100ff107b82 */ /* 0x000e620000000800 */
[----:B------:R-:W-:-:S03]  /*ccf0*/  UISETP.NE.U32.AND UP0, UPT, UR4, URZ, UPT ;  /* 0x0000003f0400728c */ /* 0x000fc6000bf05070 */
[----:B------:R-:W-:Y:S01]  /*cd00*/  ULDC UR4, c[0x0][0x424] ;  /* 0x0001090000047ab9 */ /* 0x000fe20000000800 */
[----:B------:R-:W-:-:S04]  /*cd10*/  UISETP.NE.AND.EX UP0, UPT, UR5, URZ, UPT, UP0 ;  /* 0x0000003f0500728c */ /* 0x000fc8000bf05300 */
[----:B------:R-:W-:Y:S01]  /*cd20*/  USEL UR4, UR4, 0x1, UP0 ;  /* 0x0000000104047887 */ /* 0x000fe20008000000 */
[----:B0-----:R-:W-:Y:S02]  /*cd30*/  ISETP.NE.AND P0, PT, R0, 0x1, PT ;  /* 0x000000010000780c */ /* 0x001fe40003f05270 */
[----:B-1----:R-:W-:-:S11]  /*cd40*/  ISETP.NE.AND P1, PT, R16, 0x1, PT ;  /* 0x000000011000780c */ /* 0x002fd60003f25270 */
[----:B------:R-:W2:Y:S08]  /*cd50*/  @P0 LDC R0, c[0x0][0xc3c] ;  /* 0x00030f00ff000b82 */ /* 0x000eb00000000800 */
[----:B------:R-:W0:Y:S01]  /*cd60*/  @P0 LDC R3, c[0x0][0xc40] ;  /* 0x00031000ff030b82 */ /* 0x000e220000000800 */
[----:B--2---:R-:W-:-:S04]  /*cd70*/  @P0 IMAD.HI.U32 R0, R2, R0, RZ ;  /* 0x0000000002000227 */ /* 0x004fc800078e00ff */
[----:B------:R-:W-:Y:S01]  /*cd80*/  IMAD.MOV.U32 R4, RZ, RZ, R2 ;  /* 0x000000ffff047224 */ /* 0x000fe200078e0002 */
[----:B0-----:R-:W-:Y:S02]  /*cd90*/  @P0 SHF.R.U32.HI R4, RZ, R3, R0 ;  /* 0x00000003ff040219 */ /* 0x001fe40000011600 */
[----:B------:R-:W0:Y:S03]  /*cda0*/  @P1 LDC.64 R2, c[0x0][0xc48] ;  /* 0x00031200ff021b82 */ /* 0x000e260000000a00 */
[----:B------:R-:W-:Y:S01]  /*cdb0*/  IMAD.MOV.U32 R5, RZ, RZ, R4 ;  /* 0x000000ffff057224 */ /* 0x000fe200078e0004 */
[----:B------:R1:W-:Y:S04]  /*cdc0*/  STL [R1+0x1c], R4 ;  /* 0x00001c0401007387 */ /* 0x0003e80000100800 */
[----:B------:R-:W2:Y:S01]  /*cdd0*/  LDC R0, c[0x0][0x2f0] ;  /* 0x0000bc00ff007b82 */ /* 0x000ea20000000800 */
[----:B0-----:R-:W-:-:S05]  /*cde0*/  @P1 IMAD.HI.U32 R2, R4, R2, RZ ;  /* 0x0000000204021227 */ /* 0x001fca00078e00ff */
[----:B------:R-:W-:Y:S01]  /*cdf0*/  @P1 SHF.R.U32.HI R5, RZ, R3, R2 ;  /* 0x00000003ff051219 */ /* 0x000fe20000011602 */
[----:B------:R-:W-:Y:S02]  /*ce00*/  IMAD.MOV.U32 R2, RZ, RZ, RZ ;  /* 0x000000ffff027224 */ /* 0x000fe400078e00ff */
[----:B--2---:R-:W-:Y:S01]  /*ce10*/  IMAD R6, R0, UR4, RZ ;  /* 0x0000000400067c24 */ /* 0x004fe2000f8e02ff */
[----:B------:R-:W-:Y:S01]  /*ce20*/  UIADD3 UR4, UR36, 0x21400, URZ ;  /* 0x0002140024047890 */ /* 0x000fe2000fffe03f */
[----:B------:R-:W-:Y:S01]  /*ce30*/  IMAD.MOV R0, RZ, RZ, -R5 ;  /* 0x000000ffff007224 */ /* 0x000fe200078e0a05 */
[----:B------:R1:W-:Y:S01]  /*ce40*/  STL [R1+0x14], R5 ;  /* 0x0000140501007387 */ /* 0x0003e20000100800 */
[----:B------:R-:W-:Y:S01]  /*ce50*/  VIADD R3, R6, 0x6f ;  /* 0x0000006f06037836 */ /* 0x000fe20000000000 */
[----:B------:R-:W-:Y:S01]  /*ce60*/  ULOP3.LUT UP0, URZ, UR4, 0x3ff, URZ, 0xc0, !UPT ;  /* 0x000003ff043f7892 */ /* 0x000fe2000f80c03f */
[----:B------:R-:W-:Y:S01]  /*ce70*/  IMAD R16, R16, R0, R4 ;  /* 0x0000000010107224 */ /* 0x000fe200078e0204 */
[----:B------:R1:W-:Y:S01]  /*ce80*/  STL [R1+0x30], R6 ;  /* 0x0000300601007387 */ /* 0x0003e20000100800 */
[----:B------:R-:W-:-:S03]  /*ce90*/  IMAD.HI R2, R3, -0x6db6db6d, R2 ;  /* 0x9249249303027827 */ /* 0x000fc600078e0202 */
[----:B------:R-:W-:Y:S02]  /*cea0*/  PLOP3.LUT P0, PT, PT, PT, UP0, 0x80, 0x0 ;  /* 0x000000000000781c */ /* 0x000fe40003f0f008 */
[----:B------:R-:W-:-:S04]  /*ceb0*/  SHF.R.U32.HI R0, RZ, 0x1f, R2 ;  /* 0x0000001fff007819 */ /* 0x000fc80000011602 */
[----:B------:R-:W-:-:S05]  /*cec0*/  LEA.HI.SX32 R0, R2, R0, 0x1a ;  /* 0x0000000002007211 */ /* 0x000fca00078fd2ff */
[----:B------:R1:W-:Y:S02]  /*ced0*/  STL [R1+0x24], R0 ;  /* 0x0000240001007387 */ /* 0x0003e40000100800 */
[----:B------:R-:W-:Y:S05]  /*cee0*/  @!P0 BRA `(.L_x_222) ;  /* 0x0000000000408947 */ /* 0x000fea0003800000 */
[----:B------:R-:W-:Y:S01]  /*cef0*/  MOV R2, 0x0 ;  /* 0x0000000000027802 */ /* 0x000fe20000000f00 */
[----:B------:R-:W-:Y:S01]  /*cf00*/  ULDC.64 UR6, c[0x4][0xa8] ;  /* 0x01002a0000067ab9 */ /* 0x000fe20000000a00 */
[----:B------:R-:W-:Y:S01]  /*cf10*/  ULDC.64 UR8, c[0x4][0xb0] ;  /* 0x01002c0000087ab9 */ /* 0x000fe20000000a00 */
[----:B------:R-:W-:Y:S01]  /*cf20*/  ULDC.64 UR4, c[0x4][0x8] ;  /* 0x0100020000047ab9 */ /* 0x000fe20000000a00 */
[----:B-1----:R-:W-:Y:S02]  /*cf30*/  IMAD.U32 R4, RZ, RZ, UR6 ;  /* 0x00000006ff047e24 */ /* 0x002fe4000f8e00ff */
[----:B------:R-:W0:Y:S01]  /*cf40*/  LDC.64 R2, c[0x4][R2] ;  /* 0x0100000002027b82 */ /* 0x000e220000000a00 */
[----:B------:R-:W-:Y:S02]  /*cf50*/  IMAD.U32 R5, RZ, RZ, UR7 ;  /* 0x00000007ff057e24 */ /* 0x000fe4000f8e00ff */
[----:B------:R-:W-:Y:S02]  /*cf60*/  IMAD.U32 R6, RZ, RZ, UR8 ;  /* 0x00000008ff067e24 */ /* 0x000fe4000f8e00ff */
[----:B------:R-:W-:-:S02]  /*cf70*/  IMAD.U32 R7, RZ, RZ, UR9 ;  /* 0x00000009ff077e24 */ /* 0x000fc4000f8e00ff */
[----:B------:R-:W-:Y:S02]  /*cf80*/  IMAD.U32 R10, RZ, RZ, UR4 ;  /* 0x00000004ff0a7e24 */ /* 0x000fe4000f8e00ff */
[----:B------:R-:W-:Y:S02]  /*cf90*/  IMAD.U32 R11, RZ, RZ, UR5 ;  /* 0x00000005ff0b7e24 */ /* 0x000fe4000f8e00ff */
[----:B------:R-:W-:Y:S02]  /*cfa0*/  IMAD.MOV.U32 R8, RZ, RZ, 0x70 ;  /* 0x00000070ff087424 */ /* 0x000fe400078e00ff */
[----:B------:R-:W-:Y:S02]  /*cfb0*/  IMAD.MOV.U32 R12, RZ, RZ, 0x1 ;  /* 0x00000001ff0c7424 */ /* 0x000fe400078e00ff */
[----:B------:R-:W-:-:S07]  /*cfc0*/  IMAD.MOV.U32 R13, RZ, RZ, RZ ;  /* 0x000000ffff0d7224 */ /* 0x000fce00078e00ff */
[----:B------:R-:W-:-:S07]  /*cfd0*/  LEPC R20, `(.L_x_222) ;  /* 0x000000001014794e */ /* 0x000fce0000000000 */
[----:B0-----:R-:W-:Y:S05]  /*cfe0*/  CALL.ABS.NOINC R2 ;  /* 0x0000000002007343 */ /* 0x001fea0003c00000 */
.L_x_222:
        /* <DEDUP_REMOVED lines=8> */
[----:B------:R0:W2:Y:S01]  /*d070*/  LDC.64 R2, c[0x4][R17] ;  /* 0x0100000011027b82 */ /* 0x0000a20000000a00 */
[----:B-1----:R-:W-:Y:S01]  /*d080*/  IMAD.U32 R4, RZ, RZ, UR6 ;  /* 0x00000006ff047e24 */ /* 0x002fe2000f8e00ff */
        /* <DEDUP_REMOVED lines=9> */
[----:B--2---:R-:W-:Y:S05]  /*d120*/  CALL.ABS.NOINC R2 ;  /* 0x0000000002007343 */ /* 0x004fea0003c00000 */
.L_x_224:
[----:B------:R0:W1:Y:S01]  /*d130*/  LDC.64 R2, c[0x4][R17] ;  /* 0x0100000011027b82 */ /* 0x0000620000000a00 */
[----:B------:R-:W-:Y:S01]  /*d140*/  ULDC.64 UR6, c[0x4][0xa8] ;  /* 0x01002a0000067ab9 */ /* 0x000fe20000000a00 */
[----:B------:R-:W-:Y:S01]  /*d150*/  ULDC.64 UR8, c[0x4][0xb0] ;  /* 0x01002c0000087ab9 */ /* 0x000fe20000000a00 */
[----:B------:R-:W-:Y:S01]  /*d160*/  ULDC.64 UR4, c[0x4][0x18] ;  /* 0x0100060000047ab9 */ /* 0x000fe20000000a00 */
[----:B------:R-:W-:Y:S02]  /*d170*/  IMAD.U32 R4, RZ, RZ, UR6 ;  /* 0x00000006ff047e24 */ /* 0x000fe4000f8e00ff */
[----:B------:R-:W-:Y:S02]  /*d180*/  IMAD.U32 R5, RZ, RZ, UR7 ;  /* 0x00000007ff057e24 */ /* 0x000fe4000f8e00ff */
[----:B------:R-:W-:Y:S02]  /*d190*/  IMAD.U32 R6, RZ, RZ, UR8 ;  /* 0x00000008ff067e24 */ /* 0x000fe4000f8e00ff */
[----:B------:R-:W-:-:S02]  /*d1a0*/  IMAD.U32 R7, RZ, RZ, UR9 ;  /* 0x00000009ff077e24 */ /* 0x000fc4000f8e00ff */
[----:B------:R-:W-:Y:S02]  /*d1b0*/  IMAD.U32 R10, RZ, RZ, UR4 ;  /* 0x00000004ff0a7e24 */ /* 0x000fe4000f8e00ff */
[----:B------:R-:W-:Y:S02]  /*d1c0*/  IMAD.U32 R11, RZ, RZ, UR5 ;  /* 0x00000005ff0b7e24 */ /* 0x000fe4000f8e00ff */
[----:B------:R-:W-:Y:S02]  /*d1d0*/  IMAD.MOV.U32 R8, RZ, RZ, 0x70 ;  /* 0x00000070ff087424 */ /* 0x000fe400078e00ff */
[----:B------:R-:W-:Y:S02]  /*d1e0*/  IMAD.MOV.U32 R12, RZ, RZ, 0x1 ;  /* 0x00000001ff0c7424 */ /* 0x000fe400078e00ff */
[----:B0-----:R-:W-:-:S07]  /*d1f0*/  IMAD.MOV.U32 R13, RZ, RZ, RZ ;  /* 0x000000ffff0d7224 */ /* 0x001fce00078e00ff */
[----:B------:R-:W-:-:S07]  /*d200*/  LEPC R20, `(.L_x_223) ;  /* 0x000000001014794e */ /* 0x000fce0000000000 */
[----:B-1----:R-:W-:Y:S05]  /*d210*/  CALL.ABS.NOINC R2 ;  /* 0x0000000002007343 */ /* 0x002fea0003c00000 */
.L_x_223:
[----:B------:R-:W2:Y:S01]  /*d220*/  LDL R2, [R1+0x24] ;  /* 0x0000240001027983 */ /* 0x000ea20000100800 */
[----:B------:R-:W-:-:S03]  /*d230*/  ULDC.64 UR4, c[0x0][0x9f8] ;  /* 0x00027e0000047ab9 */ /* 0x000fc60000000a00 */
[----:B-1----:R-:W3:Y:S01]  /*d240*/  LDL R0, [R1+0x14] ;  /* 0x0000140001007983 */ /* 0x002ee20000100800 */
[----:B------:R-:W-:-:S04]  /*d250*/  ISETP.NE.U32.AND P0, PT, RZ, UR4, PT ;  /* 0x00000004ff007c0c */ /* 0x000fc8000bf05070 */
[----:B------:R-:W-:Y:S01]  /*d260*/  ISETP.NE.AND.EX P0, PT, RZ, UR5, PT, P0 ;  /* 0x00000005ff007c0c */ /* 0x000fe2000bf05300 */
[----:B--2---:R-:W-:-:S12]  /*d270*/  IMAD.MOV.U32 R17, RZ, RZ, R2 ;  /* 0x000000ffff117224 */ /* 0x004fd800078e0002 */
[----:B------:R-:W3:Y:S02]  /*d280*/  @P0 LDC.64 R2, c[0x0][0x9f8] ;  /* 0x00027e00ff020b82 */ /* 0x000ee40000000a00 */
[----:B---3--:R-:W-:-:S05]  /*d290*/  @P0 IMAD.WIDE R2, R0, 0x4, R2 ;  /* 0x0000000400020825 */ /* 0x008fca00078e0202 */
[----:B------:R0:W2:Y:S01]  /*d2a0*/  @P0 LDG.E R0, desc[UR60][R2.64] ;  /* 0x0000003c02000981 */ /* 0x0000a2000c1e1900 */
[----:B------:R-:W-:Y:S01]  /*d2b0*/  VIADD R9, R17, 0xffffffff ;  /* 0xffffffff11097836 */ /* 0x000fe20000000000 */
[----:B------:R-:W-:Y:S01]  /*d2c0*/  UMOV UR4, 0xffffffff ;  /* 0xffffffff00047882 */ /* 0x000fe20000000000 */
[----:B------:R-:W-:-:S03]  /*d2d0*/  LOP3.LUT R18, R18, 0xfffffffb, RZ, 0xc0, !PT ;  /* 0xfffffffb12127812 */ /* 0x000fc600078ec0ff */
[----:B------:R1:W-:Y:S01]  /*d2e0*/  STL [R1+0x20], R9 ;  /* 0x0000200901007387 */ /* 0x0003e20000100800 */
[----:B0-----:R-:W0:Y:S02]  /*d2f0*/  LDC.64 R2, c[0x0][0x418] ;  /* 0x00010600ff027b82 */ /* 0x001e240000000a00 */
[----:B0-----:R-:W-:-:S04]  /*d300*/  ISETP.NE.U32.AND P0, PT, R2, RZ, PT ;  /* 0x000000ff0200720c */ /* 0x001fc80003f05070 */
[----:B------:R-:W-:-:S13]  /*d310*/  ISETP.NE.AND.EX P1, PT, R3, RZ, PT, P0 ;  /* 0x000000ff0300720c */ /* 0x000fda0003f25300 */
[----:B------:R-:W-:Y:S02]  /*d320*/  @P1 LOP3.LUT R18, R18, 0x4, RZ, 0xfc, !PT ;  /* 0x0000000412121812 */ /* 0x000fe400078efcff */
[----:B--2---:R-:W-:Y:S01]  /*d330*/  SHF.R.S32.HI R8, RZ, 0x1f, R0 ;  /* 0x0000001fff087819 */ /* 0x004fe20000011400 */
[----:B------:R1:W-:Y:S01]  /*d340*/  STL [R1+0x8], R0 ;  /* 0x0000080001007387 */ /* 0x0003e20000100800 */
[----:B------:R-:W-:-:S03]  /*d350*/  SEL R17, R0, RZ, !P1 ;  /* 0x000000ff00117207 */ /* 0x000fc60004800000 */
[----:B------:R1:W-:Y:S01]  /*d360*/  STL [R1+0xc], R8 ;  /* 0x00000c0801007387 */ /* 0x0003e20000100800 */
[----:B------:R-:W-:Y:S05]  /*d370*/  BRA.DIV UR4, `(.L_x_225) ;  /* 0x00000046042c7947 */ /* 0x000fea000b800000 */
[----:B------:R-:W0:Y:S02]  /*d380*/  S2R R4, SR_TID.X ;  /* 0x0000000000047919 */ /* 0x000e240000002100 */
[----:B0-----:R-:W-:-:S04]  /*d390*/  SHF.R.U32.HI R4, RZ, 0x5, R4 ;  /* 0x00000005ff047819 */ /* 0x001fc80000011604 */
[----:B------:R-:W-:-:S05]  /*d3a0*/  LOP3.LUT R4, R4, 0x3, RZ, 0xc0, !PT ;  /* 0x0000000304047812 */ /* 0x000fca00078ec0ff */
[----:B------:R0:W2:Y:S02]  /*d3b0*/  SHFL.IDX PT, R14, R4, RZ, 0x1f ;  /* 0x00001fff040e7589 */ /* 0x0000a400000e0000 */
.L_x_325:
[----:B--2---:R-:W-:Y:S02]  /*d3c0*/  ISETP.NE.AND P0, PT, R14, RZ, PT ;  /* 0x000000ff0e00720c */ /* 0x004fe40003f05270 */
[----:B------:R-:W-:Y:S02]  /*d3d0*/  PLOP3.LUT P2, PT, PT, PT, PT, 0x8, 0x0 ;  /* 0x000000000000781c */ /* 0x000fe40003f4e170 */
[----:B------:R-:W-:-:S11]  /*d3e0*/  LOP3.LUT R18, R18, 0xfffffff7, RZ, 0xc0, !PT ;  /* 0xfffffff712127812 */ /* 0x000fd600078ec0ff */
[----:B------:R-:W-:Y:S01]  /*d3f0*/  @P2 LOP3.LUT R18, R18, 0x8, RZ, 0xfc, !PT ;  /* 0x0000000812122812 */ /* 0x000fe200078efcff */
[----:B------:R-:W-:Y:S06]  /*d400*/  @P0 BRA `(.L_x_226) ;  /* 0x00000004004c0947 */ /* 0x000fec0003800000 */
[----:B------:R-:W-:-:S03]  /*d410*/  UMOV UR4, 0xffffffff ;  /* 0xffffffff00047882 */ /* 0x000fc60000000000 */
[----:B------:R-:W-:Y:S05]  /*d420*/  BRA.DIV UR4, `(.L_x_227) ;  /* 0x0000004604347947 */ /* 0x000fea000b800000 */
[----:B------:R-:W-:-:S13]  /*d430*/  ELECT P6, URZ, PT ;  /* 0x00000000003f782f */ /* 0x000fda00038c0000 */
.L_x_328:
[----:B------:R-:W-:Y:S05]  /*d440*/  @!P6 BRA `(.L_x_226) ;  /* 0x00000004003ce947 */ /* 0x000fea0003800000 */
[----:B------:R2:W-:Y:S01]  /*d450*/  STL [R1+0x4], R9 ;  /* 0x0000040901007387 */ /* 0x0005e20000100800 */
[----:B------:R-:W-:Y:S05]  /*d460*/  @!P1 BRA `(.L_x_228) ;  /* 0x0000000000489947 */ /* 0x000fea0003800000 */
[----:B------:R-:W3:Y:S01]  /*d470*/  LDC R7, c[0x0][0x43c] ;  /* 0x00010f00ff077b82 */ /* 0x000ee20000000800 */
[----:B------:R-:W-:Y:S01]  /*d480*/  ULDC.64 UR4, c[0x0][0x428] ;  /* 0x00010a0000047ab9 */ /* 0x000fe20000000a00 */
[----:B---3--:R-:W-:-:S13]  /*d490*/  ISETP.NE.AND P0, PT, R7, 0x1, PT ;  /* 0x000000010700780c */ /* 0x008fda0003f05270 */
[----:B0-----:R-:W0:Y:S02]  /*d4a0*/  @P0 LDC.64 R4, c[0x0][0x440] ;  /* 0x00011000ff040b82 */ /* 0x001e240000000a00 */
[----:B0-----:R-:W-:-:S04]  /*d4b0*/  @P0 IMAD.HI.U32 R6, R9, R4, RZ ;  /* 0x0000000409060227 */ /* 0x001fc800078e00ff */
[----:B------:R-:W-:Y:S01]  /*d4c0*/  IMAD.MOV.U32 R4, RZ, RZ, R9 ;  /* 0x000000ffff047224 */ /* 0x000fe200078e0009 */
[----:B------:R-:W-:-:S05]  /*d4d0*/  @P0 SHF.R.U32.HI R4, RZ, R5, R6 ;  /* 0x00000005ff040219 */ /* 0x000fca0000011606 */
[----:B------:R-:W-:-:S04]  /*d4e0*/  IMAD.MOV R5, RZ, RZ, -R4 ;  /* 0x000000ffff057224 */ /* 0x000fc800078e0a04 */
[----:B------:R-:W-:Y:S01]  /*d4f0*/  IMAD R6, R7, R5, R9 ;  /* 0x0000000507067224 */ /* 0x000fe200078e0209 */
[----:B------:R-:W-:-:S04]  /*d500*/  SHF.R.S32.HI R5, RZ, 0x1f, R4 ;  /* 0x0000001fff057819 */ /* 0x000fc80000011404 */
[----:B------:R0:W-:Y:S01]  /*d510*/  STL [R1+0x4], R6 ;  /* 0x0000040601007387 */ /* 0x0001e20000100800 */
[----:B------:R-:W-:-:S03]  /*d520*/  IMAD.WIDE.U32 R4, R0, UR4, R4 ;  /* 0x0000000400047c25 */ /* 0x000fc6000f8e0004 */
[----:B------:R-:W-:Y:S01]  /*d530*/  LEA R2, P0, R4, R2, 0x2 ;  /* 0x0000000204027211 */ /* 0x000fe200078010ff */
[----:B0-----:R-:W-:-:S04]  /*d540*/  IMAD R6, R8, UR4, RZ ;  /* 0x0000000408067c24 */ /* 0x001fc8000f8e02ff */
[----:B-1----:R-:W-:-:S04]  /*d550*/  IMAD R0, R0, UR5, R6 ;  /* 0x0000000500007c24 */ /* 0x002fc8000f8e0206 */
[----:B------:R-:W-:-:S05]  /*d560*/  IMAD.IADD R0, R5, 0x1, R0 ;  /* 0x0000000105007824 */ /* 0x000fca00078e0200 */
[----:B------:R-:W-:-:S05]  /*d570*/  LEA.HI.X R3, R4, R3, R0, 0x2, P0 ;  /* 0x0000000304037211 */ /* 0x000fca00000f1400 */
[----:B------:R3:W5:Y:S02]  /*d580*/  LDG.E R0, desc[UR60][R2.64] ;  /* 0x0000003c02007981 */ /* 0x000764000c1e1900 */
.L_x_228:
[----:B---3--:R-:W3:Y:S01]  /*d590*/  LDL R3, [R1] ;  /* 0x0000000001037983 */ /* 0x008ee20000100800 */
[----:B------:R-:W-:Y:S02]  /*d5a0*/  LEA R2, R19, UR36, 0x3 ;  /* 0x0000002413027c11 */ /* 0x000fe4000f8e18ff */
[----:B---3--:R-:W-:-:S04]  /*d5b0*/  SHF.L.U32 R3, R3, 0x1f, RZ ;  /* 0x0000001f03037819 */ /* 0x008fc800000006ff */
[----:B------:R-:W3:Y:S02]  /*d5c0*/  SYNCS.PHASECHK.TRANS64.TRYWAIT P0, [R2+URZ+0x36840], R3 ;  /* 0x03684003020075a7 */ /* 0x000ee4000800017f */
[----:B---3--:R-:W-:Y:S05]  /*d5d0*/  @!P0 BRA `(.L_x_229) ;  /* 0x0000004000e88947 */ /* 0x008fea0003800000 */
.L_x_329:
[----:B0-----:R-:W4:Y:S01]  /*d5e0*/  LDL R4, [R1+0x18] ;  /* 0x0000180001047983 */ /* 0x001f220000100800 */
[----:B------:R-:W0:Y:S02]  /*d5f0*/  S2R R5, SR_TID.X ;  /* 0x0000000000057919 */ /* 0x000e240000002100 */
[----:B0-----:R-:W-:-:S04]  /*d600*/  LOP3.LUT R5, R5, 0x7f, RZ, 0xc0, !PT ;  /* 0x0000007f05057812 */ /* 0x001fc800078ec0ff */
[----:B------:R-:W-:-:S13]  /*d610*/  ISETP.NE.AND P0, PT, R5, RZ, PT ;  /* 0x000000ff0500720c */ /* 0x000fda0003f05270 */
[----:B---3--:R-:W-:-:S04]  /*d620*/  @!P0 IMAD.MOV.U32 R3, RZ, RZ, 0xa800 ;  /* 0x0000a800ff038424 */ /* 0x008fc800078e00ff */
[----:B------:R4:W-:Y:S02]  /*d630*/  @!P0 SYNCS.ARRIVE.TRANS64 RZ, [R2+URZ+0x36830], R3 ;  /* 0x0368300302ff89a7 */ /* 0x0009e4000800003f */
[----:B----4-:R-:W-:-:S04]  /*d640*/  PRMT R3, R4, 0x9910, RZ ;  /* 0x0000991004037816 */ /* 0x010fc800000000ff */
[----:B------:R-:W-:-:S13]  /*d650*/  ISETP.NE.AND P0, PT, R3, 0x2, PT ;  /* 0x000000020300780c */ /* 0x000fda0003f05270 */
[----:B------:R-:W-:Y:S05]  /*d660*/  @P0 BRA `(.L_x_230) ;  /* 0x0000000000040947 */ /* 0x000fea0003800000 */
[----:B------:R-:W-:Y:S01]  /*d670*/  BPT.TRAP 0x1 ;  /* 0x000000040000795c */ /* 0x000fe20000300000 */
.L_x_230:
[----:B------:R-:W-:-:S13]  /*d680*/  LOP3.LUT P0, RZ, R18, 0x2, RZ, 0xc0, !PT ;  /* 0x0000000212ff7812 */ /* 0x000fda000780c0ff */
[----:B------:R-:W-:Y:S05]  /*d690*/  @P0 BRA `(.L_x_231) ;  /* 0x0000000000040947 */ /* 0x000fea0003800000 */
[----:B------:R-:W-:Y:S01]  /*d6a0*/  BPT.TRAP 0x1 ;  /* 0x000000040000795c */ /* 0x000fe20000300000 */
.L_x_231:
[----:B------:R-:W3:Y:S01]  /*d6b0*/  LDL R4, [R1+0x4] ;  /* 0x0000040001047983 */ /* 0x000ee20000100800 */
[----:B------:R-:W-:Y:S01]  /*d6c0*/  R2UR UR14, R2 ;  /* 0x00000000020e72ca */ /* 0x000fe200000e0000 */
[----:B------:R-:W-:Y:S01]  /*d6d0*/  UIADD3 UR4, UP0, UR38, 0x370, URZ ;  /* 0x0000037026047890 */ /* 0x000fe2000ff1e03f */
[----:B------:R-:W-:Y:S01]  /*d6e0*/  R2UR UR12, R16 ;  /* 0x00000000100c72ca */ /* 0x000fe200000e0000 */
[----:B------:R-:W0:Y:S01]  /*d6f0*/  S2R R5, SR_CgaCtaId ;  /* 0x0000000000057919 */ /* 0x000e220000008800 */
[----:B-----5:R-:W-:Y:S01]  /*d700*/  R2UR UR13, R0 ;  /* 0x00000000000d72ca */ /* 0x020fe200000e0000 */
[----:B------:R-:W-:Y:S01]  /*d710*/  UMOV UR10, URZ ;  /* 0x0000003f000a7c82 */ /* 0x000fe20008000000 */
[----:B------:R-:W-:Y:S01]  /*d720*/  UMOV UR18, 0x30000 ;  /* 0x0003000000127882 */ /* 0x000fe20000000000 */
[----:B------:R-:W4:Y:S01]  /*d730*/  S2R R3, SR_CgaCtaId ;  /* 0x0000000000037919 */ /* 0x000f220000008800 */
[----:B------:R-:W-:Y:S01]  /*d740*/  UMOV UR6, 0x0 ;  /* 0x0000000000067882 */ /* 0x000fe20000000000 */
[----:B------:R-:W-:Y:S01]  /*d750*/  UMOV UR7, 0x14f00000 ;  /* 0x14f0000000077882 */ /* 0x000fe20000000000 */
[----:B------:R-:W-:Y:S01]  /*d760*/  UMOV UR16, 0x40 ;  /* 0x0000004000107882 */ /* 0x000fe20000000000 */
[----:B------:R-:W-:Y:S01]  /*d770*/  PLOP3.LUT P0, PT, PT, PT, PT, 0x80, 0x0 ;  /* 0x000000000000781c */ /* 0x000fe20003f0f070 */
[----:B------:R-:W-:Y:S01]  /*d780*/  IMAD.MOV.U32 R17, RZ, RZ, R0 ;  /* 0x000000ffff117224 */ /* 0x000fe200078e0000 */
[----:B------:R-:W-:-:S11]  /*d790*/  LOP3.LUT R18, R18, 0xfffffff7, RZ, 0xc0, !PT ;  /* 0xfffffff712127812 */ /* 0x000fd600078ec0ff */
[----:B------:R-:W-:Y:S02]  /*d7a0*/  @P0 LOP3.LUT R18, R18, 0x8, RZ, 0xfc, !PT ;  /* 0x0000000812120812 */ /* 0x000fe400078efcff */
[----:B0-----:R-:W-:Y:S02]  /*d7b0*/  LOP3.LUT R5, R5, 0x1, RZ, 0xc0, !PT ;  /* 0x0000000105057812 */ /* 0x001fe400078ec0ff */
[----:B----4-:R-:W-:-:S03]  /*d7c0*/  LOP3.LUT R3, R3, 0x1, RZ, 0xc0, !PT ;  /* 0x0000000103037812 */ /* 0x010fc600078ec0ff */
[----:B------:R-:W-:-:S04]  /*d7d0*/  IMAD R5, R5, 0xe00, RZ ;  /* 0x00000e0005057824 */ /* 0x000fc800078e02ff */
[----:B------:R-:W-:Y:S02]  /*d7e0*/  IMAD R2, R19, 0x5400, R5 ;  /* 0x0000540013027824 */ /* 0x000fe400078e0205 */
[----:B------:R-:W-:-:S03]  /*d7f0*/  IMAD R3, R3, 0x38, RZ ;  /* 0x0000003803037824 */ /* 0x000fc600078e02ff */
[----:B------:R-:W-:Y:S02]  /*d800*/  R2UR UR5, R2 ;  /* 0x00000000020572ca */ /* 0x000fe400000e0000 */
[----:B------:R-:W-:-:S11]  /*d810*/  R2UR UR9, R3 ;  /* 0x00000000030972ca */ /* 0x000fd600000e0000 */
[----:B------:R-:W-:Y:S02]  /*d820*/  ULEA UR8, UR5, UR36, 0x1 ;  /* 0x0000002405087291 */ /* 0x000fe4000f8e083f */
[----:B------:R-:W-:Y:S02]  /*d830*/  UIADD3.X UR5, URZ, UR39, URZ, UP0, !UPT ;  /* 0x000000273f057290 */ /* 0x000fe400087fe43f */
[----:B------:R-:W-:Y:S02]  /*d840*/  UIADD3 UR15, UR8, 0x24c00, URZ ;  /* 0x00024c00080f7890 */ /* 0x000fe4000fffe03f */
[----:B------:R-:W-:Y:S01]  /*d850*/  UIADD3 UR17, UR8, 0x28400, URZ ;  /* 0x0002840008117890 */ /* 0x000fe2000fffe03f */
[----:B---3--:R-:W-:-:S13]  /*d860*/  R2UR UR11, R4 ;  /* 0x00000000040b72ca */ /* 0x008fda00000e0000 */
[----:B------:R-:W-:Y:S02]  /*d870*/  UIMAD UR11, UR11, 0x70, UR9 ;  /* 0x000000700b0b78a4 */ /* 0x000fe4000f8e0209 */
[----:B------:R-:W-:Y:S02]  /*d880*/  UIADD3 UR9, UR14, 0x36830, URZ ;  /* 0x000368300e097890 */ /* 0x000fe4000fffe03f */
[----:B------:R-:W-:-:S07]  /*d890*/  UIADD3 UR14, UR8, 0x21400, URZ ;  /* 0x00021400080e7890 */ /* 0x000fce000fffe03f */
[----:B------:R-:W-:Y:S01]  /*d8a0*/  UMOV UR8, UR14 ;  /* 0x0000000e00087c82 */ /* 0x000fe20008000000 */
[----:B------:R-:W-:Y:S01]  /*d8b0*/  UMOV UR14, 0x80 ;  /* 0x00000080000e7882 */ /* 0x000fe20000000000 */
[----:B------:R0:W-:Y:S02]  /*d8c0*/  UTMALDG.4D.MULTICAST [UR8], [UR4], UR18, desc[UR6] ;  /* 0x00000608040073b4 */ /* 0x0001e40008019812 */
[----:B0-----:R-:W-:Y:S01]  /*d8d0*/  UMOV UR8, UR15 ;  /* 0x0000000f00087c82 */ /* 0x001fe20008000000 */
[----:B------:R-:W-:Y:S02]  /*d8e0*/  UMOV UR10, UR16 ;  /* 0x00000010000a7c82 */ /* 0x000fe40008000000 */
[----:B------:R0:W-:Y:S02]  /*d8f0*/  UTMALDG.4D.MULTICAST [UR8], [UR4], UR18, desc[UR6] ;  /* 0x00000608040073b4 */ /* 0x0001e40008019812 */
[----:B0-----:R-:W-:Y:S01]  /*d900*/  UMOV UR8, UR17 ;  /* 0x0000001100087c82 */ /* 0x001fe20008000000 */
[----:B------:R-:W-:-:S02]  /*d910*/  UMOV UR10, UR14 ;  /* 0x0000000e000a7c82 */ /* 0x000fc40008000000 */
[----:B------:R3:W-:Y:S02]  /*d920*/  UTMALDG.4D.MULTICAST [UR8], [UR4], UR18, desc[UR6] ;  /* 0x00000608040073b4 */ /* 0x0007e40008019812 */
[----:B---3--:R-:W-:Y:S01]  /*d930*/  NOP ;  /* 0x0000000000007918 */ /* 0x008fe20000000000 */
.L_x_226:
        /* <DEDUP_REMOVED lines=10> */
[----:B0-----:R-:W-:Y:S02]  /*d9e0*/  IMAD.U32 R4, RZ, RZ, UR6 ;  /* 0x00000006ff047e24 */ /* 0x001fe4000f8e00ff */
[----:B------:R-:W0:Y:S01]  /*d9f0*/  LDC.64 R2, c[0x4][R2] ;  /* 0x0100000002027b82 */ /* 0x000e220000000a00 */
[----:B------:R-:W-:Y:S02]  /*da00*/  IMAD.U32 R5, RZ, RZ, UR7 ;  /* 0x00000007ff057e24 */ /* 0x000fe4000f8e00ff */
[----:B------:R-:W-:Y:S02]  /*da10*/  IMAD.U32 R6, RZ, RZ, UR8 ;  /* 0x00000008ff067e24 */ /* 0x000fe4000f8e00ff */
[----:B------:R-:W-:-:S02]  /*da20*/  IMAD.U32 R7, RZ, RZ, UR9 ;  /* 0x00000009ff077e24 */ /* 0x000fc4000f8e00ff */
[----:B------:R-:W-:Y:S02]  /*da30*/  IMAD.U32 R10, RZ, RZ, UR4 ;  /* 0x00000004ff0a7e24 */ /* 0x000fe4000f8e00ff */
[----:B------:R-:W-:Y:S02]  /*da40*/  IMAD.U32 R11, RZ, RZ, UR5 ;  /* 0x00000005ff0b7e24 */ /* 0x000fe4000f8e00ff */
[----:B-1----:R-:W-:Y:S02]  /*da50*/  IMAD.MOV.U32 R8, RZ, RZ, 0x70 ;  /* 0x00000070ff087424 */ /* 0x002fe400078e00ff */
[----:B------:R-:W-:Y:S02]  /*da60*/  IMAD.MOV.U32 R12, RZ, RZ, 0x1 ;  /* 0x00000001ff0c7424 */ /* 0x000fe400078e00ff */
[----:B------:R-:W-:-:S07]  /*da70*/  IMAD.MOV.U32 R13, RZ, RZ, RZ ;  /* 0x000000ffff0d7224 */ /* 0x000fce00078e00ff */
[----:B------:R-:W-:-:S07]  /*da80*/  LEPC R20, `(.L_x_232) ;  /* 0x000000001014794e */ /* 0x000fce0000000000 */
[----:B0-2---:R-:W-:Y:S05]  /*da90*/  CALL.ABS.NOINC R2 ;  /* 0x0000000002007343 */ /* 0x005fea0003c00000 */
.L_x_232:
[----:B0-----:R-:W3:Y:S01]  /*daa0*/  LDL.LU R4, [R1+0x14] ;  /* 0x0000140001047983 */ /* 0x001ee20000300800 */
[----:B-1----:R-:W-:Y:S01]  /*dab0*/  SHF.R.S32.HI R0, RZ, 0x1f, R16 ;  /* 0x0000001fff007819 */ /* 0x002fe20000011410 */
[----:B------:R-:W-:Y:S01]  /*dac0*/  ULDC.64 UR4, c[0x0][0x2d8] ;  /* 0x0000b60000047ab9 */ /* 0x000fe20000000a00 */
[----:B------:R-:W0:Y:S01]  /*dad0*/  LDC R8, c[0x0][0x448] ;  /* 0x00011200ff087b82 */ /* 0x000e220000000800 */
[----:B------:R-:W4:Y:S04]  /*dae0*/  LDL.LU R7, [R1+0x1c] ;  /* 0x00001c0001077983 */ /* 0x000f280000300800 */
        /* <DEDUP_REMOVED lines=9> */
[----:B-1----:R-:W-:-:S05]  /*db80*/  IMAD.SHL.U32 R10, R10, 0x8, RZ ;  /* 0x000000080a0a7824 */ /* 0x002fca00078e00ff */
[----:B------:R-:W-:Y:S02]  /*db90*/  LOP3.LUT R10, R10, 0x38, RZ, 0xc0, !PT ;  /* 0x000000380a0a7812 */ /* 0x000fe400078ec0ff */
[----:B---3--:R-:W-:Y:S01]  /*dba0*/  SHF.R.S32.HI R0, RZ, 0x1f, R4 ;  /* 0x0000001fff007819 */ /* 0x008fe20000011404 */
[----:B------:R-:W-:-:S04]  /*dbb0*/  IMAD.WIDE.U32 R2, R4, UR4, R2 ;  /* 0x0000000404027c25 */ /* 0x000fc8000f8e0002 */
[----:B------:R-:W-:Y:S01]  /*dbc0*/  IMAD R0, R0, UR4, RZ ;  /* 0x0000000400007c24 */ /* 0x000fe2000f8e02ff */
[----:B------:R-:W-:-:S03]  /*dbd0*/  ULDC UR4, c[0x0][0xc38] ;  /* 0x00030e0000047ab9 */ /* 0x000fc60000000800 */
[----:B------:R-:W-:Y:S02]  /*dbe0*/  IMAD R0, R4, UR5, R0 ;  /* 0x0000000504007c24 */ /* 0x000fe4000f8e0200 */
[----:B------:R-:W1:Y:S02]  /*dbf0*/  S2R R4, SR_TID.X ;  /* 0x0000000000047919 */ /* 0x000e640000002100 */
[----:B------:R-:W-:Y:S02]  /*dc00*/  IMAD.IADD R3, R3, 0x1, R0 ;  /* 0x0000000103037824 */ /* 0x000fe400078e0200 */
        /* <DEDUP_REMOVED lines=10> */
[----:B------:R-:W1:Y:S02]  /*dcb0*/  S2R R9, SR_TID.X ;  /* 0x0000000000097919 */ /* 0x000e640000002100 */
        /* <DEDUP_REMOVED lines=8> */
[----:B------:R-:W-:Y:S02]  /*dd40*/  IMAD R6, R6, UR4, RZ ;  /* 0x0000000406067c24 */ /* 0x000fe4000f8e02ff */
[----:B-1----:R-:W-:Y:S02]  /*dd50*/  IMAD.SHL.U32 R9, R9, 0x8, RZ ;  /* 0x0000000809097824 */ /* 0x002fe400078e00ff */
[----:B------:R-:W-:Y:S01]  /*dd60*/  IMAD R4, R4, UR5, R6 ;  /* 0x0000000504047c24 */ /* 0x000fe2000f8e0206 */
[----:B------:R-:W-:Y:S02]  /*dd70*/  ULDC.64 UR4, c[0x0][0x2c8] ;  /* 0x0000b20000047ab9 */ /* 0x000fe40000000a00 */
[----:B------:R-:W-:Y:S01]  /*dd80*/  LOP3.LUT R9, R9, 0x38, RZ, 0xc0, !PT ;  /* 0x0000003809097812 */ /* 0x000fe200078ec0ff */
[----:B------:R-:W-:Y:S01]  /*dd90*/  IMAD.IADD R3, R3, 0x1, R4 ;  /* 0x0000000103037824 */ /* 0x000fe200078e0204 */
[----:B------:R-:W-:Y:S02]  /*dda0*/  SHF.R.S32.HI R4, RZ, 0x1f, R0 ;  /* 0x0000001fff047819 */ /* 0x000fe40000011400 */
[C---:B------:R-:W-:Y:S01]  /*ddb0*/  LOP3.LUT R11, R9.reuse, 0x40, RZ, 0xfc, !PT ;  /* 0x00000040090b7812 */ /* 0x040fe200078efcff */
[----:B------:R-:W-:Y:S01]  /*ddc0*/  IMAD.WIDE.U32 R2, R0, UR4, R2 ;  /* 0x0000000400027c25 */ /* 0x000fe2000f8e0002 */
[----:B------:R-:W-:-:S03]  /*ddd0*/  LOP3.LUT R9, R9, 0x80, RZ, 0xfc, !PT ;  /* 0x0000008009097812 */ /* 0x000fc600078efcff */
[----:B------:R-:W-:-:S04]  /*dde0*/  IMAD R4, R4, UR4, RZ ;  /* 0x0000000404047c24 */ /* 0x000fc8000f8e02ff */
[----:B------:R-:W-:Y:S01]  /*ddf0*/  IMAD R4, R0, UR5, R4 ;  /* 0x0000000500047c24 */ /* 0x000fe2000f8e0204 */
[----:B------:R-:W-:Y:S02]  /*de00*/  ULDC.64 UR4, c[0x0][0x280] ;  /* 0x0000a00000047ab9 */ /* 0x000fe40000000a00 */
[----:B------:R-:W-:Y:S01]  /*de10*/  LEA R0, P0, R2, UR4, 0x1 ;  /* 0x0000000402007c11 */ /* 0x000fe2000f8008ff */
[----:B------:R-:W-:Y:S01]  /*de20*/  ULDC UR4, c[0x0][0x2b8] ;  /* 0x0000ae0000047ab9 */ /* 0x000fe20000000800 */
[----:B------:R-:W-:Y:S01]  /*de30*/  IMAD.IADD R3, R3, 0x1, R4 ;  /* 0x0000000103037824 */ /* 0x000fe200078e0204 */
[----:B------:R-:W-:Y:S02]  /*de40*/  ISETP.GE.AND P1, PT, R9, UR4, PT ;  /* 0x0000000409007c0c */ /* 0x000fe4000bf26270 */
[----:B------:R0:W5:Y:S01]  /*de50*/  LDL R9, [R1+0x10] ;  /* 0x0000100001097983 */ /* 0x0001620000100800 */
[----:B------:R-:W-:Y:S02]  /*de60*/  ISETP.GE.AND P3, PT, R10, UR4, PT ;  /* 0x000000040a007c0c */ /* 0x000fe4000bf66270 */
[----:B------:R-:W-:-:S02]  /*de70*/  LEA.HI.X R2, R2, UR5, R3, 0x1, P0 ;  /* 0x0000000502027c11 */ /* 0x000fc400080f0c03 */
[----:B------:R-:W-:Y:S01]  /*de80*/  ISETP.GE.AND P0, PT, R11, UR4, PT ;  /* 0x000000040b007c0c */ /* 0x000fe2000bf06270 */
[----:B------:R-:W-:-:S03]  /*de90*/  UMOV UR4, 0xffffffff ;  /* 0xffffffff00047882 */ /* 0x000fc60000000000 */
[----:B0-----:R-:W-:Y:S09]  /*dea0*/  BRA.DIV UR4, `(.L_x_233) ;  /* 0x0000003a04c87947 */ /* 0x001ff2000b800000 */
[----:B------:R-:W0:Y:S01]  /*deb0*/  S2R R6, SR_TID.X ;  /* 0x0000000000067919 */ /* 0x000e220000002100 */
[----:B------:R-:W-:Y:S02]  /*dec0*/  ULDC UR4, c[0x0][0x288] ;  /* 0x0000a20000047ab9 */ /* 0x000fe40000000800 */
[----:B------:R-:W-:Y:S01]  /*ded0*/  IMAD R3, R8, UR4, RZ ;  /* 0x0000000408037c24 */ /* 0x000fe2000f8e02ff */
[----:B------:R-:W1:Y:S01]  /*dee0*/  SHFL.IDX PT, R7, R0, RZ, 0x181f ;  /* 0x00181fff00077589 */ /* 0x000e6200000e0000 */
[----:B0-----:R-:W-:-:S04]  /*def0*/  LOP3.LUT R6, R6, 0x7f, RZ, 0xc0, !PT ;  /* 0x0000007f06067812 */ /* 0x001fc800078ec0ff */
[----:B------:R-:W-:Y:S02]  /*df00*/  SHF.R.U32.HI R11, RZ, 0x3, R6 ;  /* 0x00000003ff0b7819 */ /* 0x000fe40000011606 */
[----:B------:R-:W0:Y:S03]  /*df10*/  SHFL.IDX PT, R6, R2, RZ, 0x181f ;  /* 0x00181fff02067589 */ /* 0x000e2600000e0000 */
[----:B------:R-:W-:-:S04]  /*df20*/  IMAD.IADD R4, R11, 0x1, R5 ;  /* 0x000000010b047824 */ /* 0x000fc800078e0205 */
[C---:B------:R-:W-:Y:S01]  /*df30*/  VIADD R5, R4.reuse, 0x10 ;  /* 0x0000001004057836 */ /* 0x040fe20000000000 */
[----:B------:R-:W-:-:S13]  /*df40*/  ISETP.GE.AND P2, PT, R4, R3, PT ;  /* 0x000000030400720c */ /* 0x000fda0003f46270 */
[----:B-1----:R-:W-:-:S05]  /*df50*/  @!P2 LEA R7, P4, R10, R7, 0x1 ;  /* 0x000000070a07a211 */ /* 0x002fca00078808ff */
[----:B0-----:R-:W-:-:S05]  /*df60*/  @!P2 IMAD.X R6, RZ, RZ, R6, P4 ;  /* 0x000000ffff06a224 */ /* 0x001fca00020e0606 */
[----:B------:R-:W-:-:S04]  /*df70*/  @!P2 LOP3.LUT R7, R7, R6, RZ, 0x3c, !PT ;  /* 0x000000060707a212 */ /* 0x000fc800078e3cff */
[----:B------:R-:W-:-:S04]  /*df80*/  @!P2 LOP3.LUT R6, R7, R6, RZ, 0x3c, !PT ;  /* 0x000000060706a212 */ /* 0x000fc800078e3cff */
[----:B------:R-:W-:-:S05]  /*df90*/  @!P2 LOP3.LUT R7, R7, R6, RZ, 0x3c, !PT ;  /* 0x000000060707a212 */ /* 0x000fca00078e3cff */
[----:B------:R-:W-:Y:S01]  /*dfa0*/  @!PT LDS RZ, [RZ] ;  /* 0x00000000fffff984 */ /* 0x000fe20000000800 */
[----:B-----5:R-:W-:Y:S04]  /*dfb0*/  @!P2 LDGSTS.E.BYPASS.LTC128B.128 [R9+0x15400], desc[UR60][R6.64], !P3 ;  /* 0x154000000609afae */ /* 0x020fe8000d901d7c */
[----:B------:R-:W-:Y:S04]  /*dfc0*/  @!P2 LDGSTS.E.BYPASS.LTC128B.128 [R9+0x19400], desc[UR60][R6.64+0x80], !P0 ;  /* 0x194000800609afae */ /* 0x000fe8000c101d7c */
[----:B------:R0:W-:Y:S01]  /*dfd0*/  @!P2 LDGSTS.E.BYPASS.LTC128B.128 [R9+0x1d400], desc[UR60][R6.64+0x100], !P1 ;  /* 0x1d4001000609afae */ /* 0x0001e2000c901d7c */
[----:B------:R-:W-:-:S03]  /*dfe0*/  ISETP.GE.AND P2, PT, R5, R3, PT ;  /* 0x000000030500720c */ /* 0x000fc60003f46270 */
[----:B------:R-:W1:Y:S04]  /*dff0*/  SHFL.IDX PT, R5, R0, 0x1, 0x181f ;  /* 0x00381f0000057f89 */ /* 0x000e6800000e0000 */
[----:B0-----:R-:W0:Y:S06]  /*e000*/  SHFL.IDX PT, R6, R2, 0x1, 0x181f ;  /* 0x00381f0002067f89 */ /* 0x001e2c00000e0000 */
[----:B-1----:R-:W-:-:S05]  /*e010*/  @!P2 LEA R5, P4, R10, R5, 0x1 ;  /* 0x000000050a05a211 */ /* 0x002fca00078808ff */
[----:B0-----:R-:W-:-:S04]  /*e020*/  @!P2 IMAD.X R6, RZ, RZ, R6, P4 ;  /* 0x000000ffff06a224 */ /* 0x001fc800020e0606 */
[----:B------:R-:W-:Y:S01]  /*e030*/  @!P2 IMAD.MOV.U32 R7, RZ, RZ, R6 ;  /* 0x000000ffff07a224 */ /* 0x000fe200078e0006 */
[----:B------:R-:W-:Y:S01]  /*e040*/  @!P2 MOV R6, R5 ;  /* 0x000000050006a202 */ /* 0x000fe20000000f00 */
[----:B------:R-:W-:-:S04]  /*e050*/  VIADD R5, R4, 0x20 ;  /* 0x0000002004057836 */ /* 0x000fc80000000000 */
[----:B------:R-:W-:Y:S04]  /*e060*/  @!P2 LDGSTS.E.BYPASS.LTC128B.128 [R9+0x15c00], desc[UR60][R6.64], !P3 ;  /* 0x15c000000609afae */ /* 0x000fe8000d901d7c */
[----:B------:R-:W-:Y:S04]  /*e070*/  @!P2 LDGSTS.E.BYPASS.LTC128B.128 [R9+0x19c00], desc[UR60][R6.64+0x80], !P0 ;  /* 0x19c000800609afae */ /* 0x000fe8000c101d7c */
[----:B------:R0:W-:Y:S01]  /*e080*/  @!P2 LDGSTS.E.BYPASS.LTC128B.128 [R9+0x1dc00], desc[UR60][R6.64+0x100], !P1 ;  /* 0x1dc001000609afae */ /* 0x0001e2000c901d7c */
[----:B------:R-:W-:-:S03]  /*e090*/  ISETP.GE.AND P2, PT, R5, R3, PT ;  /* 0x000000030500720c */ /* 0x000fc60003f46270 */
[----:B------:R-:W1:Y:S04]  /*e0a0*/  SHFL.IDX PT, R5, R0, 0x2, 0x181f ;  /* 0x00581f0000057f89 */ /* 0x000e6800000e0000 */
[----:B0-----:R-:W0:Y:S06]  /*e0b0*/  SHFL.IDX PT, R6, R2, 0x2, 0x181f ;  /* 0x00581f0002067f89 */ /* 0x001e2c00000e0000 */
[----:B-1----:R-:W-:-:S05]  /*e0c0*/  @!P2 LEA R5, P4, R10, R5, 0x1 ;  /* 0x000000050a05a211 */ /* 0x002fca00078808ff */
[----:B0-----:R-:W-:-:S04]  /*e0d0*/  @!P2 IMAD.X R6, RZ, RZ, R6, P4 ;  /* 0x000000ffff06a224 */ /* 0x001fc800020e0606 */
[----:B------:R-:W-:Y:S02]  /*e0e0*/  @!P2 IMAD.MOV.U32 R7, RZ, RZ, R6 ;  /* 0x000000ffff07a224 */ /* 0x000fe400078e0006 */
[----:B------:R-:W-:Y:S02]  /*e0f0*/  @!P2 IMAD.MOV.U32 R6, RZ, RZ, R5 ;  /* 0x000000ffff06a224 */ /* 0x000fe400078e0005 */
[----:B------:R-:W-:-:S03]  /*e100*/  VIADD R5, R4, 0x30 ;  /* 0x0000003004057836 */ /* 0x000fc60000000000 */
        /* <DEDUP_REMOVED lines=38> */
[----:B------:R-:W-:Y:S04]  /*e370*/  SHFL.IDX PT, R0, R0, 0x7, 0x181f ;  /* 0x00f81f0000007f89 */ /* 0x000fe800000e0000 */
[----:B0-----:R-:W0:Y:S02]  /*e380*/  SHFL.IDX PT, R6, R2, 0x6, 0x181f ;  /* 0x00d81f0002067f89 */ /* 0x001e2400000e0000 */
[----:B-1----:R-:W-:-:S05]  /*e390*/  @!P2 LEA R5, P4, R10, R5, 0x1 ;  /* 0x000000050a05a211 */ /* 0x002fca00078808ff */
[----:B0-----:R-:W-:-:S04]  /*e3a0*/  @!P2 IMAD.X R6, RZ, RZ, R6, P4 ;  /* 0x000000ffff06a224 */ /* 0x001fc800020e0606 */
[----:B------:R-:W-:Y:S02]  /*e3b0*/  @!P2 IMAD.MOV.U32 R7, RZ, RZ, R6 ;  /* 0x000000ffff07a224 */ /* 0x000fe400078e0006 */
[----:B------:R-:W-:Y:S02]  /*e3c0*/  @!P2 IMAD.MOV.U32 R6, RZ, RZ, R5 ;  /* 0x000000ffff06a224 */ /* 0x000fe400078e0005 */
[----:B------:R1:W2:Y:S04]  /*e3d0*/  SHFL.IDX PT, R5, R2, 0x7, 0x181f ;  /* 0x00f81f0002057f89 */ /* 0x0002a800000e0000 */
[----:B------:R1:W-:Y:S04]  /*e3e0*/  @!P2 LDGSTS.E.BYPASS.LTC128B.128 [R9+0x18400], desc[UR60][R6.64], !P3 ;  /* 0x184000000609afae */ /* 0x0003e8000d901d7c */
[----:B------:R1:W-:Y:S04]  /*e3f0*/  @!P2 LDGSTS.E.BYPASS.LTC128B.128 [R9+0x1c400], desc[UR60][R6.64+0x80], !P0 ;  /* 0x1c4000800609afae */ /* 0x0003e8000c101d7c */
[----:B------:R1:W-:Y:S02]  /*e400*/  @!P2 LDGSTS.E.BYPASS.LTC128B.128 [R9+0x20400], desc[UR60][R6.64+0x100], !P1 ;  /* 0x204001000609afae */ /* 0x0003e4000c901d7c */
.L_x_346:
[----:B------:R-:W-:Y:S01]  /*e410*/  VIADD R4, R4, 0x70 ;  /* 0x0000007004047836 */ /* 0x000fe20000000000 */
[----:B------:R-:W-:Y:S04]  /*e420*/  BSSY B0, `(.L_x_234) ;  /* 0x000000b000007945 */ /* 0x000fe80003800000 */
[----:B------:R-:W-:-:S13]  /*e430*/  ISETP.GE.AND P2, PT, R4, R3, PT ;  /* 0x000000030400720c */ /* 0x000fda0003f46270 */
[----:B------:R-:W-:Y:S05]  /*e440*/  @P2 BRA `(.L_x_235) ;  /* 0x0000000000202947 */ /* 0x000fea0003800000 */
[----:B-1----:R-:W-:-:S05]  /*e450*/  LEA R2, P2, R10, R0, 0x1 ;  /* 0x000000000a027211 */ /* 0x002fca00078408ff */
[----:B--2---:R-:W-:-:S05]  /*e460*/  IMAD.X R3, RZ, RZ, R5, P2 ;  /* 0x000000ffff037224 */ /* 0x004fca00010e0605 */
[----:B------:R-:W-:Y:S01]  /*e470*/  @!PT LDS RZ, [RZ] ;  /* 0x00000000fffff984 */ /* 0x000fe20000000800 */
[----:B------:R-:W-:Y:S01]  /*e480*/  @!PT LDS RZ, [RZ] ;  /* 0x00000000fffff984 */ /* 0x000fe20000000800 */
[----:B------:R-:W-:Y:S01]  /*e490*/  @!PT LDS RZ, [RZ] ;  /* 0x00000000fffff984 */ /* 0x000fe20000000800 */
[----:B------:R3:W-:Y:S04]  /*e4a0*/  LDGSTS.E.BYPASS.LTC128B.128 [R9+0x18c00], desc[UR60][R2.64], !P3 ;  /* 0x18c0000002097fae */ /* 0x0007e8000d901d7c */
[----:B------:R3:W-:Y:S04]  /*e4b0*/  LDGSTS.E.BYPASS.LTC128B.128 [R9+0x1cc00], desc[UR60][R2.64+0x80], !P0 ;  /* 0x1cc0008002097fae */ /* 0x0007e8000c101d7c */
[----:B------:R3:W-:Y:S02]  /*e4c0*/  LDGSTS.E.BYPASS.LTC128B.128 [R9+0x20c00], desc[UR60][R2.64+0x100], !P1 ;  /* 0x20c0010002097fae */ /* 0x0007e4000c901d7c */
.L_x_235:
[----:B------:R-:W-:Y:S05]  /*e4d0*/  BSYNC B0 ;  /* 0x0000000000007941 */ /* 0x000fea0003800000 */
.L_x_234:
[----:B-1-3--:R-:W3:Y:S01]  /*e4e0*/  LDL R2, [R1+0x34] ;  /* 0x0000340001027983 */ /* 0x00aee20000100800 */
        /* <DEDUP_REMOVED lines=9> */
[----:B------:R-:W1:Y:S01]  /*e580*/  SYNCS.PHASECHK.TRANS64.TRYWAIT P0, [UR36+0x36820], R0 ;  /* 0x03682000ff0075a7 */ /* 0x000e620008000164 */
[----:B---3--:R-:W-:Y:S02]  /*e590*/  ISETP.GE.AND P1, PT, R2, 0x71, PT ;  /* 0x000000710200780c */ /* 0x008fe40003f26270 */
[----:B-1----:R-:W-:Y:S11]  /*e5a0*/  @!P0 BRA `(.L_x_237) ;  /* 0x0000003c00e88947 */ /* 0x002ff60003800000 */
.L_x_347:
[----:B------:R-:W-:Y:S05]  /*e5b0*/  BSYNC B0 ;  /* 0x0000000000007941 */ /* 0x000fea0003800000 */
.L_x_236:
[----:B------:R-:W-:Y:S05]  /*e5c0*/  @!P1 BRA `(.L_x_238) ;  /* 0x0000002400ac9947 */ /* 0x000fea0003800000 */
[----:B-1----:R-:W3:Y:S01]  /*e5d0*/  LDL R2, [R1+0x24] ;  /* 0x0000240001027983 */ /* 0x002ee20000100800 */
[----:B------:R-:W-:Y:S02]  /*e5e0*/  IMAD.MOV.U32 R0, RZ, RZ, 0x1 ;  /* 0x00000001ff007424 */ /* 0x000fe400078e00ff */
[----:B---3--:R-:W-:-:S05]  /*e5f0*/  IMAD.MOV R8, RZ, RZ, -R2 ;  /* 0x000000ffff087224 */ /* 0x008fca00078e0a02 */
[----:B------:R-:W-:-:S05]  /*e600*/  VIADDMNMX R8, R8, R0, 0xffffffff, !PT ;  /* 0xffffffff08087446 */ /* 0x000fca0007800100 */
[----:B------:R-:W-:-:S05]  /*e610*/  IMAD.IADD R0, R2, 0x1, R8 ;  /* 0x0000000102007824 */ /* 0x000fca00078e0208 */
[----:B------:R-:W-:-:S04]  /*e620*/  LOP3.LUT R0, R0, 0x1, RZ, 0xc0, !PT ;  /* 0x0000000100007812 */ /* 0x000fc800078ec0ff */
[----:B------:R-:W-:Y:S01]  /*e630*/  ISETP.NE.U32.AND P0, PT, R0, 0x1, PT ;  /* 0x000000010000780c */ /* 0x000fe20003f05070 */
[----:B------:R-:W-:-:S12]  /*e640*/  VIADD R0, R2, 0xfffffffe ;  /* 0xfffffffe02007836 */ /* 0x000fd80000000000 */
[----:B------:R-:W-:Y:S05]  /*e650*/  @P0 BRA `(.L_x_239) ;  /* 0x0000000c002c0947 */ /* 0x000fea0003800000 */
[----:B------:R-:W3:Y:S01]  /*e660*/  LDL R2, [R1] ;  /* 0x0000000001027983 */ /* 0x000ee20000100800 */
[----:B------:R-:W-:Y:S01]  /*e670*/  LOP3.LUT P2, RZ, R18, 0x8, RZ, 0xc0, !PT ;  /* 0x0000000812ff7812 */ /* 0x000fe2000784c0ff */
[----:B0-----:R-:W-:Y:S01]  /*e680*/  VIADD R7, R19, 0x1 ;  /* 0x0000000113077836 */ /* 0x001fe20000000000 */
[----:B------:R-:W-:Y:S04]  /*e690*/  BSSY B0, `(.L_x_240) ;  /* 0x00000c3000007945 */ /* 0x000fe80003800000 */
[----:B------:R-:W-:-:S04]  /*e6a0*/  ISETP.NE.AND P0, PT, R7, 0x2, PT ;  /* 0x000000020700780c */ /* 0x000fc80003f05270 */
[----:B------:R-:W-:Y:S02]  /*e6b0*/  SEL R9, RZ, 0x1, P0 ;  /* 0x00000001ff097807 */ /* 0x000fe40000000000 */
[----:B------:R-:W-:Y:S02]  /*e6c0*/  SEL R7, R7, RZ, P0 ;  /* 0x000000ff07077207 */ /* 0x000fe40000000000 */
[----:B---3--:R-:W-:Y:S01]  /*e6d0*/  LOP3.LUT R9, R2, R9, RZ, 0x3c, !PT ;  /* 0x0000000902097212 */ /* 0x008fe200078e3cff */
[----:B------:R-:W-:Y:S06]  /*e6e0*/  @!P2 BRA `(.L_x_241) ;  /* 0x0000000800f4a947 */ /* 0x000fec0003800000 */
[----:B------:R-:W-:Y:S01]  /*e6f0*/  LOP3.LUT P2, RZ, R18, 0x4, RZ, 0xc0, !PT ;  /* 0x0000000412ff7812 */ /* 0x000fe2000784c0ff */
[----:B------:R-:W-:-:S12]  /*e700*/  IMAD.MOV.U32 R4, RZ, RZ, R17 ;  /* 0x000000ffff047224 */ /* 0x000fd800078e0011 */
[----:B------:R-:W-:Y:S05]  /*e710*/  @!P2 BRA `(.L_x_242) ;  /* 0x000000000050a947 */ /* 0x000fea0003800000 */
[----:B------:R-:W3:Y:S01]  /*e720*/  LDL R10, [R1+0xc] ;  /* 0x00000c00010a7983 */ /* 0x000ee20000100800 */
[----:B--2---:R-:W0:Y:S01]  /*e730*/  LDC R5, c[0x0][0x43c] ;  /* 0x00010f00ff057b82 */ /* 0x004e220000000800 */
[----:B------:R-:W-:Y:S02]  /*e740*/  ULDC.64 UR4, c[0x0][0x428] ;  /* 0x00010a0000047ab9 */ /* 0x000fe40000000a00 */
[----:B------:R-:W2:Y:S01]  /*e750*/  LDL R6, [R1+0x8] ;  /* 0x0000080001067983 */ /* 0x000ea20000100800 */
[----:B0-----:R-:W-:-:S13]  /*e760*/  ISETP.NE.AND P0, PT, R5, 0x1, PT ;  /* 0x000000010500780c */ /* 0x001fda0003f05270 */
[----:B------:R-:W0:Y:S02]  /*e770*/  @P0 LDC.64 R2, c[0x0][0x440] ;  /* 0x00011000ff020b82 */ /* 0x000e240000000a00 */
[----:B0-----:R-:W-:-:S04]  /*e780*/  @P0 IMAD.HI.U32 R4, R0, R2, RZ ;  /* 0x0000000200040227 */ /* 0x001fc800078e00ff */
[----:B------:R-:W-:Y:S01]  /*e790*/  IMAD.MOV.U32 R2, RZ, RZ, R0 ;  /* 0x000000ffff027224 */ /* 0x000fe200078e0000 */
[----:B------:R-:W-:-:S05]  /*e7a0*/  @P0 SHF.R.U32.HI R2, RZ, R3, R4 ;  /* 0x00000003ff020219 */ /* 0x000fca0000011604 */
[----:B------:R-:W-:-:S04]  /*e7b0*/  IMAD.MOV R3, RZ, RZ, -R2 ;  /* 0x000000ffff037224 */ /* 0x000fc800078e0a02 */
[----:B------:R-:W-:Y:S01]  /*e7c0*/  IMAD R0, R5, R3, R0 ;  /* 0x0000000305007224 */ /* 0x000fe200078e0200 */
[----:B------:R-:W-:Y:S01]  /*e7d0*/  SHF.R.S32.HI R3, RZ, 0x1f, R2 ;  /* 0x0000001fff037819 */ /* 0x000fe20000011402 */
[----:B---3--:R-:W-:-:S04]  /*e7e0*/  IMAD R4, R10, UR4, RZ ;  /* 0x000000040a047c24 */ /* 0x008fc8000f8e02ff */
[C---:B--2---:R-:W-:Y:S02]  /*e7f0*/  IMAD R4, R6.reuse, UR5, R4 ;  /* 0x0000000506047c24 */ /* 0x044fe4000f8e0204 */
[----:B------:R-:W-:Y:S01]  /*e800*/  IMAD.WIDE.U32 R2, R6, UR4, R2 ;  /* 0x0000000406027c25 */ /* 0x000fe2000f8e0002 */
[----:B------:R-:W-:-:S03]  /*e810*/  ULDC.64 UR4, c[0x0][0x418] ;  /* 0x0001060000047ab9 */ /* 0x000fc60000000a00 */
[----:B------:R-:W-:Y:S01]  /*e820*/  IMAD.IADD R3, R4, 0x1, R3 ;  /* 0x0000000104037824 */ /* 0x000fe200078e0203 */
[----:B------:R-:W-:-:S04]  /*e830*/  LEA R4, P0, R2, UR4, 0x2 ;  /* 0x0000000402047c11 */ /* 0x000fc8000f8010ff */
[----:B------:R-:W-:-:S05]  /*e840*/  LEA.HI.X R5, R2, UR5, R3, 0x2, P0 ;  /* 0x0000000502057c11 */ /* 0x000fca00080f1403 */
[----:B------:R0:W5:Y:S04]  /*e850*/  LDG.E R4, desc[UR60][R4.64] ;  /* 0x0000003c04047981 */ /* 0x000168000c1e1900 */
.L_x_242:
[----:B------:R-:W-:Y:S01]  /*e860*/  LEA R3, R7, UR36, 0x3 ;  /* 0x0000002407037c11 */ /* 0x000fe2000f8e18ff */
[----:B------:R-:W-:Y:S01]  /*e870*/  BSSY B1, `(.L_x_243) ;  /* 0x0000004000017945 */ /* 0x000fe20003800000 */
[----:B------:R-:W-:-:S04]  /*e880*/  SHF.L.U32 R2, R9, 0x1f, RZ ;  /* 0x0000001f09027819 */ /* 0x000fc800000006ff */
[----:B------:R-:W1:Y:S02]  /*e890*/  SYNCS.PHASECHK.TRANS64.TRYWAIT P0, [R3+URZ+0x36840], R2 ;  /* 0x03684002030075a7 */ /* 0x000e64000800017f */
[----:B-1----:R-:W-:Y:S05]  /*e8a0*/  @!P0 BRA `(.L_x_244) ;  /* 0x0000003c00408947 */ /* 0x002fea0003800000 */
.L_x_348:
[----:B------:R-:W-:Y:S05]  /*e8b0*/  BSYNC B1 ;  /* 0x0000000000017941 */ /* 0x000fea0003800000 */
.L_x_243:
[----:B0-2---:R-:W2:Y:S01]  /*e8c0*/  LDL R5, [R1+0x18] ;  /* 0x0000180001057983 */ /* 0x005ea20000100800 */
[----:B------:R-:W0:Y:S02]  /*e8d0*/  S2R R6, SR_TID.X ;  /* 0x0000000000067919 */ /* 0x000e240000002100 */
[----:B0-----:R-:W-:-:S04]  /*e8e0*/  LOP3.LUT R6, R6, 0x7f, RZ, 0xc0, !PT ;  /* 0x0000007f06067812 */ /* 0x001fc800078ec0ff */
[----:B------:R-:W-:-:S13]  /*e8f0*/  ISETP.NE.AND P0, PT, R6, RZ, PT ;  /* 0x000000ff0600720c */ /* 0x000fda0003f05270 */
[----:B-1----:R-:W-:-:S04]  /*e900*/  @!P0 IMAD.MOV.U32 R2, RZ, RZ, 0xa800 ;  /* 0x0000a800ff028424 */ /* 0x002fc800078e00ff */
[----:B------:R2:W-:Y:S02]  /*e910*/  @!P0 SYNCS.ARRIVE.TRANS64 RZ, [R3+URZ+0x36830], R2 ;  /* 0x0368300203ff89a7 */ /* 0x0005e4000800003f */
[----:B--2---:R-:W-:-:S04]  /*e920*/  PRMT R2, R5, 0x9910, RZ ;  /* 0x0000991005027816 */ /* 0x004fc800000000ff */
[----:B------:R-:W-:-:S13]  /*e930*/  ISETP.NE.AND P1, PT, R2, 0x2, PT ;  /* 0x000000020200780c */ /* 0x000fda0003f25270 */
[----:B------:R-:W-:Y:S05]  /*e940*/  @P1 BRA `(.L_x_245) ;  /* 0x0000000000041947 */ /* 0x000fea0003800000 */
[----:B------:R-:W-:Y:S01]  /*e950*/  BPT.TRAP 0x1 ;  /* 0x000000040000795c */ /* 0x000fe20000300000 */
.L_x_245:
[----:B------:R-:W-:Y:S01]  /*e960*/  LOP3.LUT P0, RZ, R18, 0x2, RZ, 0xc0, !PT ;  /* 0x0000000212ff7812 */ /* 0x000fe2000780c0ff */
[----:B------:R-:W-:-:S12]  /*e970*/  BSSY B1, `(.L_x_246) ;  /* 0x0000003000017945 */ /* 0x000fd80003800000 */
[----:B------:R-:W-:Y:S05]  /*e980*/  @P0 BRA `(.L_x_247) ;  /* 0x0000000000040947 */ /* 0x000fea0003800000 */
[----:B------:R-:W-:Y:S01]  /*e990*/  BPT.TRAP 0x1 ;  /* 0x000000040000795c */ /* 0x000fe20000300000 */
.L_x_247:
[----:B------:R-:W-:Y:S05]  /*e9a0*/  BSYNC B1 ;  /* 0x0000000000017941 */ /* 0x000fea0003800000 */
.L_x_246:
[----:B------:R-:W0:Y:S01]  /*e9b0*/  S2R R2, SR_CgaCtaId ;  /* 0x0000000000027919 */ /* 0x000e220000008800 */
[----:B------:R-:W-:Y:S01]  /*e9c0*/  IMAD.MOV.U32 R10, RZ, RZ, RZ ;  /* 0x000000ffff0a7224 */ /* 0x000fe200078e00ff */
[----:B------:R-:W-:Y:S01]  /*e9d0*/  UIADD3 UR4, UP0, UR38, 0x370, URZ ;  /* 0x0000037026047890 */ /* 0x000fe2000ff1e03f */
[----:B------:R-:W-:Y:S01]  /*e9e0*/  PLOP3.LUT P0, PT, PT, PT, PT, 0x80, 0x0 ;  /* 0x000000000000781c */ /* 0x000fe20003f0f070 */
[----:B------:R-:W-:Y:S01]  /*e9f0*/  VIADD R3, R3, 0x36830 ;  /* 0x0003683003037836 */ /* 0x000fe20000000000 */
[----:B------:R-:W-:Y:S01]  /*ea00*/  UMOV UR6, 0x30000 ;  /* 0x0003000000067882 */ /* 0x000fe20000000000 */
[----:B------:R-:W-:Y:S01]  /*ea10*/  R2UR UR10, R10 ;  /* 0x000000000a0a72ca */ /* 0x000fe200000e0000 */
[----:B------:R-:W-:Y:S01]  /*ea20*/  UIADD3.X UR5, URZ, UR39, URZ, UP0, !UPT ;  /* 0x000000273f057290 */ /* 0x000fe200087fe43f */
[----:B------:R-:W-:Y:S01]  /*ea30*/  UMOV UR14, 0x0 ;  /* 0x00000000000e7882 */ /* 0x000fe20000000000 */
[----:B------:R-:W-:Y:S01]  /*ea40*/  UMOV UR15, 0x14f00000 ;  /* 0x14f00000000f7882 */ /* 0x000fe20000000000 */
[----:B0-----:R-:W-:-:S05]  /*ea50*/  LOP3.LUT R2, R2, 0x1, RZ, 0xc0, !PT ;  /* 0x0000000102027812 */ /* 0x001fca00078ec0ff */
[----:B------:R-:W-:-:S04]  /*ea60*/  IMAD R2, R2, 0xe00, RZ ;  /* 0x00000e0002027824 */ /* 0x000fc800078e02ff */
[----:B------:R-:W-:Y:S02]  /*ea70*/  IMAD R6, R7, 0x5400, R2 ;  /* 0x0000540007067824 */ /* 0x000fe400078e0202 */
[----:B------:R-:W0:Y:S03]  /*ea80*/  S2R R2, SR_CgaCtaId ;  /* 0x0000000000027919 */ /* 0x000e260000008800 */
[----:B------:R-:W-:-:S05]  /*ea90*/  LEA R6, R6, UR36, 0x1 ;  /* 0x0000002406067c11 */ /* 0x000fca000f8e08ff */
[----:B------:R-:W-:Y:S01]  /*eaa0*/  VIADD R5, R6, 0x21400 ;  /* 0x0002140006057836 */ /* 0x000fe20000000000 */
[----:B0-----:R-:W-:-:S05]  /*eab0*/  LOP3.LUT R2, R2, 0x1, RZ, 0xc0, !PT ;  /* 0x0000000102027812 */ /* 0x001fca00078ec0ff */
[----:B------:R-:W-:-:S04]  /*eac0*/  IMAD R2, R2, 0x38, RZ ;  /* 0x0000003802027824 */ /* 0x000fc800078e02ff */
[----:B------:R-:W-:-:S07]  /*ead0*/  IMAD R2, R0, 0x70, R2 ;  /* 0x0000007000027824 */ /* 0x000fce00078e0202 */
.L_x_248:
        /* <DEDUP_REMOVED lines=8> */
[----:B------:R0:W-:Y:S02]  /*eb60*/  UTMALDG.4D.MULTICAST [UR8], [UR4], UR6, desc[UR14] ;  /* 0x00000e08040073b4 */ /* 0x0001e40008019806 */
[----:B0-----:R-:W-:Y:S05]  /*eb70*/  @P0 BRA.U.ANY `(.L_x_248) ;  /* 0xfffffffd00d80947 */ /* 0x001fea000393ffff */
[----:B------:R-:W-:Y:S01]  /*eb80*/  IMAD.MOV.U32 R12, RZ, RZ, 0x40 ;  /* 0x00000040ff0c7424 */ /* 0x000fe200078e00ff */
[----:B------:R-:W-:Y:S01]  /*eb90*/  PLOP3.LUT P0, PT, PT, PT, PT, 0x80, 0x0 ;  /* 0x000000000000781c */ /* 0x000fe20003f0f070 */
[----:B------:R-:W-:Y:S01]  /*eba0*/  VIADD R5, R6, 0x24c00 ;  /* 0x00024c0006057836 */ /* 0x000fe20000000000 */
[----:B------:R-:W-:Y:S01]  /*ebb0*/  UMOV UR6, 0x30000 ;  /* 0x0003000000067882 */ /* 0x000fe20000000000 */
[----:B------:R-:W-:Y:S01]  /*ebc0*/  UMOV UR14, 0x0 ;  /* 0x00000000000e7882 */ /* 0x000fe20000000000 */
[----:B------:R-:W-:Y:S01]  /*ebd0*/  R2UR UR10, R12 ;  /* 0x000000000c0a72ca */ /* 0x000fe200000e0000 */
[----:B------:R-:W-:-:S14]  /*ebe0*/  UMOV UR15, 0x14f00000 ;  /* 0x14f00000000f7882 */ /* 0x000fdc0000000000 */
.L_x_249:
        /* <DEDUP_REMOVED lines=17> */
.L_x_250:
        /* <DEDUP_REMOVED lines=10> */
[----:B------:R-:W2:Y:S01]  /*eda0*/  LDL.LU R5, [R1] ;  /* 0x0000000001057983 */ /* 0x000ea20000300800 */
[----:B------:R-:W-:Y:S01]  /*edb0*/  LEA R2, R19, UR36, 0x3 ;  /* 0x0000002413027c11 */ /* 0x000fe2000f8e18ff */
[----:B------:R-:W-:Y:S01]  /*edc0*/  BSSY B1, `(.L_x_251) ;  /* 0x0000004000017945 */ /* 0x000fe20003800000 */
[----:B--2---:R-:W-:-:S04]  /*edd0*/  SHF.L.U32 R3, R5, 0x1f, RZ ;  /* 0x0000001f05037819 */ /* 0x004fc800000006ff */
[----:B------:R-:W0:Y:S02]  /*ede0*/  SYNCS.PHASECHK.TRANS64.TRYWAIT P0, [R2+URZ+0x36860], R3 ;  /* 0x03686003020075a7 */ /* 0x000e24000800017f */
[----:B0-----:R-:W-:Y:S05]  /*edf0*/  @!P0 BRA `(.L_x_252) ;  /* 0x0000003800008947 */ /* 0x001fea0003800000 */
.L_x_349:
[----:B------:R-:W-:Y:S05]  /*ee00*/  BSYNC B1 ;  /* 0x0000000000017941 */ /* 0x000fea0003800000 */
.L_x_251:
[----:B------:R-:W1:Y:S02]  /*ee10*/  S2R R5, SR_TID.X ;  /* 0x0000000000057919 */ /* 0x000e640000002100 */
[----:B-1----:R-:W-:-:S04]  /*ee20*/  LOP3.LUT R5, R5, 0x7f, RZ, 0xc0, !PT ;  /* 0x0000007f05057812 */ /* 0x002fc800078ec0ff */
[----:B------:R-:W-:-:S13]  /*ee30*/  ISETP.NE.AND P0, PT, R5, RZ, PT ;  /* 0x000000ff0500720c */ /* 0x000fda0003f05270 */
[----:B0-----:R-:W-:-:S04]  /*ee40*/  @!P0 IMAD.MOV.U32 R3, RZ, RZ, 0xa800 ;  /* 0x0000a800ff038424 */ /* 0x001fc800078e00ff */
[----:B------:R0:W-:Y:S01]  /*ee50*/  @!P0 SYNCS.ARRIVE.TRANS64 RZ, [R2+URZ+0x36850], R3 ;  /* 0x0368500302ff89a7 */ /* 0x0001e2000800003f */
[----:B------:R-:W-:Y:S05]  /*ee60*/  @P1 BRA `(.L_x_253) ;  /* 0x0000000000041947 */ /* 0x000fea0003800000 */
[----:B------:R-:W-:Y:S01]  /*ee70*/  BPT.TRAP 0x1 ;  /* 0x000000040000795c */ /* 0x000fe20000300000 */
.L_x_253:
[----:B------:R-:W-:Y:S01]  /*ee80*/  LOP3.LUT P0, RZ, R18, 0x2, RZ, 0xc0, !PT ;  /* 0x0000000212ff7812 */ /* 0x000fe2000780c0ff */
[----:B------:R-:W-:-:S12]  /*ee90*/  BSSY B1, `(.L_x_254) ;  /* 0x0000003000017945 */ /* 0x000fd80003800000 */
[----:B------:R-:W-:Y:S05]  /*eea0*/  @P0 BRA `(.L_x_255) ;  /* 0x0000000000040947 */ /* 0x000fea0003800000 */
[----:B------:R-:W-:Y:S01]  /*eeb0*/  BPT.TRAP 0x1 ;  /* 0x000000040000795c */ /* 0x000fe20000300000 */
.L_x_255:
[----:B------:R-:W-:Y:S05]  /*eec0*/  BSYNC B1 ;  /* 0x0000000000017941 */ /* 0x000fea0003800000 */
.L_x_254:
[----:B------:R-:W2:Y:S01]  /*eed0*/  LDL.LU R5, [R1+0x4] ;  /* 0x0000040001057983 */ /* 0x000ea20000300800 */
[----:B0-----:R-:W0:Y:S01]  /*eee0*/  S2R R3, SR_CgaCtaId ;  /* 0x0000000000037919 */ /* 0x001e220000008800 */
[----:B------:R-:W1:Y:S01]  /*eef0*/  S2R R6, SR_CgaCtaId ;  /* 0x0000000000067919 */ /* 0x000e620000008800 */
[----:B------:R-:W-:Y:S01]  /*ef00*/  R2UR UR10, R10 ;  /* 0x000000000a0a72ca */ /* 0x000fe200000e0000 */
[----:B------:R-:W-:Y:S01]  /*ef10*/  UIADD3 UR4, UP0, UR38, 0x470, URZ ;  /* 0x0000047026047890 */ /* 0x000fe2000ff1e03f */
[----:B------:R-:W-:Y:S01]  /*ef20*/  PLOP3.LUT P0, PT, PT, PT, PT, 0x80, 0x0 ;  /* 0x000000000000781c */ /* 0x000fe20003f0f070 */
[----:B------:R-:W-:Y:S01]  /*ef30*/  VIADD R2, R2, 0x36850 ;  /* 0x0003685002027836 */ /* 0x000fe20000000000 */
[----:B------:R-:W-:Y:S01]  /*ef40*/  UMOV UR6, 0x30000 ;  /* 0x0003000000067882 */ /* 0x000fe20000000000 */
[----:B------:R-:W-:Y:S01]  /*ef50*/  UIADD3.X UR5, URZ, UR39, URZ, UP0, !UPT ;  /* 0x000000273f057290 */ /* 0x000fe200087fe43f */
[----:B0-----:R-:W-:-:S05]  /*ef60*/  LOP3.LUT R3, R3, 0x1, RZ, 0xc0, !PT ;  /* 0x0000000103037812 */ /* 0x001fca00078ec0ff */
[----:B------:R-:W-:Y:S01]  /*ef70*/  IMAD R3, R3, 0xe00, RZ ;  /* 0x00000e0003037824 */ /* 0x000fe200078e02ff */
[----:B-1----:R-:W-:-:S03]  /*ef80*/  LOP3.LUT R6, R6, 0x1, RZ, 0xc0, !PT ;  /* 0x0000000106067812 */ /* 0x002fc600078ec0ff */
[----:B------:R-:W-:Y:S02]  /*ef90*/  IMAD R3, R19, 0x5400, R3 ;  /* 0x0000540013037824 */ /* 0x000fe400078e0203 */
[----:B------:R-:W-:-:S03]  /*efa0*/  IMAD R6, R6, 0x38, RZ ;  /* 0x0000003806067824 */ /* 0x000fc600078e02ff */
[----:B------:R-:W-:Y:S01]  /*efb0*/  LEA R3, R3, UR36, 0x1 ;  /* 0x0000002403037c11 */ /* 0x000fe2000f8e08ff */
[----:B------:R-:W-:Y:S01]  /*efc0*/  UMOV UR14, 0x0 ;  /* 0x00000000000e7882 */ /* 0x000fe20000000000 */
[----:B------:R-:W-:Y:S01]  /*efd0*/  UMOV UR15, 0x14f00000 ;  /* 0x14f00000000f7882 */ /* 0x000fe20000000000 */
[----:B--2---:R-:W-:Y:S02]  /*efe0*/  IMAD R5, R5, 0x70, R6 ;  /* 0x0000007005057824 */ /* 0x004fe400078e0206 */
[----:B------:R-:W-:-:S07]  /*eff0*/  VIADD R6, R3, 0x400 ;  /* 0x0000040003067836 */ /* 0x000fce0000000000 */
.L_x_256:
        /* <DEDUP_REMOVED lines=10> */
[----:B------:R-:W-:Y:S01]  /*f0a0*/  R2UR UR10, R12 ;  /* 0x000000000c0a72ca */ /* 0x000fe200000e0000 */
[----:B------:R-:W-:Y:S01]  /*f0b0*/  VIADD R6, R3, 0x3c00 ;  /* 0x00003c0003067836 */ /* 0x000fe20000000000 */
[----:B------:R-:W-:Y:S01]  /*f0c0*/  PLOP3.LUT P0, PT, PT, PT, PT, 0x80, 0x0 ;  /* 0x000000000000781c */ /* 0x000fe20003f0f070 */
[----:B------:R-:W-:Y:S01]  /*f0d0*/  UMOV UR6, 0x30000 ;  /* 0x0003000000067882 */ /* 0x000fe20000000000 */
[----:B------:R-:W-:Y:S01]  /*f0e0*/  UMOV UR14, 0x0 ;  /* 0x00000000000e7882 */ /* 0x000fe20000000000 */
[----:B------:R-:W-:-:S10]  /*f0f0*/  UMOV UR15, 0x14f00000 ;  /* 0x14f00000000f7882 */ /* 0x000fd40000000000 */
.L_x_257:
        /* <DEDUP_REMOVED lines=16> */
.L_x_258:
        /* <DEDUP_REMOVED lines=10> */
[----:B------:R0:W-:Y:S01]  /*f2a0*/  STL [R1+0x4], R0 ;  /* 0x0000040001007387 */ /* 0x0001e20000100800 */
[----:B------:R-:W-:-:S07]  /*f2b0*/  IMAD.MOV.U32 R17, RZ, RZ, R4 ;  /* 0x000000ffff117224 */ /* 0x000fce00078e0004 */
.L_x_241:
[----:B------:R-:W-:Y:S05]  /*f2c0*/  BSYNC B0 ;  /* 0x0000000000007941 */ /* 0x000fea0003800000 */
.L_x_240:
[----:B0-----:R-:W3:Y:S01]  /*f2d0*/  LDL.LU R0, [R1+0x24] ;  /* 0x0000240001007983 */ /* 0x001ee20000300800 */
[----:B------:R-:W-:-:S03]  /*f2e0*/  MOV R19, R7 ;  /* 0x0000000700137202 */ /* 0x000fc60000000f00 */
[----:B------:R1:W-:Y:S02]  /*f2f0*/  STL [R1], R9 ;  /* 0x0000000901007387 */ /* 0x0003e40000100800 */
[----:B-1-3--:R-:W-:-:S07]  /*f300*/  VIADD R0, R0, 0xfffffffd ;  /* 0xfffffffd00007836 */ /* 0x00afce0000000000 */
.L_x_239:
[----:B------:R-:W3:Y:S01]  /*f310*/  LDL.LU R2, [R1+0x20] ;  /* 0x0000200001027983 */ /* 0x000ee20000300800 */
[----:B------:R-:W-:Y:S01]  /*f320*/  IMAD.MOV R8, RZ, RZ, -R8 ;  /* 0x000000ffff087224 */ /* 0x000fe200078e0a08 */
[----:B------:R-:W-:Y:S04]  /*f330*/  BSSY B0, `(.L_x_238) ;  /* 0x0000194000007945 */ /* 0x000fe80003800000 */
[----:B---3--:R-:W-:-:S13]  /*f340*/  ISETP.NE.AND P0, PT, R2, R8, PT ;  /* 0x000000080200720c */ /* 0x008fda0003f05270 */
[----:B------:R-:W-:Y:S05]  /*f350*/  @!P0 BRA `(.L_x_259) ;  /* 0x0000001800448947 */ /* 0x000fea0003800000 */
[----:B0-----:R-:W-:-:S07]  /*f360*/  IMAD.MOV.U32 R6, RZ, RZ, R17 ;  /* 0x000000ffff067224 */ /* 0x001fce00078e0011 */
.L_x_298:
[----:B------:R-:W3:Y:S01]  /*f370*/  LDL R2, [R1] ;  /* 0x0000000001027983 */ /* 0x000ee20000100800 */
[----:B------:R-:W-:Y:S01]  /*f380*/  LOP3.LUT P1, RZ, R18, 0x8, RZ, 0xc0, !PT ;  /* 0x0000000812ff7812 */ /* 0x000fe2000782c0ff */
[----:B------:R-:W-:Y:S01]  /*f390*/  VIADD R4, R19, 0x1 ;  /* 0x0000000113047836 */ /* 0x000fe20000000000 */
[----:B------:R-:W-:Y:S04]  /*f3a0*/  BSSY B1, `(.L_x_260) ;  /* 0x00000c3000017945 */ /* 0x000fe80003800000 */
[----:B------:R-:W-:-:S04]  /*f3b0*/  ISETP.NE.AND P0, PT, R4, 0x2, PT ;  /* 0x000000020400780c */ /* 0x000fc80003f05270 */
[----:B--2---:R-:W-:Y:S02]  /*f3c0*/  SEL R5, RZ, 0x1, P0 ;  /* 0x00000001ff057807 */ /* 0x004fe40000000000 */
[----:B------:R-:W-:Y:S02]  /*f3d0*/  SEL R4, R4, RZ, P0 ;  /* 0x000000ff04047207 */ /* 0x000fe40000000000 */
[----:B---3--:R-:W-:Y:S01]  /*f3e0*/  LOP3.LUT R5, R2, R5, RZ, 0x3c, !PT ;  /* 0x0000000502057212 */ /* 0x008fe200078e3cff */
[----:B01----:R-:W-:Y:S06]  /*f3f0*/  @!P1 BRA `(.L_x_261) ;  /* 0x0000000800f49947 */ /* 0x003fec0003800000 */
[----:B------:R-:W-:Y:S01]  /*f400*/  LOP3.LUT P1, RZ, R18, 0x4, RZ, 0xc0, !PT ;  /* 0x0000000412ff7812 */ /* 0x000fe2000782c0ff */
[----:B------:R-:W-:-:S12]  /*f410*/  IMAD.MOV.U32 R8, RZ, RZ, R0 ;  /* 0x000000ffff087224 */ /* 0x000fd800078e0000 */
[----:B------:R-:W-:Y:S05]  /*f420*/  @!P1 BRA `(.L_x_262) ;  /* 0x0000000000509947 */ /* 0x000fea0003800000 */
[----:B------:R-:W2:Y:S01]  /*f430*/  LDL R10, [R1+0xc] ;  /* 0x00000c00010a7983 */ /* 0x000ea20000100800 */
[----:B------:R-:W0:Y:S01]  /*f440*/  LDC R7, c[0x0][0x43c] ;  /* 0x00010f00ff077b82 */ /* 0x000e220000000800 */
[----:B------:R-:W-:Y:S02]  /*f450*/  ULDC.64 UR4, c[0x0][0x428] ;  /* 0x00010a0000047ab9 */ /* 0x000fe40000000a00 */
[----:B------:R-:W3:Y:S01]  /*f460*/  LDL R9, [R1+0x8] ;  /* 0x0000080001097983 */ /* 0x000ee20000100800 */
[----:B0-----:R-:W-:-:S13]  /*f470*/  ISETP.NE.AND P0, PT, R7, 0x1, PT ;  /* 0x000000010700780c */ /* 0x001fda0003f05270 */
[----:B------:R-:W0:Y:S02]  /*f480*/  @P0 LDC.64 R2, c[0x0][0x440] ;  /* 0x00011000ff020b82 */ /* 0x000e240000000a00 */
[----:B0-----:R-:W-:-:S04]  /*f490*/  @P0 IMAD.HI.U32 R6, R0, R2, RZ ;  /* 0x0000000200060227 */ /* 0x001fc800078e00ff */
[----:B------:R-:W-:Y:S01]  /*f4a0*/  IMAD.MOV.U32 R2, RZ, RZ, R0 ;  /* 0x000000ffff027224 */ /* 0x000fe200078e0000 */
[----:B------:R-:W-:-:S04]  /*f4b0*/  @P0 SHF.R.U32.HI R2, RZ, R3, R6 ;  /* 0x00000003ff020219 */ /* 0x000fc80000011606 */
[--C-:B------:R-:W-:Y:S01]  /*f4c0*/  SHF.R.S32.HI R3, RZ, 0x1f, R2.reuse ;  /* 0x0000001fff037819 */ /* 0x100fe20000011402 */
[----:B------:R-:W-:-:S04]  /*f4d0*/  IMAD.MOV R8, RZ, RZ, -R2 ;  /* 0x000000ffff087224 */ /* 0x000fc800078e0a02 */
[----:B------:R-:W-:Y:S02]  /*f4e0*/  IMAD R8, R7, R8, R0 ;  /* 0x0000000807087224 */ /* 0x000fe400078e0200 */
[----:B--2---:R-:W-:-:S04]  /*f4f0*/  IMAD R6, R10, UR4, RZ ;  /* 0x000000040a067c24 */ /* 0x004fc8000f8e02ff */
[C---:B---3--:R-:W-:Y:S02]  /*f500*/  IMAD R6, R9.reuse, UR5, R6 ;  /* 0x0000000509067c24 */ /* 0x048fe4000f8e0206 */
[----:B------:R-:W-:Y:S01]  /*f510*/  IMAD.WIDE.U32 R2, R9, UR4, R2 ;  /* 0x0000000409027c25 */ /* 0x000fe2000f8e0002 */
[----:B------:R-:W-:-:S03]  /*f520*/  ULDC.64 UR4, c[0x0][0x418] ;  /* 0x0001060000047ab9 */ /* 0x000fc60000000a00 */
[----:B------:R-:W-:Y:S01]  /*f530*/  IMAD.IADD R3, R6, 0x1, R3 ;  /* 0x0000000106037824 */ /* 0x000fe200078e0203 */
[----:B------:R-:W-:-:S04]  /*f540*/  LEA R6, P0, R2, UR4, 0x2 ;  /* 0x0000000402067c11 */ /* 0x000fc8000f8010ff */
[----:B------:R-:W-:-:S05]  /*f550*/  LEA.HI.X R7, R2, UR5, R3, 0x2, P0 ;  /* 0x0000000502077c11 */ /* 0x000fca00080f1403 */
[----:B------:R0:W5:Y:S04]  /*f560*/  LDG.E R6, desc[UR60][R6.64] ;  /* 0x0000003c06067981 */ /* 0x000168000c1e1900 */
.L_x_262:
[----:B------:R-:W-:Y:S01]  /*f570*/  LEA R3, R4, UR36, 0x3 ;  /* 0x0000002404037c11 */ /* 0x000fe2000f8e18ff */
[----:B------:R-:W-:Y:S01]  /*f580*/  BSSY B2, `(.L_x_263) ;  /* 0x0000004000027945 */ /* 0x000fe20003800000 */
[----:B------:R-:W-:-:S04]  /*f590*/  SHF.L.U32 R2, R5, 0x1f, RZ ;  /* 0x0000001f05027819 */ /* 0x000fc800000006ff */
[----:B------:R-:W1:Y:S02]  /*f5a0*/  SYNCS.PHASECHK.TRANS64.TRYWAIT P0, [R3+URZ+0x36840], R2 ;  /* 0x03684002030075a7 */ /* 0x000e64000800017f */
[----:B-1----:R-:W-:Y:S05]  /*f5b0*/  @!P0 BRA `(.L_x_264) ;  /* 0x0000003000248947 */ /* 0x002fea0003800000 */
.L_x_350:
[----:B------:R-:W-:Y:S05]  /*f5c0*/  BSYNC B2 ;  /* 0x0000000000027941 */ /* 0x000fea0003800000 */
.L_x_263:
[----:B0-----:R-:W2:Y:S01]  /*f5d0*/  LDL R7, [R1+0x18] ;  /* 0x0000180001077983 */ /* 0x001ea20000100800 */
        /* <DEDUP_REMOVED lines=9> */
.L_x_265:
[----:B------:R-:W-:Y:S01]  /*f670*/  LOP3.LUT P0, RZ, R18, 0x2, RZ, 0xc0, !PT ;  /* 0x0000000212ff7812 */ /* 0x000fe2000780c0ff */
[----:B------:R-:W-:-:S12]  /*f680*/  BSSY B2, `(.L_x_266) ;  /* 0x0000003000027945 */ /* 0x000fd80003800000 */
[----:B------:R-:W-:Y:S05]  /*f690*/  @P0 BRA `(.L_x_267) ;  /* 0x0000000000040947 */ /* 0x000fea0003800000 */
[----:B------:R-:W-:Y:S01]  /*f6a0*/  BPT.TRAP 0x1 ;  /* 0x000000040000795c */ /* 0x000fe20000300000 */
.L_x_267:
[----:B------:R-:W-:Y:S05]  /*f6b0*/  BSYNC B2 ;  /* 0x0000000000027941 */ /* 0x000fea0003800000 */
.L_x_266:
        /* <DEDUP_REMOVED lines=19> */
.L_x_268:
        /* <DEDUP_REMOVED lines=17> */
.L_x_269:
        /* <DEDUP_REMOVED lines=17> */
.L_x_270:
        /* <DEDUP_REMOVED lines=16> */
.L_x_351:
[----:B------:R-:W-:Y:S05]  /*fb10*/  BSYNC B2 ;  /* 0x0000000000027941 */ /* 0x000fea0003800000 */
.L_x_271:
[----:B------:R-:W1:Y:S02]  /*fb20*/  S2R R7, SR_TID.X ;  /* 0x0000000000077919 */ /* 0x000e640000002100 */
[----:B-1----:R-:W-:-:S04]  /*fb30*/  LOP3.LUT R7, R7, 0x7f, RZ, 0xc0, !PT ;  /* 0x0000007f07077812 */ /* 0x002fc800078ec0ff */
[----:B------:R-:W-:-:S13]  /*fb40*/  ISETP.NE.AND P0, PT, R7, RZ, PT ;  /* 0x000000ff0700720c */ /* 0x000fda0003f05270 */
[----:B0-----:R-:W-:-:S04]  /*fb50*/  @!P0 IMAD.MOV.U32 R3, RZ, RZ, 0xa800 ;  /* 0x0000a800ff038424 */ /* 0x001fc800078e00ff */
[----:B------:R0:W-:Y:S01]  /*fb60*/  @!P0 SYNCS.ARRIVE.TRANS64 RZ, [R2+URZ+0x36850], R3 ;  /* 0x0368500302ff89a7 */ /* 0x0001e2000800003f */
[----:B------:R-:W-:Y:S05]  /*fb70*/  @P1 BRA `(.L_x_273) ;  /* 0x0000000000041947 */ /* 0x000fea0003800000 */
[----:B------:R-:W-:Y:S01]  /*fb80*/  BPT.TRAP 0x1 ;  /* 0x000000040000795c */ /* 0x000fe20000300000 */
.L_x_273:
[----:B------:R-:W-:Y:S01]  /*fb90*/  LOP3.LUT P0, RZ, R18, 0x2, RZ, 0xc0, !PT ;  /* 0x0000000212ff7812 */ /* 0x000fe2000780c0ff */
[----:B------:R-:W-:-:S12]  /*fba0*/  BSSY B2, `(.L_x_274) ;  /* 0x0000003000027945 */ /* 0x000fd80003800000 */
[----:B------:R-:W-:Y:S05]  /*fbb0*/  @P0 BRA `(.L_x_275) ;  /* 0x0000000000040947 */ /* 0x000fea0003800000 */
[----:B------:R-:W-:Y:S01]  /*fbc0*/  BPT.TRAP 0x1 ;  /* 0x000000040000795c */ /* 0x000fe20000300000 */
.L_x_275:
[----:B------:R-:W-:Y:S05]  /*fbd0*/  BSYNC B2 ;  /* 0x0000000000027941 */ /* 0x000fea0003800000 */
.L_x_274:
        /* <DEDUP_REMOVED lines=19> */
.L_x_276:
        /* <DEDUP_REMOVED lines=16> */
.L_x_277:
        /* <DEDUP_REMOVED lines=16> */
.L_x_278:
        /* <DEDUP_REMOVED lines=12> */
.L_x_261:
[----:B------:R-:W-:Y:S05]  /*ffd0*/  BSYNC B1 ;  /* 0x0000000000017941 */ /* 0x000fea0003800000 */
.L_x_260:
[----:B------:R-:W-:Y:S01]  /*ffe0*/  VIADD R19, R4, 0x1 ;  /* 0x0000000104137836 */ /* 0x000fe20000000000 */
[----:B------:R-:W-:Y:S01]  /*fff0*/  LOP3.LUT P1, RZ, R18, 0x8, RZ, 0xc0, !PT ;  /* 0x0000000812ff7812 */ /* 0x000fe2000782c0ff */
[----:B------:R-:W-:Y:S03]  /*10000*/  BSSY B1, `(.L_x_279) ;  /* 0x00000c3000017945 */ /* 0x000fe60003800000 */
[----:B------:R-:W-:-:S04]  /*10010*/  ISETP.NE.AND P0, PT, R19, 0x2, PT ;  /* 0x000000021300780c */ /* 0x000fc80003f05270 */
[----:B------:R-:W-:Y:S02]  /*10020*/  SEL R2, RZ, 0x1, P0 ;  /* 0x00000001ff027807 */ /* 0x000fe40000000000 */
[----:B------:R-:W-:Y:S02]  /*10030*/  SEL R19, R19, RZ, P0 ;  /* 0x000000ff13137207 */ /* 0x000fe40000000000 */
[----:B------:R-:W-:-:S05]  /*10040*/  LOP3.LUT R9, R5, R2, RZ, 0x3c, !PT ;  /* 0x0000000205097212 */ /* 0x000fca00078e3cff */
[----:B------:R1:W-:Y:S01]  /*10050*/  STL [R1], R9 ;  /* 0x0000000901007387 */ /* 0x0003e20000100800 */
[----:B------:R-:W-:Y:S05]  /*10060*/  @!P1 BRA `(.L_x_280) ;  /* 0x0000000800f09947 */ /* 0x000fea0003800000 */
[----:B------:R-:W-:Y:S01]  /*10070*/  LOP3.LUT P1, RZ, R18, 0x4, RZ, 0xc0, !PT ;  /* 0x0000000412ff7812 */ /* 0x000fe2000782c0ff */
[----:B0-----:R-:W-:-:S12]  /*10080*/  VIADD R8, R0, 0xffffffff ;  /* 0xffffffff00087836 */ /* 0x001fd80000000000 */
        /* <DEDUP_REMOVED lines=21> */
.L_x_281:
[----:B------:R-:W-:Y:S01]  /*101e0*/  LEA R3, R19, UR36, 0x3 ;  /* 0x0000002413037c11 */ /* 0x000fe2000f8e18ff */
[----:B------:R-:W-:Y:S01]  /*101f0*/  BSSY B2, `(.L_x_282) ;  /* 0x0000004000027945 */ /* 0x000fe20003800000 */
[----:B------:R-:W-:-:S04]  /*10200*/  SHF.L.U32 R2, R9, 0x1f, RZ ;  /* 0x0000001f09027819 */ /* 0x000fc800000006ff */
[----:B------:R-:W2:Y:S02]  /*10210*/  SYNCS.PHASECHK.TRANS64.TRYWAIT P0, [R3+URZ+0x36840], R2 ;  /* 0x03684002030075a7 */ /* 0x000ea4000800017f */
[----:B--2---:R-:W-:Y:S05]  /*10220*/  @!P0 BRA `(.L_x_283) ;  /* 0x0000002400308947 */ /* 0x004fea0003800000 */
.L_x_352:
[----:B------:R-:W-:Y:S05]  /*10230*/  BSYNC B2 ;  /* 0x0000000000027941 */ /* 0x000fea0003800000 */
.L_x_282:
[----:B0-----:R-:W3:Y:S01]  /*10240*/  LDL R7, [R1+0x18] ;  /* 0x0000180001077983 */ /* 0x001ee20000100800 */
[----:B-1----:R-:W0:Y:S02]  /*10250*/  S2R R9, SR_TID.X ;  /* 0x0000000000097919 */ /* 0x002e240000002100 */
[----:B0-----:R-:W-:-:S04]  /*10260*/  LOP3.LUT R9, R9, 0x7f, RZ, 0xc0, !PT ;  /* 0x0000007f09097812 */ /* 0x001fc800078ec0ff */
[----:B------:R-:W-:-:S13]  /*10270*/  ISETP.NE.AND P0, PT, R9, RZ, PT ;  /* 0x000000ff0900720c */ /* 0x000fda0003f05270 */
[----:B--2---:R-:W-:-:S04]  /*10280*/  @!P0 IMAD.MOV.U32 R2, RZ, RZ, 0xa800 ;  /* 0x0000a800ff028424 */ /* 0x004fc800078e00ff */
[----:B------:R3:W-:Y:S02]  /*10290*/  @!P0 SYNCS.ARRIVE.TRANS64 RZ, [R3+URZ+0x36830], R2 ;  /* 0x0368300203ff89a7 */ /* 0x0007e4000800003f */
[----:B---3--:R-:W-:-:S04]  /*102a0*/  PRMT R2, R7, 0x9910, RZ ;  /* 0x0000991007027816 */ /* 0x008fc800000000ff */
[----:B------:R-:W-:-:S13]  /*102b0*/  ISETP.NE.AND P1, PT, R2, 0x2, PT ;  /* 0x000000020200780c */ /* 0x000fda0003f25270 */
[----:B------:R-:W-:Y:S05]  /*102c0*/  @P1 BRA `(.L_x_284) ;  /* 0x0000000000041947 */ /* 0x000fea0003800000 */
[----:B------:R-:W-:Y:S01]  /*102d0*/  BPT.TRAP 0x1 ;  /* 0x000000040000795c */ /* 0x000fe20000300000 */
.L_x_284:
[----:B------:R-:W-:Y:S01]  /*102e0*/  LOP3.LUT P0, RZ, R18, 0x2, RZ, 0xc0, !PT ;  /* 0x0000000212ff7812 */ /* 0x000fe2000780c0ff */
[----:B------:R-:W-:-:S12]  /*102f0*/  BSSY B2, `(.L_x_285) ;  /* 0x0000003000027945 */ /* 0x000fd80003800000 */
[----:B------:R-:W-:Y:S05]  /*10300*/  @P0 BRA `(.L_x_286) ;  /* 0x0000000000040947 */ /* 0x000fea0003800000 */
[----:B------:R-:W-:Y:S01]  /*10310*/  BPT.TRAP 0x1 ;  /* 0x000000040000795c */ /* 0x000fe20000300000 */
.L_x_286:
[----:B------:R-:W-:Y:S05]  /*10320*/  BSYNC B2 ;  /* 0x0000000000027941 */ /* 0x000fea0003800000 */
.L_x_285:
        /* <DEDUP_REMOVED lines=19> */
.L_x_287:
        /* <DEDUP_REMOVED lines=17> */
.L_x_288:
        /* <DEDUP_REMOVED lines=17> */
.L_x_289:
        /* <DEDUP_REMOVED lines=10> */
[----:B------:R-:W-:Y:S01]  /*10720*/  SHF.L.U32 R5, R5, 0x1f, RZ ;  /* 0x0000001f05057819 */ /* 0x000fe200000006ff */
[----:B------:R-:W-:Y:S01]  /*10730*/  BSSY B2, `(.L_x_290) ;  /* 0x0000004000027945 */ /* 0x000fe20003800000 */
[----:B------:R-:W-:-:S04]  /*10740*/  LEA R2, R4, UR36, 0x3 ;  /* 0x0000002404027c11 */ /* 0x000fc8000f8e18ff */
[----:B------:R-:W0:Y:S02]  /*10750*/  SYNCS.PHASECHK.TRANS64.TRYWAIT P0, [R2+URZ+0x36860], R5 ;  /* 0x03686005020075a7 */ /* 0x000e24000800017f */
[----:B0-----:R-:W-:Y:S05]  /*10760*/  @!P0 BRA `(.L_x_291) ;  /* 0x0000001c00f48947 */ /* 0x001fea0003800000 */
.L_x_353:
[----:B------:R-:W-:Y:S05]  /*10770*/  BSYNC B2 ;  /* 0x0000000000027941 */ /* 0x000fea0003800000 */
.L_x_290:
[----:B------:R-:W1:Y:S02]  /*10780*/  S2R R3, SR_TID.X ;  /* 0x0000000000037919 */ /* 0x000e640000002100 */
[----:B-1----:R-:W-:-:S04]  /*10790*/  LOP3.LUT R3, R3, 0x7f, RZ, 0xc0, !PT ;  /* 0x0000007f03037812 */ /* 0x002fc800078ec0ff */
[----:B------:R-:W-:-:S13]  /*107a0*/  ISETP.NE.AND P0, PT, R3, RZ, PT ;  /* 0x000000ff0300720c */ /* 0x000fda0003f05270 */
[----:B------:R-:W-:-:S04]  /*107b0*/  @!P0 IMAD.MOV.U32 R3, RZ, RZ, 0xa800 ;  /* 0x0000a800ff038424 */ /* 0x000fc800078e00ff */
[----:B------:R1:W-:Y:S01]  /*107c0*/  @!P0 SYNCS.ARRIVE.TRANS64 RZ, [R2+URZ+0x36850], R3 ;  /* 0x0368500302ff89a7 */ /* 0x0003e2000800003f */
[----:B------:R-:W-:Y:S05]  /*107d0*/  @P1 BRA `(.L_x_292) ;  /* 0x0000000000041947 */ /* 0x000fea0003800000 */
[----:B------:R-:W-:Y:S01]  /*107e0*/  BPT.TRAP 0x1 ;  /* 0x000000040000795c */ /* 0x000fe20000300000 */
.L_x_292:
[----:B------:R-:W-:Y:S01]  /*107f0*/  LOP3.LUT P0, RZ, R18, 0x2, RZ, 0xc0, !PT ;  /* 0x0000000212ff7812 */ /* 0x000fe2000780c0ff */
[----:B------:R-:W-:-:S12]  /*10800*/  BSSY B2, `(.L_x_293) ;  /* 0x0000003000027945 */ /* 0x000fd80003800000 */
[----:B------:R-:W-:Y:S05]  /*10810*/  @P0 BRA `(.L_x_294) ;  /* 0x0000000000040947 */ /* 0x000fea0003800000 */
[----:B------:R-:W-:Y:S01]  /*10820*/  BPT.TRAP 0x1 ;  /* 0x000000040000795c */ /* 0x000fe20000300000 */
.L_x_294:
[----:B------:R-:W-:Y:S05]  /*10830*/  BSYNC B2 ;  /* 0x0000000000027941 */ /* 0x000fea0003800000 */
.L_x_293:
[----:B0-----:R-:W2:Y:S01]  /*10840*/  LDL.LU R5, [R1+0x4] ;  /* 0x0000040001057983 */ /* 0x001ea20000300800 */
[----:B-1----:R-:W0:Y:S01]  /*10850*/  S2R R3, SR_CgaCtaId ;  /* 0x0000000000037919 */ /* 0x002e220000008800 */
        /* <DEDUP_REMOVED lines=17> */
.L_x_295:
        /* <DEDUP_REMOVED lines=16> */
.L_x_296:
        /* <DEDUP_REMOVED lines=16> */
.L_x_297:
        /* <DEDUP_REMOVED lines=12> */
.L_x_280:
[----:B------:R-:W-:Y:S05]  /*10c30*/  BSYNC B1 ;  /* 0x0000000000017941 */ /* 0x000fea0003800000 */
.L_x_279:
[C---:B------:R-:W-:Y:S01]  /*10c40*/  ISETP.GT.AND P0, PT, R0.reuse, 0x1, PT ;  /* 0x000000010000780c */ /* 0x040fe20003f04270 */
[----:B------:R-:W-:-:S12]  /*10c50*/  VIADD R0, R0, 0xfffffffe ;  /* 0xfffffffe00007836 */ /* 0x000fd80000000000 */
[----:B------:R-:W-:Y:S05]  /*10c60*/  @P0 BRA `(.L_x_298) ;  /* 0xffffffe400c00947 */ /* 0x000fea000383ffff */
.L_x_259:
[----:B------:R-:W-:Y:S05]  /*10c70*/  BSYNC B0 ;  /* 0x0000000000007941 */ /* 0x000fea0003800000 */
.L_x_238:
[----:B------:R-:W-:Y:S01]  /*10c80*/  LOP3.LUT P0, RZ, R18, 0x8, RZ, 0xc0, !PT ;  /* 0x0000000812ff7812 */ /* 0x000fe2000780c0ff */
[----:B------:R-:W-:-:S12]  /*10c90*/  BSSY B0, `(.L_x_299) ;  /* 0x0000055000007945 */ /* 0x000fd80003800000 */
[----:B------:R-:W-:Y:S05]  /*10ca0*/  @!P0 BRA `(.L_x_300) ;  /* 0x00000004004c8947 */ /* 0x000fea0003800000 */
[----:B-1----:R-:W3:Y:S01]  /*10cb0*/  LDL R2, [R1] ;  /* 0x0000000001027983 */ /* 0x002ee20000100800 */
[----:B------:R-:W-:Y:S01]  /*10cc0*/  LEA R0, R19, UR36, 0x3 ;  /* 0x0000002413007c11 */ /* 0x000fe2000f8e18ff */
[----:B------:R-:W-:Y:S01]  /*10cd0*/  BSSY B1, `(.L_x_301) ;  /* 0x0000004000017945 */ /* 0x000fe20003800000 */
[----:B---3--:R-:W-:-:S04]  /*10ce0*/  SHF.L.U32 R2, R2, 0x1f, RZ ;  /* 0x0000001f02027819 */ /* 0x008fc800000006ff */
[----:B------:R-:W1:Y:S02]  /*10cf0*/  SYNCS.PHASECHK.TRANS64.TRYWAIT P0, [R0+URZ+0x36860], R2 ;  /* 0x03686002000075a7 */ /* 0x000e64000800017f */
[----:B-1----:R-:W-:Y:S05]  /*10d00*/  @!P0 BRA `(.L_x_302) ;  /* 0x0000001800a08947 */ /* 0x002fea0003800000 */
.L_x_354:
[----:B------:R-:W-:Y:S05]  /*10d10*/  BSYNC B1 ;  /* 0x0000000000017941 */ /* 0x000fea0003800000 */
.L_x_301:
[----:B------:R-:W3:Y:S01]  /*10d20*/  LDL R3, [R1+0x18] ;  /* 0x0000180001037983 */ /* 0x000ee20000100800 */
[----:B------:R-:W4:Y:S02]  /*10d30*/  S2R R4, SR_TID.X ;  /* 0x0000000000047919 */ /* 0x000f240000002100 */
[----:B----4-:R-:W-:-:S04]  /*10d40*/  LOP3.LUT R4, R4, 0x7f, RZ, 0xc0, !PT ;  /* 0x0000007f04047812 */ /* 0x010fc800078ec0ff */
[----:B------:R-:W-:-:S13]  /*10d50*/  ISETP.NE.AND P0, PT, R4, RZ, PT ;  /* 0x000000ff0400720c */ /* 0x000fda0003f05270 */
[----:B-1----:R-:W-:-:S04]  /*10d60*/  @!P0 IMAD.MOV.U32 R2, RZ, RZ, 0xa800 ;  /* 0x0000a800ff028424 */ /* 0x002fc800078e00ff */
[----:B------:R3:W-:Y:S02]  /*10d70*/  @!P0 SYNCS.ARRIVE.TRANS64 RZ, [R0+URZ+0x36850], R2 ;  /* 0x0368500200ff89a7 */ /* 0x0007e4000800003f */
[----:B---3--:R-:W-:-:S04]  /*10d80*/  PRMT R2, R3, 0x9910, RZ ;  /* 0x0000991003027816 */ /* 0x008fc800000000ff */
[----:B------:R-:W-:-:S13]  /*10d90*/  ISETP.NE.AND P0, PT, R2, 0x2, PT ;  /* 0x000000020200780c */ /* 0x000fda0003f05270 */
[----:B------:R-:W-:Y:S05]  /*10da0*/  @P0 BRA `(.L_x_303) ;  /* 0x0000000000040947 */ /* 0x000fea0003800000 */
[----:B------:R-:W-:Y:S01]  /*10db0*/  BPT.TRAP 0x1 ;  /* 0x000000040000795c */ /* 0x000fe20000300000 */
.L_x_303:
[----:B------:R-:W-:Y:S01]  /*10dc0*/  LOP3.LUT P0, RZ, R18, 0x2, RZ, 0xc0, !PT ;  /* 0x0000000212ff7812 */ /* 0x000fe2000780c0ff */
[----:B------:R-:W-:-:S12]  /*10dd0*/  BSSY B1, `(.L_x_304) ;  /* 0x0000003000017945 */ /* 0x000fd80003800000 */
[----:B------:R-:W-:Y:S05]  /*10de0*/  @P0 BRA `(.L_x_305) ;  /* 0x0000000000040947 */ /* 0x000fea0003800000 */
[----:B------:R-:W-:Y:S01]  /*10df0*/  BPT.TRAP 0x1 ;  /* 0x000000040000795c */ /* 0x000fe20000300000 */
.L_x_305:
[----:B------:R-:W-:Y:S05]  /*10e00*/  BSYNC B1 ;  /* 0x0000000000017941 */ /* 0x000fea0003800000 */
.L_x_304:
[----:B------:R-:W3:Y:S01]  /*10e10*/  LDL R3, [R1+0x4] ;  /* 0x0000040001037983 */ /* 0x000ee20000100800 */
[----:B------:R-:W1:Y:S01]  /*10e20*/  S2R R2, SR_CgaCtaId ;  /* 0x0000000000027919 */ /* 0x000e620000008800 */
[----:B------:R-:W4:Y:S01]  /*10e30*/  S2R R4, SR_CgaCtaId ;  /* 0x0000000000047919 */ /* 0x000f220000008800 */
[----:B------:R-:W-:Y:S01]  /*10e40*/  UIADD3 UR4, UP0, UR38, 0x470, URZ ;  /* 0x0000047026047890 */ /* 0x000fe2000ff1e03f */
[----:B------:R-:W-:Y:S01]  /*10e50*/  PLOP3.LUT P0, PT, PT, PT, PT, 0x80, 0x0 ;  /* 0x000000000000781c */ /* 0x000fe20003f0f070 */
[----:B------:R-:W-:Y:S01]  /*10e60*/  VIADD R0, R0, 0x36850 ;  /* 0x0003685000007836 */ /* 0x000fe20000000000 */
[----:B------:R-:W-:Y:S01]  /*10e70*/  UMOV UR6, 0x30000 ;  /* 0x0003000000067882 */ /* 0x000fe20000000000 */
[----:B------:R-:W-:Y:S01]  /*10e80*/  UIADD3.X UR5, URZ, UR39, URZ, UP0, !UPT ;  /* 0x000000273f057290 */ /* 0x000fe200087fe43f */
[----:B-1----:R-:W-:Y:S02]  /*10e90*/  LOP3.LUT R2, R2, 0x1, RZ, 0xc0, !PT ;  /* 0x0000000102027812 */ /* 0x002fe400078ec0ff */
[----:B----4-:R-:W-:-:S03]  /*10ea0*/  LOP3.LUT R4, R4, 0x1, RZ, 0xc0, !PT ;  /* 0x0000000104047812 */ /* 0x010fc600078ec0ff */
[----:B------:R-:W-:-:S04]  /*10eb0*/  IMAD R2, R2, 0xe00, RZ ;  /* 0x00000e0002027824 */ /* 0x000fc800078e02ff */
[----:B------:R-:W-:Y:S02]  /*10ec0*/  IMAD R2, R19, 0x5400, R2 ;  /* 0x0000540013027824 */ /* 0x000fe400078e0202 */
[----:B------:R-:W-:-:S03]  /*10ed0*/  IMAD R4, R4, 0x38, RZ ;  /* 0x0000003804047824 */ /* 0x000fc600078e02ff */
[----:B------:R-:W-:Y:S01]  /*10ee0*/  LEA R2, R2, UR36, 0x1 ;  /* 0x0000002402027c11 */ /* 0x000fe2000f8e08ff */
[----:B------:R-:W-:Y:S01]  /*10ef0*/  UMOV UR14, 0x0 ;  /* 0x00000000000e7882 */ /* 0x000fe20000000000 */
[----:B------:R-:W-:Y:S01]  /*10f00*/  UMOV UR15, 0x14f00000 ;  /* 0x14f00000000f7882 */ /* 0x000fe20000000000 */
[----:B------:R-:W-:Y:S01]  /*10f10*/  UMOV UR10, URZ ;  /* 0x0000003f000a7c82 */ /* 0x000fe20008000000 */
[----:B---3--:R-:W-:Y:S02]  /*10f20*/  IMAD R3, R3, 0x70, R4 ;  /* 0x0000007003037824 */ /* 0x008fe400078e0204 */
[----:B------:R-:W-:-:S07]  /*10f30*/  VIADD R4, R2, 0x400 ;  /* 0x0000040002047836 */ /* 0x000fce0000000000 */
.L_x_306:
        /* <DEDUP_REMOVED lines=9> */
[----:B-1----:R-:W-:Y:S05]  /*10fd0*/  @P0 BRA.U.ANY `(.L_x_306) ;  /* 0xfffffffd00d80947 */ /* 0x002fea000393ffff */
[----:B------:R-:W-:Y:S01]  /*10fe0*/  PLOP3.LUT P0, PT, PT, PT, PT, 0x80, 0x0 ;  /* 0x000000000000781c */ /* 0x000fe20003f0f070 */
[----:B------:R-:W-:Y:S01]  /*10ff0*/  VIADD R4, R2, 0x3c00 ;  /* 0x00003c0002047836 */ /* 0x000fe20000000000 */
[----:B------:R-:W-:Y:S01]  /*11000*/  UMOV UR6, 0x30000 ;  /* 0x0003000000067882 */ /* 0x000fe20000000000 */
[----:B------:R-:W-:Y:S01]  /*11010*/  UMOV UR14, 0x0 ;  /* 0x00000000000e7882 */ /* 0x000fe20000000000 */
[----:B------:R-:W-:Y:S01]  /*11020*/  UMOV UR15, 0x14f00000 ;  /* 0x14f00000000f7882 */ /* 0x000fe20000000000 */
[----:B------:R-:W-:-:S08]  /*11030*/  UMOV UR10, 0x40 ;  /* 0x00000040000a7882 */ /* 0x000fd00000000000 */
.L_x_307:
        /* <DEDUP_REMOVED lines=16> */
.L_x_308:
        /* <DEDUP_REMOVED lines=9> */
[----:B---3--:R-:W-:Y:S05]  /*111d0*/  @P0 BRA.U.ANY `(.L_x_308) ;  /* 0xfffffffd00d80947 */ /* 0x008fea000393ffff */
.L_x_300:
[----:B------:R-:W-:Y:S05]  /*111e0*/  BSYNC B0 ;  /* 0x0000000000007941 */ /* 0x000fea0003800000 */
.L_x_299:
[----:B0-----:R-:W3:Y:S01]  /*111f0*/  LDL.LU R6, [R1+0x28] ;  /* 0x0000280001067983 */ /* 0x001ee20000300800 */
[----:B------:R-:W-:Y:S01]  /*11200*/  IADD3 R19, R19, 0x1, RZ ;  /* 0x0000000113137810 */ /* 0x000fe20007ffe0ff */
[----:B------:R-:W-:Y:S02]  /*11210*/  ULDC UR4, c[0x0][0xc34] ;  /* 0x00030d0000047ab9 */ /* 0x000fe40000000800 */
[----:B--2---:R-:W2:Y:S04]  /*11220*/  LDL.LU R5, [R1] ;  /* 0x0000000001057983 */ /* 0x004ea80000300800 */
[----:B------:R-:W4:Y:S01]  /*11230*/  LDL.LU R4, [R1+0x34] ;  /* 0x0000340001047983 */ /* 0x000f220000300800 */
[----:B------:R-:W-:-:S04]  /*11240*/  ISETP.NE.AND P0, PT, R19, 0x2, PT ;  /* 0x000000021300780c */ /* 0x000fc80003f05270 */
[----:B-1----:R-:W-:Y:S02]  /*11250*/  SEL R0, RZ, 0x1, P0 ;  /* 0x00000001ff007807 */ /* 0x002fe40000000000 */
[----:B------:R-:W-:Y:S01]  /*11260*/  SEL R19, R19, RZ, P0 ;  /* 0x000000ff13137207 */ /* 0x000fe20000000000 */
[----:B---3--:R-:W-:Y:S01]  /*11270*/  VIADD R6, R6, UR37 ;  /* 0x0000002506067c36 */ /* 0x008fe20008000000 */
[----:B--2---:R-:W-:-:S04]  /*11280*/  LOP3.LUT R5, R5, R0, RZ, 0x3c, !PT ;  /* 0x0000000005057212 */ /* 0x004fc800078e3cff */
[----:B------:R0:W-:Y:S01]  /*11290*/  STL [R1+0x28], R6 ;  /* 0x0000280601007387 */ /* 0x0001e20000100800 */
[----:B------:R-:W-:Y:S01]  /*112a0*/  ISETP.GE.AND P1, PT, R6, UR4, PT ;  /* 0x0000000406007c0c */ /* 0x000fe2000bf26270 */
[----:B----4-:R-:W-:-:S05]  /*112b0*/  VIADD R4, R4, 0x1 ;  /* 0x0000000104047836 */ /* 0x010fca0000000000 */
[----:B------:R0:W-:Y:S04]  /*112c0*/  STL [R1+0x34], R4 ;  /* 0x0000340401007387 */ /* 0x0001e80000100800 */
[----:B------:R0:W-:Y:S03]  /*112d0*/  STL [R1], R5 ;  /* 0x0000000501007387 */ /* 0x0001e60000100800 */
[----:B------:R-:W-:Y:S05]  /*112e0*/  @!P1 BRA `(.L_x_309) ;  /* 0xffffffb8006c9947 */ /* 0x000fea000383ffff */
[----:B------:R-:W-:-:S07]  /*112f0*/  LOP3.LUT R2, R4, 0x1, RZ, 0xc, !PT ;  /* 0x0000000104027812 */ /* 0x000fce00078e0cff */
.L_x_221:
[----:B0-----:R-:W0:Y:S01]  /*11300*/  S2R R3, SR_CgaCtaId ;  /* 0x0000000000037919 */ /* 0x001e220000008800 */
[----:B------:R-:W-:Y:S01]  /*11310*/  MOV R0, 0x400 ;  /* 0x0000040000007802 */ /* 0x000fe20000000f00 */
[----:B------:R-:W-:Y:S03]  /*11320*/  BSSY B0, `(.L_x_310) ;  /* 0x0000005000007945 */ /* 0x000fe60003800000 */
[----:B0-----:R-:W-:Y:S02]  /*11330*/  LEA R0, R3, R0, 0x18 ;  /* 0x0000000003007211 */ /* 0x001fe400078ec0ff */
[----:B------:R-:W-:-:S04]  /*11340*/  SHF.L.U32 R3, R2, 0x1f, RZ ;  /* 0x0000001f02037819 */ /* 0x000fc800000006ff */
[----:B------:R-:W0:Y:S02]  /*11350*/  SYNCS.PHASECHK.TRANS64.TRYWAIT P0, [R0+URZ+0x36820], R3 ;  /* 0x03682003000075a7 */ /* 0x000e24000800017f */
[----:B0-----:R-:W-:Y:S05]  /*11360*/  @!P0 BRA `(.L_x_311) ;  /* 0x00000014001c8947 */ /* 0x001fea0003800000 */
.L_x_355:
[----:B------:R-:W-:Y:S05]  /*11370*/  BSYNC B0 ;  /* 0x0000000000007941 */ /* 0x000fea0003800000 */
.L_x_310:
[----:B------:R-:W-:-:S03]  /*11380*/  UMOV UR4, 0xffffffff ;  /* 0xffffffff00047882 */ /* 0x000fc60000000000 */
[----:B------:R-:W-:Y:S05]  /*11390*/  BRA.DIV UR4, `(.L_x_312) ;  /* 0x0000001604247947 */ /* 0x000fea000b800000 */
[----:B------:R-:W1:Y:S02]  /*113a0*/  S2R R2, SR_TID.X ;  /* 0x0000000000027919 */ /* 0x000e640000002100 */
[----:B-1----:R-:W-:-:S04]  /*113b0*/  SHF.R.U32.HI R2, RZ, 0x5, R2 ;  /* 0x00000005ff027819 */ /* 0x002fc80000011602 */
[----:B------:R-:W-:-:S05]  /*113c0*/  LOP3.LUT R2, R2, 0x3, RZ, 0xc0, !PT ;  /* 0x0000000302027812 */ /* 0x000fca00078ec0ff */
[----:B------:R1:W2:Y:S02]  /*113d0*/  SHFL.IDX PT, R14, R2, RZ, 0x1f ;  /* 0x00001fff020e7589 */ /* 0x0002a400000e0000 */
.L_x_358:
[----:B--2---:R-:W-:Y:S01]  /*113e0*/  ISETP.NE.AND P0, PT, R14, RZ, PT ;  /* 0x000000ff0e00720c */ /* 0x004fe20003f05270 */
[----:B------:R-:W-:-:S12]  /*113f0*/  BSSY B0, `(.L_x_313) ;  /* 0x0000025000007945 */ /* 0x000fd80003800000 */
[----:B------:R-:W-:Y:S05]  /*11400*/  @P0 BRA `(.L_x_314) ;  /* 0x00000000008c0947 */ /* 0x000fea0003800000 */
[----:B------:R-:W-:-:S03]  /*11410*/  UMOV UR4, 0xffffffff ;  /* 0xffffffff00047882 */ /* 0x000fc60000000000 */
[----:B------:R-:W-:Y:S05]  /*11420*/  BRA.DIV UR4, `(.L_x_315) ;  /* 0x0000001604347947 */ /* 0x000fea000b800000 */
[----:B------:R-:W-:-:S13]  /*11430*/  ELECT P6, URZ, PT ;  /* 0x00000000003f782f */ /* 0x000fda00038c0000 */
.L_x_361:
[----:B------:R-:W-:Y:S05]  /*11440*/  @!P6 BRA `(.L_x_314) ;  /* 0x00000000007ce947 */ /* 0x000fea0003800000 */
[----:B-1----:R-:W2:Y:S02]  /*11450*/  LDL.LU R2, [R1+0x2c] ;  /* 0x00002c0001027983 */ /* 0x002ea40000300800 */
[----:B--2---:R-:W-:-:S04]  /*11460*/  LOP3.LUT R2, R2, 0x2, RZ, 0xfc, !PT ;  /* 0x0000000202027812 */ /* 0x004fc800078efcff */
[----:B------:R-:W-:-:S13]  /*11470*/  ISETP.NE.AND P2, PT, R2, 0x3, PT ;  /* 0x000000030200780c */ /* 0x000fda0003f45270 */
[----:B------:R-:W-:Y:S05]  /*11480*/  @!P2 BRA `(.L_x_316) ;  /* 0x000000000004a947 */ /* 0x000fea0003800000 */
[----:B------:R-:W-:Y:S01]  /*11490*/  BPT.TRAP 0x1 ;  /* 0x000000040000795c */ /* 0x000fe20000300000 */
.L_x_316:
[----:B------:R-:W2:Y:S01]  /*114a0*/  LDL.LU R7, [R1] ;  /* 0x0000000001077983 */ /* 0x000ea20000300800 */
[----:B------:R-:W-:Y:S02]  /*114b0*/  VIADD R2, R0, 0x36840 ;  /* 0x0003684000027836 */ /* 0x000fe40000000000 */
[C---:B0-----:R-:W-:Y:S02]  /*114c0*/  VIADD R3, R19.reuse, 0x1 ;  /* 0x0000000113037836 */ /* 0x041fe40000000000 */
[----:B------:R-:W-:-:S03]  /*114d0*/  IMAD R6, R19, 0x8, R2 ;  /* 0x0000000813067824 */ /* 0x000fc600078e0202 */
[----:B------:R-:W-:-:S04]  /*114e0*/  ISETP.NE.AND P1, PT, R3, 0x2, PT ;  /* 0x000000020300780c */ /* 0x000fc80003f25270 */
[----:B------:R-:W-:Y:S02]  /*114f0*/  SEL R4, RZ, 0x1, P1 ;  /* 0x00000001ff047807 */ /* 0x000fe40000800000 */
[----:B------:R-:W-:Y:S02]  /*11500*/  SEL R3, R3, RZ, P1 ;  /* 0x000000ff03037207 */ /* 0x000fe40000800000 */
[C---:B--2---:R-:W-:Y:S02]  /*11510*/  SHF.L.U32 R5, R7.reuse, 0x1f, RZ ;  /* 0x0000001f07057819 */ /* 0x044fe400000006ff */
[----:B------:R-:W-:Y:S01]  /*11520*/  LOP3.LUT R4, R7, R4, RZ, 0x3c, !PT ;  /* 0x0000000407047212 */ /* 0x000fe200078e3cff */
[----:B------:R-:W-:Y:S01]  /*11530*/  IMAD R7, R3, 0x8, R2 ;  /* 0x0000000803077824 */ /* 0x000fe200078e0202 */
[----:B------:R-:W0:Y:S02]  /*11540*/  SYNCS.PHASECHK.TRANS64.TRYWAIT P0, [R6+URZ], R5 ;  /* 0x00000005060075a7 */ /* 0x000e24000800017f */
[----:B------:R-:W-:Y:S01]  /*11550*/  SHF.L.U32 R2, R4, 0x1f, RZ ;  /* 0x0000001f04027819 */ /* 0x000fe200000006ff */
[----:B0-----:R-:W-:Y:S06]  /*11560*/  @!P0 BRA `(.L_x_317) ;  /* 0x0000001400048947 */ /* 0x001fec0003800000 */
.L_x_362:
[----:B------:R-:W1:Y:S02]  /*11570*/  SYNCS.PHASECHK.TRANS64.TRYWAIT P0, [R7+URZ], R2 ;  /* 0x00000002070075a7 */ /* 0x000e64000800017f */
[----:B-1----:R-:W-:Y:S05]  /*11580*/  @!P0 BRA `(.L_x_318) ;  /* 0x0000001400108947 */ /* 0x002fea0003800000 */
.L_x_363:
[----:B------:R-:W-:Y:S05]  /*11590*/  @!P2 BRA `(.L_x_319) ;  /* 0x000000000004a947 */ /* 0x000fea0003800000 */
[----:B------:R-:W-:Y:S01]  /*115a0*/  BPT.TRAP 0x1 ;  /* 0x000000040000795c */ /* 0x000fe20000300000 */
.L_x_319:
[----:B------:R-:W-:-:S04]  /*115b0*/  VIADD R0, R0, 0x36860 ;  /* 0x0003686000007836 */ /* 0x000fc80000000000 */
[----:B------:R-:W-:-:S04]  /*115c0*/  IMAD R4, R19, 0x8, R0 ;  /* 0x0000000813047824 */ /* 0x000fc800078e0200 */
[----:B------:R-:W2:Y:S02]  /*115d0*/  SYNCS.PHASECHK.TRANS64.TRYWAIT P0, [R4+URZ], R5 ;  /* 0x00000005040075a7 */ /* 0x000ea4000800017f */
[----:B--2---:R-:W-:Y:S05]  /*115e0*/  @!P0 BRA `(.L_x_320) ;  /* 0x00000014000c8947 */ /* 0x004fea0003800000 */
.L_x_364:
[----:B------:R-:W-:-:S07]  /*115f0*/  IMAD R3, R3, 0x8, R0 ;  /* 0x0000000803037824 */ /* 0x000fce00078e0200 */
.L_x_321:
[----:B---3--:R3:W4:Y:S02]  /*11600*/  SYNCS.PHASECHK.TRANS64.TRYWAIT P0, [R3+URZ], R2 ;  /* 0x00000002030075a7 */ /* 0x008724000800017f */
[----:B----4-:R-:W-:Y:S05]  /*11610*/  @!P0 NANOSLEEP.SYNCS 0x989680 ;  /* 0x009896800000895d */ /* 0x010fea0003900000 */
[----:B------:R-:W4:Y:S02]  /*11620*/  @!P0 SYNCS.PHASECHK.TRANS64 P0, [R3+URZ], R2 ;  /* 0x00000002030085a7 */ /* 0x000f24000800007f */
[----:B----4-:R-:W-:Y:S05]  /*11630*/  @!P0 BRA `(.L_x_321) ;  /* 0xfffffffc00f08947 */ /* 0x010fea000383ffff */
.L_x_314:
[----:B------:R-:W-:Y:S05]  /*11640*/  BSYNC B0 ;  /* 0x0000000000007941 */ /* 0x000fea0003800000 */
.L_x_313:
[----:B------:R-:W-:Y:S05]  /*11650*/  EXIT ;  /* 0x000000000000794d */ /* 0x000fea0003800000 */
.L_x_189:
[----:B0-----:R-:W-:-:S04]  /*11660*/  IMAD.U32 R3, RZ, RZ, UR37 ;  /* 0x00000025ff037e24 */ /* 0x001fc8000f8e00ff */
[----:B------:R0:W1:Y:S03]  /*11670*/  SYNCS.PHASECHK.TRANS64.TRYWAIT P1, [R3+URZ+0x36800], R0 ;  /* 0x03680000030075a7 */ /* 0x000066000802017f */
[----:B-1----:R-:W-:Y:S05]  /*11680*/  @!P1 NANOSLEEP.SYNCS 0x989680 ;  /* 0x009896800000995d */ /* 0x002fea0003900000 */
[----:B------:R-:W1:Y:S02]  /*11690*/  @!P1 SYNCS.PHASECHK.TRANS64 P1, [R3+URZ+0x36800], R0 ;  /* 0x03680000030095a7 */ /* 0x000e64000802007f */
[----:B-1----:R-:W-:Y:S05]  /*116a0*/  @!P1 BRA `(.L_x_189) ;  /* 0xfffffffc00ec9947 */ /* 0x002fea000383ffff */
[----:B------:R-:W-:Y:S05]  /*116b0*/  BRA `(.L_x_322) ;  /* 0xffffff0000007947 */ /* 0x000fea000383ffff */
.L_x_193:
[----:B-1----:R1:W2:Y:S02]  /*116c0*/  SYNCS.PHASECHK.TRANS64.TRYWAIT P1, [R0+URZ+0x36830], R3 ;  /* 0x03683003000075a7 */ /* 0x0022a4000802017f */
[----:B--2---:R-:W-:Y:S05]  /*116d0*/  @!P1 NANOSLEEP.SYNCS 0x989680 ;  /* 0x009896800000995d */ /* 0x004fea0003900000 */
[----:B------:R-:W2:Y:S02]  /*116e0*/  @!P1 SYNCS.PHASECHK.TRANS64 P1, [R0+URZ+0x36830], R3 ;  /* 0x03683003000095a7 */ /* 0x000ea4000802007f */
[----:B--2---:R-:W-:Y:S05]  /*116f0*/  @!P1 BRA `(.L_x_193) ;  /* 0xfffffffc00f09947 */ /* 0x004fea000383ffff */
[----:B------:R-:W-:Y:S05]  /*11700*/  BRA `(.L_x_192) ;  /* 0xffffff00001c7947 */ /* 0x000fea000383ffff */
.L_x_199:
[----:B-1----:R-:W-:-:S04]  /*11710*/  IMAD.U32 R7, RZ, RZ, UR7 ;  /* 0x00000007ff077e24 */ /* 0x002fc8000f8e00ff */
[----:B------:R1:W2:Y:S03]  /*11720*/  SYNCS.PHASECHK.TRANS64.TRYWAIT P1, [R7+URZ+0x36830], R6 ;  /* 0x03683006070075a7 */ /* 0x0002a6000802017f */
[----:B--2---:R-:W-:Y:S05]  /*11730*/  @!P1 NANOSLEEP.SYNCS 0x989680 ;  /* 0x009896800000995d */ /* 0x004fea0003900000 */
[----:B------:R-:W2:Y:S02]  /*11740*/  @!P1 SYNCS.PHASECHK.TRANS64 P1, [R7+URZ+0x36830], R6 ;  /* 0x03683006070095a7 */ /* 0x000ea4000802007f */
[----:B--2---:R-:W-:Y:S05]  /*11750*/  @!P1 BRA `(.L_x_199) ;  /* 0xfffffffc00ec9947 */ /* 0x004fea000383ffff */
[----:B------:R-:W-:Y:S05]  /*11760*/  BRA `(.L_x_198) ;  /* 0xffffff4400787947 */ /* 0x000fea000383ffff */
.L_x_203:
[----:B---3--:R-:W-:-:S04]  /*11770*/  IMAD.U32 R5, RZ, RZ, UR10 ;  /* 0x0000000aff057e24 */ /* 0x008fc8000f8e00ff */
[----:B------:R3:W4:Y:S03]  /*11780*/  SYNCS.PHASECHK.TRANS64.TRYWAIT P1, [R5+URZ+0x36850], R0 ;  /* 0x03685000050075a7 */ /* 0x000726000802017f */
[----:B----4-:R-:W-:Y:S05]  /*11790*/  @!P1 NANOSLEEP.SYNCS 0x989680 ;  /* 0x009896800000995d */ /* 0x010fea0003900000 */
[----:B------:R-:W4:Y:S02]  /*117a0*/  @!P1 SYNCS.PHASECHK.TRANS64 P1, [R5+URZ+0x36850], R0 ;  /* 0x03685000050095a7 */ /* 0x000f24000802007f */
[----:B----4-:R-:W-:Y:S05]  /*117b0*/  @!P1 BRA `(.L_x_203) ;  /* 0xfffffffc00ec9947 */ /* 0x010fea000383ffff */
[----:B------:R-:W-:Y:S05]  /*117c0*/  BRA `(.L_x_202) ;  /* 0xffffff6800c47947 */ /* 0x000fea000383ffff */
.L_x_210:
[----:B-1----:R-:W-:-:S04]  /*117d0*/  IMAD.U32 R5, RZ, RZ, UR9 ;  /* 0x00000009ff057e24 */ /* 0x002fc8000f8e00ff */
[----:B------:R1:W2:Y:S03]  /*117e0*/  SYNCS.PHASECHK.TRANS64.TRYWAIT P1, [R5+URZ+0x36850], R0 ;  /* 0x03685000050075a7 */ /* 0x0002a6000802017f */
[----:B--2---:R-:W-:Y:S05]  /*117f0*/  @!P1 NANOSLEEP.SYNCS 0x989680 ;  /* 0x009896800000995d */ /* 0x004fea0003900000 */
[----:B------:R-:W2:Y:S02]  /*11800*/  @!P1 SYNCS.PHASECHK.TRANS64 P1, [R5+URZ+0x36850], R0 ;  /* 0x03685000050095a7 */ /* 0x000ea4000802007f */
[----:B--2---:R-:W-:Y:S05]  /*11810*/  @!P1 BRA `(.L_x_210) ;  /* 0xfffffffc00ec9947 */ /* 0x004fea000383ffff */
[----:B------:R-:W-:Y:S05]  /*11820*/  BRA `(.L_x_209) ;  /* 0xffffff8c00687947 */ /* 0x000fea000383ffff */
.L_x_225:
[----:B------:R-:W0:Y:S01]  /*11830*/  S2R R5, SR_TID.X ;  /* 0x0000000000057919 */ /* 0x000e220000002100 */
[----:B------:R-:W-:Y:S01]  /*11840*/  BSSY B0, `(.L_x_323) ;  /* 0x000000a000007945 */ /* 0x000fe20003800000 */
[----:B------:R-:W-:Y:S02]  /*11850*/  IMAD.MOV.U32 R12, RZ, RZ, RZ ;  /* 0x000000ffff0c7224 */ /* 0x000fe400078e00ff */
[----:B------:R-:W-:Y:S02]  /*11860*/  IMAD.MOV.U32 R11, RZ, RZ, 0x1f ;  /* 0x0000001fff0b7424 */ /* 0x000fe400078e00ff */
[----:B------:R-:W-:Y:S01]  /*11870*/  IMAD.MOV.U32 R15, RZ, RZ, -0x1 ;  /* 0xffffffffff0f7424 */ /* 0x000fe200078e00ff */
[----:B0-----:R-:W-:-:S04]  /*11880*/  SHF.R.U32.HI R5, RZ, 0x5, R5 ;  /* 0x00000005ff057819 */ /* 0x001fc80000011605 */
[----:B------:R-:W-:-:S05]  /*11890*/  LOP3.LUT R5, R5, 0x3, RZ, 0xc0, !PT ;  /* 0x0000000305057812 */ /* 0x000fca00078ec0ff */
[----:B------:R-:W-:-:S07]  /*118a0*/  IMAD.MOV.U32 R13, RZ, RZ, R5 ;  /* 0x000000ffff0d7224 */ /* 0x000fce00078e0005 */
[----:B-1----:R-:W-:Y:S05]  /*118b0*/  WARPSYNC.COLLECTIVE R15, `(.L_x_324) ;  /* 0x000000000f087348 */ /* 0x002fea0003c00000 */
[----:B------:R0:W2:Y:S02]  /*118c0*/  SHFL.IDX P6, R14, R13, R12, R11 ;  /* 0x0000000c0d0e7389 */ /* 0x0000a400000c000b */
[----:B012---:R-:W-:Y:S01]  /*118d0*/  ENDCOLLECTIVE ;  /* 0x000000000000791b */ /* 0x007fe20003800000 */
.L_x_324:
[----:B------:R-:W-:Y:S05]  /*118e0*/  BSYNC B0 ;  /* 0x0000000000007941 */ /* 0x000fea0003800000 */
.L_x_323:
[----:B------:R-:W-:Y:S05]  /*118f0*/  BRA `(.L_x_325) ;  /* 0xffffffb800b07947 */ /* 0x000fea000383ffff */
.L_x_227:
[----:B------:R-:W-:Y:S01]  /*11900*/  BSSY B0, `(.L_x_326) ;  /* 0x0000006000007945 */ /* 0x000fe20003800000 */
[----:B------:R-:W-:-:S07]  /*11910*/  IMAD.MOV.U32 R15, RZ, RZ, -0x1 ;  /* 0xffffffffff0f7424 */ /* 0x000fce00078e00ff */
[----:B01----:R-:W-:Y:S05]  /*11920*/  WARPSYNC.COLLECTIVE R15, `(.L_x_327) ;  /* 0x000000000f0c7348 */ /* 0x003fea0003c00000 */
[----:B------:R-:W-:Y:S02]  /*11930*/  ELECT P6, UR62, PT ;  /* 0x00000000003e782f */ /* 0x000fe400038c0000 */
[----:B------:R-:W-:Y:S01]  /*11940*/  MOV R14, UR62 ;  /* 0x0000003e000e7c02 */ /* 0x000fe20008000f00 */
[----:B01----:R-:W-:Y:S10]  /*11950*/  ENDCOLLECTIVE ;  /* 0x000000000000791b */ /* 0x003ff40003800000 */
.L_x_327:
[----:B------:R-:W-:Y:S05]  /*11960*/  BSYNC B0 ;  /* 0x0000000000007941 */ /* 0x000fea0003800000 */
.L_x_326:
[----:B------:R-:W-:Y:S05]  /*11970*/  BRA `(.L_x_328) ;  /* 0xffffffb800b07947 */ /* 0x000fea000383ffff */
.L_x_229:
[----:B---3--:R3:W4:Y:S02]  /*11980*/  SYNCS.PHASECHK.TRANS64.TRYWAIT P0, [R2+URZ+0x36840], R3 ;  /* 0x03684003020075a7 */ /* 0x008724000800017f */
[----:B----4-:R-:W-:Y:S05]  /*11990*/  @!P0 NANOSLEEP.SYNCS 0x989680 ;  /* 0x009896800000895d */ /* 0x010fea0003900000 */
[----:B------:R-:W4:Y:S02]  /*119a0*/  @!P0 SYNCS.PHASECHK.TRANS64 P0, [R2+URZ+0x36840], R3 ;  /* 0x03684003020085a7 */ /* 0x000f24000800007f */
[----:B----4-:R-:W-:Y:S05]  /*119b0*/  @!P0 BRA `(.L_x_229) ;  /* 0xfffffffc00f08947 */ /* 0x010fea000383ffff */
[----:B------:R-:W-:Y:S05]  /*119c0*/  BRA `(.L_x_329) ;  /* 0xffffffbc00047947 */ /* 0x000fea000383ffff */
.L_x_233:
[----:B------:R-:W-:Y:S01]  /*119d0*/  IMAD.MOV.U32 R13, RZ, RZ, R2 ;  /* 0x000000ffff0d7224 */ /* 0x000fe200078e0002 */
[----:B------:R-:W0:Y:S01]  /*119e0*/  S2R R7, SR_TID.X ;  /* 0x0000000000077919 */ /* 0x000e220000002100 */
[----:B------:R-:W-:Y:S02]  /*119f0*/  IMAD.MOV.U32 R12, RZ, RZ, RZ ;  /* 0x000000ffff0c7224 */ /* 0x000fe400078e00ff */
[----:B------:R-:W-:Y:S02]  /*11a00*/  IMAD.MOV.U32 R11, RZ, RZ, 0x181f ;  /* 0x0000181fff0b7424 */ /* 0x000fe400078e00ff */
[----:B------:R-:W-:-:S07]  /*11a10*/  IMAD.MOV.U32 R15, RZ, RZ, -0x1 ;  /* 0xffffffffff0f7424 */ /* 0x000fce00078e00ff */
[----:B0----5:R-:W-:Y:S05]  /*11a20*/  WARPSYNC.COLLECTIVE R15, `(.L_x_330) ;  /* 0x000000000f087348 */ /* 0x021fea0003c00000 */
[----:B------:R1:W2:Y:S02]  /*11a30*/  SHFL.IDX P6, R14, R13, R12, R11 ;  /* 0x0000000c0d0e7389 */ /* 0x0002a400000c000b */
[----:B012--5:R-:W-:Y:S01]  /*11a40*/  ENDCOLLECTIVE ;  /* 0x000000000000791b */ /* 0x027fe20003800000 */
.L_x_330:
[----:B------:R-:W-:Y:S01]  /*11a50*/  IMAD.MOV.U32 R13, RZ, RZ, R0 ;  /* 0x000000ffff0d7224 */ /* 0x000fe200078e0000 */
[----:B------:R-:W-:Y:S01]  /*11a60*/  LOP3.LUT R7, R7, 0x7f, RZ, 0xc0, !PT ;  /* 0x0000007f07077812 */ /* 0x000fe200078ec0ff */
[----:B------:R-:W-:-:S07]  /*11a70*/  IMAD.MOV.U32 R6, RZ, RZ, R14 ;  /* 0x000000ffff067224 */ /* 0x000fce00078e000e */
[----:B------:R-:W-:Y:S05]  /*11a80*/  WARPSYNC.COLLECTIVE R15, `(.L_x_331) ;  /* 0x000000000f087348 */ /* 0x000fea0003c00000 */
[----:B------:R0:W1:Y:S02]  /*11a90*/  SHFL.IDX P6, R14, R13, R12, R11 ;  /* 0x0000000c0d0e7389 */ /* 0x00006400000c000b */
[----:B01----:R-:W-:Y:S01]  /*11aa0*/  ENDCOLLECTIVE ;  /* 0x000000000000791b */ /* 0x003fe20003800000 */
.L_x_331:
[----:B------:R-:W-:Y:S01]  /*11ab0*/  SHF.R.U32.HI R4, RZ, 0x3, R7 ;  /* 0x00000003ff047819 */ /* 0x000fe20000011607 */
[----:B------:R-:W-:Y:S02]  /*11ac0*/  ULDC UR4, c[0x0][0x288] ;  /* 0x0000a20000047ab9 */ /* 0x000fe40000000800 */
[----:B------:R-:W-:Y:S02]  /*11ad0*/  IMAD R3, R8, UR4, RZ ;  /* 0x0000000408037c24 */ /* 0x000fe4000f8e02ff */
[----:B------:R-:W-:-:S04]  /*11ae0*/  IMAD.IADD R4, R4, 0x1, R5 ;  /* 0x0000000104047824 */ /* 0x000fc800078e0205 */
[C---:B------:R-:W-:Y:S01]  /*11af0*/  VIADD R8, R4.reuse, 0x10 ;  /* 0x0000001004087836 */ /* 0x040fe20000000000 */
[----:B------:R-:W-:Y:S01]  /*11b00*/  ISETP.GE.AND P2, PT, R4, R3, PT ;  /* 0x000000030400720c */ /* 0x000fe20003f46270 */
[----:B------:R-:W-:Y:S02]  /*11b10*/  IMAD.MOV.U32 R13, RZ, RZ, R2 ;  /* 0x000000ffff0d7224 */ /* 0x000fe400078e0002 */
[----:B------:R-:W-:Y:S02]  /*11b20*/  IMAD.MOV.U32 R12, RZ, RZ, 0x1 ;  /* 0x00000001ff0c7424 */ /* 0x000fe400078e00ff */
[----:B------:R-:W-:-:S08]  /*11b30*/  IMAD.MOV.U32 R7, RZ, RZ, R14 ;  /* 0x000000ffff077224 */ /* 0x000fd000078e000e */
[----:B------:R-:W-:Y:S05]  /*11b40*/  WARPSYNC.COLLECTIVE R15, `(.L_x_332) ;  /* 0x000000000f087348 */ /* 0x000fea0003c00000 */
[----:B------:R0:W1:Y:S02]  /*11b50*/  SHFL.IDX P6, R14, R13, R12, R11 ;  /* 0x0000000c0d0e7389 */ /* 0x00006400000c000b */
[----:B01----:R-:W-:Y:S01]  /*11b60*/  ENDCOLLECTIVE ;  /* 0x000000000000791b */ /* 0x003fe20003800000 */
.L_x_332:
[----:B------:R-:W-:-:S05]  /*11b70*/  @!P2 LEA R7, P4, R10, R7, 0x1 ;  /* 0x000000070a07a211 */ /* 0x000fca00078808ff */
[----:B------:R-:W-:-:S05]  /*11b80*/  @!P2 IMAD.X R6, RZ, RZ, R6, P4 ;  /* 0x000000ffff06a224 */ /* 0x000fca00020e0606 */
[----:B------:R-:W-:Y:S01]  /*11b90*/  @!P2 LOP3.LUT R7, R7, R6, RZ, 0x3c, !PT ;  /* 0x000000060707a212 */ /* 0x000fe200078e3cff */
[----:B------:R-:W-:-:S03]  /*11ba0*/  IMAD.MOV.U32 R13, RZ, RZ, R0 ;  /* 0x000000ffff0d7224 */ /* 0x000fc600078e0000 */
[----:B------:R-:W-:-:S04]  /*11bb0*/  @!P2 LOP3.LUT R6, R7, R6, RZ, 0x3c, !PT ;  /* 0x000000060706a212 */ /* 0x000fc800078e3cff */
[----:B------:R-:W-:-:S05]  /*11bc0*/  @!P2 LOP3.LUT R7, R7, R6, RZ, 0x3c, !PT ;  /* 0x000000060707a212 */ /* 0x000fca00078e3cff */
[----:B------:R-:W-:Y:S01]  /*11bd0*/  @!PT LDS RZ, [RZ] ;  /* 0x00000000fffff984 */ /* 0x000fe20000000800 */
[----:B------:R-:W-:Y:S01]  /*11be0*/  @!PT LDS RZ, [RZ] ;  /* 0x00000000fffff984 */ /* 0x000fe20000000800 */
[----:B------:R-:W-:Y:S01]  /*11bf0*/  @!PT LDS RZ, [RZ] ;  /* 0x00000000fffff984 */ /* 0x000fe20000000800 */
[----:B------:R-:W-:Y:S04]  /*11c00*/  @!P2 LDGSTS.E.BYPASS.LTC128B.128 [R9+0x15400], desc[UR60][R6.64], !P3 ;  /* 0x154000000609afae */ /* 0x000fe8000d901d7c */
[----:B------:R-:W-:Y:S04]  /*11c10*/  @!P2 LDGSTS.E.BYPASS.LTC128B.128 [R9+0x19400], desc[UR60][R6.64+0x80], !P0 ;  /* 0x194000800609afae */ /* 0x000fe8000c101d7c */
[----:B------:R0:W-:Y:S01]  /*11c20*/  @!P2 LDGSTS.E.BYPASS.LTC128B.128 [R9+0x1d400], desc[UR60][R6.64+0x100], !P1 ;  /* 0x1d4001000609afae */ /* 0x0001e2000c901d7c */
[----:B------:R-:W-:Y:S01]  /*11c30*/  ISETP.GE.AND P2, PT, R8, R3, PT ;  /* 0x000000030800720c */ /* 0x000fe20003f46270 */
[----:B0-----:R-:W-:-:S12]  /*11c40*/  IMAD.MOV.U32 R6, RZ, RZ, R14 ;  /* 0x000000ffff067224 */ /* 0x001fd800078e000e */
[----:B------:R-:W-:Y:S05]  /*11c50*/  WARPSYNC.COLLECTIVE R15, `(.L_x_333) ;  /* 0x000000000f087348 */ /* 0x000fea0003c00000 */
[----:B------:R0:W1:Y:S02]  /*11c60*/  SHFL.IDX P6, R14, R13, R12, R11 ;  /* 0x0000000c0d0e7389 */ /* 0x00006400000c000b */
[----:B01----:R-:W-:Y:S01]  /*11c70*/  ENDCOLLECTIVE ;  /* 0x000000000000791b */ /* 0x003fe20003800000 */
.L_x_333:
[----:B------:R-:W-:Y:S02]  /*11c80*/  IMAD.MOV.U32 R13, RZ, RZ, R2 ;  /* 0x000000ffff0d7224 */ /* 0x000fe400078e0002 */
[----:B------:R-:W-:Y:S02]  /*11c90*/  IMAD.MOV.U32 R12, RZ, RZ, 0x2 ;  /* 0x00000002ff0c7424 */ /* 0x000fe400078e00ff */
[----:B------:R-:W-:-:S07]  /*11ca0*/  IMAD.MOV.U32 R5, RZ, RZ, R14 ;  /* 0x000000ffff057224 */ /* 0x000fce00078e000e */
[----:B------:R-:W-:Y:S05]  /*11cb0*/  WARPSYNC.COLLECTIVE R15, `(.L_x_334) ;  /* 0x000000000f087348 */ /* 0x000fea0003c00000 */
[----:B------:R0:W1:Y:S02]  /*11cc0*/  SHFL.IDX P6, R14, R13, R12, R11 ;  /* 0x0000000c0d0e7389 */ /* 0x00006400000c000b */
[----:B01----:R-:W-:Y:S01]  /*11cd0*/  ENDCOLLECTIVE ;  /* 0x000000000000791b */ /* 0x003fe20003800000 */
.L_x_334:
[----:B------:R-:W-:-:S05]  /*11ce0*/  @!P2 LEA R5, P4, R10, R5, 0x1 ;  /* 0x000000050a05a211 */ /* 0x000fca00078808ff */
[----:B------:R-:W-:-:S04]  /*11cf0*/  @!P2 IMAD.X R6, RZ, RZ, R6, P4 ;  /* 0x000000ffff06a224 */ /* 0x000fc800020e0606 */
[----:B------:R-:W-:Y:S02]  /*11d00*/  @!P2 IMAD.MOV.U32 R7, RZ, RZ, R6 ;  /* 0x000000ffff07a224 */ /* 0x000fe400078e0006 */
[----:B------:R-:W-:Y:S02]  /*11d10*/  @!P2 IMAD.MOV.U32 R6, RZ, RZ, R5 ;  /* 0x000000ffff06a224 */ /* 0x000fe400078e0005 */
[----:B------:R-:W-:Y:S02]  /*11d20*/  IMAD.MOV.U32 R13, RZ, RZ, R0 ;  /* 0x000000ffff0d7224 */ /* 0x000fe400078e0000 */
[----:B------:R-:W-:Y:S01]  /*11d30*/  VIADD R5, R4, 0x20 ;  /* 0x0000002004057836 */ /* 0x000fe20000000000 */
        /* <DEDUP_REMOVED lines=11> */
.L_x_335:
[----:B------:R-:W-:Y:S01]  /*11df0*/  MOV R13, R2 ;  /* 0x00000002000d7202 */ /* 0x000fe20000000f00 */
[----:B------:R-:W-:Y:S02]  /*11e00*/  IMAD.MOV.U32 R12, RZ, RZ, 0x3 ;  /* 0x00000003ff0c7424 */ /* 0x000fe400078e00ff */
[----:B------:R-:W-:-:S07]  /*11e10*/  IMAD.MOV.U32 R5, RZ, RZ, R14 ;  /* 0x000000ffff057224 */ /* 0x000fce00078e000e */
[----:B------:R-:W-:Y:S05]  /*11e20*/  WARPSYNC.COLLECTIVE R15, `(.L_x_336) ;  /* 0x000000000f087348 */ /* 0x000fea0003c00000 */
[----:B------:R0:W1:Y:S02]  /*11e30*/  SHFL.IDX P6, R14, R13, R12, R11 ;  /* 0x0000000c0d0e7389 */ /* 0x00006400000c000b */
[----:B01----:R-:W-:Y:S01]  /*11e40*/  ENDCOLLECTIVE ;  /* 0x000000000000791b */ /* 0x003fe20003800000 */
.L_x_336:
        /* <DEDUP_REMOVED lines=17> */
.L_x_337:
[----:B------:R-:W-:Y:S02]  /*11f60*/  IMAD.MOV.U32 R13, RZ, RZ, R2 ;  /* 0x000000ffff0d7224 */ /* 0x000fe400078e0002 */
[----:B------:R-:W-:Y:S02]  /*11f70*/  IMAD.MOV.U32 R12, RZ, RZ, 0x4 ;  /* 0x00000004ff0c7424 */ /* 0x000fe400078e00ff */
[----:B------:R-:W-:-:S07]  /*11f80*/  IMAD.MOV.U32 R5, RZ, RZ, R14 ;  /* 0x000000ffff057224 */ /* 0x000fce00078e000e */
[----:B------:R-:W-:Y:S05]  /*11f90*/  WARPSYNC.COLLECTIVE R15, `(.L_x_338) ;  /* 0x000000000f087348 */ /* 0x000fea0003c00000 */
[----:B------:R0:W1:Y:S02]  /*11fa0*/  SHFL.IDX P6, R14, R13, R12, R11 ;  /* 0x0000000c0d0e7389 */ /* 0x00006400000c000b */
[----:B01----:R-:W-:Y:S01]  /*11fb0*/  ENDCOLLECTIVE ;  /* 0x000000000000791b */ /* 0x003fe20003800000 */
.L_x_338:
        /* <DEDUP_REMOVED lines=17> */
.L_x_339:
[----:B------:R-:W-:Y:S02]  /*120d0*/  IMAD.MOV.U32 R13, RZ, RZ, R2 ;  /* 0x000000ffff0d7224 */ /* 0x000fe400078e0002 */
[----:B------:R-:W-:Y:S02]  /*120e0*/  IMAD.MOV.U32 R12, RZ, RZ, 0x5 ;  /* 0x00000005ff0c7424 */ /* 0x000fe400078e00ff */
[----:B------:R-:W-:-:S07]  /*120f0*/  IMAD.MOV.U32 R5, RZ, RZ, R14 ;  /* 0x000000ffff057224 */ /* 0x000fce00078e000e */
[----:B------:R-:W-:Y:S05]  /*12100*/  WARPSYNC.COLLECTIVE R15, `(.L_x_340) ;  /* 0x000000000f087348 */ /* 0x000fea0003c00000 */
[----:B------:R0:W1:Y:S02]  /*12110*/  SHFL.IDX P6, R14, R13, R12, R11 ;  /* 0x0000000c0d0e7389 */ /* 0x00006400000c000b */
[----:B01----:R-:W-:Y:S01]  /*12120*/  ENDCOLLECTIVE ;  /* 0x000000000000791b */ /* 0x003fe20003800000 */
.L_x_340:
        /* <DEDUP_REMOVED lines=17> */
.L_x_341:
[----:B------:R-:W-:Y:S02]  /*12240*/  IMAD.MOV.U32 R13, RZ, RZ, R2 ;  /* 0x000000ffff0d7224 */ /* 0x000fe400078e0002 */
[----:B------:R-:W-:Y:S02]  /*12250*/  IMAD.MOV.U32 R12, RZ, RZ, 0x6 ;  /* 0x00000006ff0c7424 */ /* 0x000fe400078e00ff */
[----:B------:R-:W-:-:S07]  /*12260*/  IMAD.MOV.U32 R5, RZ, RZ, R14 ;  /* 0x000000ffff057224 */ /* 0x000fce00078e000e */
[----:B------:R-:W-:Y:S05]  /*12270*/  WARPSYNC.COLLECTIVE R15, `(.L_x_342) ;  /* 0x000000000f087348 */ /* 0x000fea0003c00000 */
[----:B------:R0:W1:Y:S02]  /*12280*/  SHFL.IDX P6, R14, R13, R12, R11 ;  /* 0x0000000c0d0e7389 */ /* 0x00006400000c000b */
[----:B01----:R-:W-:Y:S01]  /*12290*/  ENDCOLLECTIVE ;  /* 0x000000000000791b */ /* 0x003fe20003800000 */
.L_x_342:
        /* <DEDUP_REMOVED lines=17> */
.L_x_343:
[----:B------:R-:W-:Y:S02]  /*123b0*/  IMAD.MOV.U32 R13, RZ, RZ, R2 ;  /* 0x000000ffff0d7224 */ /* 0x000fe400078e0002 */
[----:B------:R-:W-:Y:S02]  /*123c0*/  IMAD.MOV.U32 R12, RZ, RZ, 0x7 ;  /* 0x00000007ff0c7424 */ /* 0x000fe400078e00ff */
[----:B------:R-:W-:-:S07]  /*123d0*/  IMAD.MOV.U32 R5, RZ, RZ, R14 ;  /* 0x000000ffff057224 */ /* 0x000fce00078e000e */
[----:B------:R-:W-:Y:S05]  /*123e0*/  WARPSYNC.COLLECTIVE R15, `(.L_x_344) ;  /* 0x000000000f087348 */ /* 0x000fea0003c00000 */
[----:B------:R0:W1:Y:S02]  /*123f0*/  SHFL.IDX P6, R14, R13, R12, R11 ;  /* 0x0000000c0d0e7389 */ /* 0x00006400000c000b */
[----:B01----:R-:W-:Y:S01]  /*12400*/  ENDCOLLECTIVE ;  /* 0x000000000000791b */ /* 0x003fe20003800000 */
.L_x_344:
[----:B------:R-:W-:-:S05]  /*12410*/  @!P2 LEA R5, P4, R10, R5, 0x1 ;  /* 0x000000050a05a211 */ /* 0x000fca00078808ff */
[----:B------:R-:W-:-:S04]  /*12420*/  @!P2 IMAD.X R6, RZ, RZ, R6, P4 ;  /* 0x000000ffff06a224 */ /* 0x000fc800020e0606 */
[----:B------:R-:W-:Y:S02]  /*12430*/  @!P2 IMAD.MOV.U32 R7, RZ, RZ, R6 ;  /* 0x000000ffff07a224 */ /* 0x000fe400078e0006 */
[----:B------:R-:W-:Y:S02]  /*12440*/  IMAD.MOV.U32 R13, RZ, RZ, R0 ;  /* 0x000000ffff0d7224 */ /* 0x000fe400078e0000 */
[----:B------:R-:W-:-:S05]  /*12450*/  @!P2 IMAD.MOV.U32 R6, RZ, RZ, R5 ;  /* 0x000000ffff06a224 */ /* 0x000fca00078e0005 */
[----:B------:R-:W-:Y:S01]  /*12460*/  @!PT LDS RZ, [RZ] ;  /* 0x00000000fffff984 */ /* 0x000fe20000000800 */
[----:B------:R-:W-:Y:S01]  /*12470*/  @!PT LDS RZ, [RZ] ;  /* 0x00000000fffff984 */ /* 0x000fe20000000800 */
[----:B------:R-:W-:Y:S01]  /*12480*/  @!PT LDS RZ, [RZ] ;  /* 0x00000000fffff984 */ /* 0x000fe20000000800 */
[----:B------:R0:W-:Y:S01]  /*12490*/  @!P2 LDGSTS.E.BYPASS.LTC128B.128 [R9+0x18400], desc[UR60][R6.64], !P3 ;  /* 0x184000000609afae */ /* 0x0001e2000d901d7c */
[----:B------:R-:W-:-:S03]  /*124a0*/  IMAD.MOV.U32 R5, RZ, RZ, R14 ;  /* 0x000000ffff057224 */ /* 0x000fc600078e000e */
[----:B------:R0:W-:Y:S04]  /*124b0*/  @!P2 LDGSTS.E.BYPASS.LTC128B.128 [R9+0x1c400], desc[UR60][R6.64+0x80], !P0 ;  /* 0x1c4000800609afae */ /* 0x0001e8000c101d7c */
[----:B0-----:R-:W-:Y:S05]  /*124c0*/  WARPSYNC.COLLECTIVE R15, `(.L_x_345) ;  /* 0x000000000f087348 */ /* 0x001fea0003c00000 */
[----:B------:R1:W2:Y:S02]  /*124d0*/  SHFL.IDX P6, R14, R13, R12, R11 ;  /* 0x0000000c0d0e7389 */ /* 0x0002a400000c000b */
[----:B012---:R-:W-:Y:S01]  /*124e0*/  ENDCOLLECTIVE ;  /* 0x000000000000791b */ /* 0x007fe20003800000 */
.L_x_345:
[----:B------:R-:W-:Y:S01]  /*124f0*/  @!PT LDS RZ, [RZ] ;  /* 0x00000000fffff984 */ /* 0x000fe20000000800 */
[----:B------:R-:W-:Y:S01]  /*12500*/  @!PT LDS RZ, [RZ] ;  /* 0x00000000fffff984 */ /* 0x000fe20000000800 */
[----:B------:R-:W-:Y:S01]  /*12510*/  @!PT LDS RZ, [RZ] ;  /* 0x00000000fffff984 */ /* 0x000fe20000000800 */
[----:B------:R0:W-:Y:S01]  /*12520*/  @!P2 LDGSTS.E.BYPASS.LTC128B.128 [R9+0x20400], desc[UR60][R6.64+0x100], !P1 ;  /* 0x204001000609afae */ /* 0x0001e2000c901d7c */
[----:B------:R-:W-:Y:S01]  /*12530*/  IMAD.MOV.U32 R0, RZ, RZ, R14 ;  /* 0x000000ffff007224 */ /* 0x000fe200078e000e */
[----:B------:R-:W-:Y:S06]  /*12540*/  BRA `(.L_x_346) ;  /* 0xffffffbc00b07947 */ /* 0x000fec000383ffff */
.L_x_237:
[----:B-1----:R-:W-:-:S04]  /*12550*/  IMAD.U32 R2, RZ, RZ, UR36 ;  /* 0x00000024ff027e24 */ /* 0x002fc8000f8e00ff */
[----:B------:R1:W3:Y:S03]  /*12560*/  SYNCS.PHASECHK.TRANS64.TRYWAIT P0, [R2+URZ+0x36820], R0 ;  /* 0x03682000020075a7 */ /* 0x0002e6000800017f */
[----:B---3--:R-:W-:Y:S05]  /*12570*/  @!P0 NANOSLEEP.SYNCS 0x989680 ;  /* 0x009896800000895d */ /* 0x008fea0003900000 */
[----:B------:R-:W3:Y:S02]  /*12580*/  @!P0 SYNCS.PHASECHK.TRANS64 P0, [R2+URZ+0x36820], R0 ;  /* 0x03682000020085a7 */ /* 0x000ee4000800007f */
[----:B---3--:R-:W-:Y:S05]  /*12590*/  @!P0 BRA `(.L_x_237) ;  /* 0xfffffffc00ec8947 */ /* 0x008fea000383ffff */
[----:B------:R-:W-:Y:S05]  /*125a0*/  BRA `(.L_x_347) ;  /* 0xffffffc000007947 */ /* 0x000fea000383ffff */
.L_x_244:
[----:B-1----:R1:W3:Y:S02]  /*125b0*/  SYNCS.PHASECHK.TRANS64.TRYWAIT P0, [R3+URZ+0x36840], R2 ;  /* 0x03684002030075a7 */ /* 0x0022e4000800017f */
[----:B---3--:R-:W-:Y:S05]  /*125c0*/  @!P0 NANOSLEEP.SYNCS 0x989680 ;  /* 0x009896800000895d */ /* 0x008fea0003900000 */
[----:B------:R-:W3:Y:S02]  /*125d0*/  @!P0 SYNCS.PHASECHK.TRANS64 P0, [R3+URZ+0x36840], R2 ;  /* 0x03684002030085a7 */ /* 0x000ee4000800007f */
[----:B---3--:R-:W-:Y:S05]  /*125e0*/  @!P0 BRA `(.L_x_244) ;  /* 0xfffffffc00f08947 */ /* 0x008fea000383ffff */
[----:B------:R-:W-:Y:S05]  /*125f0*/  BRA `(.L_x_348) ;  /* 0xffffffc000ac7947 */ /* 0x000fea000383ffff */
.L_x_252:
[----:B0-----:R0:W1:Y:S02]  /*12600*/  SYNCS.PHASECHK.TRANS64.TRYWAIT P0, [R2+URZ+0x36860], R3 ;  /* 0x03686003020075a7 */ /* 0x001064000800017f */
[----:B-1----:R-:W-:Y:S05]  /*12610*/  @!P0 NANOSLEEP.SYNCS 0x989680 ;  /* 0x009896800000895d */ /* 0x002fea0003900000 */
[----:B------:R-:W1:Y:S02]  /*12620*/  @!P0 SYNCS.PHASECHK.TRANS64 P0, [R2+URZ+0x36860], R3 ;  /* 0x03686003020085a7 */ /* 0x000e64000800007f */
[----:B-1----:R-:W-:Y:S05]  /*12630*/  @!P0 BRA `(.L_x_252) ;  /* 0xfffffffc00f08947 */ /* 0x002fea000383ffff */
[----:B------:R-:W-:Y:S05]  /*12640*/  BRA `(.L_x_349) ;  /* 0xffffffc400ec7947 */ /* 0x000fea000383ffff */
.L_x_264:
[----:B-1----:R1:W2:Y:S02]  /*12650*/  SYNCS.PHASECHK.TRANS64.TRYWAIT P0, [R3+URZ+0x36840], R2 ;  /* 0x03684002030075a7 */ /* 0x0022a4000800017f */
[----:B--2---:R-:W-:Y:S05]  /*12660*/  @!P0 NANOSLEEP.SYNCS 0x989680 ;  /* 0x009896800000895d */ /* 0x004fea0003900000 */
[----:B------:R-:W2:Y:S02]  /*12670*/  @!P0 SYNCS.PHASECHK.TRANS64 P0, [R3+URZ+0x36840], R2 ;  /* 0x03684002030085a7 */ /* 0x000ea4000800007f */
[----:B--2---:R-:W-:Y:S05]  /*12680*/  @!P0 BRA `(.L_x_264) ;  /* 0xfffffffc00f08947 */ /* 0x004fea000383ffff */
[----:B------:R-:W-:Y:S05]  /*12690*/  BRA `(.L_x_350) ;  /* 0xffffffcc00c87947 */ /* 0x000fea000383ffff */
.L_x_272:
[----:B0-----:R0:W1:Y:S02]  /*126a0*/  SYNCS.PHASECHK.TRANS64.TRYWAIT P0, [R2+URZ+0x36860], R3 ;  /* 0x03686003020075a7 */ /* 0x001064000800017f */
[----:B-1----:R-:W-:Y:S05]  /*126b0*/  @!P0 NANOSLEEP.SYNCS 0x989680 ;  /* 0x009896800000895d */ /* 0x002fea0003900000 */
[----:B------:R-:W1:Y:S02]  /*126c0*/  @!P0 SYNCS.PHASECHK.TRANS64 P0, [R2+URZ+0x36860], R3 ;  /* 0x03686003020085a7 */ /* 0x000e64000800007f */
[----:B-1----:R-:W-:Y:S05]  /*126d0*/  @!P0 BRA `(.L_x_272) ;  /* 0xfffffffc00f08947 */ /* 0x002fea000383ffff */
[----:B------:R-:W-:Y:S05]  /*126e0*/  BRA `(.L_x_351) ;  /* 0xffffffd400087947 */ /* 0x000fea000383ffff */
.L_x_283:
[----:B--2---:R2:W3:Y:S02]  /*126f0*/  SYNCS.PHASECHK.TRANS64.TRYWAIT P0, [R3+URZ+0x36840], R2 ;  /* 0x03684002030075a7 */ /* 0x0044e4000800017f */
[----:B---3--:R-:W-:Y:S05]  /*12700*/  @!P0 NANOSLEEP.SYNCS 0x989680 ;  /* 0x009896800000895d */ /* 0x008fea0003900000 */
[----:B------:R-:W3:Y:S02]  /*12710*/  @!P0 SYNCS.PHASECHK.TRANS64 P0, [R3+URZ+0x36840], R2 ;  /* 0x03684002030085a7 */ /* 0x000ee4000800007f */
[----:B---3--:R-:W-:Y:S05]  /*12720*/  @!P0 BRA `(.L_x_283) ;  /* 0xfffffffc00f08947 */ /* 0x008fea000383ffff */
[----:B------:R-:W-:Y:S05]  /*12730*/  BRA `(.L_x_352) ;  /* 0xffffffd800bc7947 */ /* 0x000fea000383ffff */
.L_x_291:
[----:B0-----:R0:W1:Y:S02]  /*12740*/  SYNCS.PHASECHK.TRANS64.TRYWAIT P0, [R2+URZ+0x36860], R5 ;  /* 0x03686005020075a7 */ /* 0x001064000800017f */
[----:B-1----:R-:W-:Y:S05]  /*12750*/  @!P0 NANOSLEEP.SYNCS 0x989680 ;  /* 0x009896800000895d */ /* 0x002fea0003900000 */
[----:B------:R-:W1:Y:S02]  /*12760*/  @!P0 SYNCS.PHASECHK.TRANS64 P0, [R2+URZ+0x36860], R5 ;  /* 0x03686005020085a7 */ /* 0x000e64000800007f */
[----:B-1----:R-:W-:Y:S05]  /*12770*/  @!P0 BRA `(.L_x_291) ;  /* 0xfffffffc00f08947 */ /* 0x002fea000383ffff */
[----:B------:R-:W-:Y:S05]  /*12780*/  BRA `(.L_x_353) ;  /* 0xffffffdc00f87947 */ /* 0x000fea000383ffff */
.L_x_302:
[----:B-1----:R1:W3:Y:S02]  /*12790*/  SYNCS.PHASECHK.TRANS64.TRYWAIT P0, [R0+URZ+0x36860], R2 ;  /* 0x03686002000075a7 */ /* 0x0022e4000800017f */
[----:B---3--:R-:W-:Y:S05]  /*127a0*/  @!P0 NANOSLEEP.SYNCS 0x989680 ;  /* 0x009896800000895d */ /* 0x008fea0003900000 */
[----:B------:R-:W3:Y:S02]  /*127b0*/  @!P0 SYNCS.PHASECHK.TRANS64 P0, [R0+URZ+0x36860], R2 ;  /* 0x03686002000085a7 */ /* 0x000ee4000800007f */
[----:B---3--:R-:W-:Y:S05]  /*127c0*/  @!P0 BRA `(.L_x_302) ;  /* 0xfffffffc00f08947 */ /* 0x008fea000383ffff */
[----:B------:R-:W-:Y:S05]  /*127d0*/  BRA `(.L_x_354) ;  /* 0xffffffe4004c7947 */ /* 0x000fea000383ffff */
.L_x_311:
[----:B0-----:R0:W1:Y:S02]  /*127e0*/  SYNCS.PHASECHK.TRANS64.TRYWAIT P0, [R0+URZ+0x36820], R3 ;  /* 0x03682003000075a7 */ /* 0x001064000800017f */
[----:B-1----:R-:W-:Y:S05]  /*127f0*/  @!P0 NANOSLEEP.SYNCS 0x989680 ;  /* 0x009896800000895d */ /* 0x002fea0003900000 */
[----:B------:R-:W1:Y:S02]  /*12800*/  @!P0 SYNCS.PHASECHK.TRANS64 P0, [R0+URZ+0x36820], R3 ;  /* 0x03682003000085a7 */ /* 0x000e64000800007f */
[----:B-1----:R-:W-:Y:S05]  /*12810*/  @!P0 BRA `(.L_x_311) ;  /* 0xfffffffc00f08947 */ /* 0x002fea000383ffff */
[----:B------:R-:W-:Y:S05]  /*12820*/  BRA `(.L_x_355) ;  /* 0xffffffe800d07947 */ /* 0x000fea000383ffff */
.L_x_312:
[----:B------:R-:W1:Y:S01]  /*12830*/  S2R R2, SR_TID.X ;  /* 0x0000000000027919 */ /* 0x000e620000002100 */
[----:B------:R-:W-:Y:S01]  /*12840*/  BSSY B0, `(.L_x_356) ;  /* 0x000000a000007945 */ /* 0x000fe20003800000 */
[----:B------:R-:W-:Y:S02]  /*12850*/  IMAD.MOV.U32 R12, RZ, RZ, RZ ;  /* 0x000000ffff0c7224 */ /* 0x000fe400078e00ff */
[----:B------:R-:W-:Y:S02]  /*12860*/  IMAD.MOV.U32 R11, RZ, RZ, 0x1f ;  /* 0x0000001fff0b7424 */ /* 0x000fe400078e00ff */
[----:B------:R-:W-:Y:S01]  /*12870*/  IMAD.MOV.U32 R15, RZ, RZ, -0x1 ;  /* 0xffffffffff0f7424 */ /* 0x000fe200078e00ff */
[----:B-1----:R-:W-:-:S04]  /*12880*/  SHF.R.U32.HI R2, RZ, 0x5, R2 ;  /* 0x00000005ff027819 */ /* 0x002fc80000011602 */
[----:B------:R-:W-:-:S05]  /*12890*/  LOP3.LUT R2, R2, 0x3, RZ, 0xc0, !PT ;  /* 0x0000000302027812 */ /* 0x000fca00078ec0ff */
[----:B------:R-:W-:-:S07]  /*128a0*/  IMAD.MOV.U32 R13, RZ, RZ, R2 ;  /* 0x000000ffff0d7224 */ /* 0x000fce00078e0002 */
[----:B0-----:R-:W-:Y:S05]  /*128b0*/  WARPSYNC.COLLECTIVE R15, `(.L_x_357) ;  /* 0x000000000f087348 */ /* 0x001fea0003c00000 */
[----:B------:R1:W2:Y:S02]  /*128c0*/  SHFL.IDX P6, R14, R13, R12, R11 ;  /* 0x0000000c0d0e7389 */ /* 0x0002a400000c000b */
[----:B012---:R-:W-:Y:S01]  /*128d0*/  ENDCOLLECTIVE ;  /* 0x000000000000791b */ /* 0x007fe20003800000 */
.L_x_357:
[----:B------:R-:W-:Y:S05]  /*128e0*/  BSYNC B0 ;  /* 0x0000000000007941 */ /* 0x000fea0003800000 */
.L_x_356:
[----:B------:R-:W-:Y:S05]  /*128f0*/  BRA `(.L_x_358) ;  /* 0xffffffe800b87947 */ /* 0x000fea000383ffff */
.L_x_315:
[----:B------:R-:W-:Y:S01]  /*12900*/  BSSY B1, `(.L_x_359) ;  /* 0x0000006000017945 */ /* 0x000fe20003800000 */
[----:B------:R-:W-:-:S07]  /*12910*/  IMAD.MOV.U32 R15, RZ, RZ, -0x1 ;  /* 0xffffffffff0f7424 */ /* 0x000fce00078e00ff */
[----:B01----:R-:W-:Y:S05]  /*12920*/  WARPSYNC.COLLECTIVE R15, `(.L_x_360) ;  /* 0x000000000f0c7348 */ /* 0x003fea0003c00000 */
[----:B------:R-:W-:Y:S02]  /*12930*/  ELECT P6, UR62, PT ;  /* 0x00000000003e782f */ /* 0x000fe400038c0000 */
[----:B------:R-:W-:Y:S01]  /*12940*/  MOV R14, UR62 ;  /* 0x0000003e000e7c02 */ /* 0x000fe20008000f00 */
[----:B01----:R-:W-:Y:S10]  /*12950*/  ENDCOLLECTIVE ;  /* 0x000000000000791b */ /* 0x003ff40003800000 */
.L_x_360:
[----:B------:R-:W-:Y:S05]  /*12960*/  BSYNC B1 ;  /* 0x0000000000017941 */ /* 0x000fea0003800000 */
.L_x_359:
[----:B------:R-:W-:Y:S05]  /*12970*/  BRA `(.L_x_361) ;  /* 0xffffffe800b07947 */ /* 0x000fea000383ffff */
.L_x_317:
[----:B0-----:R0:W1:Y:S02]  /*12980*/  SYNCS.PHASECHK.TRANS64.TRYWAIT P0, [R6+URZ], R5 ;  /* 0x00000005060075a7 */ /* 0x001064000800017f */
[----:B-1----:R-:W-:Y:S05]  /*12990*/  @!P0 NANOSLEEP.SYNCS 0x989680 ;  /* 0x009896800000895d */ /* 0x002fea0003900000 */
[----:B------:R-:W1:Y:S02]  /*129a0*/  @!P0 SYNCS.PHASECHK.TRANS64 P0, [R6+URZ], R5 ;  /* 0x00000005060085a7 */ /* 0x000e64000800007f */
[----:B-1----:R-:W-:Y:S05]  /*129b0*/  @!P0 BRA `(.L_x_317) ;  /* 0xfffffffc00f08947 */ /* 0x002fea000383ffff */
[----:B------:R-:W-:Y:S05]  /*129c0*/  BRA `(.L_x_362) ;  /* 0xffffffe800e87947 */ /* 0x000fea000383ffff */
.L_x_318:
[----:B-1----:R1:W2:Y:S02]  /*129d0*/  SYNCS.PHASECHK.TRANS64.TRYWAIT P0, [R7+URZ], R2 ;  /* 0x00000002070075a7 */ /* 0x0022a4000800017f */
[----:B--2---:R-:W-:Y:S05]  /*129e0*/  @!P0 NANOSLEEP.SYNCS 0x989680 ;  /* 0x009896800000895d */ /* 0x004fea0003900000 */
[----:B------:R-:W2:Y:S02]  /*129f0*/  @!P0 SYNCS.PHASECHK.TRANS64 P0, [R7+URZ], R2 ;  /* 0x00000002070085a7 */ /* 0x000ea4000800007f */
[----:B--2---:R-:W-:Y:S05]  /*12a00*/  @!P0 BRA `(.L_x_318) ;  /* 0xfffffffc00f08947 */ /* 0x004fea000383ffff */
[----:B------:R-:W-:Y:S05]  /*12a10*/  BRA `(.L_x_363) ;  /* 0xffffffe800dc7947 */ /* 0x000fea000383ffff */
.L_x_320:
[----:B--2---:R2:W3:Y:S02]  /*12a20*/  SYNCS.PHASECHK.TRANS64.TRYWAIT P0, [R4+URZ], R5 ;  /* 0x00000005040075a7 */ /* 0x0044e4000800017f */
[----:B---3--:R-:W-:Y:S05]  /*12a30*/  @!P0 NANOSLEEP.SYNCS 0x989680 ;  /* 0x009896800000895d */ /* 0x008fea0003900000 */
[----:B------:R-:W3:Y:S02]  /*12a40*/  @!P0 SYNCS.PHASECHK.TRANS64 P0, [R4+URZ], R5 ;  /* 0x00000005040085a7 */ /* 0x000ee4000800007f */
[----:B---3--:R-:W-:Y:S05]  /*12a50*/  @!P0 BRA `(.L_x_320) ;  /* 0xfffffffc00f08947 */ /* 0x008fea000383ffff */
[----:B------:R-:W-:Y:S05]  /*12a60*/  BRA `(.L_x_364) ;  /* 0xffffffe800e07947 */ /* 0x000fea000383ffff */
.L_x_365:
        /* <DEDUP_REMOVED lines=9> */
.L_x_3236:


//--------------------- .text._ZN7cutlass13device_kernelIN5flash11enable_sm90INS1_16FlashAttnFwdSm90INS1_25CollectiveMainloopFwdSm90ILi2EN4cute5tupleIJNS5_1CILi1EEES8_S8_EEENS6_IJNS7_ILi128EEENS7_ILi112EEENS7_ILi192EEEEEELi192ENS_10bfloat16_tEfNS_4arch4Sm90ELb0ELb0ELb1ELb1ELb0ELb0ELb0ELb1ELb1ELb1ELb0ELb0EEENS1_21CollectiveEpilogueFwdINS6_IJSA_SC_SB_EEES9_SE_SG_Li256ELb1ELb1ELb0ELb0EEENS1_36VarlenDynamicPersistentTileSchedulerILi128ELi112ELi256ELi128ELb0ELb1ELb1ELb0ELb1ELb1EEEEEEEEEvNT_6ParamsE --------------------------
	.section	.text._ZN7cutlass13device_kernelIN5flash11enable_sm90INS1_16FlashAttnFwdSm90INS1_25CollectiveMainloopFwdSm90ILi2EN4cute5tupleIJNS5_1CILi1EEES8_S8_EEENS6_IJNS7_ILi128EEENS7_ILi112EEENS7_ILi192EEEEEELi192ENS_10bfloat16_tEfNS_4arch4Sm90ELb0ELb0ELb1ELb1ELb0ELb0ELb0ELb1ELb1ELb1ELb0ELb0EEENS1_21CollectiveEpilogueFwdINS6_IJSA_SC_SB_EEES9_SE_SG_Li256ELb1ELb1ELb0ELb0EEENS1_36VarlenDynamicPersistentTileSchedulerILi128ELi112ELi256ELi128ELb0ELb1ELb1ELb0ELb1ELb1EEEEEEEEEvNT_6ParamsE,"ax",@progbits
	.align	128
.text._ZN7cutlass13device_kernelIN5flash11enable_sm90INS1_16FlashAttnFwdSm90INS1_25CollectiveMainloopFwdSm90ILi2EN4cute5tupleIJNS5_1CILi1EEES8_S8_EEENS6_IJNS7_ILi128EEENS7_ILi112EEENS7_ILi192EEEEEELi192ENS_10bfloat16_tEfNS_4arch4Sm90ELb0ELb0ELb1ELb1ELb0ELb0ELb0ELb1ELb1ELb1ELb0ELb0EEENS1_21CollectiveEpilogueFwdINS6_IJSA_SC_SB_EEES9_SE_SG_Li256ELb1ELb1ELb0ELb0EEENS1_36VarlenDynamicPersistentTileSchedulerILi128ELi112ELi256ELi128ELb0ELb1ELb1ELb0ELb1ELb1EEEEEEEEEvNT_6ParamsE:
        .type           _ZN7cutlass13device_kernelIN5flash11enable_sm90INS1_16FlashAttnFwdSm90INS1_25CollectiveMainloopFwdSm90ILi2EN4cute5tupleIJNS5_1CILi1EEES8_S8_EEENS6_IJNS7_ILi128EEENS7_ILi112EEENS7_ILi192EEEEEELi192ENS_10bfloat16_tEfNS_4arch4Sm90ELb0ELb0ELb1ELb1ELb0ELb0ELb0ELb1ELb1ELb1ELb0ELb0EEENS1_21CollectiveEpilogueFwdINS6_IJSA_SC_SB_EEES9_SE_SG_Li256ELb1ELb1ELb0ELb0EEENS1_36VarlenDynamicPersistentTileSchedulerILi128ELi112ELi256ELi128ELb0ELb1ELb1ELb0ELb1ELb1EEEEEEEEEvNT_6ParamsE,@function
        .size           _ZN7cutlass13device_kernelIN5flash11enable_sm90INS1_16FlashAttnFwdSm90INS1_25CollectiveMainloopFwdSm90ILi2EN4cute5tupleIJNS5_1CILi1EEES8_S8_EEENS6_IJNS7_ILi128EEENS7_ILi112EEENS7_ILi192EEEEEELi192ENS_10bfloat16_tEfNS_4arch4Sm90ELb0ELb0ELb1ELb1ELb0ELb0ELb0ELb1ELb1ELb1ELb0ELb0EEENS1_21CollectiveEpilogueFwdINS6_IJSA_SC_SB_EEES9_SE_SG_Li256ELb1ELb1ELb0ELb0EEENS1_36VarlenDynamicPersistentTileSchedulerILi128ELi112ELi256ELi128ELb0ELb1ELb1ELb0ELb1ELb1EEEEEEEEEvNT_6ParamsE,(.L_x_3237 - _ZN7cutlass13device_kernelIN5flash11enable_sm90INS1_16FlashAttnFwdSm90INS1_25CollectiveMainloopFwdSm90ILi2EN4cute5tupleIJNS5_1CILi1EEES8_S8_EEENS6_IJNS7_ILi128EEENS7_ILi112EEENS7_ILi192EEEEEELi192ENS_10bfloat16_tEfNS_4arch4Sm90ELb0ELb0ELb1ELb1ELb0ELb0ELb0ELb1ELb1ELb1ELb0ELb0EEENS1_21CollectiveEpilogueFwdINS6_IJSA_SC_SB_EEES9_SE_SG_Li256ELb1ELb1ELb0ELb0EEENS1_36VarlenDynamicPersistentTileSchedulerILi128ELi112ELi256ELi128ELb0ELb1ELb1ELb0ELb1ELb1EEEEEEEEEvNT_6ParamsE)
        .other          _ZN7cutlass13device_kernelIN5flash11enable_sm90INS1_16FlashAttnFwdSm90INS1_25CollectiveMainloopFwdSm90ILi2EN4cute5tupleIJNS5_1CILi1EEES8_S8_EEENS6_IJNS7_ILi128EEENS7_ILi112EEENS7_ILi192EEEEEELi192ENS_10bfloat16_tEfNS_4arch4Sm90ELb0ELb0ELb1ELb1ELb0ELb0ELb0ELb1ELb1ELb1ELb0ELb0EEENS1_21CollectiveEpilogueFwdINS6_IJSA_SC_SB_EEES9_SE_SG_Li256ELb1ELb1ELb0ELb0EEENS1_36VarlenDynamicPersistentTileSchedulerILi128ELi112ELi256ELi128ELb0ELb1ELb1ELb0ELb1ELb1EEEEEEEEEvNT_6ParamsE,@"STO_CUDA_ENTRY STV_DEFAULT"
_ZN7cutlass13device_kernelIN5flash11enable_sm90INS1_16FlashAttnFwdSm90INS1_25CollectiveMainloopFwdSm90ILi2EN4cute5tupleIJNS5_1CILi1EEES8_S8_EEENS6_IJNS7_ILi128EEENS7_ILi112EEENS7_ILi192EEEEEELi192ENS_10bfloat16_tEfNS_4arch4Sm90ELb0ELb0ELb1ELb1ELb0ELb0ELb0ELb1ELb1ELb1ELb0ELb0EEENS1_21CollectiveEpilogueFwdINS6_IJSA_SC_SB_EEES9_SE_SG_Li256ELb1ELb1ELb0ELb0EEENS1_36VarlenDynamicPersistentTileSchedulerILi128ELi112ELi256ELi128ELb0ELb1ELb1ELb0ELb1ELb1EEEEEEEEEvNT_6ParamsE:
        /* <DEDUP_REMOVED lines=17> */
.L_x_367:
[----:B------:R-:W-:Y:S05]  /*0110*/  BSYNC B0 ;  /* 0x0000000000007941 */ /* 0x000fea0003800000 */
.L_x_366:
        /* <DEDUP_REMOVED lines=40> */
.L_x_368:
        /* <DEDUP_REMOVED lines=22> */
.L_x_369:
        /* <DEDUP_REMOVED lines=18> */
.L_x_370:
        /* <DEDUP_REMOVED lines=22> */
.L_x_371:
        /* <DEDUP_REMOVED lines=22> */
.L_x_372:
        /* <DEDUP_REMOVED lines=8> */
.L_x_374:
[----:B------:R-:W-:-:S08]  /*0960*/  NOP ;  /* 0x0000000000007918 */ /* 0x000fd00000000000 */
[----:B------:R-:W1:Y:S02]  /*0970*/  USETMAXREG.TRY_ALLOC.CTAPOOL UP0, 0xf0 ;  /* 0x000000f0000079c8 */ /* 0x000e640008000600 */
[----:B-1----:R-:W-:-:S13]  /*0980*/  PLOP3.LUT P0, PT, PT, PT, UP0, 0x80, 0x0 ;  /* 0x000000000000781c */ /* 0x002fda0003f0f008 */
[----:B------:R-:W-:Y:S05]  /*0990*/  @!P0 BRA `(.L_x_374) ;  /* 0xfffffffc00f08947 */ /* 0x000fea000383ffff */
[----:B------:R-:W1:Y:S08]  /*09a0*/  S2UR UR5, SR_CgaCtaId ;  /* 0x00000000000579c3 */ /* 0x000e700000008800 */
[----:B------:R-:W-:Y:S06]  /*09b0*/  BAR.ARV 0x8, 0x180 ;  /* 0x0206000000007b1d */ /* 0x000fec0000002000 */
[----:B------:R-:W-:-:S02]  /*09c0*/  UMOV UR4, 0x400 ;  /* 0x0000040000047882 */ /* 0x000fc40000000000 */
[----:B------:R-:W-:Y:S01]  /*09d0*/  BAR.SYNC.DEFER_BLOCKING 0x5, 0x180 ;  /* 0x0146000000007b1d */ /* 0x000fe20000010000 */
[----:B-1----:R-:W-:-:S09]  /*09e0*/  ULEA UR4, UR5, UR4, 0x18 ;  /* 0x0000000405047291 */ /* 0x002fd2000f8ec03f */
[----:B------:R-:W1:Y:S01]  /*09f0*/  LDS.128 R40, [UR4+0x368d0] ;  /* 0x0368d004ff287984 */ /* 0x000e620008000c00 */
[----:B------:R-:W-:Y:S01]  /*0a00*/  ULDC UR4, c[0x0][0xc3c] ;  /* 0x00030f0000047ab9 */ /* 0x000fe20000000800 */
[----:B------:R-:W-:Y:S06]  /*0a10*/  BAR.ARV 0x4, 0x180 ;  /* 0x0106000000007b1d */ /* 0x000fec0000002000 */
[----:B-1----:R-:W-:-:S13]  /*0a20*/  ISETP.GE.AND P0, PT, R43, UR4, PT ;  /* 0x000000042b007c0c */ /* 0x002fda000bf06270 */
[----:B------:R-:W-:Y:S05]  /*0a30*/  @P0 EXIT ;  /* 0x000000000000094d */ /* 0x000fea0003800000 */
[----:B------:R-:W2:Y:S01]  /*0a40*/  LDL.LU R10, [R1+0x5c] ;  /* 0x00005c00010a7983 */ /* 0x000ea20000300800 */
[----:B------:R-:W1:Y:S02]  /*0a50*/  S2R R0, SR_TID.X ;  /* 0x0000000000007919 */ /* 0x000e640000002100 */
[----:B-1----:R-:W-:-:S05]  /*0a60*/  VIADD R220, R0, 0xffffff80 ;  /* 0xffffff8000dc7836 */ /* 0x002fca0000000000 */
[----:B------:R-:W-:-:S04]  /*0a70*/  SHF.R.S32.HI R3, RZ, 0x1f, R220 ;  /* 0x0000001fff037819 */ /* 0x000fc800000114dc */
[CC--:B------:R-:W-:Y:S02]  /*0a80*/  LEA.HI R5, R3.reuse, R220.reuse, RZ, 0x7 ;  /* 0x000000dc03057211 */ /* 0x0c0fe400078f38ff */
[-C--:B0-----:R-:W-:Y:S02]  /*0a90*/  LEA.HI R2, R3, R220.reuse, RZ, 0x5 ;  /* 0x000000dc03027211 */ /* 0x081fe400078f28ff */
[----:B------:R-:W-:Y:S02]  /*0aa0*/  LOP3.LUT R211, R5, 0xffffff80, RZ, 0xc0, !PT ;  /* 0xffffff8005d37812 */ /* 0x000fe400078ec0ff */
[----:B------:R-:W-:Y:S01]  /*0ab0*/  LEA.HI R0, R3, R220, RZ, 0x4 ;  /* 0x000000dc03007211 */ /* 0x000fe200078f20ff */
[----:B------:R-:W-:Y:S02]  /*0ac0*/  IMAD.SHL.U32 R2, R2, 0x20, RZ ;  /* 0x0000002002027824 */ /* 0x000fe400078e00ff */
[----:B------:R-:W-:Y:S01]  /*0ad0*/  IMAD.IADD R211, R220, 0x1, -R211 ;  /* 0x00000001dcd37824 */ /* 0x000fe200078e0ad3 */
[----:B------:R-:W-:-:S02]  /*0ae0*/  SHF.R.S32.HI R9, RZ, 0x4, R0 ;  /* 0x00000004ff097819 */ /* 0x000fc40000011400 */
[----:B------:R-:W-:Y:S02]  /*0af0*/  LOP3.LUT R7, R0, 0x3fffff0, RZ, 0xc0, !PT ;  /* 0x03fffff000077812 */ /* 0x000fe400078ec0ff */
[----:B------:R-:W-:Y:S02]  /*0b00*/  SHF.R.S32.HI R4, RZ, 0x1f, R211 ;  /* 0x0000001fff047819 */ /* 0x000fe400000114d3 */
[----:B------:R-:W-:Y:S01]  /*0b10*/  LOP3.LUT R2, R2, 0xfffffc00, RZ, 0xc0, !PT ;  /* 0xfffffc0002027812 */ /* 0x000fe200078ec0ff */
[----:B------:R-:W-:Y:S01]  /*0b20*/  IMAD.IADD R7, R220, 0x1, -R7 ;  /* 0x00000001dc077824 */ /* 0x000fe200078e0a07 */
[----:B------:R-:W-:Y:S02]  /*0b30*/  LEA.HI R0, R0, R9, RZ, 0x1 ;  /* 0x0000000900007211 */ /* 0x000fe400078f08ff */
[----:B------:R-:W-:Y:S01]  /*0b40*/  LEA.HI R6, R4, R211, RZ, 0x2 ;  /* 0x000000d304067211 */ /* 0x000fe200078f10ff */
[----:B------:R-:W-:Y:S01]  /*0b50*/  IMAD R7, R7, 0x40, R2 ;  /* 0x0000004007077824 */ /* 0x000fe200078e0202 */
[----:B------:R-:W-:-:S02]  /*0b60*/  LOP3.LUT R0, R0, 0x1ffffffe, RZ, 0xc0, !PT ;  /* 0x1ffffffe00007812 */ /* 0x000fc400078ec0ff */
[--C-:B------:R-:W-:Y:S02]  /*0b70*/  SHF.R.S32.HI R8, RZ, 0x2, R6.reuse ;  /* 0x00000002ff087819 */ /* 0x100fe40000011406 */
[----:B------:R-:W-:Y:S02]  /*0b80*/  SHF.R.S32.HI R11, RZ, 0x1f, R6 ;  /* 0x0000001fff0b7819 */ /* 0x000fe40000011406 */
[-C--:B------:R-:W-:Y:S01]  /*0b90*/  LEA.HI R2, R3, R220.reuse, RZ, 0x2 ;  /* 0x000000dc03027211 */ /* 0x080fe200078f10ff */
[----:B------:R-:W-:Y:S01]  /*0ba0*/  IMAD.IADD R0, R9, 0x1, -R0 ;  /* 0x0000000109007824 */ /* 0x000fe200078e0a00 */
[----:B------:R-:W-:Y:S02]  /*0bb0*/  LEA.HI R3, R3, R220, RZ, 0x3 ;  /* 0x000000dc03037211 */ /* 0x000fe400078f18ff */
[----:B------:R-:W-:Y:S02]  /*0bc0*/  LEA.HI R11, R11, R8, RZ, 0x3 ;  /* 0x000000080b0b7211 */ /* 0x000fe400078f18ff */
[----:B------:R-:W-:-:S02]  /*0bd0*/  LOP3.LUT R9, R2, 0xfffffffc, RZ, 0xc0, !PT ;  /* 0xfffffffc02097812 */ /* 0x000fc400078ec0ff */
[----:B------:R-:W-:Y:S02]  /*0be0*/  SHF.R.S32.HI R212, RZ, 0x7, R5 ;  /* 0x00000007ffd47819 */ /* 0x000fe40000011405 */
[----:B------:R-:W-:Y:S02]  /*0bf0*/  LOP3.LUT R205, R3, 0xfffffff8, RZ, 0xc0, !PT ;  /* 0xfffffff803cd7812 */ /* 0x000fe400078ec0ff */
[----:B------:R-:W-:Y:S02]  /*0c00*/  LOP3.LUT R11, R11, 0xfffffff8, RZ, 0xc0, !PT ;  /* 0xfffffff80b0b7812 */ /* 0x000fe400078ec0ff */
[----:B------:R-:W-:Y:S02]  /*0c10*/  IADD3 R9, R220, -R9, RZ ;  /* 0x80000009dc097210 */ /* 0x000fe40007ffe0ff */
[----:B------:R-:W-:Y:S02]  /*0c20*/  LEA.HI R4, R4, R211, RZ, 0x5 ;  /* 0x000000d304047211 */ /* 0x000fe400078f28ff */
[----:B------:R-:W-:Y:S01]  /*0c30*/  LEA.HI R5, R5, R212, RZ, 0x1 ;  /* 0x000000d405057211 */ /* 0x000fe200078f08ff */
[----:B------:R-:W-:Y:S01]  /*0c40*/  IMAD R216, R0, 0x8, R7 ;  /* 0x0000000800d87824 */ /* 0x000fe200078e0207 */
[----:B------:R-:W-:Y:S01]  /*0c50*/  LEA.HI R0, R9, R9, RZ, 0x1 ;  /* 0x0000000909007211 */ /* 0x000fe200078f08ff */
[----:B------:R-:W-:Y:S01]  /*0c60*/  IMAD.IADD R205, R220, 0x1, -R205 ;  /* 0x00000001dccd7824 */ /* 0x000fe200078e0acd */
[----:B------:R-:W-:Y:S01]  /*0c70*/  SHF.R.S32.HI R4, RZ, 0x5, R4 ;  /* 0x00000005ff047819 */ /* 0x000fe20000011404 */
[----:B------:R-:W-:Y:S01]  /*0c80*/  IMAD.IADD R11, R8, 0x1, -R11 ;  /* 0x00000001080b7824 */ /* 0x000fe200078e0a0b */
[----:B------:R-:W-:Y:S01]  /*0c90*/  LOP3.LUT R5, R5, 0x3fffffe, RZ, 0xc0, !PT ;  /* 0x03fffffe05057812 */ /* 0x000fe200078ec0ff */
[----:B------:R-:W-:Y:S01]  /*0ca0*/  IMAD.SHL.U32 R18, R205, 0x8, RZ ;  /* 0x00000008cd127824 */ /* 0x000fe200078e00ff */
[----:B------:R-:W-:Y:S01]  /*0cb0*/  LOP3.LUT R6, R6, 0x7ffffffc, RZ, 0xc0, !PT ;  /* 0x7ffffffc06067812 */ /* 0x000fe200078ec0ff */
[----:B------:R-:W-:Y:S01]  /*0cc0*/  IMAD R4, R4, 0x10, R11 ;  /* 0x0000001004047824 */ /* 0x000fe200078e020b */
[----:B------:R-:W-:Y:S01]  /*0cd0*/  LOP3.LUT R0, R0, 0x1ffffffe, RZ, 0xc0, !PT ;  /* 0x1ffffffe00007812 */ /* 0x000fe200078ec0ff */
[----:B------:R-:W-:-:S02]  /*0ce0*/  IMAD.IADD R5, R212, 0x1, -R5 ;  /* 0x00000001d4057824 */ /* 0x000fc400078e0a05 */
[C---:B------:R-:W-:Y:S02]  /*0cf0*/  VIADD R19, R18.reuse, 0x40 ;  /* 0x0000004012137836 */ /* 0x040fe40000000000 */
[----:B------:R-:W-:Y:S02]  /*0d00*/  VIADD R23, R18, 0x80 ;  /* 0x0000008012177836 */ /* 0x000fe40000000000 */
[----:B------:R-:W-:Y:S02]  /*0d10*/  IMAD.MOV.U32 R7, RZ, RZ, -0x2 ;  /* 0xfffffffeff077424 */ /* 0x000fe400078e00ff */
[----:B------:R-:W-:Y:S02]  /*0d20*/  IMAD.IADD R6, R211, 0x1, -R6 ;  /* 0x00000001d3067824 */ /* 0x000fe400078e0a06 */
[----:B------:R-:W-:Y:S02]  /*0d30*/  IMAD.IADD R0, R9, 0x1, -R0 ;  /* 0x0000000109007824 */ /* 0x000fe400078e0a00 */
[----:B------:R-:W-:Y:S01]  /*0d40*/  IMAD R213, R5, 0x40, R4 ;  /* 0x0000004005d57824 */ /* 0x000fe200078e0204 */
[----:B------:R-:W-:Y:S01]  /*0d50*/  CS2R R16, SRZ ;  /* 0x0000000000107805 */ /* 0x000fe2000001ff00 */
[----:B------:R-:W-:Y:S01]  /*0d60*/  IMAD R214, R6, R7, 0x70 ;  /* 0x0000007006d67424 */ /* 0x000fe200078e0207 */
[----:B------:R-:W-:Y:S01]  /*0d70*/  SHF.R.S32.HI R209, RZ, 0x3, R3 ;  /* 0x00000003ffd17819 */ /* 0x000fe20000011403 */
[----:B------:R-:W-:Y:S01]  /*0d80*/  IMAD.MOV.U32 R210, RZ, RZ, RZ ;  /* 0x000000ffffd27224 */ /* 0x000fe200078e00ff */
[----:B------:R-:W-:Y:S01]  /*0d90*/  SHF.R.S32.HI R219, RZ, 0x1f, R18 ;  /* 0x0000001fffdb7819 */ /* 0x000fe20000011412 */
[----:B------:R-:W-:Y:S01]  /*0da0*/  IMAD R215, R0, 0x8, R213 ;  /* 0x0000000800d77824 */ /* 0x000fe200078e02d5 */
[----:B------:R-:W-:-:S02]  /*0db0*/  SHF.R.S32.HI R218, RZ, 0x1f, R19 ;  /* 0x0000001fffda7819 */ /* 0x000fc40000011413 */
[----:B------:R-:W-:Y:S02]  /*0dc0*/  SHF.R.S32.HI R217, RZ, 0x1f, R23 ;  /* 0x0000001fffd97819 */ /* 0x000fe40000011417 */
[----:B--2---:R-:W-:-:S07]  /*0dd0*/  LOP3.LUT R22, R10, 0x1, RZ, 0xfc, !PT ;  /* 0x000000010a167812 */ /* 0x004fce00078efcff */
.L_x_417:
[----:B0-2-4-:R-:W0:Y:S01]  /*0de0*/  LDC.64 R2, c[0x0][0xc88] ;  /* 0x00032200ff027b82 */ /* 0x015e220000000a00 */
[----:B------:R-:W-:Y:S01]  /*0df0*/  ULDC.64 UR4, c[0x0][0xa28] ;  /* 0x00028a0000047ab9 */ /* 0x000fe20000000a00 */
[----:B------:R-:W-:Y:S01]  /*0e00*/  MOV R0, RZ ;  /* 0x000000ff00007202 */ /* 0x000fe20000000f00 */
[----:B------:R-:W-:Y:S01]  /*0e10*/  ULDC.64 UR6, c[0x0][0xa20] ;  /* 0x0002880000067ab9 */ /* 0x000fe20000000a00 */
[----:B0-----:R-:W-:-:S05]  /*0e20*/  IMAD.WIDE R2, R43, 0x4, R2 ;  /* 0x000000042b027825 */ /* 0x001fca00078e0202 */
[----:B------:R-:W2:Y:S01]  /*0e30*/  LDG.E R204, desc[UR60][R2.64] ;  /* 0x0000003c02cc7981 */ /* 0x000ea2000c1e1900 */
[----:B------:R-:W-:-:S04]  /*0e40*/  ISETP.NE.U32.AND P0, PT, RZ, UR4, PT ;  /* 0x00000004ff007c0c */ /* 0x000fc8000bf05070 */
[----:B------:R-:W-:Y:S02]  /*0e50*/  ISETP.NE.AND.EX P0, PT, RZ, UR5, PT, P0 ;  /* 0x00000005ff007c0c */ /* 0x000fe4000bf05300 */
[----:B--2---:R-:W-:-:S11]  /*0e60*/  SHF.R.S32.HI R208, RZ, 0x1f, R204 ;  /* 0x0000001fffd07819 */ /* 0x004fd600000114cc */
[----:B---3--:R-:W-:-:S04]  /*0e70*/  @P0 LEA R4, P1, R204, UR4, 0x2 ;  /* 0x00000004cc040c11 */ /* 0x008fc8000f8210ff */
[----:B------:R-:W-:Y:S01]  /*0e80*/  @P0 LEA.HI.X R5, R204, UR5, R208, 0x2, P1 ;  /* 0x00000005cc050c11 */ /* 0x000fe200088f14d0 */
[----:B------:R-:W-:-:S04]  /*0e90*/  ULDC.64 UR4, c[0x0][0x418] ;  /* 0x0001060000047ab9 */ /* 0x000fc80000000a00 */
[----:B------:R0:W5:Y:S01]  /*0ea0*/  @P0 LDG.E R0, desc[UR60][R4.64] ;  /* 0x0000003c04000981 */ /* 0x000162000c1e1900 */
[----:B------:R-:W-:Y:S01]  /*0eb0*/  ISETP.NE.U32.AND P0, PT, RZ, UR6, PT ;  /* 0x00000006ff007c0c */ /* 0x000fe2000bf05070 */
[----:B------:R-:W-:-:S03]  /*0ec0*/  UISETP.NE.U32.AND UP0, UPT, UR4, URZ, UPT ;  /* 0x0000003f0400728c */ /* 0x000fc6000bf05070 */
[----:B------:R-:W-:Y:S01]  /*0ed0*/  ISETP.NE.AND.EX P0, PT, RZ, UR7, PT, P0 ;  /* 0x00000007ff007c0c */ /* 0x000fe2000bf05300 */
[----:B------:R-:W-:Y:S01]  /*0ee0*/  UISETP.NE.AND.EX UP0, UPT, UR5, URZ, UPT, UP0 ;  /* 0x0000003f0500728c */ /* 0x000fe2000bf05300 */
[----:B------:R-:W-:Y:S02]  /*0ef0*/  ULDC UR4, c[0x0][0x424] ;  /* 0x0001090000047ab9 */ /* 0x000fe40000000800 */
[----:B------:R-:W-:Y:S01]  /*0f00*/  ULDC UR5, c[0x0][0x2f0] ;  /* 0x0000bc0000057ab9 */ /* 0x000fe20000000800 */
[----:B------:R-:W-:-:S04]  /*0f10*/  USEL UR4, UR4, 0x1, UP0 ;  /* 0x0000000104047887 */ /* 0x000fc80008000000 */
[----:B------:R-:W-:-:S04]  /*0f20*/  UIMAD UR4, UR4, UR5, URZ ;  /* 0x00000005040472a4 */ /* 0x000fc8000f8e023f */
[C---:B------:R-:W-:Y:S02]  /*0f30*/  @P0 LEA R2, P1, R204.reuse, UR6, 0x2 ;  /* 0x00000006cc020c11 */ /* 0x040fe4000f8210ff */
[----:B------:R-:W-:Y:S02]  /*0f40*/  IMAD.U32 R83, RZ, RZ, UR4 ;  /* 0x00000004ff537e24 */ /* 0x000fe4000f8e00ff */
[----:B------:R-:W-:-:S05]  /*0f50*/  @P0 LEA.HI.X R3, R204, UR7, R208, 0x2, P1 ;  /* 0x00000007cc030c11 */ /* 0x000fca00088f14d0 */
[----:B------:R0:W5:Y:S01]  /*0f60*/  @P0 LDG.E R83, desc[UR60][R2.64] ;  /* 0x0000003c02530981 */ /* 0x000162000c1e1900 */
[----:B------:R-:W-:Y:S05]  /*0f70*/  @P0 BRA `(.L_x_375) ;  /* 0x0000000000240947 */ /* 0x000fea0003800000 */
[----:B------:R-:W-:Y:S02]  /*0f80*/  ULDC.64 UR4, c[0x0][0xa08] ;  /* 0x0002820000047ab9 */ /* 0x000fe40000000a00 */
[----:B------:R-:W-:-:S04]  /*0f90*/  ISETP.NE.U32.AND P0, PT, RZ, UR4, PT ;  /* 0x00000004ff007c0c */ /* 0x000fc8000bf05070 */
[----:B------:R-:W-:-:S13]  /*0fa0*/  ISETP.NE.AND.EX P0, PT, RZ, UR5, PT, P0 ;  /* 0x00000005ff007c0c */ /* 0x000fda000bf05300 */
[----:B------:R-:W-:Y:S05]  /*0fb0*/  @!P0 BRA `(.L_x_375) ;  /* 0x0000000000148947 */ /* 0x000fea0003800000 */
[----:B0-----:R-:W0:Y:S02]  /*0fc0*/  LDC.64 R2, c[0x0][0xa08] ;  /* 0x00028200ff027b82 */ /* 0x001e240000000a00 */
[----:B0-----:R-:W-:-:S05]  /*0fd0*/  IMAD.WIDE R2, R204, 0x4, R2 ;  /* 0x00000004cc027825 */ /* 0x001fca00078e0202 */
[----:B-----5:R-:W2:Y:S04]  /*0fe0*/  LDG.E R83, desc[UR60][R2.64] ;  /* 0x0000003c02537981 */ /* 0x020ea8000c1e1900 */
[----:B------:R-:W2:Y:S02]  /*0ff0*/  LDG.E R4, desc[UR60][R2.64+0x4] ;  /* 0x0000043c02047981 */ /* 0x000ea4000c1e1900 */
[----:B--2---:R-:W-:-:S07]  /*1000*/  IMAD.IADD R83, R4, 0x1, -R83 ;  /* 0x0000000104537824 */ /* 0x004fce00078e0a53 */
.L_x_375:
[----:B-----5:R-:W-:Y:S01]  /*1010*/  IMAD.IADD R83, R83, 0x1, -R0 ;  /* 0x0000000153537824 */ /* 0x020fe200078e0a00 */
[----:B------:R-:W-:Y:S01]  /*1020*/  PLOP3.LUT P0, PT, PT, PT, PT, 0x80, 0x0 ;  /* 0x000000000000781c */ /* 0x000fe20003f0f070 */
[----:B0-----:R-:W-:Y:S01]  /*1030*/  IMAD.MOV.U32 R2, RZ, RZ, RZ ;  /* 0x000000ffff027224 */ /* 0x001fe200078e00ff */
[----:B------:R-:W-:Y:S01]  /*1040*/  CS2R R118, SRZ ;  /* 0x0000000000767805 */ /* 0x000fe2000001ff00 */
[C---:B------:R-:W-:Y:S01]  /*1050*/  VIADD R3, R83.reuse, 0x6f ;  /* 0x0000006f53037836 */ /* 0x040fe20000000000 */
[----:B------:R-:W-:Y:S01]  /*1060*/  ISETP.GE.AND P1, PT, R83, 0x1, PT ;  /* 0x000000015300780c */ /* 0x000fe20003f26270 */
[----:B------:R-:W-:Y:S01]  /*1070*/  IMAD.MOV.U32 R207, RZ, RZ, R41 ;  /* 0x000000ffffcf7224 */ /* 0x000fe200078e0029 */
[----:B------:R-:W-:Y:S01]  /*1080*/  CS2R R116, SRZ ;  /* 0x0000000000747805 */ /* 0x000fe2000001ff00 */
[----:B------:R-:W-:Y:S01]  /*1090*/  IMAD.HI R2, R3, -0x6db6db6d, R2 ;  /* 0x9249249303027827 */ /* 0x000fe200078e0202 */
[----:B------:R-:W-:Y:S02]  /*10a0*/  CS2R R114, SRZ ;  /* 0x0000000000727805 */ /* 0x000fe4000001ff00 */
[----:B------:R-:W-:-:S02]  /*10b0*/  CS2R R112, SRZ ;  /* 0x0000000000707805 */ /* 0x000fc4000001ff00 */
[----:B------:R-:W-:Y:S01]  /*10c0*/  CS2R R110, SRZ ;  /* 0x00000000006e7805 */ /* 0x000fe2000001ff00 */
[----:B------:R-:W-:Y:S01]  /*10d0*/  IMAD.MOV.U32 R206, RZ, RZ, R42 ;  /* 0x000000ffffce7224 */ /* 0x000fe200078e002a */
[----:B------:R-:W-:Y:S01]  /*10e0*/  SHF.R.U32.HI R3, RZ, 0x1f, R2 ;  /* 0x0000001fff037819 */ /* 0x000fe20000011602 */
[----:B------:R-:W-:Y:S01]  /*10f0*/  IMAD.MOV.U32 R0, RZ, RZ, RZ ;  /* 0x000000ffff007224 */ /* 0x000fe200078e00ff */
[----:B------:R-:W-:Y:S02]  /*1100*/  CS2R R108, SRZ ;  /* 0x00000000006c7805 */ /* 0x000fe4000001ff00 */
[----:B------:R-:W-:Y:S02]  /*1110*/  CS2R R106, SRZ ;  /* 0x00000000006a7805 */ /* 0x000fe4000001ff00 */
[----:B------:R-:W-:Y:S02]  /*1120*/  LEA.HI.SX32 R120, R2, R3, 0x1a ;  /* 0x0000000302787211 */ /* 0x000fe400078fd2ff */
        /* <DEDUP_REMOVED lines=11> */
[----:B------:R-:W-:Y:S01]  /*11e0*/  CS2R R84, SRZ ;  /* 0x0000000000547805 */ /* 0x000fe2000001ff00 */
[----:B------:R-:W-:Y:S01]  /*11f0*/  IMAD.MOV.U32 R39, RZ, RZ, RZ ;  /* 0x000000ffff277224 */ /* 0x000fe200078e00ff */
[----:B------:R-:W-:Y:S01]  /*1200*/  CS2R R80, SRZ ;  /* 0x0000000000507805 */ /* 0x000fe2000001ff00 */
[----:B------:R-:W-:Y:S01]  /*1210*/  IMAD.MOV.U32 R82, RZ, RZ, RZ ;  /* 0x000000ffff527224 */ /* 0x000fe200078e00ff */
        /* <DEDUP_REMOVED lines=22> */
[----:B------:R-:W-:Y:S02]  /*1380*/  MOV R121, RZ ;  /* 0x000000ff00797202 */ /* 0x000fe40000000f00 */
[----:B------:R-:W-:Y:S02]  /*1390*/  CS2R R132, SRZ ;  /* 0x0000000000847805 */ /* 0x000fe4000001ff00 */
[----:B------:R-:W-:Y:S01]  /*13a0*/  CS2R R122, SRZ ;  /* 0x00000000007a7805 */ /* 0x000fe2000001ff00 */
[----:B------:R-:W-:Y:S01]  /*13b0*/  IMAD.MOV.U32 R36, RZ, RZ, RZ ;  /* 0x000000ffff247224 */ /* 0x000fe200078e00ff */
[----:B------:R-:W-:-:S02]  /*13c0*/  CS2R R6, SRZ ;  /* 0x0000000000067805 */ /* 0x000fc4000001ff00 */
[----:B------:R-:W-:Y:S01]  /*13d0*/  CS2R R134, SRZ ;  /* 0x0000000000867805 */ /* 0x000fe2000001ff00 */
[----:B------:R-:W-:Y:S01]  /*13e0*/  IMAD.MOV.U32 R24, RZ, RZ, RZ ;  /* 0x000000ffff187224 */ /* 0x000fe200078e00ff */
[----:B------:R-:W-:Y:S06]  /*13f0*/  @!P1 BRA `(.L_x_376) ;  /* 0x000000a0008c9947 */ /* 0x000fec0003800000 */
[----:B------:R-:W0:Y:S01]  /*1400*/  SHFL.IDX PT, R0, R212, RZ, 0x1f ;  /* 0x00001fffd4007589 */ /* 0x000e2200000e0000 */
[----:B------:R-:W1:Y:S01]  /*1410*/  S2UR UR7, SR_CgaCtaId ;  /* 0x00000000000779c3 */ /* 0x000e620000008800 */
[----:B------:R-:W-:Y:S01]  /*1420*/  UMOV UR6, 0x400 ;  /* 0x0000040000067882 */ /* 0x000fe20000000000 */
[----:B0-----:R-:W-:Y:S01]  /*1430*/  R2UR UR4, R0 ;  /* 0x00000000000472ca */ /* 0x001fe200000e0000 */
[----:B-1----:R-:W-:-:S04]  /*1440*/  ULEA UR6, UR7, UR6, 0x18 ;  /* 0x0000000607067291 */ /* 0x002fc8000f8ec03f */
[----:B------:R-:W-:-:S04]  /*1450*/  UIADD3 UR6, UR6, 0x15400, URZ ;  /* 0x0001540006067890 */ /* 0x000fc8000fffe03f */
[----:B------:R-:W-:-:S04]  /*1460*/  ULOP3.LUT UP0, URZ, UR6, 0x9f, URZ, 0xc0, !UPT ;  /* 0x0000009f063f7892 */ /* 0x000fc8000f80c03f */
[----:B------:R-:W-:Y:S02]  /*1470*/  ULEA.HI UR5, UR4, UR4, URZ, 0x1 ;  /* 0x0000000404057291 */ /* 0x000fe4000f8f083f */
[----:B------:R-:W-:Y:S02]  /*1480*/  PLOP3.LUT P0, PT, PT, PT, UP0, 0x80, 0x0 ;  /* 0x000000000000781c */ /* 0x000fe40003f0f008 */
[----:B------:R-:W-:-:S04]  /*1490*/  ULOP3.LUT UR5, UR5, 0x1e, URZ, 0xc0, !UPT ;  /* 0x0000001e05057892 */ /* 0x000fc8000f8ec03f */
[----:B------:R-:W-:-:S04]  /*14a0*/  UIADD3 UR5, UR4, -UR5, URZ ;  /* 0x8000000504057290 */ /* 0x000fc8000fffe03f */
[----:B------:R-:W-:-:S04]  /*14b0*/  ULEA UR5, UR5, UR6, 0xd ;  /* 0x0000000605057291 */ /* 0x000fc8000f8e683f */
[----:B------:R-:W-:-:S04]  /*14c0*/  USHF.R.U32.HI UR5, URZ, 0x4, UR5 ;  /* 0x000000043f057899 */ /* 0x000fc80008011605 */
[----:B------:R-:W-:Y:S01]  /*14d0*/  ULOP3.LUT UR36, UR5, 0x3fff, URZ, 0xc0, !UPT ;  /* 0x00003fff05247892 */ /* 0x000fe2000f8ec03f */
[----:B------:R-:W-:Y:S11]  /*14e0*/  @!P0 BRA `(.L_x_377) ;  /* 0x0000000000408947 */ /* 0x000ff60003800000 */
        /* <DEDUP_REMOVED lines=8> */
[----:B------:R-:W-:Y:S01]  /*1570*/  MOV R13, RZ ;  /* 0x000000ff000d7202 */ /* 0x000fe20000000f00 */
[----:B------:R-:W-:Y:S02]  /*1580*/  IMAD.U32 R6, RZ, RZ, UR4 ;  /* 0x00000004ff067e24 */ /* 0x000fe4000f8e00ff */
[----:B------:R-:W-:-:S02]  /*1590*/  IMAD.U32 R7, RZ, RZ, UR5 ;  /* 0x00000005ff077e24 */ /* 0x000fc4000f8e00ff */
[----:B------:R-:W-:Y:S02]  /*15a0*/  IMAD.U32 R11, RZ, RZ, UR7 ;  /* 0x00000007ff0b7e24 */ /* 0x000fe4000f8e00ff */
[----:B------:R-:W-:Y:S02]  /*15b0*/  IMAD.MOV.U32 R8, RZ, RZ, 0x70 ;  /* 0x00000070ff087424 */ /* 0x000fe400078e00ff */
[----:B0-----:R-:W-:-:S07]  /*15c0*/  IMAD.MOV.U32 R12, RZ, RZ, 0x1 ;  /* 0x00000001ff0c7424 */ /* 0x001fce00078e00ff */
[----:B------:R-:W-:-:S07]  /*15d0*/  LEPC R20, `(.L_x_377) ;  /* 0x000000001014794e */ /* 0x000fce0000000000 */
[----:B-1----:R-:W-:Y:S05]  /*15e0*/  CALL.ABS.NOINC R2 ;  /* 0x0000000002007343 */ /* 0x002fea0003c00000 */
.L_x_377:
[----:B------:R-:W0:Y:S01]  /*15f0*/  S2UR UR5, SR_CgaCtaId ;  /* 0x00000000000579c3 */ /* 0x000e220000008800 */
[----:B------:R-:W-:Y:S01]  /*1600*/  LEA.HI R0, R210, R210, RZ, 0x1 ;  /* 0x000000d2d2007211 */ /* 0x000fe200078f08ff */
[----:B------:R-:W-:Y:S01]  /*1610*/  UMOV UR4, 0x400 ;  /* 0x0000040000047882 */ /* 0x000fe20000000000 */
[----:B------:R-:W-:Y:S01]  /*1620*/  BSSY B0, `(.L_x_378) ;  /* 0x0000009000007945 */ /* 0x000fe20003800000 */
[----:B------:R-:W-:Y:S02]  /*1630*/  ISETP.NE.AND P0, PT, R22, 0x3, PT ;  /* 0x000000031600780c */ /* 0x000fe40003f05270 */
[----:B------:R-:W-:-:S05]  /*1640*/  LOP3.LUT R3, R0, 0xfffffffe, RZ, 0xc0, !PT ;  /* 0xfffffffe00037812 */ /* 0x000fca00078ec0ff */
[----:B------:R-:W-:-:S05]  /*1650*/  IMAD.IADD R3, R210, 0x1, -R3 ;  /* 0x00000001d2037824 */ /* 0x000fca00078e0a03 */
[----:B------:R-:W-:Y:S01]  /*1660*/  SHF.L.U32 R3, R3, 0x1f, RZ ;  /* 0x0000001f03037819 */ /* 0x000fe200000006ff */
[----:B0-----:R-:W-:-:S06]  /*1670*/  ULEA UR4, UR5, UR4, 0x18 ;  /* 0x0000000405047291 */ /* 0x001fcc000f8ec03f */
[----:B------:R-:W-:-:S04]  /*1680*/  IMAD.U32 R2, RZ, RZ, UR4 ;  /* 0x00000004ff027e24 */ /* 0x000fc8000f8e00ff */
[----:B------:R-:W0:Y:S02]  /*1690*/  SYNCS.PHASECHK.TRANS64.TRYWAIT P1, [R2+URZ+0x36800], R3 ;  /* 0x03680003020075a7 */ /* 0x000e24000802017f */
[----:B0-----:R-:W-:Y:S05]  /*16a0*/  @!P1 BRA `(.L_x_379) ;  /* 0x00000128009c9947 */ /* 0x001fea0003800000 */
.L_x_546:
[----:B------:R-:W-:Y:S05]  /*16b0*/  BSYNC B0 ;  /* 0x0000000000007941 */ /* 0x000fea0003800000 */
.L_x_378:
[----:B------:R-:W-:Y:S05]  /*16c0*/  @!P0 BRA `(.L_x_380) ;  /* 0x0000000000048947 */ /* 0x000fea0003800000 */
[----:B------:R-:W-:Y:S01]  /*16d0*/  BPT.TRAP 0x1 ;  /* 0x000000040000795c */ /* 0x000fe20000300000 */
.L_x_380:
[----:B------:R-:W-:Y:S01]  /*16e0*/  IMAD R0, R16, 0x8, R2 ;  /* 0x0000000810007824 */ /* 0x000fe200078e0202 */
[----:B0-----:R-:W-:-:S04]  /*16f0*/  SHF.L.U32 R3, R17, 0x1f, RZ ;  /* 0x0000001f11037819 */ /* 0x001fc800000006ff */
[----:B------:R0:W1:Y:S01]  /*1700*/  SYNCS.PHASECHK.TRANS64.TRYWAIT P2, [R0+URZ+0x36830], R3 ;  /* 0x03683003000075a7 */ /* 0x000062000804017f */
[----:B------:R-:W-:Y:S05]  /*1710*/  @!P0 BRA `(.L_x_381) ;  /* 0x0000000000048947 */ /* 0x000fea0003800000 */
[----:B------:R-:W-:Y:S01]  /*1720*/  BPT.TRAP 0x1 ;  /* 0x000000040000795c */ /* 0x000fe20000300000 */
.L_x_381:
[----:B------:R-:W2:Y:S01]  /*1730*/  S2R R4, SR_TID.X ;  /* 0x0000000000047919 */ /* 0x000ea20000002100 */
[----:B------:R-:W-:Y:S01]  /*1740*/  IMAD.MOV.U32 R119, RZ, RZ, RZ ;  /* 0x000000ffff777224 */ /* 0x000fe200078e00ff */
[----:B--2---:R-:W-:Y:S01]  /*1750*/  LOP3.LUT P1, RZ, R4, 0x7f, RZ, 0xc0, !PT ;  /* 0x0000007f04ff7812 */ /* 0x004fe2000782c0ff */
[----:B-1----:R-:W-:-:S12]  /*1760*/  @P2 BRA `(.L_x_382) ;  /* 0x0000000000082947 */ /* 0x002fd80003800000 */
[----:B------:R-:W1:Y:S02]  /*1770*/  SYNCS.PHASECHK.TRANS64.TRYWAIT P2, [R0+URZ+0x36830], R3 ;  /* 0x03683003000075a7 */ /* 0x000e64000804017f */
[----:B-1----:R-:W-:Y:S05]  /*1780*/  @!P2 BRA `(.L_x_383) ;  /* 0x000001280078a947 */ /* 0x002fea0003800000 */
.L_x_382:
[----:B------:R-:W-:Y:S05]  /*1790*/  WARPSYNC.ALL ;  /* 0x0000000000007948 */ /* 0x000fea0003800000 */
[----:B01----:R-:W-:Y:S01]  /*17a0*/  VIADD R3, R2, 0x21400 ;  /* 0x0002140002037836 */ /* 0x003fe20000000000 */
[----:B------:R-:W-:Y:S01]  /*17b0*/  ULOP3.LUT UR5, UR36, 0x10000, URZ, 0xfc, !UPT ;  /* 0x0001000024057892 */ /* 0x000fe2000f8efc3f */
[----:B------:R-:W-:Y:S01]  /*17c0*/  WARPGROUP.ARRIVE ;  /* 0x00000000000079c5 */ /* 0x000fe20000000000 */
[----:B------:R-:W-:Y:S01]  /*17d0*/  UMOV UR53, 0x40000040 ;  /* 0x4000004000357882 */ /* 0x000fe20000000000 */
[----:B------:R-:W-:Y:S01]  /*17e0*/  UMOV UR55, 0x40000040 ;  /* 0x4000004000377882 */ /* 0x000fe20000000000 */
[----:B------:R-:W-:Y:S01]  /*17f0*/  SHF.R.U32.HI R3, RZ, 0x4, R3 ;  /* 0x00000004ff037819 */ /* 0x000fe20000011603 */
[----:B------:R-:W-:Y:S01]  /*1800*/  UMOV UR13, UR53 ;  /* 0x00000035000d7c82 */ /* 0x000fe20008000000 */
[----:B------:R-:W-:Y:S01]  /*1810*/  UMOV UR15, 0x40000040 ;  /* 0x40000040000f7882 */ /* 0x000fe20000000000 */
[----:B------:R-:W-:Y:S01]  /*1820*/  UMOV UR52, UR5 ;  /* 0x0000000500347c82 */ /* 0x000fe20008000000 */
[----:B------:R-:W-:Y:S01]  /*1830*/  LOP3.LUT R3, R3, 0x3fff, RZ, 0xc0, !PT ;  /* 0x00003fff03037812 */ /* 0x000fe200078ec0ff */
[----:B------:R-:W-:Y:S01]  /*1840*/  UMOV UR12, UR52 ;  /* 0x00000034000c7c82 */ /* 0x000fe20008000000 */
[----:B------:R-:W-:Y:S01]  /*1850*/  UMOV UR16, UR52 ;  /* 0x0000003400107c82 */ /* 0x000fe20008000000 */
[----:B------:R-:W-:Y:S01]  /*1860*/  UMOV UR17, UR53 ;  /* 0x0000003500117c82 */ /* 0x000fe20008000000 */
[----:B------:R-:W-:Y:S01]  /*1870*/  LOP3.LUT R5, R3, 0x10000, RZ, 0xfc, !PT ;  /* 0x0001000003057812 */ /* 0x000fe200078efcff */
[----:B------:R-:W-:Y:S01]  /*1880*/  UMOV UR19, 0x40000040 ;  /* 0x4000004000137882 */ /* 0x000fe20000000000 */
[----:B------:R-:W-:Y:S01]  /*1890*/  UMOV UR20, UR52 ;  /* 0x0000003400147c82 */ /* 0x000fe20008000000 */
[----:B------:R-:W-:Y:S01]  /*18a0*/  UMOV UR21, UR53 ;  /* 0x0000003500157c82 */ /* 0x000fe20008000000 */
[----:B------:R-:W-:Y:S01]  /*18b0*/  UMOV UR23, 0x40000040 ;  /* 0x4000004000177882 */ /* 0x000fe20000000000 */
[----:B------:R-:W-:Y:S01]  /*18c0*/  IMAD R3, R16, 0xa80, R5 ;  /* 0x00000a8010037824 */ /* 0x000fe200078e0205 */
[----:B------:R-:W-:Y:S01]  /*18d0*/  UMOV UR8, UR52 ;  /* 0x0000003400087c82 */ /* 0x000fe20008000000 */
[----:B------:R-:W-:Y:S01]  /*18e0*/  UMOV UR9, UR53 ;  /* 0x0000003500097c82 */ /* 0x000fe20008000000 */
[----:B------:R-:W-:Y:S01]  /*18f0*/  UMOV UR11, 0x40000040 ;  /* 0x40000040000b7882 */ /* 0x000fe20000000000 */
[----:B------:R-:W-:Y:S01]  /*1900*/  UIADD3 UR7, UR5, 0x2, URZ ;  /* 0x0000000205077890 */ /* 0x000fe2000fffe03f */
[----:B------:R-:W-:Y:S01]  /*1910*/  R2UR UR4, R3 ;  /* 0x00000000030472ca */ /* 0x000fe200000e0000 */
        /* <DEDUP_REMOVED lines=8> */
[----:B------:R-:W-:Y:S01]  /*19a0*/  MOV R6, UR53 ;  /* 0x0000003500067c02 */ /* 0x000fe20008000f00 */
[----:B------:R-:W-:Y:S01]  /*19b0*/  IMAD.IADD R9, R214, 0x1, R83 ;  /* 0x00000001d6097824 */ /* 0x000fe200078e0253 */
[----:B------:R-:W-:Y:S01]  /*19c0*/  MOV R7, UR52 ;  /* 0x0000003400077c02 */ /* 0x000fe20008000f00 */
[----:B------:R-:W-:Y:S01]  /*19d0*/  @!P1 VIADD R0, R0, 0x36840 ;  /* 0x0003684000009836 */ /* 0x000fe20000000000 */
[----:B------:R-:W-:Y:S01]  /*19e0*/  UMOV UR54, UR4 ;  /* 0x0000000400367c82 */ /* 0x000fe20008000000 */
[----:B------:R-:W-:Y:S01]  /*19f0*/  UIADD3 UR14, UR4, 0x80, URZ ;  /* 0x00000080040e7890 */ /* 0x000fe2000fffe03f */
[----:B------:R-:W-:Y:S01]  /*1a00*/  HGMMA.64x16x16.F32.BF16 R72, gdesc[UR52], RZ, !UPT, gsb0 ;  /* 0x00200000344879f0 */ /* 0x000fe2000c0018ff */
[----:B------:R-:W-:Y:S01]  /*1a10*/  UIADD3 UR18, UR4, 0x100, URZ ;  /* 0x0000010004127890 */ /* 0x000fe2000fffe03f */
[----:B------:R-:W-:Y:S01]  /*1a20*/  P2R R80, PR, RZ, 0x1 ;  /* 0x00000001ff507803 */ /* 0x000fe20000000000 */
[----:B------:R-:W-:Y:S01]  /*1a30*/  UIADD3 UR22, UR4, 0x180, URZ ;  /* 0x0000018004167890 */ /* 0x000fe2000fffe03f */
[----:B------:R-:W-:Y:S01]  /*1a40*/  @!P1 PRMT R0, RZ, 0x654, R0 ;  /* 0x00000654ff009816 */ /* 0x000fe20000000000 */
[----:B------:R-:W-:Y:S01]  /*1a50*/  UIADD3 UR54, UR4, 0x200, URZ ;  /* 0x0000020004367890 */ /* 0x000fe2000fffe03f */
[-C--:B------:R-:W-:Y:S01]  /*1a60*/  MOV R118, R119.reuse ;  /* 0x0000007700767202 */ /* 0x080fe20000000f00 */
[----:B------:R-:W-:Y:S01]  /*1a70*/  UMOV UR55, 0x40000040 ;  /* 0x4000004000377882 */ /* 0x000fe20000000000 */
[----:B------:R-:W-:Y:S01]  /*1a80*/  UIADD3 UR10, UR4, 0x280, URZ ;  /* 0x00000280040a7890 */ /* 0x000fe2000fffe03f */
[--C-:B------:R-:W-:Y:S01]  /*1a90*/  IMAD.MOV.U32 R116, RZ, RZ, R119.reuse ;  /* 0x000000ffff747224 */ /* 0x100fe200078e0077 */
        /* <DEDUP_REMOVED lines=18> */
[----:B------:R-:W-:Y:S01]  /*1bc0*/  MOV R96, R119 ;  /* 0x0000007700607202 */ /* 0x000fe20000000f00 */
[----:B------:R-:W-:-:S02]  /*1bd0*/  IMAD.MOV.U32 R94, RZ, RZ, R119 ;  /* 0x000000ffff5e7224 */ /* 0x000fc400078e0077 */
[--C-:B------:R-:W-:Y:S02]  /*1be0*/  IMAD.MOV.U32 R92, RZ, RZ, R119.reuse ;  /* 0x000000ffff5c7224 */ /* 0x100fe400078e0077 */
[--C-:B------:R-:W-:Y:S02]  /*1bf0*/  IMAD.MOV.U32 R90, RZ, RZ, R119.reuse ;  /* 0x000000ffff5a7224 */ /* 0x100fe400078e0077 */
[--C-:B------:R-:W-:Y:S02]  /*1c00*/  IMAD.MOV.U32 R88, RZ, RZ, R119.reuse ;  /* 0x000000ffff587224 */ /* 0x100fe400078e0077 */
[--C-:B------:R-:W-:Y:S02]  /*1c10*/  IMAD.MOV.U32 R86, RZ, RZ, R119.reuse ;  /* 0x000000ffff567224 */ /* 0x100fe400078e0077 */
[--C-:B------:R-:W-:Y:S02]  /*1c20*/  IMAD.MOV.U32 R84, RZ, RZ, R119.reuse ;  /* 0x000000ffff547224 */ /* 0x100fe400078e0077 */
[----:B------:R-:W-:Y:S01]  /*1c30*/  IMAD.MOV.U32 R82, RZ, RZ, R119 ;  /* 0x000000ffff527224 */ /* 0x000fe200078e0077 */
[----:B------:R-:W-:-:S02]  /*1c40*/  WARPGROUP.DEPBAR.LE gsb0, 0x0 ;  /* 0x00008000000079c5 */ /* 0x000fc40000010000 */
[----:B------:R-:W-:-:S06]  /*1c50*/  WARPGROUP.ARRIVE ;  /* 0x00000000000079c5 */ /* 0x000fcc0000000000 */
[----:B------:R-:W-:Y:S01]  /*1c60*/  HGMMA.64x16x16.F32.BF16 R64, gdesc[UR12], RZ, !UPT, gsb0 ;  /* 0x002000000c4079f0 */ /* 0x000fe2000c0018ff */
[----:B------:R-:W-:Y:S02]  /*1c70*/  UIADD3 UR12, UR4, 0x2, URZ ;  /* 0x00000002040c7890 */ /* 0x000fe4000fffe03f */
[----:B------:R-:W-:Y:S01]  /*1c80*/  UIADD3 UR14, UR4, 0x282, URZ ;  /* 0x00000282040e7890 */ /* 0x000fe2000fffe03f */
[----:B------:R-:W-:Y:S01]  /*1c90*/  UMOV UR15, 0x40000040 ;  /* 0x40000040000f7882 */ /* 0x000fe20000000000 */
[----:B------:R-:W-:Y:S02]  /*1ca0*/  WARPGROUP.DEPBAR.LE gsb0, 0x0 ;  /* 0x00008000000079c5 */ /* 0x000fe40000010000 */
[----:B------:R-:W-:-:S06]  /*1cb0*/  WARPGROUP.ARRIVE ;  /* 0x00000000000079c5 */ /* 0x000fcc0000000000 */
[----:B------:R-:W-:Y:S01]  /*1cc0*/  HGMMA.64x16x16.F32.BF16 R56, gdesc[UR16], RZ, !UPT, gsb0 ;  /* 0x00200000103879f0 */ /* 0x000fe2000c0018ff */
        /* <DEDUP_REMOVED lines=18> */
[----:B------:R-:W-:Y:S01]  /*1df0*/  UMOV UR10, UR12 ;  /* 0x0000000c000a7c82 */ /* 0x000fe20008000000 */
[----:B------:R-:W-:Y:S01]  /*1e00*/  UMOV UR11, 0x40000040 ;  /* 0x40000040000b7882 */ /* 0x000fe20000000000 */
[----:B------:R-:W-:Y:S01]  /*1e10*/  UMOV UR20, UR8 ;  /* 0x0000000800147c82 */ /* 0x000fe20008000000 */
[----:B------:R-:W-:Y:S01]  /*1e20*/  UMOV UR21, UR9 ;  /* 0x0000000900157c82 */ /* 0x000fe20008000000 */
[----:B------:R-:W-:Y:S01]  /*1e30*/  UMOV UR24, UR8 ;  /* 0x0000000800187c82 */ /* 0x000fe20008000000 */
[----:B------:R-:W-:Y:S01]  /*1e40*/  UMOV UR25, UR9 ;  /* 0x0000000900197c82 */ /* 0x000fe20008000000 */
[----:B------:R-:W-:Y:S01]  /*1e50*/  UMOV UR16, UR8 ;  /* 0x0000000800107c82 */ /* 0x000fe20008000000 */
[----:B------:R-:W-:Y:S01]  /*1e60*/  UMOV UR17, UR9 ;  /* 0x0000000900117c82 */ /* 0x000fe20008000000 */
[----:B------:R-:W-:Y:S01]  /*1e70*/  UMOV UR12, UR8 ;  /* 0x00000008000c7c82 */ /* 0x000fe20008000000 */
[----:B------:R-:W-:Y:S01]  /*1e80*/  UMOV UR13, UR9 ;  /* 0x00000009000d7c82 */ /* 0x000fe20008000000 */
[----:B------:R-:W-:Y:S01]  /*1e90*/  UIADD3 UR7, UR5, 0x4, URZ ;  /* 0x0000000405077890 */ /* 0x000fe2000fffe03f */
[----:B------:R-:W-:-:S02]  /*1ea0*/  MOV R3, UR9 ;  /* 0x0000000900037c02 */ /* 0x000fc40008000f00 */
[----:B------:R-:W-:Y:S01]  /*1eb0*/  MOV R4, UR8 ;  /* 0x0000000800047c02 */ /* 0x000fe20008000f00 */
        /* <DEDUP_REMOVED lines=47> */
[----:B------:R-:W-:-:S02]  /*21b0*/  WARPGROUP.DEPBAR.LE gsb0, 0x0 ;  /* 0x00008000000079c5 */ /* 0x000fc40000010000 */
        /* <DEDUP_REMOVED lines=290> */
[----:B------:R-:W-:-:S05]  /*33e0*/  UMOV UR53, UR41 ;  /* 0x0000002900357c82 */ /* 0x000fca0008000000 */
        /* <DEDUP_REMOVED lines=48> */
[----:B------:R-:W-:Y:S02]  /*36f0*/  UIADD3 UR7, UR5, 0x806, URZ ;  /* 0x0000080605077890 */ /* 0x000fe4000fffe03f */
[----:B------:R-:W-:Y:S01]  /*3700*/  UIADD3 UR5, UR4, 0x784, URZ ;  /* 0x0000078404057890 */ /* 0x000fe2000fffe03f */
[----:B------:R-:W-:Y:S01]  /*3710*/  UMOV UR8, UR44 ;  /* 0x0000002c00087c82 */ /* 0x000fe20008000000 */
[----:B------:R-:W-:Y:S01]  /*3720*/  UMOV UR9, UR45 ;  /* 0x0000002d00097c82 */ /* 0x000fe20008000000 */
[----:B------:R-:W-:Y:S01]  /*3730*/  UMOV UR52, UR44 ;  /* 0x0000002c00347c82 */ /* 0x000fe20008000000 */
[----:B------:R-:W-:-:S03]  /*3740*/  UMOV UR53, UR45 ;  /* 0x0000002d00357c82 */ /* 0x000fc60008000000 */
[----:B------:R-:W-:Y:S01]  /*3750*/  UMOV UR10, UR5 ;  /* 0x00000005000a7c82 */ /* 0x000fe20008000000 */
[----:B------:R-:W-:Y:S01]  /*3760*/  ULDC UR5, c[0x0][0x9d8] ;  /* 0x0002760000057ab9 */ /* 0x000fe20000000800 */
        /* <DEDUP_REMOVED lines=44> */
[----:B------:R-:W-:Y:S02]  /*3a30*/  WARPGROUP.DEPBAR.LE gsb0, 0x0 ;  /* 0x00008000000079c5 */ /* 0x000fe40000010000 */
[----:B------:R-:W-:-:S06]  /*3a40*/  WARPGROUP.ARRIVE ;  /* 0x00000000000079c5 */ /* 0x000fcc0000000000 */
[----:B------:R-:W-:Y:S03]  /*3a50*/  HGMMA.64x16x16.F32.BF16 R32, gdesc[UR56], R32, gsb0 ;  /* 0x00200000382079f0 */ /* 0x000fe60008001820 */
        /* <DEDUP_REMOVED lines=17> */
[----:B------:R-:W-:Y:S01]  /*3b70*/  MUFU.TANH R72, R72 ;  /* 0x0000004800487308 */ /* 0x000fe20000002400 */
[----:B------:R-:W-:Y:S01]  /*3b80*/  UMOV UR51, 0x40000040 ;  /* 0x4000004000337882 */ /* 0x000fe20000000000 */
[----:B------:R-:W-:Y:S01]  /*3b90*/  FMUL.FTZ R75, R75, UR5 ;  /* 0x000000054b4b7c20 */ /* 0x000fe20008410000 */
[----:B------:R-:W-:Y:S01]  /*3ba0*/  FMUL.FTZ R78, R78, UR5 ;  /* 0x000000054e4e7c20 */ /* 0x000fe20008410000 */
[----:B------:R-:W-:-:S04]  /*3bb0*/  FMUL.FTZ R79, R79, UR5 ;  /* 0x000000054f4f7c20 */ /* 0x000fc80008410000 */
[----:B------:R-:W0:Y:S08]  /*3bc0*/  MUFU.TANH R73, R73 ;  /* 0x0000004900497308 */ /* 0x000e300000002400 */
[----:B------:R-:W1:Y:S08]  /*3bd0*/  MUFU.TANH R76, R76 ;  /* 0x0000004c004c7308 */ /* 0x000e700000002400 */
[----:B------:R-:W2:Y:S08]  /*3be0*/  MUFU.TANH R77, R77 ;  /* 0x0000004d004d7308 */ /* 0x000eb00000002400 */
[----:B------:R3:W4:Y:S08]  /*3bf0*/  MUFU.TANH R3, R74 ;  /* 0x0000004a00037308 */ /* 0x0007300000002400 */
[----:B------:R-:W5:Y:S01]  /*3c00*/  MUFU.TANH R4, R75 ;  /* 0x0000004b00047308 */ /* 0x000f620000002400 */
[----:B---3--:R-:W-:-:S07]  /*3c10*/  MOV R74, R119 ;  /* 0x00000077004a7202 */ /* 0x008fce0000000f00 */
[----:B------:R-:W-:Y:S01]  /*3c20*/  MUFU.TANH R7, R78 ;  /* 0x0000004e00077308 */ /* 0x000fe20000002400 */
[----:B------:R-:W-:Y:S02]  /*3c30*/  WARPGROUP.DEPBAR.LE gsb0, 0x0 ;  /* 0x00008000000079c5 */ /* 0x000fe40000010000 */
        /* <DEDUP_REMOVED lines=13> */
[----:B------:R-:W-:Y:S01]  /*3d10*/  MUFU.TANH R64, R64 ;  /* 0x0000004000407308 */ /* 0x000fe20000002400 */
[----:B---3--:R-:W-:-:S02]  /*3d20*/  IMAD R66, R120, -0x70, R9 ;  /* 0xffffff9078427824 */ /* 0x008fc400078e0209 */
[----:B------:R-:W-:-:S03]  /*3d30*/  IMAD.MOV.U32 R78, RZ, RZ, R119 ;  /* 0x000000ffff4e7224 */ /* 0x000fc600078e0077 */
[C---:B------:R-:W-:Y:S02]  /*3d40*/  ISETP.GT.AND P4, PT, R66.reuse, RZ, PT ;  /* 0x000000ff4200720c */ /* 0x040fe40003f84270 */
[C---:B------:R-:W-:Y:S01]  /*3d50*/  ISETP.GT.AND P2, PT, R66.reuse, 0x1, PT ;  /* 0x000000014200780c */ /* 0x040fe20003f44270 */
[----:B------:R-:W3:Y:S01]  /*3d60*/  MUFU.TANH R65, R65 ;  /* 0x0000004100417308 */ /* 0x000ee20000002400 */
[C---:B------:R-:W-:Y:S02]  /*3d70*/  ISETP.GT.AND P3, PT, R66.reuse, 0x8, PT ;  /* 0x000000084200780c */ /* 0x040fe40003f64270 */
[----:B0-----:R-:W-:Y:S02]  /*3d80*/  FSEL R73, R73, -INF , P2 ;  /* 0xff80000049497808 */ /* 0x001fe40001000000 */
[----:B------:R-:W-:Y:S02]  /*3d90*/  ISETP.GT.AND P6, PT, R66, 0x9, PT ;  /* 0x000000094200780c */ /* 0x000fe40003fc4270 */
[----:B-1----:R-:W-:Y:S01]  /*3da0*/  FSEL R75, R76, -INF , P3 ;  /* 0xff8000004c4b7808 */ /* 0x002fe20001800000 */
[----:B------:R0:W-:Y:S01]  /*3db0*/  MUFU.TANH R15, R67 ;  /* 0x00000043000f7308 */ /* 0x0001e20000002400 */
[----:B------:R-:W-:Y:S01]  /*3dc0*/  ISETP.GT.AND P5, PT, R66, 0x10, PT ;  /* 0x000000104200780c */ /* 0x000fe20003fa4270 */
[----:B------:R-:W-:Y:S01]  /*3dd0*/  IMAD.MOV.U32 R76, RZ, RZ, R119 ;  /* 0x000000ffff4c7224 */ /* 0x000fe200078e0077 */
[----:B--2---:R-:W-:-:S02]  /*3de0*/  FSEL R77, R77, -INF , P6 ;  /* 0xff8000004d4d7808 */ /* 0x004fc40003000000 */
[----:B----4-:R-:W-:Y:S02]  /*3df0*/  FSEL R3, R3, -INF , P4 ;  /* 0xff80000003037808 */ /* 0x010fe40002000000 */
[----:B-----5:R-:W-:Y:S01]  /*3e00*/  FSEL R4, R4, -INF , P2 ;  /* 0xff80000004047808 */ /* 0x020fe20001000000 */
[----:B------:R-:W1:Y:S01]  /*3e10*/  MUFU.TANH R68, R68 ;  /* 0x0000004400447308 */ /* 0x000e620000002400 */
[----:B0-----:R-:W-:Y:S01]  /*3e20*/  FSEL R67, R72, -INF , P4 ;  /* 0xff80000048437808 */ /* 0x001fe20002000000 */
[----:B------:R-:W-:Y:S01]  /*3e30*/  IMAD.MOV.U32 R72, RZ, RZ, R119 ;  /* 0x000000ffff487224 */ /* 0x000fe200078e0077 */
[C---:B------:R-:W-:Y:S02]  /*3e40*/  ISETP.GT.AND P4, PT, R66.reuse, 0x11, PT ;  /* 0x000000114200780c */ /* 0x040fe40003f84270 */
[----:B------:R-:W-:Y:S02]  /*3e50*/  FMNMX.FTZ R12, R67, R73, !PT ;  /* 0x00000049430c7209 */ /* 0x000fe40007810000 */
[----:B------:R-:W-:Y:S01]  /*3e60*/  ISETP.GT.AND P2, PT, R66, 0x18, PT ;  /* 0x000000184200780c */ /* 0x000fe20003f44270 */
[----:B------:R0:W2:Y:S01]  /*3e70*/  MUFU.TANH R11, R79 ;  /* 0x0000004f000b7308 */ /* 0x0000a20000002400 */
[----:B------:R-:W-:-:S02]  /*3e80*/  FMNMX.FTZ R14, R75, R12, !PT ;  /* 0x0000000c4b0e7209 */ /* 0x000fc40007810000 */
[----:B---3--:R-:W-:Y:S02]  /*3e90*/  FSEL R65, R65, -INF , P4 ;  /* 0xff80000041417808 */ /* 0x008fe40002000000 */
[----:B------:R-:W-:Y:S02]  /*3ea0*/  FMNMX.FTZ R14, R77, R14, !PT ;  /* 0x0000000e4d0e7209 */ /* 0x000fe40007810000 */
[----:B------:R-:W-:Y:S01]  /*3eb0*/  FSEL R7, R7, -INF , P3 ;  /* 0xff80000007077808 */ /* 0x000fe20001800000 */
[----:B------:R-:W3:Y:S01]  /*3ec0*/  MUFU.TANH R69, R69 ;  /* 0x0000004500457308 */ /* 0x000ee20000002400 */
[----:B0-----:R-:W-:Y:S01]  /*3ed0*/  FSEL R79, R64, -INF , P5 ;  /* 0xff800000404f7808 */ /* 0x001fe20002800000 */
[--C-:B------:R-:W-:Y:S01]  /*3ee0*/  IMAD.MOV.U32 R64, RZ, RZ, R119.reuse ;  /* 0x000000ffff407224 */ /* 0x100fe200078e0077 */
[----:B------:R-:W-:Y:S01]  /*3ef0*/  ISETP.GT.AND P3, PT, R66, 0x19, PT ;  /* 0x000000194200780c */ /* 0x000fe20003f64270 */
[----:B------:R-:W-:Y:S02]  /*3f00*/  WARPGROUP.DEPBAR.LE gsb0, 0x0 ;  /* 0x00008000000079c5 */ /* 0x000fe40000010000 */
[----:B------:R-:W-:Y:S01]  /*3f10*/  WARPGROUP.ARRIVE ;  /* 0x00000000000079c5 */ /* 0x000fe20000000000 */
[----:B------:R-:W-:Y:S01]  /*3f20*/  FMUL.FTZ R56, R56, UR5 ;  /* 0x0000000538387c20 */ /* 0x000fe20008410000 */
[----:B------:R-:W-:Y:S01]  /*3f30*/  FMUL.FTZ R57, R57, UR5 ;  /* 0x0000000539397c20 */ /* 0x000fe20008410000 */
[----:B------:R-:W-:Y:S01]  /*3f40*/  MUFU.TANH R71, R71 ;  /* 0x0000004700477308 */ /* 0x000fe20000002400 */
[----:B------:R-:W-:Y:S01]  /*3f50*/  FMUL.FTZ R60, R60, UR5 ;  /* 0x000000053c3c7c20 */ /* 0x000fe20008410000 */
[----:B------:R-:W-:Y:S01]  /*3f60*/  FMNMX.FTZ R14, R79, R14, !PT ;  /* 0x0000000e4f0e7209 */ /* 0x000fe20007810000 */
[----:B------:R-:W-:Y:S01]  /*3f70*/  HGMMA.64x16x16.F32.BF16 R48, gdesc[UR48], R48, gsb0 ;  /* 0x00200000303079f0 */ /* 0x000fe20008001830 */
[----:B------:R-:W-:Y:S01]  /*3f80*/  UIADD3 UR50, UR4, 0x906, URZ ;  /* 0x0000090604327890 */ /* 0x000fe2000fffe03f */
[----:B------:R-:W-:Y:S01]  /*3f90*/  FMUL.FTZ R61, R61, UR5 ;  /* 0x000000053d3d7c20 */ /* 0x000fe20008410000 */
[----:B------:R-:W-:Y:S01]  /*3fa0*/  UMOV UR51, 0x40000040 ;  /* 0x4000004000337882 */ /* 0x000fe20000000000 */
[----:B------:R-:W-:Y:S01]  /*3fb0*/  FMUL.FTZ R58, R58, UR5 ;  /* 0x000000053a3a7c20 */ /* 0x000fe20008410000 */
[----:B------:R-:W-:Y:S01]  /*3fc0*/  MUFU.TANH R56, R56 ;  /* 0x0000003800387308 */ /* 0x000fe20000002400 */
[----:B-1----:R-:W-:Y:S01]  /*3fd0*/  FSEL R81, R68, -INF , P2 ;  /* 0xff80000044517808 */ /* 0x002fe20001000000 */
[----:B------:R-:W-:Y:S01]  /*3fe0*/  FMUL.FTZ R59, R59, UR5 ;  /* 0x000000053b3b7c20 */ /* 0x000fe20008410000 */
[----:B------:R-:W-:Y:S01]  /*3ff0*/  FMNMX.FTZ R14, R65, R14, !PT ;  /* 0x0000000e410e7209 */ /* 0x000fe20007810000 */
[----:B------:R-:W-:Y:S01]  /*4000*/  FMUL.FTZ R62, R62, UR5 ;  /* 0x000000053e3e7c20 */ /* 0x000fe20008410000 */
[----:B--2---:R-:W-:Y:S01]  /*4010*/  FSEL R11, R11, -INF , P6 ;  /* 0xff8000000b0b7808 */ /* 0x004fe20003000000 */
[----:B------:R-:W-:Y:S01]  /*4020*/  FMUL.FTZ R63, R63, UR5 ;  /* 0x000000053f3f7c20 */ /* 0x000fe20008410000 */
[----:B------:R-:W-:Y:S01]  /*4030*/  ISETP.GT.AND P6, PT, R66, 0x20, PT ;  /* 0x000000204200780c */ /* 0x000fe20003fc4270 */
[----:B------:R-:W0:Y:S01]  /*4040*/  MUFU.TANH R57, R57 ;  /* 0x0000003900397308 */ /* 0x000e220000002400 */
[----:B---3--:R-:W-:Y:S01]  /*4050*/  FSEL R69, R69, -INF , P3 ;  /* 0xff80000045457808 */ /* 0x008fe20001800000 */
[----:B------:R-:W-:Y:S01]  /*4060*/  IMAD.MOV.U32 R68, RZ, RZ, R119 ;  /* 0x000000ffff447224 */ /* 0x000fe200078e0077 */
[----:B------:R-:W-:-:S02]  /*4070*/  FMNMX.FTZ R20, R81, R14, !PT ;  /* 0x0000000e51147209 */ /* 0x000fc40007810000 */
[----:B------:R-:W-:Y:S02]  /*4080*/  FSEL R13, R13, -INF , P5 ;  /* 0xff8000000d0d7808 */ /* 0x000fe40002800000 */
[C---:B------:R-:W-:Y:S01]  /*4090*/  ISETP.GT.AND P5, PT, R66.reuse, 0x21, PT ;  /* 0x000000214200780c */ /* 0x040fe20003fa4270 */
[----:B------:R1:W2:Y:S01]  /*40a0*/  MUFU.TANH R21, R70 ;  /* 0x0000004600157308 */ /* 0x0002a20000002400 */
[----:B------:R-:W-:Y:S02]  /*40b0*/  FMNMX.FTZ R20, R69, R20, !PT ;  /* 0x0000001445147209 */ /* 0x000fe40007810000 */
[----:B------:R-:W-:Y:S02]  /*40c0*/  FSEL R15, R15, -INF , P4 ;  /* 0xff8000000f0f7808 */ /* 0x000fe40002000000 */
[----:B------:R-:W-:-:S03]  /*40d0*/  ISETP.GT.AND P4, PT, R66, 0x28, PT ;  /* 0x000000284200780c */ /* 0x000fc60003f84270 */
[----:B------:R-:W3:Y:S01]  /*40e0*/  MUFU.TANH R60, R60 ;  /* 0x0000003c003c7308 */ /* 0x000ee20000002400 */
[----:B0-----:R-:W-:Y:S01]  /*40f0*/  FSEL R85, R57, -INF , P5 ;  /* 0xff80000039557808 */ /* 0x001fe20002800000 */
[----:B-1----:R-:W-:-:S06]  /*4100*/  IMAD.MOV.U32 R70, RZ, RZ, R119 ;  /* 0x000000ffff467224 */ /* 0x002fcc00078e0077 */
[----:B------:R-:W0:Y:S01]  /*4110*/  MUFU.TANH R61, R61 ;  /* 0x0000003d003d7308 */ /* 0x000e220000002400 */
[----:B--2---:R-:W-:Y:S02]  /*4120*/  FSEL R21, R21, -INF , P2 ;  /* 0xff80000015157808 */ /* 0x004fe40001000000 */
[----:B------:R-:W-:-:S05]  /*4130*/  ISETP.GT.AND P2, PT, R66, 0x29, PT ;  /* 0x000000294200780c */ /* 0x000fca0003f44270 */
[----:B------:R-:W-:Y:S01]  /*4140*/  MUFU.TANH R58, R58 ;  /* 0x0000003a003a7308 */ /* 0x000fe20000002400 */
[----:B---3--:R-:W-:Y:S01]  /*4150*/  FSEL R87, R60, -INF , P4 ;  /* 0xff8000003c577808 */ /* 0x008fe20002000000 */
[----:B------:R-:W-:Y:S01]  /*4160*/  IMAD.MOV.U32 R60, RZ, RZ, R119 ;  /* 0x000000ffff3c7224 */ /* 0x000fe200078e0077 */
[----:B------:R-:W-:Y:S02]  /*4170*/  WARPGROUP.DEPBAR.LE gsb0, 0x0 ;  /* 0x00008000000079c5 */ /* 0x000fe40000010000 */
[----:B------:R-:W-:Y:S01]  /*4180*/  WARPGROUP.ARRIVE ;  /* 0x00000000000079c5 */ /* 0x000fe20000000000 */
[----:B------:R-:W-:Y:S01]  /*4190*/  FMUL.FTZ R48, R48, UR5 ;  /* 0x0000000530307c20 */ /* 0x000fe20008410000 */
[----:B------:R-:W-:Y:S01]  /*41a0*/  FMUL.FTZ R49, R49, UR5 ;  /* 0x0000000531317c20 */ /* 0x000fe20008410000 */
[----:B------:R-:W-:Y:S01]  /*41b0*/  FMUL.FTZ R52, R52, UR5 ;  /* 0x0000000534347c20 */ /* 0x000fe20008410000 */
[----:B------:R-:W-:Y:S01]  /*41c0*/  MUFU.TANH R59, R59 ;  /* 0x0000003b003b7308 */ /* 0x000fe20000002400 */
[----:B------:R-:W-:Y:S01]  /*41d0*/  FMUL.FTZ R53, R53, UR5 ;  /* 0x0000000535357c20 */ /* 0x000fe20008410000 */
[----:B------:R-:W-:Y:S01]  /*41e0*/  HGMMA.64x16x16.F32.BF16 R40, gdesc[UR48], R40, gsb0 ;  /* 0x00200000302879f0 */ /* 0x000fe20008001828 */
[----:B------:R-:W-:Y:S01]  /*41f0*/  UIADD3 UR50, UR4, 0x986, URZ ;  /* 0x0000098604327890 */ /* 0x000fe2000fffe03f */
[----:B------:R-:W-:Y:S01]  /*4200*/  FMUL.FTZ R50, R50, UR5 ;  /* 0x0000000532327c20 */ /* 0x000fe20008410000 */
[----:B------:R-:W-:Y:S01]  /*4210*/  UMOV UR51, 0x40000040 ;  /* 0x4000004000337882 */ /* 0x000fe20000000000 */
[----:B------:R-:W-:Y:S01]  /*4220*/  FMUL.FTZ R51, R51, UR5 ;  /* 0x0000000533337c20 */ /* 0x000fe20008410000 */
[----:B0-----:R-:W-:Y:S01]  /*4230*/  FSEL R89, R61, -INF , P2 ;  /* 0xff8000003d597808 */ /* 0x001fe20001000000 */
[----:B------:R-:W0:Y:S01]  /*4240*/  MUFU.TANH R48, R48 ;  /* 0x0000003000307308 */ /* 0x000e220000002400 */
[----:B------:R-:W-:Y:S01]  /*4250*/  FMUL.FTZ R54, R54, UR5 ;  /* 0x0000000536367c20 */ /* 0x000fe20008410000 */
[----:B------:R-:W-:-:S06]  /*4260*/  FMUL.FTZ R55, R55, UR5 ;  /* 0x0000000537377c20 */ /* 0x000fcc0008410000 */
[----:B------:R-:W1:Y:S08]  /*4270*/  MUFU.TANH R49, R49 ;  /* 0x0000003100317308 */ /* 0x000e700000002400 */
[----:B------:R-:W2:Y:S08]  /*4280*/  MUFU.TANH R62, R62 ;  /* 0x0000003e003e7308 */ /* 0x000eb00000002400 */
[----:B------:R-:W3:Y:S08]  /*4290*/  MUFU.TANH R52, R52 ;  /* 0x0000003400347308 */ /* 0x000ef00000002400 */
[----:B------:R-:W4:Y:S08]  /*42a0*/  MUFU.TANH R63, R63 ;  /* 0x0000003f003f7308 */ /* 0x000f300000002400 */
[----:B------:R-:W5:Y:S01]  /*42b0*/  MUFU.TANH R53, R53 ;  /* 0x0000003500357308 */ /* 0x000f620000002400 */
[----:B------:R-:W-:-:S02]  /*42c0*/  WARPGROUP.DEPBAR.LE gsb0, 0x0 ;  /* 0x00008000000079c5 */ /* 0x000fc40000010000 */
[----:B------:R-:W-:Y:S01]  /*42d0*/  WARPGROUP.ARRIVE ;  /* 0x00000000000079c5 */ /* 0x000fe20000000000 */
[----:B------:R-:W-:Y:S01]  /*42e0*/  FMUL.FTZ R41, R41, UR5 ;  /* 0x0000000529297c20 */ /* 0x000fe20008410000 */
[----:B------:R-:W-:Y:S01]  /*42f0*/  FMUL.FTZ R40, R40, UR5 ;  /* 0x0000000528287c20 */ /* 0x000fe20008410000 */
[----:B------:R-:W-:Y:S02]  /*4300*/  FMUL.FTZ R43, R43, UR5 ;  /* 0x000000052b2b7c20 */ /* 0x000fe40008410000 */
[----:B------:R-:W-:Y:S01]  /*4310*/  MUFU.TANH R50, R50 ;  /* 0x0000003200327308 */ /* 0x000fe20000002400 */
[----:B------:R-:W-:Y:S01]  /*4320*/  FMUL.FTZ R44, R44, UR5 ;  /* 0x000000052c2c7c20 */ /* 0x000fe20008410000 */
[----:B------:R-:W-:Y:S01]  /*4330*/  HGMMA.64x16x16.F32.BF16 R32, gdesc[UR48], R32, gsb0 ;  /* 0x00200000302079f0 */ /* 0x000fe20008001820 */
[----:B------:R-:W-:Y:S01]  /*4340*/  UIADD3 UR50, UR4, 0xa06, URZ ;  /* 0x00000a0604327890 */ /* 0x000fe2000fffe03f */
[----:B------:R-:W-:Y:S01]  /*4350*/  FMUL.FTZ R45, R45, UR5 ;  /* 0x000000052d2d7c20 */ /* 0x000fe20008410000 */
[----:B------:R-:W-:Y:S01]  /*4360*/  UMOV UR51, 0x40000040 ;  /* 0x4000004000337882 */ /* 0x000fe20000000000 */
[----:B------:R-:W-:Y:S01]  /*4370*/  FMUL.FTZ R47, R47, UR5 ;  /* 0x000000052f2f7c20 */ /* 0x000fe20008410000 */
[----:B------:R-:W-:Y:S01]  /*4380*/  FMUL.FTZ R42, R42, UR5 ;  /* 0x000000052a2a7c20 */ /* 0x000fe20008410000 */
[----:B------:R0:W-:Y:S01]  /*4390*/  MUFU.TANH R6, R41 ;  /* 0x0000002900067308 */ /* 0x0001e20000002400 */
[----:B------:R-:W-:Y:S01]  /*43a0*/  FMUL.FTZ R46, R46, UR5 ;  /* 0x000000052e2e7c20 */ /* 0x000fe20008410000 */
[----:B------:R-:W-:-:S06]  /*43b0*/  ULDC UR4, c[0x0][0x988] ;  /* 0x0002620000047ab9 */ /* 0x000fcc0000000800 */
[----:B------:R1:W-:Y:S01]  /*43c0*/  MUFU.TANH R8, R43 ;  /* 0x0000002b00087308 */ /* 0x0003e20000002400 */
[----:B0-----:R-:W-:Y:S02]  /*43d0*/  FSEL R41, R71, -INF , P3 ;  /* 0xff80000047297808 */ /* 0x001fe40001800000 */
[----:B------:R-:W-:Y:S01]  /*43e0*/  FSEL R71, R56, -INF , P6 ;  /* 0xff80000038477808 */ /* 0x000fe20003000000 */
[----:B------:R-:W-:Y:S01]  /*43f0*/  IMAD.MOV.U32 R56, RZ, RZ, R119 ;  /* 0x000000ffff387224 */ /* 0x000fe200078e0077 */
[----:B------:R-:W-:Y:S02]  /*4400*/  ISETP.GT.AND P3, PT, R66, 0x30, PT ;  /* 0x000000304200780c */ /* 0x000fe40003f64270 */
[----:B------:R-:W-:Y:S01]  /*4410*/  FMNMX.FTZ R20, R71, R20, !PT ;  /* 0x0000001447147209 */ /* 0x000fe20007810000 */
[----:B------:R-:W0:Y:S01]  /*4420*/  MUFU.TANH R40, R40 ;  /* 0x0000002800287308 */ /* 0x000e220000002400 */
[----:B------:R-:W-:Y:S02]  /*4430*/  FSEL R91, R48, -INF , P3 ;  /* 0xff800000305b7808 */ /* 0x000fe40001800000 */
[----:B------:R-:W-:-:S02]  /*4440*/  FMNMX.FTZ R48, R85, R20, !PT ;  /* 0x0000001455307209 */ /* 0x000fc40007810000 */
[----:B-1----:R-:W-:Y:S01]  /*4450*/  FSEL R43, R58, -INF , P6 ;  /* 0xff8000003a2b7808 */ /* 0x002fe20003000000 */
[----:B------:R-:W-:Y:S01]  /*4460*/  IMAD.MOV.U32 R58, RZ, RZ, R119 ;  /* 0x000000ffff3a7224 */ /* 0x000fe200078e0077 */
[----:B------:R-:W-:Y:S01]  /*4470*/  FMNMX.FTZ R48, R87, R48, !PT ;  /* 0x0000003057307209 */ /* 0x000fe20007810000 */
[----:B------:R-:W1:Y:S01]  /*4480*/  MUFU.TANH R51, R51 ;  /* 0x0000003300337308 */ /* 0x000e620000002400 */
[----:B------:R-:W-:Y:S02]  /*4490*/  ISETP.GT.AND P6, PT, R66, 0x31, PT ;  /* 0x000000314200780c */ /* 0x000fe40003fc4270 */
[----:B------:R-:W-:Y:S02]  /*44a0*/  FMNMX.FTZ R48, R89, R48, !PT ;  /* 0x0000003059307209 */ /* 0x000fe40007810000 */
[----:B------:R-:W-:Y:S02]  /*44b0*/  FSEL R93, R49, -INF , P6 ;  /* 0xff800000315d7808 */ /* 0x000fe40003000000 */
[----:B------:R-:W-:Y:S01]  /*44c0*/  FMNMX.FTZ R48, R91, R48, !PT ;  /* 0x000000305b307209 */ /* 0x000fe20007810000 */
[----:B------:R-:W1:Y:S03]  /*44d0*/  MUFU.TANH R54, R54 ;  /* 0x0000003600367308 */ /* 0x000e660000002400 */
[----:B------:R-:W-:-:S05]  /*44e0*/  FMNMX.FTZ R48, R93, R48, !PT ;  /* 0x000000305d307209 */ /* 0x000fca0007810000 */
[----:B------:R2:W-:Y:S01]  /*44f0*/  MUFU.TANH R9, R45 ;  /* 0x0000002d00097308 */ /* 0x0005e20000002400 */
[----:B------:R-:W-:Y:S02]  /*4500*/  WARPGROUP.DEPBAR.LE gsb0, 0x0 ;  /* 0x00008000000079c5 */ /* 0x000fe40000010000 */
[----:B------:R-:W-:Y:S01]  /*4510*/  WARPGROUP.ARRIVE ;  /* 0x00000000000079c5 */ /* 0x000fe20000000000 */
[----:B------:R-:W-:Y:S01]  /*4520*/  FMUL.FTZ R12, R33, UR5 ;  /* 0x00000005210c7c20 */ /* 0x000fe20008410000 */
[----:B------:R-:W-:-:S03]  /*4530*/  FSEL R33, R59, -INF , P5 ;  /* 0xff8000003b217808 */ /* 0x000fc60002800000 */
[----:B------:R-:W1:Y:S01]  /*4540*/  MUFU.TANH R44, R44 ;  /* 0x0000002c002c7308 */ /* 0x000e620000002400 */
[----:B------:R-:W-:Y:S01]  /*4550*/  ISETP.GT.AND P5, PT, R66, 0x38, PT ;  /* 0x000000384200780c */ /* 0x000fe20003fa4270 */
[----:B------:R-:W-:Y:S01]  /*4560*/  FMUL.FTZ R32, R32, UR5 ;  /* 0x0000000520207c20 */ /* 0x000fe20008410000 */
[----:B------:R-:W-:Y:S01]  /*4570*/  HGMMA.64x16x16.F32.BF16 R24, gdesc[UR48], R24, gsb0 ;  /* 0x00200000301879f0 */ /* 0x000fe20008001818 */
[----:B--2---:R-:W-:Y:S01]  /*4580*/  FSEL R45, R62, -INF , P4 ;  /* 0xff8000003e2d7808 */ /* 0x004fe20002000000 */
[----:B------:R-:W-:Y:S01]  /*4590*/  FMUL.FTZ R14, R35, UR5 ;  /* 0x00000005230e7c20 */ /* 0x000fe20008410000 */
[----:B------:R-:W-:Y:S01]  /*45a0*/  ISETP.GT.AND P4, PT, R66, 0x39, PT ;  /* 0x000000394200780c */ /* 0x000fe20003f84270 */
[----:B------:R-:W-:Y:S01]  /*45b0*/  FMUL.FTZ R36, R36, UR5 ;  /* 0x0000000524247c20 */ /* 0x000fe20008410000 */
[----:B---3--:R-:W-:Y:S01]  /*45c0*/  FSEL R95, R52, -INF , P5 ;  /* 0xff800000345f7808 */ /* 0x008fe20002800000 */
[----:B------:R-:W2:Y:S01]  /*45d0*/  MUFU.TANH R55, R55 ;  /* 0x0000003700377308 */ /* 0x000ea20000002400 */
[----:B----4-:R-:W-:Y:S01]  /*45e0*/  FSEL R35, R63, -INF , P2 ;  /* 0xff8000003f237808 */ /* 0x010fe20001000000 */
[----:B------:R-:W-:Y:S01]  /*45f0*/  FMUL.FTZ R20, R37, UR5 ;  /* 0x0000000525147c20 */ /* 0x000fe20008410000 */
[----:B------:R-:W-:Y:S01]  /*4600*/  ISETP.GT.AND P2, PT, R66, 0x40, PT ;  /* 0x000000404200780c */ /* 0x000fe20003f44270 */
[----:B------:R-:W-:Y:S01]  /*4610*/  FMUL.FTZ R34, R34, UR5 ;  /* 0x0000000522227c20 */ /* 0x000fe20008410000 */
[----:B-----5:R-:W-:Y:S01]  /*4620*/  FSEL R97, R53, -INF , P4 ;  /* 0xff80000035617808 */ /* 0x020fe20002000000 */
[----:B------:R-:W-:Y:S01]  /*4630*/  FMUL.FTZ R38, R38, UR5 ;  /* 0x0000000526267c20 */ /* 0x000fe20008410000 */
[----:B------:R-:W-:Y:S01]  /*4640*/  FMNMX.FTZ R48, R95, R48, !PT ;  /* 0x000000305f307209 */ /* 0x000fe20007810000 */
[----:B------:R3:W-:Y:S01]  /*4650*/  MUFU.TANH R10, R47 ;  /* 0x0000002f000a7308 */ /* 0x0007e20000002400 */
[----:B0-----:R-:W-:Y:S01]  /*4660*/  FSEL R99, R40, -INF , P2 ;  /* 0xff80000028637808 */ /* 0x001fe20001000000 */
[----:B------:R-:W-:Y:S01]  /*4670*/  FMUL.FTZ R39, R39, UR5 ;  /* 0x0000000527277c20 */ /* 0x000fe20008410000 */
[----:B------:R-:W-:Y:S01]  /*4680*/  FMNMX.FTZ R48, R97, R48, !PT ;  /* 0x0000003061307209 */ /* 0x000fe20007810000 */
[----:B------:R-:W-:Y:S01]  /*4690*/  IMAD.MOV.U32 R62, RZ, RZ, R119 ;  /* 0x000000ffff3e7224 */ /* 0x000fe200078e0077 */
[----:B-1----:R-:W-:-:S02]  /*46a0*/  FSEL R37, R51, -INF , P6 ;  /* 0xff80000033257808 */ /* 0x002fc40003000000 */
[----:B------:R-:W-:Y:S01]  /*46b0*/  ISETP.GT.AND P6, PT, R66, 0x48, PT ;  /* 0x000000484200780c */ /* 0x000fe20003fc4270 */
[----:B------:R-:W0:Y:S01]  /*46c0*/  MUFU.TANH R32, R32 ;  /* 0x0000002000207308 */ /* 0x000e220000002400 */
[----:B---3--:R-:W-:Y:S01]  /*46d0*/  FSEL R47, R50, -INF , P3 ;  /* 0xff800000322f7808 */ /* 0x008fe20001800000 */
[--C-:B------:R-:W-:Y:S01]  /*46e0*/  IMAD.MOV.U32 R50, RZ, RZ, R119.reuse ;  /* 0x000000ffff327224 */ /* 0x100fe200078e0077 */
[----:B------:R-:W-:Y:S02]  /*46f0*/  ISETP.GT.AND P3, PT, R66, 0x41, PT ;  /* 0x000000414200780c */ /* 0x000fe40003f64270 */
[----:B------:R-:W-:Y:S02]  /*4700*/  FMNMX.FTZ R48, R99, R48, !PT ;  /* 0x0000003063307209 */ /* 0x000fe40007810000 */
[----:B------:R-:W-:Y:S01]  /*4710*/  FSEL R101, R6, -INF , P3 ;  /* 0xff80000006657808 */ /* 0x000fe20001800000 */
[----:B------:R-:W1:Y:S01]  /*4720*/  MUFU.TANH R42, R42 ;  /* 0x0000002a002a7308 */ /* 0x000e620000002400 */
[----:B------:R-:W-:Y:S01]  /*4730*/  FSEL R49, R54, -INF , P5 ;  /* 0xff80000036317808 */ /* 0x000fe20002800000 */
[----:B------:R-:W-:Y:S01]  /*4740*/  IMAD.MOV.U32 R54, RZ, RZ, R119 ;  /* 0x000000ffff367224 */ /* 0x000fe200078e0077 */
[----:B------:R-:W-:-:S02]  /*4750*/  ISETP.GT.AND P5, PT, R66, 0x49, PT ;  /* 0x000000494200780c */ /* 0x000fc40003fa4270 */
[----:B------:R-:W-:Y:S01]  /*4760*/  FSEL R103, R44, -INF , P6 ;  /* 0xff8000002c677808 */ /* 0x000fe20003000000 */
[----:B------:R-:W-:Y:S01]  /*4770*/  IMAD.MOV.U32 R44, RZ, RZ, R119 ;  /* 0x000000ffff2c7224 */ /* 0x000fe200078e0077 */
[----:B------:R-:W-:Y:S01]  /*4780*/  FMNMX.FTZ R48, R101, R48, !PT ;  /* 0x0000003065307209 */ /* 0x000fe20007810000 */
[----:B------:R-:W3:Y:S01]  /*4790*/  MUFU.TANH R12, R12 ;  /* 0x0000000c000c7308 */ /* 0x000ee20000002400 */
[----:B--2---:R-:W-:Y:S02]  /*47a0*/  FSEL R51, R55, -INF , P4 ;  /* 0xff80000037337808 */ /* 0x004fe40002000000 */
[----:B------:R-:W-:Y:S02]  /*47b0*/  ISETP.GT.AND P4, PT, R66, 0x50, PT ;  /* 0x000000504200780c */ /* 0x000fe40003f84270 */
[----:B------:R-:W-:Y:S02]  /*47c0*/  FSEL R105, R9, -INF , P5 ;  /* 0xff80000009697808 */ /* 0x000fe40002800000 */
[----:B------:R-:W-:Y:S01]  /*47d0*/  FMNMX.FTZ R48, R103, R48, !PT ;  /* 0x0000003067307209 */ /* 0x000fe20007810000 */
[----:B------:R-:W2:Y:S01]  /*47e0*/  MUFU.TANH R46, R46 ;  /* 0x0000002e002e7308 */ /* 0x000ea20000002400 */
[----:B------:R-:W-:-:S02]  /*47f0*/  FSEL R55, R8, -INF , P3 ;  /* 0xff80000008377808 */ /* 0x000fc40001800000 */
[----:B------:R-:W-:Y:S02]  /*4800*/  ISETP.GT.AND P3, PT, R66, 0x51, PT ;  /* 0x000000514200780c */ /* 0x000fe40003f64270 */
[----:B0-----:R-:W-:Y:S01]  /*4810*/  FSEL R107, R32, -INF , P4 ;  /* 0xff800000206b7808 */ /* 0x001fe20002000000 */
[----:B------:R-:W-:Y:S02]  /*4820*/  WARPGROUP.DEPBAR.LE gsb0, 0x0 ;  /* 0x00008000000079c5 */ /* 0x000fe40000010000 */
[----:B------:R-:W0:Y:S01]  /*4830*/  MUFU.TANH R36, R36 ;  /* 0x0000002400247308 */ /* 0x000e220000002400 */
[----:B------:R-:W-:Y:S01]  /*4840*/  FMUL.FTZ R24, R24, UR5 ;  /* 0x0000000518187c20 */ /* 0x000fe20008410000 */
[----:B------:R-:W-:Y:S01]  /*4850*/  FMUL.FTZ R6, R25, UR5 ;  /* 0x0000000519067c20 */ /* 0x000fe20008410000 */
[----:B------:R-:W-:Y:S01]  /*4860*/  FMNMX.FTZ R48, R105, R48, !PT ;  /* 0x0000003069307209 */ /* 0x000fe20007810000 */
[----:B------:R-:W-:Y:S01]  /*4870*/  FMUL.FTZ R28, R28, UR5 ;  /* 0x000000051c1c7c20 */ /* 0x000fe20008410000 */
[----:B-1----:R-:W-:Y:S01]  /*4880*/  FSEL R53, R42, -INF , P2 ;  /* 0xff8000002a357808 */ /* 0x002fe20001000000 */
[----:B------:R-:W-:Y:S01]  /*4890*/  FMUL.FTZ R8, R29, UR5 ;  /* 0x000000051d087c20 */ /* 0x000fe20008410000 */
[----:B------:R-:W-:Y:S01]  /*48a0*/  ISETP.GT.AND P2, PT, R66, 0x58, PT ;  /* 0x000000584200780c */ /* 0x000fe20003f44270 */
[----:B------:R-:W1:Y:S01]  /*48b0*/  MUFU.TANH R20, R20 ;  /* 0x0000001400147308 */ /* 0x000e620000002400 */
[----:B---3--:R-:W-:Y:S01]  /*48c0*/  FSEL R109, R12, -INF , P3 ;  /* 0xff8000000c6d7808 */ /* 0x008fe20001800000 */
[----:B------:R-:W-:Y:S01]  /*48d0*/  FMUL.FTZ R26, R26, UR5 ;  /* 0x000000051a1a7c20 */ /* 0x000fe20008410000 */
[----:B------:R-:W-:Y:S01]  /*48e0*/  FMNMX.FTZ R48, R107, R48, !PT ;  /* 0x000000306b307209 */ /* 0x000fe20007810000 */
[----:B------:R-:W-:Y:S01]  /*48f0*/  FMUL.FTZ R30, R30, UR5 ;  /* 0x000000051e1e7c20 */ /* 0x000fe20008410000 */
[----:B--2---:R-:W-:Y:S01]  /*4900*/  FSEL R25, R46, -INF , P6 ;  /* 0xff8000002e197808 */ /* 0x004fe20003000000 */
[----:B------:R-:W-:Y:S01]  /*4910*/  FMUL.FTZ R31, R31, UR5 ;  /* 0x000000051f1f7c20 */ /* 0x000fe20008410000 */
[----:B------:R-:W-:Y:S01]  /*4920*/  ISETP.GT.AND P6, PT, R66, 0x59, PT ;  /* 0x000000594200780c */ /* 0x000fe20003fc4270 */
[----:B------:R-:W2:Y:S01]  /*4930*/  MUFU.TANH R34, R34 ;  /* 0x0000002200227308 */ /* 0x000ea20000002400 */
[----:B0-----:R-:W-:Y:S01]  /*4940*/  FSEL R111, R36, -INF , P2 ;  /* 0xff800000246f7808 */ /* 0x001fe20001000000 */
[----:B------:R0:W-:Y:S01]  /*4950*/  @!P1 SYNCS.ARRIVE.TRANS64.RED.A1T0 RZ, [R0+URZ], RZ ;  /* 0x000000ff00ff99a7 */ /* 0x0001e2000810043f */
[----:B------:R-:W-:Y:S01]  /*4960*/  FMNMX.FTZ R48, R109, R48, !PT ;  /* 0x000000306d307209 */ /* 0x000fe20007810000 */
[----:B------:R-:W-:Y:S01]  /*4970*/  IMAD.MOV.U32 R46, RZ, RZ, R119 ;  /* 0x000000ffff2e7224 */ /* 0x000fe200078e0077 */
[----:B------:R-:W-:-:S02]  /*4980*/  FSEL R29, R10, -INF , P5 ;  /* 0xff8000000a1d7808 */ /* 0x000fc40002800000 */
[----:B------:R-:W-:Y:S01]  /*4990*/  ISETP.GT.AND P5, PT, R66, 0x60, PT ;  /* 0x000000604200780c */ /* 0x000fe20003fa4270 */
[----:B------:R-:W3:Y:S01]  /*49a0*/  MUFU.TANH R24, R24 ;  /* 0x0000001800187308 */ /* 0x000ee20000002400 */
[----:B-1----:R-:W-:Y:S02]  /*49b0*/  FSEL R113, R20, -INF , P6 ;  /* 0xff80000014717808 */ /* 0x002fe40003000000 */
[----:B------:R-:W-:Y:S02]  /*49c0*/  FMNMX.FTZ R48, R111, R48, !PT ;  /* 0x000000306f307209 */ /* 0x000fe40007810000 */
[----:B------:R-:W-:Y:S02]  /*49d0*/  MOV R52, R119 ;  /* 0x0000007700347202 */ /* 0x000fe40000000f00 */
[----:B------:R-:W-:Y:S01]  /*49e0*/  FMNMX.FTZ R48, R113, R48, !PT ;  /* 0x0000003071307209 */ /* 0x000fe20007810000 */
[----:B------:R-:W1:Y:S01]  /*49f0*/  MUFU.TANH R14, R14 ;  /* 0x0000000e000e7308 */ /* 0x000e620000002400 */
[----:B--2---:R-:W-:-:S02]  /*4a00*/  FSEL R57, R34, -INF , P4 ;  /* 0xff80000022397808 */ /* 0x004fc40002000000 */
[----:B------:R-:W-:-:S05]  /*4a10*/  ISETP.GT.AND P4, PT, R66, 0x61, PT ;  /* 0x000000614200780c */ /* 0x000fca0003f84270 */
[----:B------:R-:W2:Y:S01]  /*4a20*/  MUFU.TANH R6, R6 ;  /* 0x0000000600067308 */ /* 0x000ea20000002400 */
[----:B---3--:R-:W-:-:S04]  /*4a30*/  FSEL R115, R24, -INF , P5 ;  /* 0xff80000018737808 */ /* 0x008fc80002800000 */
[----:B------:R-:W-:-:S03]  /*4a40*/  FMNMX.FTZ R48, R115, R48, !PT ;  /* 0x0000003073307209 */ /* 0x000fc60007810000 */
[----:B------:R-:W3:Y:S01]  /*4a50*/  MUFU.TANH R38, R38 ;  /* 0x0000002600267308 */ /* 0x000ee20000002400 */
[----:B-1----:R-:W-:Y:S02]  /*4a60*/  FSEL R59, R14, -INF , P3 ;  /* 0xff8000000e3b7808 */ /* 0x002fe40001800000 */
[----:B------:R-:W-:Y:S02]  /*4a70*/  ISETP.GT.AND P3, PT, R66, 0x68, PT ;  /* 0x000000684200780c */ /* 0x000fe40003f64270 */
[----:B------:R-:W-:-:S03]  /*4a80*/  FMNMX.FTZ R14, R3, R4, !PT ;  /* 0x00000004030e7209 */ /* 0x000fc60007810000 */
[----:B------:R-:W1:Y:S01]  /*4a90*/  MUFU.TANH R28, R28 ;  /* 0x0000001c001c7308 */ /* 0x000e620000002400 */
[----:B--2---:R-:W-:Y:S01]  /*4aa0*/  FSEL R117, R6, -INF , P4 ;  /* 0xff80000006757808 */ /* 0x004fe20002000000 */
[----:B------:R-:W-:Y:S01]  /*4ab0*/  IMAD.U32 R6, RZ, RZ, UR4 ;  /* 0x00000004ff067e24 */ /* 0x000fe2000f8e00ff */
[----:B------:R-:W-:Y:S02]  /*4ac0*/  FMNMX.FTZ R14, R7, R14, !PT ;  /* 0x0000000e070e7209 */ /* 0x000fe40007810000 */
[----:B------:R-:W-:Y:S02]  /*4ad0*/  FMNMX.FTZ R48, R117, R48, !PT ;  /* 0x0000003075307209 */ /* 0x000fe40007810000 */
[----:B------:R-:W-:Y:S01]  /*4ae0*/  FMNMX.FTZ R14, R11, R14, !PT ;  /* 0x0000000e0b0e7209 */ /* 0x000fe20007810000 */
[----:B------:R-:W2:Y:S01]  /*4af0*/  MUFU.TANH R8, R8 ;  /* 0x0000000800087308 */ /* 0x000ea20000002400 */
[----:B---3--:R-:W-:Y:S02]  /*4b00*/  FSEL R61, R38, -INF , P2 ;  /* 0xff800000263d7808 */ /* 0x008fe40001000000 */
[----:B------:R-:W-:Y:S01]  /*4b10*/  ISETP.GT.AND P2, PT, R66, 0x69, PT ;  /* 0x000000694200780c */ /* 0x000fe20003f44270 */
[----:B------:R-:W-:Y:S01]  /*4b20*/  IMAD.MOV.U32 R66, RZ, RZ, R119 ;  /* 0x000000ffff427224 */ /* 0x000fe200078e0077 */
[----:B------:R-:W-:-:S03]  /*4b30*/  FMNMX.FTZ R14, R13, R14, !PT ;  /* 0x0000000e0d0e7209 */ /* 0x000fc60007810000 */
[----:B------:R-:W3:Y:S01]  /*4b40*/  MUFU.TANH R26, R26 ;  /* 0x0000001a001a7308 */ /* 0x000ee20000002400 */
[----:B-1----:R-:W-:Y:S02]  /*4b50*/  FSEL R121, R28, -INF , P3 ;  /* 0xff8000001c797808 */ /* 0x002fe40001800000 */
[----:B------:R-:W-:Y:S02]  /*4b60*/  FMNMX.FTZ R14, R15, R14, !PT ;  /* 0x0000000e0f0e7209 */ /* 0x000fe40007810000 */
[----:B------:R-:W-:Y:S02]  /*4b70*/  FMNMX.FTZ R48, R121, R48, !PT ;  /* 0x0000003079307209 */ /* 0x000fe40007810000 */
[----:B------:R-:W-:Y:S01]  /*4b80*/  FMNMX.FTZ R14, R21, R14, !PT ;  /* 0x0000000e150e7209 */ /* 0x000fe20007810000 */
[----:B------:R-:W1:Y:S01]  /*4b90*/  MUFU.TANH R30, R30 ;  /* 0x0000001e001e7308 */ /* 0x000e620000002400 */
[----:B--2---:R-:W-:Y:S02]  /*4ba0*/  FSEL R123, R8, -INF , P2 ;  /* 0xff800000087b7808 */ /* 0x004fe40001000000 */
[----:B------:R-:W-:-:S02]  /*4bb0*/  FMNMX.FTZ R14, R41, R14, !PT ;  /* 0x0000000e290e7209 */ /* 0x000fc40007810000 */
[----:B------:R-:W-:Y:S02]  /*4bc0*/  FMNMX.FTZ R48, R123, R48, !PT ;  /* 0x000000307b307209 */ /* 0x000fe40007810000 */
[----:B------:R-:W-:Y:S01]  /*4bd0*/  FMNMX.FTZ R14, R43, R14, !PT ;  /* 0x0000000e2b0e7209 */ /* 0x000fe20007810000 */
[----:B------:R-:W2:Y:S02]  /*4be0*/  MUFU.TANH R12, R31 ;  /* 0x0000001f000c7308 */ /* 0x000ea40000002400 */
[----:B------:R-:W4:Y:S01]  /*4bf0*/  SHFL.BFLY PT, R9, R48, 0x2, 0x1f ;  /* 0x0c401f0030097f89 */ /* 0x000f2200000e0000 */
[----:B------:R-:W-:-:S04]  /*4c00*/  FMNMX.FTZ R14, R33, R14, !PT ;  /* 0x0000000e210e7209 */ /* 0x000fc80007810000 */
[----:B------:R-:W-:-:S04]  /*4c10*/  FMNMX.FTZ R14, R45, R14, !PT ;  /* 0x0000000e2d0e7209 */ /* 0x000fc80007810000 */
[----:B------:R-:W-:-:S04]  /*4c20*/  FMNMX.FTZ R14, R35, R14, !PT ;  /* 0x0000000e230e7209 */ /* 0x000fc80007810000 */
[----:B------:R-:W-:-:S04]  /*4c30*/  FMNMX.FTZ R14, R47, R14, !PT ;  /* 0x0000000e2f0e7209 */ /* 0x000fc80007810000 */
[----:B------:R-:W-:-:S04]  /*4c40*/  FMNMX.FTZ R14, R37, R14, !PT ;  /* 0x0000000e250e7209 */ /* 0x000fc80007810000 */
[----:B------:R-:W-:Y:S02]  /*4c50*/  FMNMX.FTZ R14, R49, R14, !PT ;  /* 0x0000000e310e7209 */ /* 0x000fe40007810000 */
[----:B----4-:R-:W-:Y:S01]  /*4c60*/  FMNMX.FTZ R10, R48, R9, !PT ;  /* 0x00000009300a7209 */ /* 0x010fe20007810000 */
[----:B------:R-:W-:Y:S01]  /*4c70*/  IMAD.MOV.U32 R48, RZ, RZ, R119 ;  /* 0x000000ffff307224 */ /* 0x000fe200078e0077 */
[----:B------:R-:W-:-:S03]  /*4c80*/  FMNMX.FTZ R14, R51, R14, !PT ;  /* 0x0000000e330e7209 */ /* 0x000fc60007810000 */
        /* <DEDUP_REMOVED lines=8> */
[----:B------:R-:W-:Y:S01]  /*4d10*/  FMUL.FTZ R10, R27, UR5 ;  /* 0x000000051b0a7c20 */ /* 0x000fe20008410000 */
[----:B------:R-:W-:Y:S02]  /*4d20*/  FMNMX.FTZ R14, R61, R14, !PT ;  /* 0x0000000e3d0e7209 */ /* 0x000fe40007810000 */
[C---:B------:R-:W-:Y:S01]  /*4d30*/  FSETP.NEU.FTZ.AND P0, PT, R8.reuse, -INF , PT ;  /* 0xff8000000800780b */ /* 0x040fe20003f1d000 */
[----:B------:R-:W-:Y:S02]  /*4d40*/  FMUL.FTZ R9, R8, R6 ;  /* 0x0000000608097220 */ /* 0x000fe40000410000 */
[----:B------:R-:W4:Y:S03]  /*4d50*/  MUFU.TANH R10, R10 ;  /* 0x0000000a000a7308 */ /* 0x000f260000002400 */
[----:B------:R-:W-:-:S02]  /*4d60*/  FSEL R20, R9, RZ, P0 ;  /* 0x000000ff09147208 */ /* 0x000fc40000000000 */
[----:B------:R-:W-:Y:S01]  /*4d70*/  ISETP.NE.AND P0, PT, R80, RZ, PT ;  /* 0x000000ff5000720c */ /* 0x000fe20003f05270 */
[--C-:B------:R-:W-:Y:S02]  /*4d80*/  IMAD.MOV.U32 R80, RZ, RZ, R119.reuse ;  /* 0x000000ffff507224 */ /* 0x100fe400078e0077 */
[----:B------:R5:W0:Y:S01]  /*4d90*/  MUFU.TANH R9, R39 ;  /* 0x0000002700097308 */ /* 0x000a220000002400 */
[-CC-:B------:R-:W-:Y:S01]  /*4da0*/  FFMA.FTZ R200, R67, R6.reuse, -R20.reuse ;  /* 0x0000000643c87223 */ /* 0x180fe20000010814 */
[-CC-:B------:R-:W-:Y:S01]  /*4db0*/  FFMA.FTZ R63, R69, R6.reuse, -R20.reuse ;  /* 0x00000006453f7223 */ /* 0x180fe20000010814 */
[----:B---3--:R-:W-:Y:S01]  /*4dc0*/  FSEL R69, R26, -INF , P5 ;  /* 0xff8000001a457808 */ /* 0x008fe20002800000 */
[-CC-:B------:R-:W-:Y:S01]  /*4dd0*/  FFMA.FTZ R192, R71, R6.reuse, -R20.reuse ;  /* 0x0000000647c07223 */ /* 0x180fe20000010814 */
[-CC-:B------:R-:W-:Y:S01]  /*4de0*/  FFMA.FTZ R27, R73, R6.reuse, -R20.reuse ;  /* 0x00000006491b7223 */ /* 0x180fe20000010814 */
[----:B-1----:R-:W-:Y:S01]  /*4df0*/  FSEL R73, R30, -INF , P3 ;  /* 0xff8000001e497808 */ /* 0x002fe20001800000 */
[-CC-:B------:R-:W-:Y:S01]  /*4e00*/  FFMA.FTZ R202, R75, R6.reuse, -R20.reuse ;  /* 0x000000064bca7223 */ /* 0x180fe20000010814 */
[----:B--2---:R-:W-:Y:S01]  /*4e10*/  FSEL R75, R12, -INF , P2 ;  /* 0xff8000000c4b7808 */ /* 0x004fe20001000000 */
[----:B------:R-:W-:Y:S01]  /*4e20*/  MUFU.EX2 R200, R200 ;  /* 0x000000c800c87308 */ /* 0x000fe20000000800 */
[----:B----4-:R-:W-:Y:S01]  /*4e30*/  FSEL R71, R10, -INF , P4 ;  /* 0xff8000000a477808 */ /* 0x010fe20002000000 */
[-CC-:B------:R-:W-:Y:S01]  /*4e40*/  FFMA.FTZ R31, R77, R6.reuse, -R20.reuse ;  /* 0x000000064d1f7223 */ /* 0x180fe20000010814 */
[-CC-:B------:R-:W-:Y:S01]  /*4e50*/  FFMA.FTZ R196, R79, R6.reuse, -R20.reuse ;  /* 0x000000064fc47223 */ /* 0x180fe20000010814 */
[-CC-:B-----5:R-:W-:Y:S01]  /*4e60*/  FFMA.FTZ R39, R65, R6.reuse, -R20.reuse ;  /* 0x0000000641277223 */ /* 0x1a0fe20000010814 */
[-CC-:B------:R-:W-:Y:S01]  /*4e70*/  FFMA.FTZ R198, R81, R6.reuse, -R20.reuse ;  /* 0x0000000651c67223 */ /* 0x180fe20000010814 */
[-CC-:B------:R-:W-:Y:S01]  /*4e80*/  FFMA.FTZ R65, R85, R6.reuse, -R20.reuse ;  /* 0x0000000655417223 */ /* 0x180fe20000010814 */
[-CC-:B------:R-:W-:Y:S01]  /*4e90*/  FFMA.FTZ R194, R87, R6.reuse, -R20.reuse ;  /* 0x0000000657c27223 */ /* 0x180fe20000010814 */
[----:B0-----:R-:W-:Y:S01]  /*4ea0*/  FSEL R67, R9, -INF , P6 ;  /* 0xff80000009437808 */ /* 0x001fe20003000000 */
[----:B------:R-:W0:Y:S01]  /*4eb0*/  MUFU.EX2 R27, R27 ;  /* 0x0000001b001b7308 */ /* 0x000e220000000800 */
[-CC-:B------:R-:W-:Y:S01]  /*4ec0*/  FFMA.FTZ R89, R89, R6.reuse, -R20.reuse ;  /* 0x0000000659597223 */ /* 0x180fe20000010814 */
[--C-:B------:R-:W-:Y:S01]  /*4ed0*/  FFMA.FTZ R91, R91, R6, -R20.reuse ;  /* 0x000000065b5b7223 */ /* 0x100fe20000010814 */
[----:B------:R-:W-:Y:S01]  /*4ee0*/  FMNMX.FTZ R14, R67, R14, !PT ;  /* 0x0000000e430e7209 */ /* 0x000fe20007810000 */
[-CC-:B------:R-:W-:Y:S01]  /*4ef0*/  FFMA.FTZ R93, R93, R6.reuse, -R20.reuse ;  /* 0x000000065d5d7223 */ /* 0x180fe20000010814 */
[-CC-:B------:R-:W-:Y:S01]  /*4f00*/  FFMA.FTZ R95, R95, R6.reuse, -R20.reuse ;  /* 0x000000065f5f7223 */ /* 0x180fe20000010814 */
[--C-:B------:R-:W-:Y:S01]  /*4f10*/  FFMA.FTZ R97, R97, R6, -R20.reuse ;  /* 0x0000000661617223 */ /* 0x100fe20000010814 */
[----:B------:R-:W-:Y:S01]  /*4f20*/  FMNMX.FTZ R14, R69, R14, !PT ;  /* 0x0000000e450e7209 */ /* 0x000fe20007810000 */
[----:B------:R-:W1:Y:S01]  /*4f30*/  MUFU.EX2 R202, R202 ;  /* 0x000000ca00ca7308 */ /* 0x000e620000000800 */
[-CC-:B------:R-:W-:Y:S01]  /*4f40*/  FFMA.FTZ R99, R99, R6.reuse, -R20.reuse ;  /* 0x0000000663637223 */ /* 0x180fe20000010814 */
[--C-:B------:R-:W-:Y:S01]  /*4f50*/  FFMA.FTZ R101, R101, R6, -R20.reuse ;  /* 0x0000000665657223 */ /* 0x100fe20000010814 */
[----:B------:R-:W-:Y:S01]  /*4f60*/  FMNMX.FTZ R14, R71, R14, !PT ;  /* 0x0000000e470e7209 */ /* 0x000fe20007810000 */
[-CC-:B------:R-:W-:Y:S01]  /*4f70*/  FFMA.FTZ R103, R103, R6.reuse, -R20.reuse ;  /* 0x0000000667677223 */ /* 0x180fe20000010814 */
[-CC-:B------:R-:W-:Y:S01]  /*4f80*/  FFMA.FTZ R105, R105, R6.reuse, -R20.reuse ;  /* 0x0000000669697223 */ /* 0x180fe20000010814 */
[--C-:B------:R-:W-:Y:S01]  /*4f90*/  FFMA.FTZ R107, R107, R6, -R20.reuse ;  /* 0x000000066b6b7223 */ /* 0x100fe20000010814 */
[----:B------:R-:W-:Y:S01]  /*4fa0*/  FMNMX.FTZ R14, R73, R14, !PT ;  /* 0x0000000e490e7209 */ /* 0x000fe20007810000 */
[----:B------:R-:W2:Y:S01]  /*4fb0*/  MUFU.EX2 R31, R31 ;  /* 0x0000001f001f7308 */ /* 0x000ea20000000800 */
[-CC-:B------:R-:W-:Y:S01]  /*4fc0*/  FFMA.FTZ R109, R109, R6.reuse, -R20.reuse ;  /* 0x000000066d6d7223 */ /* 0x180fe20000010814 */
[--C-:B------:R-:W-:Y:S01]  /*4fd0*/  FFMA.FTZ R111, R111, R6, -R20.reuse ;  /* 0x000000066f6f7223 */ /* 0x100fe20000010814 */
[----:B------:R-:W-:Y:S01]  /*4fe0*/  FMNMX.FTZ R14, R75, R14, !PT ;  /* 0x0000000e4b0e7209 */ /* 0x000fe20007810000 */
[-CC-:B------:R-:W-:Y:S01]  /*4ff0*/  FFMA.FTZ R113, R113, R6.reuse, -R20.reuse ;  /* 0x0000000671717223 */ /* 0x180fe20000010814 */
[-CC-:B------:R-:W-:Y:S01]  /*5000*/  FFMA.FTZ R115, R115, R6.reuse, -R20.reuse ;  /* 0x0000000673737223 */ /* 0x180fe20000010814 */
[-CC-:B------:R-:W-:Y:S01]  /*5010*/  FFMA.FTZ R117, R117, R6.reuse, -R20.reuse ;  /* 0x0000000675757223 */ /* 0x180fe20000010814 */
[-CC-:B------:R-:W-:Y:S01]  /*5020*/  FFMA.FTZ R121, R121, R6.reuse, -R20.reuse ;  /* 0x0000000679797223 */ /* 0x180fe20000010814 */
[----:B------:R-:W3:Y:S01]  /*5030*/  SHFL.BFLY PT, R9, R14, 0x2, 0x1f ;  /* 0x0c401f000e097f89 */ /* 0x000ee200000e0000 */
[----:B------:R-:W4:Y:S01]  /*5040*/  MUFU.EX2 R196, R196 ;  /* 0x000000c400c47308 */ /* 0x000f220000000800 */
[----:B------:R-:W-:Y:S01]  /*5050*/  FFMA.FTZ R20, R123, R6, -R20 ;  /* 0x000000067b147223 */ /* 0x000fe20000010814 */
[--C-:B------:R-:W-:Y:S01]  /*5060*/  IMAD.MOV.U32 R87, RZ, RZ, R119.reuse ;  /* 0x000000ffff577224 */ /* 0x100fe200078e0077 */
[----:B------:R-:W-:Y:S01]  /*5070*/  MOV R85, R119 ;  /* 0x0000007700557202 */ /* 0x000fe20000000f00 */
[----:B------:R-:W-:-:S02]  /*5080*/  IMAD.MOV.U32 R81, RZ, RZ, R119 ;  /* 0x000000ffff517224 */ /* 0x000fc400078e0077 */
[--C-:B------:R-:W-:Y:S02]  /*5090*/  IMAD.MOV.U32 R79, RZ, RZ, R119.reuse ;  /* 0x000000ffff4f7224 */ /* 0x100fe400078e0077 */
[----:B------:R-:W-:Y:S01]  /*50a0*/  MUFU.EX2 R39, R39 ;  /* 0x0000002700277308 */ /* 0x000fe20000000800 */
[----:B------:R-:W-:-:S07]  /*50b0*/  IMAD.MOV.U32 R77, RZ, RZ, R119 ;  /* 0x000000ffff4d7224 */ /* 0x000fce00078e0077 */
[----:B------:R-:W-:Y:S01]  /*50c0*/  MUFU.EX2 R198, R198 ;  /* 0x000000c600c67308 */ /* 0x000fe20000000800 */
[----:B---3--:R-:W-:-:S07]  /*50d0*/  FMNMX.FTZ R10, R14, R9, !PT ;  /* 0x000000090e0a7209 */ /* 0x008fce0007810000 */
[----:B------:R-:W-:Y:S01]  /*50e0*/  MUFU.EX2 R63, R63 ;  /* 0x0000003f003f7308 */ /* 0x000fe20000000800 */
[----:B------:R-:W3:Y:S07]  /*50f0*/  SHFL.BFLY PT, R9, R10, 0x1, 0x1f ;  /* 0x0c201f000a097f89 */ /* 0x000eee00000e0000 */
[----:B------:R-:W-:Y:S08]  /*5100*/  MUFU.EX2 R192, R192 ;  /* 0x000000c000c07308 */ /* 0x000ff00000000800 */
[----:B------:R-:W-:Y:S08]  /*5110*/  MUFU.EX2 R65, R65 ;  /* 0x0000004100417308 */ /* 0x000ff00000000800 */
[----:B------:R-:W-:Y:S01]  /*5120*/  MUFU.EX2 R194, R194 ;  /* 0x000000c200c27308 */ /* 0x000fe20000000800 */
[----:B---3--:R-:W-:-:S04]  /*5130*/  FMNMX.FTZ R9, R10, R9, !PT ;  /* 0x000000090a097209 */ /* 0x008fc80007810000 */
[C---:B------:R-:W-:Y:S01]  /*5140*/  FSETP.NEU.FTZ.AND P2, PT, R9.reuse, -INF , PT ;  /* 0xff8000000900780b */ /* 0x040fe20003f5d000 */
[-C--:B------:R-:W-:Y:S02]  /*5150*/  FMUL.FTZ R10, R9, R6.reuse ;  /* 0x00000006090a7220 */ /* 0x080fe40000410000 */
[----:B------:R-:W-:Y:S03]  /*5160*/  MUFU.EX2 R89, R89 ;  /* 0x0000005900597308 */ /* 0x000fe60000000800 */
[----:B------:R-:W-:Y:S02]  /*5170*/  FSEL R10, R10, RZ, P2 ;  /* 0x000000ff0a0a7208 */ /* 0x000fe40001000000 */
        /* <DEDUP_REMOVED lines=10> */
[----:B------:R0:W-:Y:S01]  /*5220*/  MUFU.EX2 R14, R11 ;  /* 0x0000000b000e7308 */ /* 0x0001e20000000800 */
        /* <DEDUP_REMOVED lines=8> */
[----:B0-----:R-:W-:Y:S01]  /*52b0*/  FADD.FTZ R11, R200, R27 ;  /* 0x0000001bc80b7221 */ /* 0x001fe20000010000 */
[-CC-:B------:R-:W-:Y:S01]  /*52c0*/  FFMA.FTZ R49, R49, R6.reuse, -R10.reuse ;  /* 0x0000000631317223 */ /* 0x180fe2000001080a */
[-CC-:B------:R-:W-:Y:S01]  /*52d0*/  FFMA.FTZ R51, R51, R6.reuse, -R10.reuse ;  /* 0x0000000633337223 */ /* 0x180fe2000001080a */
[-CC-:B------:R-:W-:Y:S01]  /*52e0*/  FFMA.FTZ R53, R53, R6.reuse, -R10.reuse ;  /* 0x0000000635357223 */ /* 0x180fe2000001080a */
[-CC-:B------:R-:W-:Y:S01]  /*52f0*/  FFMA.FTZ R55, R55, R6.reuse, -R10.reuse ;  /* 0x0000000637377223 */ /* 0x180fe2000001080a */
[-CC-:B------:R-:W-:Y:S01]  /*5300*/  FFMA.FTZ R25, R25, R6.reuse, -R10.reuse ;  /* 0x0000000619197223 */ /* 0x180fe2000001080a */
[-CC-:B------:R-:W-:Y:S01]  /*5310*/  FFMA.FTZ R29, R29, R6.reuse, -R10.reuse ;  /* 0x000000061d1d7223 */ /* 0x180fe2000001080a */
[----:B------:R1:W0:Y:S01]  /*5320*/  MUFU.EX2 R12, R4 ;  /* 0x00000004000c7308 */ /* 0x0002220000000800 */
[-CC-:B------:R-:W-:Y:S01]  /*5330*/  FFMA.FTZ R57, R57, R6.reuse, -R10.reuse ;  /* 0x0000000639397223 */ /* 0x180fe2000001080a */
[-CC-:B------:R-:W-:Y:S01]  /*5340*/  FFMA.FTZ R59, R59, R6.reuse, -R10.reuse ;  /* 0x000000063b3b7223 */ /* 0x180fe2000001080a */
[-CC-:B------:R-:W-:Y:S01]  /*5350*/  FFMA.FTZ R61, R61, R6.reuse, -R10.reuse ;  /* 0x000000063d3d7223 */ /* 0x180fe2000001080a */
[-CC-:B------:R-:W-:Y:S01]  /*5360*/  FFMA.FTZ R67, R67, R6.reuse, -R10.reuse ;  /* 0x0000000643437223 */ /* 0x180fe2000001080a */
[-CC-:B------:R-:W-:Y:S01]  /*5370*/  FFMA.FTZ R69, R69, R6.reuse, -R10.reuse ;  /* 0x0000000645457223 */ /* 0x180fe2000001080a */
[-CC-:B------:R-:W-:Y:S01]  /*5380*/  FFMA.FTZ R71, R71, R6.reuse, -R10.reuse ;  /* 0x0000000647477223 */ /* 0x180fe2000001080a */
[-CC-:B------:R-:W-:Y:S01]  /*5390*/  FFMA.FTZ R73, R73, R6.reuse, -R10.reuse ;  /* 0x0000000649497223 */ /* 0x180fe2000001080a */
[----:B------:R-:W3:Y:S01]  /*53a0*/  MUFU.EX2 R7, R7 ;  /* 0x0000000700077308 */ /* 0x000ee20000000800 */
[----:B-1----:R-:W-:Y:S01]  /*53b0*/  FADD.FTZ R4, R202, R11 ;  /* 0x0000000bca047221 */ /* 0x002fe20000010000 */
[----:B------:R-:W-:Y:S01]  /*53c0*/  FFMA.FTZ R75, R75, R6, -R10 ;  /* 0x000000064b4b7223 */ /* 0x000fe2000001080a */
[----:B------:R-:W-:Y:S01]  /*53d0*/  F2FP.BF16.F32.PACK_AB R200, R27, R200 ;  /* 0x000000c81bc8723e */ /* 0x000fe200000010ff */
[----:B------:R-:W-:-:S02]  /*53e0*/  IMAD.MOV.U32 R27, RZ, RZ, R119 ;  /* 0x000000ffff1b7224 */ /* 0x000fc400078e0077 */
[C---:B--2---:R-:W-:Y:S01]  /*53f0*/  FADD.FTZ R11, R31.reuse, R4 ;  /* 0x000000041f0b7221 */ /* 0x044fe20000010000 */
[----:B------:R-:W-:Y:S01]  /*5400*/  F2FP.BF16.F32.PACK_AB R202, R31, R202 ;  /* 0x000000ca1fca723e */ /* 0x000fe200000010ff */
[----:B------:R-:W-:Y:S01]  /*5410*/  IMAD.MOV.U32 R31, RZ, RZ, R119 ;  /* 0x000000ffff1f7224 */ /* 0x000fe200078e0077 */
[----:B------:R-:W1:Y:S01]  /*5420*/  MUFU.EX2 R13, R13 ;  /* 0x0000000d000d7308 */ /* 0x000e620000000800 */
[----:B----4-:R-:W-:Y:S01]  /*5430*/  FADD.FTZ R4, R196, R11 ;  /* 0x0000000bc4047221 */ /* 0x010fe20000010000 */
[----:B0-----:R-:W-:Y:S02]  /*5440*/  F2FP.BF16.F32.PACK_AB R201, R12, R3 ;  /* 0x000000030cc9723e */ /* 0x001fe400000010ff */
[C---:B------:R-:W-:Y:S01]  /*5450*/  F2FP.BF16.F32.PACK_AB R196, R39.reuse, R196 ;  /* 0x000000c427c4723e */ /* 0x040fe200000010ff */
[----:B------:R-:W-:Y:S01]  /*5460*/  FADD.FTZ R11, R39, R4 ;  /* 0x00000004270b7221 */ /* 0x000fe20000010000 */
[----:B------:R-:W-:Y:S01]  /*5470*/  FADD.FTZ R4, R3, R12 ;  /* 0x0000000c03047221 */ /* 0x000fe20000010000 */
[----:B------:R-:W-:Y:S01]  /*5480*/  IMAD.MOV.U32 R39, RZ, RZ, R119 ;  /* 0x000000ffff277224 */ /* 0x000fe200078e0077 */
[----:B------:R0:W2:Y:S01]  /*5490*/  MUFU.EX2 R24, R15 ;  /* 0x0000000f00187308 */ /* 0x0000a20000000800 */
[----:B------:R-:W-:Y:S01]  /*54a0*/  FADD.FTZ R36, R198, R11 ;  /* 0x0000000bc6247221 */ /* 0x000fe20000010000 */
[----:B---3--:R-:W-:Y:S01]  /*54b0*/  FADD.FTZ R11, R7, R4 ;  /* 0x00000004070b7221 */ /* 0x008fe20000010000 */
[C---:B------:R-:W-:Y:S01]  /*54c0*/  F2FP.BF16.F32.PACK_AB R203, R14.reuse, R7 ;  /* 0x000000070ecb723e */ /* 0x040fe200000010ff */
[----:B------:R-:W-:Y:S01]  /*54d0*/  IMAD.MOV.U32 R7, RZ, RZ, 0x3f800000 ;  /* 0x3f800000ff077424 */ /* 0x000fe200078e00ff */
[----:B------:R-:W-:Y:S01]  /*54e0*/  F2FP.BF16.F32.PACK_AB R198, R63, R198 ;  /* 0x000000c63fc6723e */ /* 0x000fe200000010ff */
[----:B------:R-:W-:-:S02]  /*54f0*/  FADD.FTZ R4, R14, R11 ;  /* 0x0000000b0e047221 */ /* 0x000fc40000010000 */
[----:B------:R-:W3:Y:S01]  /*5500*/  MUFU.EX2 R21, R21 ;  /* 0x0000001500157308 */ /* 0x000ee20000000800 */
[----:B0-----:R-:W-:Y:S01]  /*5510*/  FADD.FTZ R15, R63, R36 ;  /* 0x000000243f0f7221 */ /* 0x001fe20000010000 */
[----:B-1----:R-:W-:Y:S01]  /*5520*/  FADD.FTZ R11, R13, R4 ;  /* 0x000000040d0b7221 */ /* 0x002fe20000010000 */
[----:B------:R-:W-:Y:S02]  /*5530*/  MOV R63, R119 ;  /* 0x00000077003f7202 */ /* 0x000fe40000000f00 */
[----:B------:R-:W-:Y:S01]  /*5540*/  FADD.FTZ R38, R192, R15 ;  /* 0x0000000fc0267221 */ /* 0x000fe20000010000 */
[C---:B------:R-:W-:Y:S02]  /*5550*/  F2FP.BF16.F32.PACK_AB R192, R65.reuse, R192 ;  /* 0x000000c041c0723e */ /* 0x040fe400000010ff */
[----:B------:R0:W1:Y:S01]  /*5560*/  MUFU.EX2 R26, R41 ;  /* 0x00000029001a7308 */ /* 0x0000620000000800 */
[----:B------:R-:W-:Y:S01]  /*5570*/  FADD.FTZ R15, R65, R38 ;  /* 0x00000026410f7221 */ /* 0x000fe20000010000 */
[C---:B--2---:R-:W-:Y:S01]  /*5580*/  FADD.FTZ R4, R24.reuse, R11 ;  /* 0x0000000b18047221 */ /* 0x044fe20000010000 */
[----:B------:R-:W-:Y:S01]  /*5590*/  F2FP.BF16.F32.PACK_AB R197, R24, R13 ;  /* 0x0000000d18c5723e */ /* 0x000fe200000010ff */
[----:B------:R-:W-:-:S02]  /*55a0*/  IMAD.MOV.U32 R65, RZ, RZ, R119 ;  /* 0x000000ffff417224 */ /* 0x000fc400078e0077 */
[----:B------:R-:W-:Y:S01]  /*55b0*/  FADD.FTZ R38, R194, R15 ;  /* 0x0000000fc2267221 */ /* 0x000fe20000010000 */
[----:B------:R-:W-:Y:S01]  /*55c0*/  F2FP.BF16.F32.PACK_AB R194, R89, R194 ;  /* 0x000000c259c2723e */ /* 0x000fe200000010ff */
[--C-:B------:R-:W-:Y:S01]  /*55d0*/  IMAD.MOV.U32 R24, RZ, RZ, R119.reuse ;  /* 0x000000ffff187224 */ /* 0x100fe200078e0077 */
[----:B------:R-:W2:Y:S01]  /*55e0*/  MUFU.EX2 R43, R43 ;  /* 0x0000002b002b7308 */ /* 0x000ea20000000800 */
[----:B---3--:R-:W-:Y:S01]  /*55f0*/  FADD.FTZ R11, R21, R4 ;  /* 0x00000004150b7221 */ /* 0x008fe20000010000 */
[----:B------:R-:W-:Y:S01]  /*5600*/  FADD.FTZ R40, R89, R38 ;  /* 0x0000002659287221 */ /* 0x000fe20000010000 */
[----:B------:R-:W-:Y:S01]  /*5610*/  IMAD.MOV.U32 R89, RZ, RZ, R119 ;  /* 0x000000ffff597224 */ /* 0x000fe200078e0077 */
[----:B0-----:R-:W-:Y:S02]  /*5620*/  MOV R41, R119 ;  /* 0x0000007700297202 */ /* 0x001fe40000000f00 */
[----:B------:R-:W-:Y:S02]  /*5630*/  FADD.FTZ R15, R91, R40 ;  /* 0x000000285b0f7221 */ /* 0x000fe40000010000 */
[----:B------:R0:W3:Y:S01]  /*5640*/  MUFU.EX2 R188, R93 ;  /* 0x0000005d00bc7308 */ /* 0x0000e20000000800 */
[C---:B-1----:R-:W-:Y:S01]  /*5650*/  FADD.FTZ R4, R26.reuse, R11 ;  /* 0x0000000b1a047221 */ /* 0x042fe20000010000 */
[----:B------:R-:W-:Y:S01]  /*5660*/  F2FP.BF16.F32.PACK_AB R199, R26, R21 ;  /* 0x000000151ac7723e */ /* 0x000fe200000010ff */
[----:B------:R-:W-:-:S05]  /*5670*/  IMAD.MOV.U32 R26, RZ, RZ, R119 ;  /* 0x000000ffff1a7224 */ /* 0x000fca00078e0077 */
[----:B------:R1:W4:Y:S01]  /*5680*/  MUFU.EX2 R28, R33 ;  /* 0x00000021001c7308 */ /* 0x0003220000000800 */
[----:B--2---:R-:W-:Y:S01]  /*5690*/  FADD.FTZ R11, R43, R4 ;  /* 0x000000042b0b7221 */ /* 0x004fe20000010000 */
[----:B0-----:R-:W-:-:S06]  /*56a0*/  IMAD.MOV.U32 R93, RZ, RZ, R119 ;  /* 0x000000ffff5d7224 */ /* 0x001fcc00078e0077 */
[----:B------:R-:W0:Y:S01]  /*56b0*/  MUFU.EX2 R95, R95 ;  /* 0x0000005f005f7308 */ /* 0x000e220000000800 */
[C---:B---3--:R-:W-:Y:S01]  /*56c0*/  FADD.FTZ R4, R188.reuse, R15 ;  /* 0x0000000fbc047221 */ /* 0x048fe20000010000 */
[----:B------:R-:W-:Y:S01]  /*56d0*/  F2FP.BF16.F32.PACK_AB R188, R188, R91 ;  /* 0x0000005bbcbc723e */ /* 0x000fe200000010ff */
[--C-:B------:R-:W-:Y:S02]  /*56e0*/  IMAD.MOV.U32 R91, RZ, RZ, R119.reuse ;  /* 0x000000ffff5b7224 */ /* 0x100fe400078e0077 */
[----:B-1----:R-:W-:-:S03]  /*56f0*/  IMAD.MOV.U32 R33, RZ, RZ, R119 ;  /* 0x000000ffff217224 */ /* 0x002fc600078e0077 */
        /* <DEDUP_REMOVED lines=13> */
[--C-:B------:R-:W-:Y:S02]  /*57d0*/  IMAD.MOV.U32 R95, RZ, RZ, R119.reuse ;  /* 0x000000ffff5f7224 */ /* 0x100fe400078e0077 */
[----:B0-----:R-:W-:-:S03]  /*57e0*/  IMAD.MOV.U32 R35, RZ, RZ, R119 ;  /* 0x000000ffff237224 */ /* 0x001fc600078e0077 */
[----:B------:R-:W0:Y:S01]  /*57f0*/  MUFU.EX2 R47, R47 ;  /* 0x0000002f002f7308 */ /* 0x000e220000000800 */
[C---:B----4-:R-:W-:Y:S01]  /*5800*/  FADD.FTZ R4, R30.reuse, R11 ;  /* 0x0000000b1e047221 */ /* 0x050fe20000010000 */
[----:B------:R-:W-:Y:S01]  /*5810*/  F2FP.BF16.F32.PACK_AB R195, R30, R45 ;  /* 0x0000002d1ec3723e */ /* 0x000fe200000010ff */
[----:B------:R-:W-:Y:S01]  /*5820*/  IMAD.MOV.U32 R45, RZ, RZ, R119 ;  /* 0x000000ffff2d7224 */ /* 0x000fe200078e0077 */
[----:B------:R-:W-:-:S04]  /*5830*/  MOV R30, R119 ;  /* 0x00000077001e7202 */ /* 0x000fc80000000f00 */
        /* <DEDUP_REMOVED lines=38> */
[----:B-1----:R-:W-:Y:S01]  /*5aa0*/  IMAD.MOV.U32 R55, RZ, RZ, R119 ;  /* 0x000000ffff377224 */ /* 0x002fe200078e0077 */
[----:B------:R-:W-:-:S04]  /*5ab0*/  MOV R107, R119 ;  /* 0x00000077006b7202 */ /* 0x000fc80000000f00 */
        /* <DEDUP_REMOVED lines=33> */
[----:B------:R-:W-:Y:S02]  /*5cd0*/  IMAD.MOV.U32 R0, RZ, RZ, 0x3f800000 ;  /* 0x3f800000ff007424 */ /* 0x000fe400078e00ff */
[----:B------:R-:W-:-:S03]  /*5ce0*/  IMAD.MOV.U32 R57, RZ, RZ, R119 ;  /* 0x000000ffff397224 */ /* 0x000fc600078e0077 */
[----:B------:R-:W2:Y:S01]  /*5cf0*/  MUFU.EX2 R20, R20 ;  /* 0x0000001400147308 */ /* 0x000ea20000000800 */
[----:B0-----:R-:W-:Y:S01]  /*5d00*/  FADD.FTZ R15, R121, R42 ;  /* 0x0000002a790f7221 */ /* 0x001fe20000010000 */
[----:B------:R-:W-:-:S06]  /*5d10*/  IMAD.MOV.U32 R42, RZ, RZ, R119 ;  /* 0x000000ffff2a7224 */ /* 0x000fcc00078e0077 */
[----:B------:R0:W3:Y:S01]  /*5d20*/  MUFU.EX2 R10, R67 ;  /* 0x00000043000a7308 */ /* 0x0000e20000000800 */
[----:B-1----:R-:W-:-:S07]  /*5d30*/  FADD.FTZ R11, R61, R4 ;  /* 0x000000043d0b7221 */ /* 0x002fce0000010000 */
[----:B------:R-:W1:Y:S01]  /*5d40*/  MUFU.EX2 R69, R69 ;  /* 0x0000004500457308 */ /* 0x000e620000000800 */
[C---:B--2---:R-:W-:Y:S01]  /*5d50*/  FADD.FTZ R4, R20.reuse, R15 ;  /* 0x0000000f14047221 */ /* 0x044fe20000010000 */
[----:B------:R-:W-:Y:S01]  /*5d60*/  F2FP.BF16.F32.PACK_AB R178, R20, R121 ;  /* 0x0000007914b2723e */ /* 0x000fe200000010ff */
[----:B0-----:R-:W-:-:S05]  /*5d70*/  IMAD.MOV.U32 R67, RZ, RZ, R119 ;  /* 0x000000ffff437224 */ /* 0x001fca00078e0077 */
[----:B------:R0:W2:Y:S01]  /*5d80*/  MUFU.EX2 R40, R71 ;  /* 0x0000004700287308 */ /* 0x0000a20000000800 */
[C---:B---3--:R-:W-:Y:S01]  /*5d90*/  FADD.FTZ R20, R10.reuse, R11 ;  /* 0x0000000b0a147221 */ /* 0x048fe20000010000 */
[----:B------:R-:W-:Y:S01]  /*5da0*/  F2FP.BF16.F32.PACK_AB R183, R10, R61 ;  /* 0x0000003d0ab7723e */ /* 0x000fe200000010ff */
[----:B------:R-:W-:-:S05]  /*5db0*/  IMAD.MOV.U32 R61, RZ, RZ, R119 ;  /* 0x000000ffff3d7224 */ /* 0x000fca00078e0077 */
[----:B------:R-:W3:Y:S01]  /*5dc0*/  MUFU.EX2 R73, R73 ;  /* 0x0000004900497308 */ /* 0x000ee20000000800 */
[----:B-1----:R-:W-:Y:S01]  /*5dd0*/  FADD.FTZ R3, R69, R20 ;  /* 0x0000001445037221 */ /* 0x002fe20000010000 */
[----:B0-----:R-:W-:-:S06]  /*5de0*/  IMAD.MOV.U32 R71, RZ, RZ, R119 ;  /* 0x000000ffff477224 */ /* 0x001fcc00078e0077 */
[----:B------:R0:W1:Y:S01]  /*5df0*/  MUFU.EX2 R12, R75 ;  /* 0x0000004b000c7308 */ /* 0x0000620000000800 */
[C---:B--2---:R-:W-:Y:S01]  /*5e00*/  FADD.FTZ R14, R40.reuse, R3 ;  /* 0x00000003280e7221 */ /* 0x044fe20000010000 */
[----:B------:R-:W-:Y:S01]  /*5e10*/  F2FP.BF16.F32.PACK_AB R177, R40, R69 ;  /* 0x0000004528b1723e */ /* 0x000fe200000010ff */
[--C-:B------:R-:W-:Y:S02]  /*5e20*/  IMAD.MOV.U32 R69, RZ, RZ, R119.reuse ;  /* 0x000000ffff457224 */ /* 0x100fe400078e0077 */
[--C-:B------:R-:W-:Y:S02]  /*5e30*/  IMAD.MOV.U32 R40, RZ, RZ, R119.reuse ;  /* 0x000000ffff287224 */ /* 0x100fe400078e0077 */
[----:B---3--:R-:W-:Y:S01]  /*5e40*/  FADD.FTZ R3, R73, R14 ;  /* 0x0000000e49037221 */ /* 0x008fe20000010000 */
[----:B0-----:R-:W-:Y:S01]  /*5e50*/  IMAD.MOV.U32 R75, RZ, RZ, R119 ;  /* 0x000000ffff4b7224 */ /* 0x001fe200078e0077 */
[C---:B-1----:R-:W-:Y:S02]  /*5e60*/  F2FP.BF16.F32.PACK_AB R179, R12.reuse, R73 ;  /* 0x000000490cb3723e */ /* 0x042fe400000010ff */
[----:B------:R-:W-:Y:S01]  /*5e70*/  FADD.FTZ R3, R12, R3 ;  /* 0x000000030c037221 */ /* 0x000fe20000010000 */
[----:B------:R-:W-:Y:S01]  /*5e80*/  IMAD.MOV.U32 R73, RZ, RZ, R119 ;  /* 0x000000ffff497224 */ /* 0x000fe200078e0077 */
[----:B------:R-:W-:Y:S06]  /*5e90*/  @!P2 BRA `(.L_x_384) ;  /* 0x00000044005ca947 */ /* 0x000fec0003800000 */
[----:B------:R-:W-:Y:S01]  /*5ea0*/  R2UR UR6, R16 ;  /* 0x00000000100672ca */ /* 0x000fe200000e0000 */
[----:B------:R-:W-:Y:S01]  /*5eb0*/  VIADD R11, R120, 0xfffffffe ;  /* 0xfffffffe780b7836 */ /* 0x000fe20000000000 */
[----:B------:R-:W-:Y:S01]  /*5ec0*/  MOV R0, 0x3f800000 ;  /* 0x3f80000000007802 */ /* 0x000fe20000000f00 */
[----:B------:R-:W-:Y:S01]  /*5ed0*/  IMAD.MOV.U32 R10, RZ, RZ, R9 ;  /* 0x000000ffff0a7224 */ /* 0x000fe200078e0009 */
[----:B------:R-:W-:Y:S01]  /*5ee0*/  CS2R R118, SRZ ;  /* 0x0000000000767805 */ /* 0x000fe2000001ff00 */
[----:B------:R-:W-:Y:S01]  /*5ef0*/  IMAD.MOV.U32 R13, RZ, RZ, R8 ;  /* 0x000000ffff0d7224 */ /* 0x000fe200078e0008 */
[----:B------:R-:W-:Y:S01]  /*5f00*/  CS2R R114, SRZ ;  /* 0x0000000000727805 */ /* 0x000fe2000001ff00 */
[----:B------:R-:W-:Y:S01]  /*5f10*/  IMAD.MOV.U32 R14, RZ, RZ, R17 ;  /* 0x000000ffff0e7224 */ /* 0x000fe200078e0011 */
        /* <DEDUP_REMOVED lines=45> */
[----:B------:R-:W-:Y:S01]  /*61f0*/  CS2R R24, SRZ ;  /* 0x0000000000187805 */ /* 0x000fe2000001ff00 */
[----:B------:R-:W-:-:S06]  /*6200*/  ULDC UR4, c[0x0][0x9d8] ;  /* 0x0002760000047ab9 */ /* 0x000fcc0000000800 */
.L_x_393:
[----:B------:R-:W-:-:S04]  /*6210*/  UIADD3 UR5, UR6, 0x1, URZ ;  /* 0x0000000106057890 */ /* 0x000fc8000fffe03f */
[----:B------:R-:W-:-:S04]  /*6220*/  UISETP.NE.AND UP0, UPT, UR5, 0x2, UPT ;  /* 0x000000020500788c */ /* 0x000fc8000bf05270 */
[----:B------:R-:W-:Y:S02]  /*6230*/  USEL UR7, URZ, 0x1, UP0 ;  /* 0x000000013f077887 */ /* 0x000fe40008000000 */
[----:B------:R-:W-:-:S04]  /*6240*/  USEL UR5, UR5, URZ, UP0 ;  /* 0x0000003f05057287 */ /* 0x000fc80008000000 */
[----:B------:R-:W-:Y:S02]  /*6250*/  LOP3.LUT R17, R14, UR7, RZ, 0x3c, !PT ;  /* 0x000000070e117c12 */ /* 0x000fe4000f8e3cff */
[----:B------:R-:W-:Y:S01]  /*6260*/  IMAD.U32 R16, RZ, RZ, UR5 ;  /* 0x00000005ff107e24 */ /* 0x000fe2000f8e00ff */
[----:B------:R-:W-:Y:S06]  /*6270*/  @!P0 BRA `(.L_x_385) ;  /* 0x0000000000048947 */ /* 0x000fec0003800000 */
[----:B------:R-:W-:Y:S01]  /*6280*/  BPT.TRAP 0x1 ;  /* 0x000000040000795c */ /* 0x000fe20000300000 */
.L_x_385:
[----:B------:R-:W0:Y:S01]  /*6290*/  S2UR UR10, SR_CgaCtaId ;  /* 0x00000000000a79c3 */ /* 0x000e220000008800 */
[----:B------:R-:W-:Y:S01]  /*62a0*/  UMOV UR7, 0x400 ;  /* 0x0000040000077882 */ /* 0x000fe20000000000 */
[----:B------:R-:W-:Y:S01]  /*62b0*/  IMAD.U32 R15, RZ, RZ, UR5 ;  /* 0x00000005ff0f7e24 */ /* 0x000fe2000f8e00ff */
[----:B------:R-:W-:Y:S01]  /*62c0*/  SHF.L.U32 R9, R17, 0x1f, RZ ;  /* 0x0000001f11097819 */ /* 0x000fe200000006ff */
[----:B0-----:R-:W-:-:S06]  /*62d0*/  ULEA UR7, UR10, UR7, 0x18 ;  /* 0x000000070a077291 */ /* 0x001fcc000f8ec03f */
[----:B------:R-:W-:-:S04]  /*62e0*/  IMAD.U32 R2, RZ, RZ, UR7 ;  /* 0x00000007ff027e24 */ /* 0x000fc8000f8e00ff */
[----:B------:R-:W-:-:S04]  /*62f0*/  IMAD R12, R15, 0x8, R2 ;  /* 0x000000080f0c7824 */ /* 0x000fc800078e0202 */
[----:B------:R0:W1:Y:S01]  /*6300*/  SYNCS.PHASECHK.TRANS64.TRYWAIT P2, [R12+URZ+0x36830], R9 ;  /* 0x036830090c0075a7 */ /* 0x000062000804017f */
[----:B------:R-:W-:Y:S05]  /*6310*/  @!P0 BRA `(.L_x_386) ;  /* 0x0000000000048947 */ /* 0x000fea0003800000 */
[----:B------:R-:W-:Y:S01]  /*6320*/  BPT.TRAP 0x1 ;  /* 0x000000040000795c */ /* 0x000fe20000300000 */
.L_x_386:
[----:B------:R-:W-:Y:S01]  /*6330*/  IMAD R6, R16, 0xa80, R5 ;  /* 0x00000a8010067824 */ /* 0x000fe200078e0205 */
[----:B-1----:R-:W-:Y:S06]  /*6340*/  @P2 BRA `(.L_x_387) ;  /* 0x0000000000082947 */ /* 0x002fec0003800000 */
[----:B------:R-:W1:Y:S02]  /*6350*/  SYNCS.PHASECHK.TRANS64.TRYWAIT P2, [R12+URZ+0x36830], R9 ;  /* 0x036830090c0075a7 */ /* 0x000e64000804017f */
[----:B-1----:R-:W-:Y:S05]  /*6360*/  @!P2 BRA `(.L_x_388) ;  /* 0x000000dc0094a947 */ /* 0x002fea0003800000 */
.L_x_387:
        /* <DEDUP_REMOVED lines=13> */
[----:B------:R-:W-:Y:S01]  /*6440*/  UMOV UR54, UR5 ;  /* 0x0000000500367c82 */ /* 0x000fe20008000000 */
[----:B------:R-:W-:Y:S01]  /*6450*/  UIADD3 UR7, UR5, 0x80, URZ ;  /* 0x0000008005077890 */ /* 0x000fe2000fffe03f */
[----:B------:R-:W-:Y:S01]  /*6460*/  HGMMA.64x16x16.F32.BF16 R168, gdesc[UR52], RZ, !UPT, gsb0 ;  /* 0x0020000034a879f0 */ /* 0x000fe2000c0018ff */
[----:B------:R-:W-:Y:S01]  /*6470*/  UMOV UR55, 0x40000040 ;  /* 0x4000004000377882 */ /* 0x000fe20000000000 */
[----:B------:R-:W-:Y:S01]  /*6480*/  UIADD3 UR10, UR5, 0x100, URZ ;  /* 0x00000100050a7890 */ /* 0x000fe2000fffe03f */
[-C--:B------:R-:W-:Y:S01]  /*6490*/  FMUL.FTZ R24, R24, R7.reuse ;  /* 0x0000000718187220 */ /* 0x080fe20000410000 */
[----:B------:R-:W-:Y:S01]  /*64a0*/  UIADD3 UR14, UR5, 0x102, URZ ;  /* 0x00000102050e7890 */ /* 0x000fe2000fffe03f */
[-C--:B------:R-:W-:Y:S01]  /*64b0*/  FMUL.FTZ R25, R25, R7.reuse ;  /* 0x0000000719197220 */ /* 0x080fe20000410000 */
[----:B------:R-:W-:Y:S01]  /*64c0*/  UMOV UR54, UR7 ;  /* 0x0000000700367c82 */ /* 0x000fe20008000000 */
        /* <DEDUP_REMOVED lines=20> */
[----:B------:R-:W-:Y:S01]  /*6610*/  UMOV UR51, 0x40000040 ;  /* 0x4000004000337882 */ /* 0x000fe20000000000 */
        /* <DEDUP_REMOVED lines=29> */
[-C--:B------:R-:W-:Y:S01]  /*67f0*/  FMUL.FTZ R101, R101, R7.reuse ;  /* 0x0000000765657220 */ /* 0x080fe20000410000 */
        /* <DEDUP_REMOVED lines=518> */
.L_x_389:
[----:B01----:R-:W-:Y:S01]  /*8860*/  IMAD.U32 R9, RZ, RZ, UR6 ;  /* 0x00000006ff097e24 */ /* 0x003fe2000f8e00ff */
[----:B------:R-:W-:-:S03]  /*8870*/  SHF.L.U32 R7, R14, 0x1f, RZ ;  /* 0x0000001f0e077819 */ /* 0x000fc600000006ff */
[----:B------:R-:W-:-:S04]  /*8880*/  IMAD R14, R9, 0x8, R2 ;  /* 0x00000008090e7824 */ /* 0x000fc800078e0202 */
[----:B------:R0:W1:Y:S01]  /*8890*/  SYNCS.PHASECHK.TRANS64.TRYWAIT P2, [R14+URZ+0x36850], R7 ;  /* 0x036850070e0075a7 */ /* 0x000062000804017f */
[----:B------:R-:W-:Y:S05]  /*88a0*/  @!P0 BRA `(.L_x_390) ;  /* 0x0000000000048947 */ /* 0x000fea0003800000 */
[----:B------:R-:W-:Y:S01]  /*88b0*/  BPT.TRAP 0x1 ;  /* 0x000000040000795c */ /* 0x000fe20000300000 */
.L_x_390:
[----:B-1----:R-:W-:Y:S05]  /*88c0*/  @P2 BRA `(.L_x_391) ;  /* 0x0000000000082947 */ /* 0x002fea0003800000 */
[----:B------:R-:W1:Y:S02]  /*88d0*/  SYNCS.PHASECHK.TRANS64.TRYWAIT P2, [R14+URZ+0x36850], R7 ;  /* 0x036850070e0075a7 */ /* 0x000e64000804017f */
[----:B-1----:R-:W-:Y:S05]  /*88e0*/  @!P2 BRA `(.L_x_392) ;  /* 0x000000b80048a947 */ /* 0x002fea0003800000 */
.L_x_391:
[----:B------:R-:W-:Y:S01]  /*88f0*/  R2UR UR5, R2 ;  /* 0x00000000020572ca */ /* 0x000fe200000e0000 */
[----:B------:R-:W-:Y:S01]  /*8900*/  WARPGROUP.ARRIVE ;  /* 0x00000000000079c5 */ /* 0x000fe20000000000 */
[----:B------:R-:W-:Y:S01]  /*8910*/  UMOV UR7, 0x40000040 ;  /* 0x4000004000077882 */ /* 0x000fe20000000000 */
[----:B------:R-:W-:Y:S01]  /*8920*/  UMOV UR11, 0x40000040 ;  /* 0x40000040000b7882 */ /* 0x000fe20000000000 */
        /* <DEDUP_REMOVED lines=9> */
[----:B------:R-:W-:Y:S01]  /*89c0*/  UIADD3 UR5, UR5, 0x400, URZ ;  /* 0x0000040005057890 */ /* 0x000fe2000fffe03f */
[----:B------:R-:W-:Y:S01]  /*89d0*/  FMUL.FTZ R231, R148, UR4 ;  /* 0x0000000494e77c20 */ /* 0x000fe20008410000 */
[----:B------:R-:W-:Y:S01]  /*89e0*/  FMUL.FTZ R229, R149, UR4 ;  /* 0x0000000495e57c20 */ /* 0x000fe20008410000 */
[----:B------:R-:W-:Y:S01]  /*89f0*/  FMUL.FTZ R233, R136, UR4 ;  /* 0x0000000488e97c20 */ /* 0x000fe20008410000 */
[----:B------:R-:W-:Y:S01]  /*8a00*/  USHF.R.U32.HI UR5, URZ, 0x4, UR5 ;  /* 0x000000043f057899 */ /* 0x000fe20008011605 */
[----:B------:R-:W3:Y:S01]  /*8a10*/  MUFU.TANH R9, R9 ;  /* 0x0000000900097308 */ /* 0x000ee20000002400 */
[----:B------:R-:W-:Y:S01]  /*8a20*/  FMUL.FTZ R137, R137, UR4 ;  /* 0x0000000489897c20 */ /* 0x000fe20008410000 */
[----:B------:R-:W-:Y:S01]  /*8a30*/  FMUL.FTZ R235, R140, UR4 ;  /* 0x000000048ceb7c20 */ /* 0x000fe20008410000 */
[----:B------:R-:W-:Y:S01]  /*8a40*/  ULOP3.LUT UR5, UR5, 0x3fff, URZ, 0xc0, !UPT ;  /* 0x00003fff05057892 */ /* 0x000fe2000f8ec03f */
[----:B------:R-:W-:Y:S01]  /*8a50*/  FMUL.FTZ R141, R141, UR4 ;  /* 0x000000048d8d7c20 */ /* 0x000fe20008410000 */
[----:B------:R-:W-:Y:S01]  /*8a60*/  FMUL.FTZ R237, R128, UR4 ;  /* 0x0000000480ed7c20 */ /* 0x000fe20008410000 */
[----:B------:R-:W-:Y:S01]  /*8a70*/  FMUL.FTZ R129, R129, UR4 ;  /* 0x0000000481817c20 */ /* 0x000fe20008410000 */
[----:B------:R-:W-:Y:S01]  /*8a80*/  ULOP3.LUT UR5, UR5, 0x3800000, URZ, 0xfc, !UPT ;  /* 0x0380000005057892 */ /* 0x000fe2000f8efc3f */
[----:B------:R-:W4:Y:S01]  /*8a90*/  MUFU.TANH R169, R169 ;  /* 0x000000a900a97308 */ /* 0x000f220000002400 */
[----:B--2---:R-:W-:Y:S01]  /*8aa0*/  FMNMX.FTZ R6, R0, R13, !PT ;  /* 0x0000000d00067209 */ /* 0x004fe20007810000 */
[----:B------:R-:W-:Y:S01]  /*8ab0*/  FMUL.FTZ R20, R132, UR4 ;  /* 0x0000000484147c20 */ /* 0x000fe20008410000 */
[----:B------:R-:W-:Y:S01]  /*8ac0*/  UIMAD UR6, UR6, 0xa80, UR5 ;  /* 0x00000a80060678a4 */ /* 0x000fe2000f8e0205 */
[----:B------:R-:W-:Y:S01]  /*8ad0*/  FMUL.FTZ R133, R133, UR4 ;  /* 0x0000000485857c20 */ /* 0x000fe20008410000 */
[----:B------:R-:W-:Y:S01]  /*8ae0*/  FMUL.FTZ R120, R120, UR4 ;  /* 0x0000000478787c20 */ /* 0x000fe20008410000 */
[----:B------:R-:W-:Y:S01]  /*8af0*/  FMUL.FTZ R121, R121, UR4 ;  /* 0x0000000479797c20 */ /* 0x000fe20008410000 */
[----:B------:R-:W-:Y:S01]  /*8b00*/  UIADD3 UR10, UR6, 0x80, URZ ;  /* 0x00000080060a7890 */ /* 0x000fe2000fffe03f */
[----:B------:R-:W2:Y:S01]  /*8b10*/  MUFU.TANH R173, R173 ;  /* 0x000000ad00ad7308 */ /* 0x000ea20000002400 */
[----:B---3--:R-:W-:Y:S01]  /*8b20*/  FMNMX.FTZ R6, R9, R6, !PT ;  /* 0x0000000609067209 */ /* 0x008fe20007810000 */
[----:B------:R-:W-:Y:S01]  /*8b30*/  FMUL.FTZ R15, R170, UR4 ;  /* 0x00000004aa0f7c20 */ /* 0x000fe20008410000 */
[----:B------:R-:W-:Y:S01]  /*8b40*/  FMUL.FTZ R21, R171, UR4 ;  /* 0x00000004ab157c20 */ /* 0x000fe20008410000 */
[----:B------:R-:W-:Y:S01]  /*8b50*/  HGMMA.64x192x16.F32.BF16 R24, R200, gdesc[UR4].tnspB, R24, gsb0 ;  /* 0x42e00004c8187df0 */ /* 0x000fe20008001818 */
[----:B------:R-:W-:Y:S01]  /*8b60*/  FMUL.FTZ R171, R174, UR4 ;  /* 0x00000004aeab7c20 */ /* 0x000fe20008410000 */
[----:B------:R-:W-:Y:S01]  /*8b70*/  FMUL.FTZ R175, R175, UR4 ;  /* 0x00000004afaf7c20 */ /* 0x000fe20008410000 */
[----:B------:R-:W-:Y:S01]  /*8b80*/  FMUL.FTZ R128, R130, UR4 ;  /* 0x0000000482807c20 */ /* 0x000fe20008410000 */
[----:B------:R-:W-:Y:S01]  /*8b90*/  MUFU.TANH R221, R221 ;  /* 0x000000dd00dd7308 */ /* 0x000fe20000002400 */
[----:B----4-:R-:W-:Y:S01]  /*8ba0*/  FMNMX.FTZ R6, R169, R6, !PT ;  /* 0x00000006a9067209 */ /* 0x010fe20007810000 */
[----:B------:R-:W-:Y:S01]  /*8bb0*/  FMUL.FTZ R130, R134, UR4 ;  /* 0x0000000486827c20 */ /* 0x000fe20008410000 */
[----:B------:R-:W-:Y:S01]  /*8bc0*/  FMUL.FTZ R163, R163, UR4 ;  /* 0x00000004a3a37c20 */ /* 0x000fe20008410000 */
[----:B------:R-:W-:Y:S01]  /*8bd0*/  FMUL.FTZ R167, R167, UR4 ;  /* 0x00000004a7a77c20 */ /* 0x000fe20008410000 */
[----:B------:R-:W-:Y:S01]  /*8be0*/  FMUL.FTZ R153, R154, UR4 ;  /* 0x000000049a997c20 */ /* 0x000fe20008410000 */
[----:B------:R-:W-:Y:S01]  /*8bf0*/  FMUL.FTZ R155, R155, UR4 ;  /* 0x000000049b9b7c20 */ /* 0x000fe20008410000 */
[----:B------:R-:W-:Y:S01]  /*8c00*/  FMUL.FTZ R159, R159, UR4 ;  /* 0x000000049f9f7c20 */ /* 0x000fe20008410000 */
[----:B------:R-:W-:Y:S01]  /*8c10*/  MUFU.TANH R223, R223 ;  /* 0x000000df00df7308 */ /* 0x000fe20000002400 */
        /* <DEDUP_REMOVED lines=8> */
[----:B------:R-:W-:Y:S01]  /*8ca0*/  UMOV UR7, 0x40000040 ;  /* 0x4000004000077882 */ /* 0x000fe20000000000 */
[----:B------:R-:W-:Y:S01]  /*8cb0*/  FMUL.FTZ R135, R135, UR4 ;  /* 0x0000000487877c20 */ /* 0x000fe20008410000 */
[----:B------:R-:W-:Y:S01]  /*8cc0*/  FMUL.FTZ R122, R122, UR4 ;  /* 0x000000047a7a7c20 */ /* 0x000fe20008410000 */
[----:B------:R-:W-:Y:S01]  /*8cd0*/  FMUL.FTZ R123, R123, UR4 ;  /* 0x000000047b7b7c20 */ /* 0x000fe20008410000 */
[----:B------:R-:W-:Y:S01]  /*8ce0*/  FMUL.FTZ R126, R126, UR4 ;  /* 0x000000047e7e7c20 */ /* 0x000fe20008410000 */
[----:B------:R-:W-:Y:S01]  /*8cf0*/  FMUL.FTZ R127, R127, UR4 ;  /* 0x000000047f7f7c20 */ /* 0x000fe20008410000 */
[----:B------:R-:W-:Y:S01]  /*8d00*/  @!P1 VIADD R12, R12, 0x36840 ;  /* 0x000368400c0c9836 */ /* 0x000fe20000000000 */
[----:B------:R-:W-:Y:S01]  /*8d10*/  MUFU.TANH R227, R227 ;  /* 0x000000e300e37308 */ /* 0x000fe20000002400 */
[----:B01----:R-:W-:Y:S01]  /*8d20*/  @!P1 VIADD R14, R14, 0x36860 ;  /* 0x000368600e0e9836 */ /* 0x003fe20000000000 */
[C---:B------:R-:W-:Y:S01]  /*8d30*/  ISETP.GT.AND P2, PT, R11.reuse, RZ, PT ;  /* 0x000000ff0b00720c */ /* 0x040fe20003f44270 */
[----:B------:R-:W-:Y:S01]  /*8d40*/  VIADD R11, R11, 0xffffffff ;  /* 0xffffffff0b0b7836 */ /* 0x000fe20000000000 */
[----:B------:R-:W-:-:S04]  /*8d50*/  @!P1 PRMT R12, RZ, 0x654, R12 ;  /* 0x00000654ff0c9816 */ /* 0x000fc8000000000c */
        /* <DEDUP_REMOVED lines=26> */
[----:B------:R-:W-:Y:S02]  /*8f00*/  FMUL.FTZ R165, R166, UR4 ;  /* 0x00000004a6a57c20 */ /* 0x000fe40008410000 */
[----:B------:R-:W-:Y:S01]  /*8f10*/  MUFU.TANH R147, R147 ;  /* 0x0000009300937308 */ /* 0x000fe20000002400 */
[----:B------:R-:W-:Y:S01]  /*8f20*/  HGMMA.64x192x16.F32.BF16 R24, R196, gdesc[UR8].tnspB, R24, gsb0 ;  /* 0x42e00008c4187df0 */ /* 0x000fe20008001818 */
[----:B------:R-:W-:Y:S01]  /*8f30*/  UIADD3 UR10, UR6, 0x100, URZ ;  /* 0x00000100060a7890 */ /* 0x000fe2000fffe03f */
[----:B------:R-:W-:-:S05]  /*8f40*/  UMOV UR11, 0x40000040 ;  /* 0x40000040000b7882 */ /* 0x000fca0000000000 */
        /* <DEDUP_REMOVED lines=18> */
[----:B------:R-:W-:-:S03]  /*9070*/  FMUL.FTZ R161, R162, UR4 ;  /* 0x00000004a2a17c20 */ /* 0x000fc60008410000 */
[----:B------:R-:W-:Y:S01]  /*9080*/  HGMMA.64x192x16.F32.BF16 R24, R192, gdesc[UR8].tnspB, R24, gsb0 ;  /* 0x42e00008c0187df0 */ /* 0x000fe20008001818 */
[----:B------:R-:W-:Y:S01]  /*9090*/  UIADD3 UR10, UR6, 0x180, URZ ;  /* 0x00000180060a7890 */ /* 0x000fe2000fffe03f */
[----:B------:R-:W0:Y:S01]  /*90a0*/  MUFU.TANH R197, R197 ;  /* 0x000000c500c57308 */ /* 0x000e220000002400 */
[----:B------:R-:W-:-:S07]  /*90b0*/  UMOV UR11, 0x40000040 ;  /* 0x40000040000b7882 */ /* 0x000fce0000000000 */
[----:B------:R-:W1:Y:S08]  /*90c0*/  MUFU.TANH R199, R199 ;  /* 0x000000c700c77308 */ /* 0x000e700000002400 */
[----:B------:R-:W-:Y:S01]  /*90d0*/  MUFU.TANH R161, R161 ;  /* 0x000000a100a17308 */ /* 0x000fe20000002400 */
[----:B0-----:R-:W-:-:S04]  /*90e0*/  FMNMX.FTZ R6, R197, R6, !PT ;  /* 0x00000006c5067209 */ /* 0x001fc80007810000 */
[----:B-1----:R-:W-:-:S04]  /*90f0*/  FMNMX.FTZ R6, R199, R6, !PT ;  /* 0x00000006c7067209 */ /* 0x002fc80007810000 */
[----:B------:R-:W-:-:S04]  /*9100*/  FMNMX.FTZ R6, R201, R6, !PT ;  /* 0x00000006c9067209 */ /* 0x000fc80007810000 */
[----:B------:R-:W-:-:S04]  /*9110*/  FMNMX.FTZ R6, R203, R6, !PT ;  /* 0x00000006cb067209 */ /* 0x000fc80007810000 */
[----:B------:R-:W-:-:S04]  /*9120*/  FMNMX.FTZ R6, R221, R6, !PT ;  /* 0x00000006dd067209 */ /* 0x000fc80007810000 */
[----:B------:R-:W-:Y:S01]  /*9130*/  FMNMX.FTZ R6, R223, R6, !PT ;  /* 0x00000006df067209 */ /* 0x000fe20007810000 */
[----:B------:R-:W-:Y:S02]  /*9140*/  WARPGROUP.DEPBAR.LE gsb0, 0x0 ;  /* 0x00008000000079c5 */ /* 0x000fe40000010000 */
        /* <DEDUP_REMOVED lines=30> */
[----:B------:R-:W-:Y:S01]  /*9330*/  FMUL.FTZ R125, R151, UR4 ;  /* 0x00000004977d7c20 */ /* 0x000fe20008410000 */
[----:B------:R-:W-:Y:S01]  /*9340*/  FMUL.FTZ R151, R138, UR4 ;  /* 0x000000048a977c20 */ /* 0x000fe20008410000 */
[----:B------:R-:W-:Y:S01]  /*9350*/  FMUL.FTZ R124, R142, UR4 ;  /* 0x000000048e7c7c20 */ /* 0x000fe20008410000 */
[----:B------:R-:W-:Y:S01]  /*9360*/  HGMMA.64x192x16.F32.BF16 R24, R184, gdesc[UR8].tnspB, R24, gsb0 ;  /* 0x42e00008b8187df0 */ /* 0x000fe20008001818 */
[----:B------:R-:W0:Y:S01]  /*9370*/  MUFU.TANH R189, R189 ;  /* 0x000000bd00bd7308 */ /* 0x000e220000002400 */
[----:B------:R-:W-:Y:S01]  /*9380*/  UIADD3 UR10, UR6, 0x280, URZ ;  /* 0x00000280060a7890 */ /* 0x000fe2000fffe03f */
[----:B------:R-:W-:Y:S01]  /*9390*/  UMOV UR11, 0x40000040 ;  /* 0x40000040000b7882 */ /* 0x000fe20000000000 */
[----:B------:R-:W-:-:S05]  /*93a0*/  UIADD3 UR6, UR6, 0x300, URZ ;  /* 0x0000030006067890 */ /* 0x000fca000fffe03f */
[----:B------:R-:W1:Y:S08]  /*93b0*/  MUFU.TANH R191, R191 ;  /* 0x000000bf00bf7308 */ /* 0x000e700000002400 */
[----:B------:R-:W-:Y:S01]  /*93c0*/  MUFU.TANH R125, R125 ;  /* 0x0000007d007d7308 */ /* 0x000fe20000002400 */
[----:B0-----:R-:W-:-:S07]  /*93d0*/  FMNMX.FTZ R6, R189, R6, !PT ;  /* 0x00000006bd067209 */ /* 0x001fce0007810000 */
[----:B------:R-:W-:Y:S01]  /*93e0*/  MUFU.TANH R151, R151 ;  /* 0x0000009700977308 */ /* 0x000fe20000002400 */
[----:B-1----:R-:W-:-:S05]  /*93f0*/  FMNMX.FTZ R6, R191, R6, !PT ;  /* 0x00000006bf067209 */ /* 0x002fca0007810000 */
[----:B------:R-:W0:Y:S02]  /*9400*/  SHFL.BFLY PT, R7, R6, 0x2, 0x1f ;  /* 0x0c401f0006077f89 */ /* 0x000e2400000e0000 */
[----:B------:R-:W-:Y:S01]  /*9410*/  MUFU.TANH R124, R124 ;  /* 0x0000007c007c7308 */ /* 0x000fe20000002400 */
[----:B0-----:R-:W-:Y:S02]  /*9420*/  FMNMX.FTZ R7, R6, R7, !PT ;  /* 0x0000000706077209 */ /* 0x001fe40007810000 */
[----:B------:R-:W0:Y:S03]  /*9430*/  LDC R6, c[0x0][0x988] ;  /* 0x00026200ff067b82 */ /* 0x000e260000000800 */
[----:B------:R-:W1:Y:S02]  /*9440*/  SHFL.BFLY PT, R8, R7, 0x1, 0x1f ;  /* 0x0c201f0007087f89 */ /* 0x000e6400000e0000 */
[----:B-1----:R-:W-:-:S05]  /*9450*/  FMNMX.FTZ R8, R7, R8, !PT ;  /* 0x0000000807087209 */ /* 0x002fca0007810000 */
[C---:B0-----:R-:W-:Y:S01]  /*9460*/  FMUL.FTZ R134, R8.reuse, R6 ;  /* 0x0000000608867220 */ /* 0x041fe20000410000 */
[----:B------:R-:W-:-:S03]  /*9470*/  FADD.FTZ R7, -R8, R13 ;  /* 0x0000000d08077221 */ /* 0x000fc60000010100 */
[--C-:B------:R-:W-:Y:S01]  /*9480*/  FFMA.FTZ R200, R0, R6, -R134.reuse ;  /* 0x0000000600c87223 */ /* 0x100fe20000010886 */
[----:B------:R-:W-:Y:S01]  /*9490*/  FMNMX.FTZ R0, R15, R10, !PT ;  /* 0x0000000a0f007209 */ /* 0x000fe20007810000 */
[-CC-:B------:R-:W-:Y:S01]  /*94a0*/  FFMA.FTZ R13, R9, R6.reuse, -R134.reuse ;  /* 0x00000006090d7223 */ /* 0x180fe20000010886 */
[-CC-:B------:R-:W-:Y:S01]  /*94b0*/  FFMA.FTZ R202, R169, R6.reuse, -R134.reuse ;  /* 0x00000006a9ca7223 */ /* 0x180fe20000010886 */
[--C-:B------:R-:W-:Y:S01]  /*94c0*/  FFMA.FTZ R132, R173, R6, -R134.reuse ;  /* 0x00000006ad847223 */ /* 0x100fe20000010886 */
[----:B------:R-:W-:Y:S01]  /*94d0*/  FMNMX.FTZ R0, R21, R0, !PT ;  /* 0x0000000015007209 */ /* 0x000fe20007810000 */
[-CC-:B------:R-:W-:Y:S01]  /*94e0*/  FFMA.FTZ R196, R197, R6.reuse, -R134.reuse ;  /* 0x00000006c5c47223 */ /* 0x180fe20000010886 */
[-CC-:B------:R-:W-:Y:S01]  /*94f0*/  FFMA.FTZ R192, R221, R6.reuse, -R134.reuse ;  /* 0x00000006ddc07223 */ /* 0x180fe20000010886 */
[----:B------:R-:W-:Y:S01]  /*9500*/  FMUL.FTZ R7, R7, R6 ;  /* 0x0000000607077220 */ /* 0x000fe20000410000 */
[----:B------:R-:W-:Y:S01]  /*9510*/  FMNMX.FTZ R0, R171, R0, !PT ;  /* 0x00000000ab007209 */ /* 0x000fe20007810000 */
[-CC-:B------:R-:W-:Y:S01]  /*9520*/  FFMA.FTZ R197, R199, R6.reuse, -R134.reuse ;  /* 0x00000006c7c57223 */ /* 0x180fe20000010886 */
[-CC-:B------:R-:W-:Y:S01]  /*9530*/  FFMA.FTZ R198, R201, R6.reuse, -R134.reuse ;  /* 0x00000006c9c67223 */ /* 0x180fe20000010886 */
        /* <DEDUP_REMOVED lines=11> */
[----:B------:R-:W-:Y:S01]  /*95f0*/  FFMA.FTZ R121, R121, R6, -R134 ;  /* 0x0000000679797223 */ /* 0x000fe20000010886 */
[----:B------:R-:W-:Y:S01]  /*9600*/  MUFU.EX2 R7, R7 ;  /* 0x0000000700077308 */ /* 0x000fe20000000800 */
[----:B------:R-:W-:-:S04]  /*9610*/  FMNMX.FTZ R0, R165, R0, !PT ;  /* 0x00000000a5007209 */ /* 0x000fc80007810000 */
[----:B------:R-:W-:-:S03]  /*9620*/  FMNMX.FTZ R0, R167, R0, !PT ;  /* 0x00000000a7007209 */ /* 0x000fc60007810000 */
[----:B------:R-:W0:Y:S01]  /*9630*/  MUFU.EX2 R200, R200 ;  /* 0x000000c800c87308 */ /* 0x000e220000000800 */
[----:B------:R-:W-:-:S04]  /*9640*/  FMNMX.FTZ R0, R153, R0, !PT ;  /* 0x0000000099007209 */ /* 0x000fc80007810000 */
[----:B------:R-:W-:-:S03]  /*9650*/  FMNMX.FTZ R0, R155, R0, !PT ;  /* 0x000000009b007209 */ /* 0x000fc60007810000 */
[----:B------:R-:W1:Y:S01]  /*9660*/  MUFU.EX2 R13, R13 ;  /* 0x0000000d000d7308 */ /* 0x000e620000000800 */
[----:B------:R-:W-:-:S04]  /*9670*/  FMNMX.FTZ R0, R157, R0, !PT ;  /* 0x000000009d007209 */ /* 0x000fc80007810000 */
[----:B------:R-:W-:-:S03]  /*9680*/  FMNMX.FTZ R0, R159, R0, !PT ;  /* 0x000000009f007209 */ /* 0x000fc60007810000 */
[----:B------:R-:W2:Y:S01]  /*9690*/  MUFU.EX2 R202, R202 ;  /* 0x000000ca00ca7308 */ /* 0x000ea20000000800 */
[----:B------:R-:W-:Y:S01]  /*96a0*/  FMNMX.FTZ R0, R145, R0, !PT ;  /* 0x0000000091007209 */ /* 0x000fe20007810000 */
[----:B0-----:R-:W-:-:S03]  /*96b0*/  FFMA.FTZ R148, R7, R4, R200 ;  /* 0x0000000407947223 */ /* 0x001fc600000100c8 */
[----:B------:R-:W-:-:S03]  /*96c0*/  FMNMX.FTZ R0, R147, R0, !PT ;  /* 0x0000000093007209 */ /* 0x000fc60007810000 */
[----:B------:R-:W0:Y:S01]  /*96d0*/  MUFU.EX2 R132, R132 ;  /* 0x0000008400847308 */ /* 0x000e220000000800 */
[----:B------:R-:W-:Y:S02]  /*96e0*/  FMNMX.FTZ R0, R149, R0, !PT ;  /* 0x0000000095007209 */ /* 0x000fe40007810000 */
[----:B-1----:R-:W-:Y:S02]  /*96f0*/  F2FP.BF16.F32.PACK_AB R200, R13, R200 ;  /* 0x000000c80dc8723e */ /* 0x002fe400000010ff */
[----:B------:R-:W-:-:S03]  /*9700*/  FMNMX.FTZ R0, R125, R0, !PT ;  /* 0x000000007d007209 */ /* 0x000fc60007810000 */
[----:B------:R-:W1:Y:S01]  /*9710*/  MUFU.EX2 R196, R196 ;  /* 0x000000c400c47308 */ /* 0x000e620000000800 */
[----:B------:R-:W-:-:S04]  /*9720*/  FMNMX.FTZ R0, R151, R0, !PT ;  /* 0x0000000097007209 */ /* 0x000fc80007810000 */
        /* <DEDUP_REMOVED lines=17> */
[----:B------:R-:W-:Y:S02]  /*9840*/  WARPGROUP.DEPBAR.LE gsb0, 0x0 ;  /* 0x00008000000079c5 */ /* 0x000fe40000010000 */
[----:B------:R-:W-:Y:S01]  /*9850*/  WARPGROUP.ARRIVE ;  /* 0x00000000000079c5 */ /* 0x000fe20000000000 */
[----:B------:R-:W3:Y:S01]  /*9860*/  SHFL.BFLY PT, R9, R0, 0x2, 0x1f ;  /* 0x0c401f0000097f89 */ /* 0x000ee200000e0000 */
[-CC-:B------:R-:W-:Y:S01]  /*9870*/  FFMA.FTZ R185, R203, R6.reuse, -R134.reuse ;  /* 0x00000006cbb97223 */ /* 0x180fe20000010886 */
[-CC-:B------:R-:W-:Y:S01]  /*9880*/  FFMA.FTZ R187, R195, R6.reuse, -R134.reuse ;  /* 0x00000006c3bb7223 */ /* 0x180fe20000010886 */
[-CC-:B------:R-:W-:Y:S01]  /*9890*/  FFMA.FTZ R184, R233, R6.reuse, -R134.reuse ;  /* 0x00000006e9b87223 */ /* 0x180fe20000010886 */
[----:B------:R-:W-:Y:S01]  /*98a0*/  FFMA.FTZ R186, R235, R6, -R134 ;  /* 0x00000006ebba7223 */ /* 0x000fe20000010886 */
[----:B------:R-:W-:Y:S01]  /*98b0*/  HGMMA.64x192x16.F32.BF16 R24, R180, gdesc[UR8].tnspB, R24, gsb0 ;  /* 0x42e00008b4187df0 */ /* 0x000fe20008001818 */
[----:B------:R-:W-:Y:S08]  /*98c0*/  MUFU.EX2 R221, R221 ;  /* 0x000000dd00dd7308 */ /* 0x000ff00000000800 */
[----:B------:R-:W-:Y:S08]  /*98d0*/  MUFU.EX2 R185, R185 ;  /* 0x000000b900b97308 */ /* 0x000ff00000000800 */
[----:B------:R-:W-:Y:S01]  /*98e0*/  MUFU.EX2 R187, R187 ;  /* 0x000000bb00bb7308 */ /* 0x000fe20000000800 */
[----:B---3--:R-:W-:-:S05]  /*98f0*/  FMNMX.FTZ R136, R0, R9, !PT ;  /* 0x0000000900887209 */ /* 0x008fca0007810000 */
[----:B------:R-:W3:Y:S02]  /*9900*/  SHFL.BFLY PT, R9, R136, 0x1, 0x1f ;  /* 0x0c201f0088097f89 */ /* 0x000ee400000e0000 */
[----:B------:R-:W-:Y:S08]  /*9910*/  MUFU.EX2 R190, R190 ;  /* 0x000000be00be7308 */ /* 0x000ff00000000800 */
[----:B------:R-:W-:Y:S08]  /*9920*/  MUFU.EX2 R173, R173 ;  /* 0x000000ad00ad7308 */ /* 0x000ff00000000800 */
[----:B------:R-:W-:Y:S01]  /*9930*/  MUFU.EX2 R184, R184 ;  /* 0x000000b800b87308 */ /* 0x000fe20000000800 */
[----:B---3--:R-:W-:-:S07]  /*9940*/  FMNMX.FTZ R9, R136, R9, !PT ;  /* 0x0000000988097209 */ /* 0x008fce0007810000 */
[----:B------:R-:W-:Y:S08]  /*9950*/  MUFU.EX2 R137, R137 ;  /* 0x0000008900897308 */ /* 0x000ff00000000800 */
[----:B------:R-:W-:Y:S08]  /*9960*/  MUFU.EX2 R186, R186 ;  /* 0x000000ba00ba7308 */ /* 0x000ff00000000800 */
[----:B------:R-:W-:Y:S08]  /*9970*/  MUFU.EX2 R141, R141 ;  /* 0x0000008d008d7308 */ /* 0x000ff00000000800 */
[----:B------:R-:W-:Y:S01]  /*9980*/  MUFU.EX2 R121, R121 ;  /* 0x0000007900797308 */ /* 0x000fe20000000800 */
[----:B------:R-:W-:-:S02]  /*9990*/  WARPGROUP.DEPBAR.LE gsb0, 0x0 ;  /* 0x00008000000079c5 */ /* 0x000fc40000010000 */
[----:B------:R-:W-:Y:S01]  /*99a0*/  WARPGROUP.ARRIVE ;  /* 0x00000000000079c5 */ /* 0x000fe20000000000 */
[-CC-:B------:R-:W-:Y:S01]  /*99b0*/  FFMA.FTZ R181, R129, R6.reuse, -R134.reuse ;  /* 0x0000000681b57223 */ /* 0x180fe20000010886 */
[-CC-:B------:R-:W-:Y:S01]  /*99c0*/  FFMA.FTZ R182, R20, R6.reuse, -R134.reuse ;  /* 0x0000000614b67223 */ /* 0x180fe20000010886 */
[-CC-:B------:R-:W-:Y:S01]  /*99d0*/  FFMA.FTZ R129, R133, R6.reuse, -R134.reuse ;  /* 0x0000000685817223 */ /* 0x180fe20000010886 */
[-CC-:B------:R-:W-:Y:S01]  /*99e0*/  FFMA.FTZ R20, R120, R6.reuse, -R134.reuse ;  /* 0x0000000678147223 */ /* 0x180fe20000010886 */
[-CC-:B------:R-:W-:Y:S01]  /*99f0*/  FFMA.FTZ R180, R237, R6.reuse, -R134.reuse ;  /* 0x00000006edb47223 */ /* 0x180fe20000010886 */
[----:B------:R-:W-:Y:S01]  /*9a00*/  HGMMA.64x192x16.F32.BF16 R24, R176, gdesc[UR4].tnspB, R24, gsb0 ;  /* 0x42e00004b0187df0 */ /* 0x000fe20008001818 */
[-CC-:B------:R-:W-:Y:S01]  /*9a10*/  FFMA.FTZ R120, R189, R6.reuse, -R134.reuse ;  /* 0x00000006bd787223 */ /* 0x180fe20000010886 */
[-C--:B------:R-:W-:Y:S01]  /*9a20*/  FFMA.FTZ R133, R191, R6.reuse, -R134 ;  /* 0x00000006bf857223 */ /* 0x080fe20000010886 */
[CC--:B------:R-:W-:Y:S01]  /*9a30*/  FMUL.FTZ R134, R9.reuse, R6.reuse ;  /* 0x0000000609867220 */ /* 0x0c0fe20000410000 */
[----:B------:R-:W-:Y:S01]  /*9a40*/  FADD.FTZ R183, -R9, R10 ;  /* 0x0000000a09b77221 */ /* 0x000fe20000010100 */
[----:B------:R-:W-:Y:S01]  /*9a50*/  MUFU.EX2 R180, R180 ;  /* 0x000000b400b47308 */ /* 0x000fe20000000800 */
[----:B------:R-:W-:Y:S01]  /*9a60*/  R2UR UR6, R16 ;  /* 0x00000000100672ca */ /* 0x000fe200000e0000 */
[-CC-:B------:R-:W-:Y:S01]  /*9a70*/  FFMA.FTZ R201, R15, R6.reuse, -R134.reuse ;  /* 0x000000060fc97223 */ /* 0x180fe20000010886 */
[-C--:B------:R-:W-:Y:S01]  /*9a80*/  FMUL.FTZ R183, R183, R6.reuse ;  /* 0x00000006b7b77220 */ /* 0x080fe20000410000 */
[-CC-:B------:R-:W-:Y:S01]  /*9a90*/  FFMA.FTZ R10, R21, R6.reuse, -R134.reuse ;  /* 0x00000006150a7223 */ /* 0x180fe20000010886 */
[-CC-:B------:R-:W-:Y:S01]  /*9aa0*/  FFMA.FTZ R203, R171, R6.reuse, -R134.reuse ;  /* 0x00000006abcb7223 */ /* 0x180fe20000010886 */
[-CC-:B------:R-:W-:Y:S01]  /*9ab0*/  FFMA.FTZ R136, R175, R6.reuse, -R134.reuse ;  /* 0x00000006af887223 */ /* 0x180fe20000010886 */
[-CC-:B------:R-:W-:Y:S01]  /*9ac0*/  FFMA.FTZ R15, R161, R6.reuse, -R134.reuse ;  /* 0x00000006a10f7223 */ /* 0x180fe20000010886 */
[----:B------:R-:W-:Y:S01]  /*9ad0*/  MUFU.EX2 R0, R183 ;  /* 0x000000b700007308 */ /* 0x000fe20000000800 */
[-CC-:B------:R-:W-:Y:S01]  /*9ae0*/  FFMA.FTZ R138, R163, R6.reuse, -R134.reuse ;  /* 0x00000006a38a7223 */ /* 0x180fe20000010886 */
[-C--:B------:R-:W-:Y:S01]  /*9af0*/  FFMA.FTZ R189, R145, R6.reuse, -R134 ;  /* 0x0000000691bd7223 */ /* 0x080fe20000010886 */
[----:B------:R-:W-:Y:S01]  /*9b00*/  FADD.FTZ R145, R13, R148 ;  /* 0x000000940d917221 */ /* 0x000fe20000010000 */
[-CC-:B------:R-:W-:Y:S01]  /*9b10*/  FFMA.FTZ R199, R165, R6.reuse, -R134.reuse ;  /* 0x00000006a5c77223 */ /* 0x180fe20000010886 */
[-CC-:B------:R-:W-:Y:S01]  /*9b20*/  FFMA.FTZ R140, R167, R6.reuse, -R134.reuse ;  /* 0x00000006a78c7223 */ /* 0x180fe20000010886 */
[-CC-:B------:R-:W-:Y:S01]  /*9b30*/  FFMA.FTZ R193, R153, R6.reuse, -R134.reuse ;  /* 0x0000000699c17223 */ /* 0x180fe20000010886 */
[----:B--2---:R-:W-:Y:S01]  /*9b40*/  FADD.FTZ R145, R202, R145 ;  /* 0x00000091ca917221 */ /* 0x004fe20000010000 */
[----:B------:R-:W2:Y:S01]  /*9b50*/  MUFU.EX2 R201, R201 ;  /* 0x000000c900c97308 */ /* 0x000ea20000000800 */
[-CC-:B------:R-:W-:Y:S01]  /*9b60*/  FFMA.FTZ R125, R125, R6.reuse, -R134.reuse ;  /* 0x000000067d7d7223 */ /* 0x180fe20000010886 */
[-CC-:B------:R-:W-:Y:S01]  /*9b70*/  FFMA.FTZ R142, R155, R6.reuse, -R134.reuse ;  /* 0x000000069b8e7223 */ /* 0x180fe20000010886 */
[----:B0-----:R-:W-:Y:S01]  /*9b80*/  FADD.FTZ R145, R132, R145 ;  /* 0x0000009184917221 */ /* 0x001fe20000010000 */
[-CC-:B------:R-:W-:Y:S01]  /*9b90*/  FFMA.FTZ R195, R157, R6.reuse, -R134.reuse ;  /* 0x000000069dc37223 */ /* 0x180fe20000010886 */
[-CC-:B------:R-:W-:Y:S01]  /*9ba0*/  FFMA.FTZ R144, R159, R6.reuse, -R134.reuse ;  /* 0x000000069f907223 */ /* 0x180fe20000010886 */
[-CC-:B------:R-:W-:Y:S01]  /*9bb0*/  FFMA.FTZ R146, R147, R6.reuse, -R134.reuse ;  /* 0x0000000693927223 */ /* 0x180fe20000010886 */
[----:B-1----:R-:W-:Y:S01]  /*9bc0*/  FADD.FTZ R148, R196, R145 ;  /* 0x00000091c4947221 */ /* 0x002fe20000010000 */
[----:B------:R-:W0:Y:S01]  /*9bd0*/  MUFU.EX2 R10, R10 ;  /* 0x0000000a000a7308 */ /* 0x000e220000000800 */
        /* <DEDUP_REMOVED lines=8> */
[----:B--2---:R-:W-:Y:S01]  /*9c60*/  FFMA.FTZ R21, R0, R3, R201 ;  /* 0x0000000300157223 */ /* 0x004fe200000100c9 */
[-CC-:B------:R-:W-:Y:S01]  /*9c70*/  FFMA.FTZ R126, R126, R6.reuse, -R134.reuse ;  /* 0x000000067e7e7223 */ /* 0x180fe20000010886 */
[----:B------:R-:W-:Y:S01]  /*9c80*/  FFMA.FTZ R127, R127, R6, -R134 ;  /* 0x000000067f7f7223 */ /* 0x000fe20000010886 */
[----:B------:R-:W-:-:S02]  /*9c90*/  F2FP.BF16.F32.PACK_AB R202, R132, R202 ;  /* 0x000000ca84ca723e */ /* 0x000fc400000010ff */
[----:B------:R-:W-:Y:S02]  /*9ca0*/  F2FP.BF16.F32.PACK_AB R196, R197, R196 ;  /* 0x000000c4c5c4723e */ /* 0x000fe400000010ff */
[----:B------:R-:W-:Y:S01]  /*9cb0*/  MUFU.EX2 R136, R136 ;  /* 0x0000008800887308 */ /* 0x000fe20000000800 */
[----:B0-----:R-:W-:-:S07]  /*9cc0*/  F2FP.BF16.F32.PACK_AB R201, R10, R201 ;  /* 0x000000c90ac9723e */ /* 0x001fce00000010ff */
        /* <DEDUP_REMOVED lines=17> */
[----:B------:R-:W0:Y:S08]  /*9de0*/  MUFU.EX2 R135, R135 ;  /* 0x0000008700877308 */ /* 0x000e300000000800 */
[----:B------:R-:W-:Y:S08]  /*9df0*/  MUFU.EX2 R129, R129 ;  /* 0x0000008100817308 */ /* 0x000ff00000000800 */
[----:B------:R-:W1:Y:S01]  /*9e00*/  MUFU.EX2 R20, R20 ;  /* 0x0000001400147308 */ /* 0x000e620000000800 */
[----:B------:R-:W-:-:S02]  /*9e10*/  WARPGROUP.DEPBAR.LE gsb0, 0x0 ;  /* 0x00008000000079c5 */ /* 0x000fc40000010000 */
[----:B------:R2:W-:Y:S01]  /*9e20*/  @!P1 SYNCS.ARRIVE.TRANS64.RED.A1T0 RZ, [R12+URZ], RZ ;  /* 0x000000ff0cff99a7 */ /* 0x0005e2000810043f */
[----:B0-----:R-:W-:-:S04]  /*9e30*/  F2FP.BF16.F32.PACK_AB R183, R135, R130 ;  /* 0x0000008287b7723e */ /* 0x001fc800000010ff */
[----:B------:R-:W-:Y:S01]  /*9e40*/  MUFU.EX2 R123, R123 ;  /* 0x0000007b007b7308 */ /* 0x000fe20000000800 */
[----:B--2---:R-:W-:Y:S01]  /*9e50*/  @!P1 PRMT R12, RZ, 0x654, R14 ;  /* 0x00000654ff0c9816 */ /* 0x004fe2000000000e */
[----:B------:R-:W-:-:S03]  /*9e60*/  FADD.FTZ R14, R10, R21 ;  /* 0x000000150a0e7221 */ /* 0x000fc60000010000 */
[----:B------:R0:W-:Y:S01]  /*9e70*/  @!P1 SYNCS.ARRIVE.TRANS64.RED.A1T0 RZ, [R12+URZ], RZ ;  /* 0x000000ff0cff99a7 */ /* 0x0001e2000810043f */
[----:B------:R-:W-:Y:S01]  /*9e80*/  FADD.FTZ R21, R203, R14 ;  /* 0x0000000ecb157221 */ /* 0x000fe20000010000 */
[-CC-:B------:R-:W-:Y:S01]  /*9e90*/  FFMA.FTZ R14, R124, R6.reuse, -R134.reuse ;  /* 0x000000067c0e7223 */ /* 0x180fe20000010886 */
[----:B------:R-:W-:Y:S01]  /*9ea0*/  MUFU.EX2 R126, R126 ;  /* 0x0000007e007e7308 */ /* 0x000fe20000000800 */
[C---:B------:R-:W-:Y:S01]  /*9eb0*/  F2FP.BF16.F32.PACK_AB R203, R136.reuse, R203 ;  /* 0x000000cb88cb723e */ /* 0x040fe200000010ff */
[----:B------:R-:W-:Y:S01]  /*9ec0*/  FADD.FTZ R124, R136, R21 ;  /* 0x00000015887c7221 */ /* 0x000fe20000010000 */
[--C-:B------:R-:W-:Y:S01]  /*9ed0*/  FFMA.FTZ R21, R143, R6, -R134.reuse ;  /* 0x000000068f157223 */ /* 0x100fe20000010886 */
[----:B-1----:R-:W-:Y:S01]  /*9ee0*/  F2FP.BF16.F32.PACK_AB R176, R121, R20 ;  /* 0x0000001479b0723e */ /* 0x002fe200000010ff */
[----:B0-----:R-:W-:Y:S01]  /*9ef0*/  FFMA.FTZ R12, R139, R6, -R134 ;  /* 0x000000068b0c7223 */ /* 0x001fe20000010886 */
[----:B------:R-:W-:Y:S01]  /*9f00*/  FADD.FTZ R139, R197, R148 ;  /* 0x00000094c58b7221 */ /* 0x000fe20000010000 */
[----:B------:R-:W-:Y:S01]  /*9f10*/  FADD.FTZ R125, R15, R124 ;  /* 0x0000007c0f7d7221 */ /* 0x000fe20000010000 */
[----:B------:R-:W-:Y:S01]  /*9f20*/  F2FP.BF16.F32.PACK_AB R197, R138, R15 ;  /* 0x0000000f8ac5723e */ /* 0x000fe200000010ff */
[----:B------:R-:W-:Y:S01]  /*9f30*/  MUFU.EX2 R14, R14 ;  /* 0x0000000e000e7308 */ /* 0x000fe20000000800 */
[----:B------:R-:W-:Y:S01]  /*9f40*/  FADD.FTZ R148, R198, R139 ;  /* 0x0000008bc6947221 */ /* 0x000fe20000010000 */
[----:B------:R-:W-:Y:S01]  /*9f50*/  FADD.FTZ R124, R138, R125 ;  /* 0x0000007d8a7c7221 */ /* 0x000fe20000010000 */
[----:B------:R-:W-:-:S02]  /*9f60*/  F2FP.BF16.F32.PACK_AB R198, R185, R198 ;  /* 0x000000c6b9c6723e */ /* 0x000fc400000010ff */
[----:B------:R-:W-:Y:S01]  /*9f70*/  FADD.FTZ R139, R185, R148 ;  /* 0x00000094b98b7221 */ /* 0x000fe20000010000 */
[----:B------:R-:W-:Y:S01]  /*9f80*/  FADD.FTZ R125, R199, R124 ;  /* 0x0000007cc77d7221 */ /* 0x000fe20000010000 */
[----:B------:R-:W-:Y:S01]  /*9f90*/  FFMA.FTZ R124, R122, R6, -R134 ;  /* 0x000000067a7c7223 */ /* 0x000fe20000010886 */
[----:B------:R-:W0:Y:S01]  /*9fa0*/  MUFU.EX2 R12, R12 ;  /* 0x0000000c000c7308 */ /* 0x000e220000000800 */
[----:B------:R-:W-:Y:S01]  /*9fb0*/  FADD.FTZ R148, R192, R139 ;  /* 0x0000008bc0947221 */ /* 0x000fe20000010000 */
[C---:B------:R-:W-:Y:S01]  /*9fc0*/  FADD.FTZ R122, R140.reuse, R125 ;  /* 0x0000007d8c7a7221 */ /* 0x040fe20000010000 */
[----:B------:R-:W-:Y:S02]  /*9fd0*/  F2FP.BF16.F32.PACK_AB R199, R140, R199 ;  /* 0x000000c78cc7723e */ /* 0x000fe400000010ff */
[----:B------:R-:W-:Y:S01]  /*9fe0*/  FADD.FTZ R139, R169, R148 ;  /* 0x00000094a98b7221 */ /* 0x000fe20000010000 */
[----:B------:R-:W-:Y:S01]  /*9ff0*/  FADD.FTZ R125, R193, R122 ;  /* 0x0000007ac17d7221 */ /* 0x000fe20000010000 */
[----:B------:R-:W-:Y:S01]  /*a000*/  F2FP.BF16.F32.PACK_AB R192, R169, R192 ;  /* 0x000000c0a9c0723e */ /* 0x000fe200000010ff */
[----:B------:R1:W-:Y:S01]  /*a010*/  MUFU.EX2 R122, R128 ;  /* 0x00000080007a7308 */ /* 0x0003e20000000800 */
[----:B------:R-:W-:Y:S01]  /*a020*/  FADD.FTZ R148, R194, R139 ;  /* 0x0000008bc2947221 */ /* 0x000fe20000010000 */
[----:B------:R-:W-:Y:S01]  /*a030*/  FADD.FTZ R134, R142, R125 ;  /* 0x0000007d8e867221 */ /* 0x000fe20000010000 */
[----:B------:R-:W-:-:S02]  /*a040*/  F2FP.BF16.F32.PACK_AB R194, R187, R194 ;  /* 0x000000c2bbc2723e */ /* 0x000fc400000010ff */
[----:B------:R-:W-:Y:S01]  /*a050*/  FADD.FTZ R125, R187, R148 ;  /* 0x00000094bb7d7221 */ /* 0x000fe20000010000 */
[----:B------:R-:W-:Y:S01]  /*a060*/  FADD.FTZ R13, R195, R134 ;  /* 0x00000086c30d7221 */ /* 0x000fe20000010000 */
[----:B------:R-:W-:Y:S01]  /*a070*/  F2FP.BF16.F32.PACK_AB R193, R142, R193 ;  /* 0x000000c18ec1723e */ /* 0x000fe200000010ff */
[----:B------:R-:W2:Y:S01]  /*a080*/  MUFU.EX2 R21, R21 ;  /* 0x0000001500157308 */ /* 0x000ea20000000800 */
[----:B------:R-:W-:Y:S01]  /*a090*/  FADD.FTZ R134, R188, R125 ;  /* 0x0000007dbc867221 */ /* 0x000fe20000010000 */
[----:B------:R-:W-:Y:S01]  /*a0a0*/  FADD.FTZ R132, R144, R13 ;  /* 0x0000000d90847221 */ /* 0x000fe20000010000 */
[----:B0-----:R-:W-:Y:S02]  /*a0b0*/  F2FP.BF16.F32.PACK_AB R185, R12, R3 ;  /* 0x000000030cb9723e */ /* 0x001fe400000010ff */
[----:B------:R-:W-:Y:S01]  /*a0c0*/  FADD.FTZ R125, R221, R134 ;  /* 0x00000086dd7d7221 */ /* 0x000fe20000010000 */
[----:B------:R-:W-:Y:S01]  /*a0d0*/  FADD.FTZ R13, R189, R132 ;  /* 0x00000084bd0d7221 */ /* 0x000fe20000010000 */
[----:B------:R-:W-:Y:S01]  /*a0e0*/  F2FP.BF16.F32.PACK_AB R195, R144, R195 ;  /* 0x000000c390c3723e */ /* 0x000fe200000010ff */
[----:B------:R-:W0:Y:S01]  /*a0f0*/  MUFU.EX2 R124, R124 ;  /* 0x0000007c007c7308 */ /* 0x000e220000000800 */
[----:B-1----:R-:W-:Y:S01]  /*a100*/  FADD.FTZ R128, R190, R125 ;  /* 0x0000007dbe807221 */ /* 0x002fe20000010000 */
[----:B------:R-:W-:Y:S01]  /*a110*/  FADD.FTZ R10, R146, R13 ;  /* 0x0000000d920a7221 */ /* 0x000fe20000010000 */
[----:B------:R-:W-:-:S02]  /*a120*/  F2FP.BF16.F32.PACK_AB R188, R221, R188 ;  /* 0x000000bcddbc723e */ /* 0x000fc400000010ff */
[----:B------:R-:W-:Y:S01]  /*a130*/  FADD.FTZ R15, R173, R128 ;  /* 0x00000080ad0f7221 */ /* 0x000fe20000010000 */
[----:B------:R-:W-:Y:S01]  /*a140*/  FADD.FTZ R13, R191, R10 ;  /* 0x0000000abf0d7221 */ /* 0x000fe20000010000 */
[----:B------:R-:W-:Y:S01]  /*a150*/  F2FP.BF16.F32.PACK_AB R191, R4, R191 ;  /* 0x000000bf04bf723e */ /* 0x000fe200000010ff */
[----:B------:R-:W-:Y:S01]  /*a160*/  MUFU.EX2 R120, R120 ;  /* 0x0000007800787308 */ /* 0x000fe20000000800 */
[----:B------:R-:W-:Y:S01]  /*a170*/  FADD.FTZ R128, R184, R15 ;  /* 0x0000000fb8807221 */ /* 0x000fe20000010000 */
[----:B------:R-:W-:Y:S01]  /*a180*/  FADD.FTZ R10, R4, R13 ;  /* 0x0000000d040a7221 */ /* 0x000fe20000010000 */
[----:B--2---:R-:W-:Y:S02]  /*a190*/  F2FP.BF16.F32.PACK_AB R187, R21, R14 ;  /* 0x0000000e15bb723e */ /* 0x004fe400000010ff */
        /* <DEDUP_REMOVED lines=9> */
[----:B------:R-:W-:Y:S01]  /*a230*/  F2FP.BF16.F32.PACK_AB R184, R137, R184 ;  /* 0x000000b889b8723e */ /* 0x000fe200000010ff */
[----:B------:R-:W1:Y:S01]  /*a240*/  MUFU.EX2 R133, R133 ;  /* 0x0000008500857308 */ /* 0x000e620000000800 */
[----:B------:R-:W-:Y:S01]  /*a250*/  FADD.FTZ R128, R180, R15 ;  /* 0x0000000fb4807221 */ /* 0x000fe20000010000 */
[----:B------:R-:W-:Y:S01]  /*a260*/  FADD.FTZ R13, R21, R10 ;  /* 0x0000000a150d7221 */ /* 0x000fe20000010000 */
[C---:B------:R-:W-:Y:S01]  /*a270*/  F2FP.BF16.F32.PACK_AB R180, R181.reuse, R180 ;  /* 0x000000b4b5b4723e */ /* 0x040fe200000010ff */
[----:B------:R-:W-:Y:S02]  /*a280*/  IMAD.MOV.U32 R14, RZ, RZ, R17 ;  /* 0x000000ffff0e7224 */ /* 0x000fe400078e0011 */
[----:B------:R-:W-:Y:S01]  /*a290*/  FADD.FTZ R15, R181, R128 ;  /* 0x00000080b50f7221 */ /* 0x000fe20000010000 */
[----:B------:R-:W-:Y:S01]  /*a2a0*/  FADD.FTZ R13, R122, R13 ;  /* 0x0000000d7a0d7221 */ /* 0x000fe20000010000 */
[----:B------:R-:W-:-:S02]  /*a2b0*/  F2FP.BF16.F32.PACK_AB R186, R141, R186 ;  /* 0x000000ba8dba723e */ /* 0x000fc400000010ff */
[----:B------:R-:W-:Y:S01]  /*a2c0*/  FADD.FTZ R4, R182, R15 ;  /* 0x0000000fb6047221 */ /* 0x000fe20000010000 */
[C---:B------:R-:W-:Y:S01]  /*a2d0*/  FADD.FTZ R13, R131.reuse, R13 ;  /* 0x0000000d830d7221 */ /* 0x040fe20000010000 */
[----:B------:R-:W-:Y:S02]  /*a2e0*/  F2FP.BF16.F32.PACK_AB R181, R131, R122 ;  /* 0x0000007a83b5723e */ /* 0x000fe400000010ff */
[C---:B------:R-:W-:Y:S01]  /*a2f0*/  FADD.FTZ R3, R129.reuse, R4 ;  /* 0x0000000481037221 */ /* 0x040fe20000010000 */
[----:B------:R-:W-:Y:S01]  /*a300*/  FADD.FTZ R13, R130, R13 ;  /* 0x0000000d820d7221 */ /* 0x000fe20000010000 */
[----:B------:R-:W-:Y:S02]  /*a310*/  F2FP.BF16.F32.PACK_AB R182, R129, R182 ;  /* 0x000000b681b6723e */ /* 0x000fe400000010ff */
[----:B------:R-:W-:Y:S01]  /*a320*/  FADD.FTZ R4, R20, R3 ;  /* 0x0000000314047221 */ /* 0x000fe20000010000 */
[----:B------:R-:W-:Y:S01]  /*a330*/  FADD.FTZ R13, R135, R13 ;  /* 0x0000000d870d7221 */ /* 0x000fe20000010000 */
[----:B0-----:R-:W-:-:S02]  /*a340*/  F2FP.BF16.F32.PACK_AB R177, R123, R124 ;  /* 0x0000007c7bb1723e */ /* 0x001fc400000010ff */
[----:B------:R-:W-:Y:S01]  /*a350*/  FADD.FTZ R3, R121, R4 ;  /* 0x0000000479037221 */ /* 0x000fe20000010000 */
[----:B------:R-:W-:Y:S01]  /*a360*/  FADD.FTZ R13, R124, R13 ;  /* 0x0000000d7c0d7221 */ /* 0x000fe20000010000 */
[----:B-1----:R-:W-:Y:S02]  /*a370*/  F2FP.BF16.F32.PACK_AB R178, R133, R120 ;  /* 0x0000007885b2723e */ /* 0x002fe400000010ff */
[----:B------:R-:W-:Y:S01]  /*a380*/  FADD.FTZ R4, R120, R3 ;  /* 0x0000000378047221 */ /* 0x000fe20000010000 */
[----:B------:R-:W-:Y:S01]  /*a390*/  FADD.FTZ R13, R123, R13 ;  /* 0x0000000d7b0d7221 */ /* 0x000fe20000010000 */
[----:B------:R-:W-:Y:S02]  /*a3a0*/  F2FP.BF16.F32.PACK_AB R179, R127, R126 ;  /* 0x0000007e7fb3723e */ /* 0x000fe400000010ff */
[----:B------:R-:W-:Y:S01]  /*a3b0*/  FADD.FTZ R4, R133, R4 ;  /* 0x0000000485047221 */ /* 0x000fe20000010000 */
[----:B------:R-:W-:Y:S01]  /*a3c0*/  FADD.FTZ R13, R126, R13 ;  /* 0x0000000d7e0d7221 */ /* 0x000fe20000010000 */
[----:B------:R-:W-:-:S03]  /*a3d0*/  MOV R10, R9 ;  /* 0x00000009000a7202 */ /* 0x000fc60000000f00 */
[----:B------:R-:W-:Y:S01]  /*a3e0*/  FADD.FTZ R3, R127, R13 ;  /* 0x0000000d7f037221 */ /* 0x000fe20000010000 */
[----:B------:R-:W-:Y:S01]  /*a3f0*/  IMAD.MOV.U32 R13, RZ, RZ, R8 ;  /* 0x000000ffff0d7224 */ /* 0x000fe200078e0008 */
[----:B------:R-:W-:Y:S06]  /*a400*/  @P2 BRA `(.L_x_393) ;  /* 0xffffffbc00802947 */ /* 0x000fec000383ffff */
.L_x_384:
        /* <DEDUP_REMOVED lines=99> */
.L_x_394:
[----:B------:R-:W-:Y:S01]  /*aa40*/  IMAD R13, R16, 0x8, R2 ;  /* 0x00000008100d7824 */ /* 0x000fe200078e0202 */
[----:B------:R-:W-:-:S04]  /*aa50*/  SHF.L.U32 R0, R17, 0x1f, RZ ;  /* 0x0000001f11007819 */ /* 0x000fc800000006ff */
[----:B------:R0:W1:Y:S01]  /*aa60*/  SYNCS.PHASECHK.TRANS64.TRYWAIT P2, [R13+URZ+0x36850], R0 ;  /* 0x036850000d0075a7 */ /* 0x000062000804017f */
[----:B------:R-:W-:Y:S05]  /*aa70*/  @!P0 BRA `(.L_x_395) ;  /* 0x0000000000048947 */ /* 0x000fea0003800000 */
[----:B------:R-:W-:Y:S01]  /*aa80*/  BPT.TRAP 0x1 ;  /* 0x000000040000795c */ /* 0x000fe20000300000 */
.L_x_395:
[----:B-1----:R-:W-:Y:S05]  /*aa90*/  @P2 BRA `(.L_x_396) ;  /* 0x0000000000082947 */ /* 0x002fea0003800000 */
[----:B------:R-:W1:Y:S02]  /*aaa0*/  SYNCS.PHASECHK.TRANS64.TRYWAIT P0, [R13+URZ+0x36850], R0 ;  /* 0x036850000d0075a7 */ /* 0x000e64000800017f */
[----:B-1----:R-:W-:Y:S05]  /*aab0*/  @!P0 BRA `(.L_x_397) ;  /* 0x0000009400e88947 */ /* 0x002fea0003800000 */
.L_x_396:
[----:B------:R-:W-:Y:S05]  /*aac0*/  WARPSYNC.ALL ;  /* 0x0000000000007948 */ /* 0x000fea0003800000 */
[----:B------:R-:W-:Y:S01]  /*aad0*/  VIADD R2, R2, 0x400 ;  /* 0x0000040002027836 */ /* 0x000fe20000000000 */
[----:B------:R-:W-:Y:S01]  /*aae0*/  WARPGROUP.ARRIVE ;  /* 0x00000000000079c5 */ /* 0x000fe20000000000 */
[----:B------:R-:W-:Y:S01]  /*aaf0*/  IMAD.MOV.U32 R15, RZ, RZ, 0x40000040 ;  /* 0x40000040ff0f7424 */ /* 0x000fe200078e00ff */
[----:B------:R-:W2:Y:S01]  /*ab00*/  SHFL.BFLY PT, R5, R4, 0x2, 0x1f ;  /* 0x0c401f0004057f89 */ /* 0x000ea200000e0000 */
[----:B------:R-:W-:Y:S01]  /*ab10*/  VIADD R210, R210, 0x1 ;  /* 0x00000001d2d27836 */ /* 0x000fe20000000000 */
[----:B------:R-:W-:-:S02]  /*ab20*/  SHF.R.U32.HI R2, RZ, 0x4, R2 ;  /* 0x00000004ff027819 */ /* 0x000fc40000011602 */
[----:B01----:R-:W0:Y:S02]  /*ab30*/  SHFL.BFLY PT, R0, R3, 0x2, 0x1f ;  /* 0x0c401f0003007f89 */ /* 0x003e2400000e0000 */
[----:B------:R-:W-:-:S04]  /*ab40*/  LOP3.LUT R2, R2, 0x3fff, RZ, 0xc0, !PT ;  /* 0x00003fff02027812 */ /* 0x000fc800078ec0ff */
[----:B------:R-:W-:-:S05]  /*ab50*/  LOP3.LUT R11, R2, 0x3800000, RZ, 0xfc, !PT ;  /* 0x03800000020b7812 */ /* 0x000fca00078efcff */
[----:B------:R-:W-:Y:S02]  /*ab60*/  IMAD R10, R16, 0xa80, R11 ;  /* 0x00000a80100a7824 */ /* 0x000fe400078e020b */
[----:B------:R-:W-:Y:S02]  /*ab70*/  IMAD.MOV.U32 R11, RZ, RZ, 0x40000040 ;  /* 0x40000040ff0b7424 */ /* 0x000fe400078e00ff */
[C---:B------:R-:W-:Y:S01]  /*ab80*/  VIADD R14, R10.reuse, 0x80 ;  /* 0x000000800a0e7836 */ /* 0x040fe20000000000 */
[----:B------:R-:W-:Y:S01]  /*ab90*/  R2UR UR6, R10 ;  /* 0x000000000a0672ca */ /* 0x000fe200000e0000 */
[----:B------:R-:W-:Y:S01]  /*aba0*/  VIADD R16, R16, 0x1 ;  /* 0x0000000110107836 */ /* 0x000fe20000000000 */
[----:B------:R-:W-:Y:S01]  /*abb0*/  R2UR UR7, R11 ;  /* 0x000000000b0772ca */ /* 0x000fe200000e0000 */
[----:B------:R-:W-:Y:S02]  /*abc0*/  IMAD.MOV.U32 R11, RZ, RZ, 0x40000040 ;  /* 0x40000040ff0b7424 */ /* 0x000fe400078e00ff */
[----:B--2---:R-:W-:Y:S01]  /*abd0*/  FADD.FTZ R5, R5, R4 ;  /* 0x0000000405057221 */ /* 0x004fe20000010000 */
[----:B------:R-:W-:Y:S01]  /*abe0*/  ISETP.NE.AND P2, PT, R16, 0x2, PT ;  /* 0x000000021000780c */ /* 0x000fe20003f45270 */
[----:B0-----:R-:W-:-:S03]  /*abf0*/  FADD.FTZ R2, R0, R3 ;  /* 0x0000000300027221 */ /* 0x001fc60000010000 */
[----:B------:R-:W0:Y:S01]  /*ac00*/  SHFL.BFLY PT, R0, R5, 0x1, 0x1f ;  /* 0x0c201f0005007f89 */ /* 0x000e2200000e0000 */
[----:B------:R-:W-:-:S03]  /*ac10*/  SEL R16, R16, RZ, P2 ;  /* 0x000000ff10107207 */ /* 0x000fc60001000000 */
[----:B------:R-:W1:Y:S01]  /*ac20*/  SHFL.BFLY PT, R7, R2, 0x1, 0x1f ;  /* 0x0c201f0002077f89 */ /* 0x000e6200000e0000 */
[----:B------:R-:W-:Y:S01]  /*ac30*/  HGMMA.64x192x16.F32.BF16 R24, R200, gdesc[UR4].tnspB, R24, gsb0 ;  /* 0x42e00004c8187df0 */ /* 0x000fe20008001818 */
[----:B------:R-:W-:Y:S01]  /*ac40*/  R2UR UR6, R14 ;  /* 0x000000000e0672ca */ /* 0x000fe200000e0000 */
[----:B------:R-:W-:Y:S01]  /*ac50*/  VIADD R14, R10, 0x100 ;  /* 0x000001000a0e7836 */ /* 0x000fe20000000000 */
[----:B------:R-:W-:Y:S01]  /*ac60*/  R2UR UR7, R15 ;  /* 0x000000000f0772ca */ /* 0x000fe200000e0000 */
[----:B------:R-:W-:Y:S02]  /*ac70*/  IMAD.MOV.U32 R15, RZ, RZ, 0x40000040 ;  /* 0x40000040ff0f7424 */ /* 0x000fe400078e00ff */
[----:B0-----:R-:W-:Y:S01]  /*ac80*/  FADD.FTZ R12, R5, R0 ;  /* 0x00000000050c7221 */ /* 0x001fe20000010000 */
[----:B------:R-:W-:Y:S02]  /*ac90*/  CS2R R4, SRZ ;  /* 0x0000000000047805 */ /* 0x000fe4000001ff00 */
[----:B------:R-:W-:-:S02]  /*aca0*/  SEL R0, RZ, 0x1, P2 ;  /* 0x00000001ff007807 */ /* 0x000fc40001000000 */
[----:B------:R-:W-:Y:S02]  /*acb0*/  FSETP.NE.FTZ.AND P0, PT, R12, RZ, PT ;  /* 0x000000ff0c00720b */ /* 0x000fe40003f15000 */
[----:B------:R-:W-:Y:S01]  /*acc0*/  LOP3.LUT R17, R17, R0, RZ, 0x3c, !PT ;  /* 0x0000000011117212 */ /* 0x000fe200078e3cff */
[----:B------:R-:W-:-:S10]  /*acd0*/  IMAD.MOV.U32 R0, RZ, RZ, -0x800000 ;  /* 0xff800000ff007424 */ /* 0x000fd400078e00ff */
[----:B------:R-:W-:Y:S01]  /*ace0*/  @P0 MUFU.RCP R4, R12 ;  /* 0x0000000c00040308 */ /* 0x000fe20000001000 */
[----:B------:R-:W-:Y:S01]  /*acf0*/  @P0 FMUL.FTZ R3, R6, 0.69314718246459960938 ;  /* 0x3f31721806030820 */ /* 0x000fe20000410000 */
[----:B------:R-:W-:Y:S02]  /*ad00*/  WARPGROUP.DEPBAR.LE gsb0, 0x0 ;  /* 0x00008000000079c5 */ /* 0x000fe40000010000 */
[----:B------:R-:W-:-:S06]  /*ad10*/  WARPGROUP.ARRIVE ;  /* 0x00000000000079c5 */ /* 0x000fcc0000000000 */
[----:B------:R-:W-:Y:S01]  /*ad20*/  HGMMA.64x192x16.F32.BF16 R24, R196, gdesc[UR4].tnspB, R24, gsb0 ;  /* 0x42e00004c4187df0 */ /* 0x000fe20008001818 */
[----:B------:R-:W-:Y:S01]  /*ad30*/  R2UR UR6, R14 ;  /* 0x000000000e0672ca */ /* 0x000fe200000e0000 */
[----:B------:R-:W-:Y:S01]  /*ad40*/  VIADD R14, R10, 0x180 ;  /* 0x000001800a0e7836 */ /* 0x000fe20000000000 */
[----:B------:R-:W-:Y:S01]  /*ad50*/  R2UR UR7, R15 ;  /* 0x000000000f0772ca */ /* 0x000fe200000e0000 */
[----:B------:R-:W-:Y:S01]  /*ad60*/  IMAD.MOV.U32 R15, RZ, RZ, 0x40000040 ;  /* 0x40000040ff0f7424 */ /* 0x000fe200078e00ff */
[----:B------:R-:W-:Y:S02]  /*ad70*/  WARPGROUP.DEPBAR.LE gsb0, 0x0 ;  /* 0x00008000000079c5 */ /* 0x000fe40000010000 */
[----:B------:R-:W-:-:S13]  /*ad80*/  WARPGROUP.ARRIVE ;  /* 0x00000000000079c5 */ /* 0x000fda0000000000 */
[----:B------:R-:W-:Y:S01]  /*ad90*/  HGMMA.64x192x16.F32.BF16 R24, R192, gdesc[UR4].tnspB, R24, gsb0 ;  /* 0x42e00004c0187df0 */ /* 0x000fe20008001818 */
[----:B------:R-:W-:Y:S02]  /*ada0*/  R2UR UR6, R14 ;  /* 0x000000000e0672ca */ /* 0x000fe400000e0000 */
[----:B------:R-:W-:Y:S01]  /*adb0*/  R2UR UR7, R15 ;  /* 0x000000000f0772ca */ /* 0x000fe200000e0000 */
[----:B------:R-:W-:Y:S01]  /*adc0*/  IMAD.MOV.U32 R15, RZ, RZ, 0x40000040 ;  /* 0x40000040ff0f7424 */ /* 0x000fe200078e00ff */
[----:B------:R-:W-:Y:S01]  /*add0*/  IADD3 R14, R10, 0x200, RZ ;  /* 0x000002000a0e7810 */ /* 0x000fe20007ffe0ff */
[----:B------:R-:W-:Y:S02]  /*ade0*/  WARPGROUP.DEPBAR.LE gsb0, 0x0 ;  /* 0x00008000000079c5 */ /* 0x000fe40000010000 */
[----:B------:R-:W-:-:S12]  /*adf0*/  WARPGROUP.ARRIVE ;  /* 0x00000000000079c5 */ /* 0x000fd80000000000 */
[----:B------:R-:W-:Y:S01]  /*ae00*/  HGMMA.64x192x16.F32.BF16 R24, R188, gdesc[UR4].tnspB, R24, gsb0 ;  /* 0x42e00004bc187df0 */ /* 0x000fe20008001818 */
[----:B------:R-:W-:Y:S01]  /*ae10*/  R2UR UR6, R14 ;  /* 0x000000000e0672ca */ /* 0x000fe200000e0000 */
[C---:B------:R-:W-:Y:S01]  /*ae20*/  VIADD R14, R10.reuse, 0x280 ;  /* 0x000002800a0e7836 */ /* 0x040fe20000000000 */
[----:B------:R-:W-:Y:S01]  /*ae30*/  R2UR UR7, R15 ;  /* 0x000000000f0772ca */ /* 0x000fe200000e0000 */
[----:B------:R-:W-:Y:S02]  /*ae40*/  IMAD.MOV.U32 R15, RZ, RZ, 0x40000040 ;  /* 0x40000040ff0f7424 */ /* 0x000fe400078e00ff */
[----:B------:R-:W-:Y:S01]  /*ae50*/  VIADD R10, R10, 0x300 ;  /* 0x000003000a0a7836 */ /* 0x000fe20000000000 */
[----:B------:R-:W-:Y:S02]  /*ae60*/  WARPGROUP.DEPBAR.LE gsb0, 0x0 ;  /* 0x00008000000079c5 */ /* 0x000fe40000010000 */
[----:B------:R-:W-:-:S11]  /*ae70*/  WARPGROUP.ARRIVE ;  /* 0x00000000000079c5 */ /* 0x000fd60000000000 */
[----:B------:R-:W-:Y:S01]  /*ae80*/  HGMMA.64x192x16.F32.BF16 R24, R184, gdesc[UR4].tnspB, R24, gsb0 ;  /* 0x42e00004b8187df0 */ /* 0x000fe20008001818 */
[----:B------:R-:W-:Y:S01]  /*ae90*/  R2UR UR6, R14 ;  /* 0x000000000e0672ca */ /* 0x000fe200000e0000 */
[----:B-1----:R-:W-:Y:S01]  /*aea0*/  FADD.FTZ R14, R2, R7 ;  /* 0x00000007020e7221 */ /* 0x002fe20000010000 */
[----:B------:R-:W-:Y:S01]  /*aeb0*/  R2UR UR7, R15 ;  /* 0x000000000f0772ca */ /* 0x000fe200000e0000 */
[----:B------:R-:W0:Y:S01]  /*aec0*/  @P0 MUFU.LG2 R7, R12 ;  /* 0x0000000c00070308 */ /* 0x000e220000000c00 */
[----:B------:R-:W-:Y:S02]  /*aed0*/  IMAD.MOV.U32 R2, RZ, RZ, -0x800000 ;  /* 0xff800000ff027424 */ /* 0x000fe400078e00ff */
[----:B------:R-:W-:-:S13]  /*aee0*/  FSETP.NE.FTZ.AND P3, PT, R14, RZ, PT ;  /* 0x000000ff0e00720b */ /* 0x000fda0003f75000 */
[----:B------:R-:W-:Y:S01]  /*aef0*/  @P3 MUFU.RCP R5, R14 ;  /* 0x0000000e00053308 */ /* 0x000fe20000001000 */
[----:B------:R-:W-:Y:S02]  /*af00*/  WARPGROUP.DEPBAR.LE gsb0, 0x0 ;  /* 0x00008000000079c5 */ /* 0x000fe40000010000 */
[----:B------:R-:W-:-:S06]  /*af10*/  WARPGROUP.ARRIVE ;  /* 0x00000000000079c5 */ /* 0x000fcc0000000000 */
[----:B------:R-:W-:Y:S01]  /*af20*/  HGMMA.64x192x16.F32.BF16 R24, R180, gdesc[UR4].tnspB, R24, gsb0 ;  /* 0x42e00004b4187df0 */ /* 0x000fe20008001818 */
[----:B------:R-:W-:Y:S02]  /*af30*/  R2UR UR6, R10 ;  /* 0x000000000a0672ca */ /* 0x000fe400000e0000 */
[----:B------:R-:W-:Y:S01]  /*af40*/  R2UR UR7, R11 ;  /* 0x000000000b0772ca */ /* 0x000fe200000e0000 */
[----:B------:R-:W-:Y:S01]  /*af50*/  @!P1 VIADD R11, R13, 0x36860 ;  /* 0x000368600d0b9836 */ /* 0x000fe20000000000 */
[----:B------:R-:W1:Y:S01]  /*af60*/  @P3 MUFU.LG2 R10, R14 ;  /* 0x0000000e000a3308 */ /* 0x000e620000000c00 */
[----:B------:R-:W-:Y:S01]  /*af70*/  @P3 FMUL.FTZ R13, R6, 0.69314718246459960938 ;  /* 0x3f317218060d3820 */ /* 0x000fe20000410000 */
[----:B0-----:R-:W-:Y:S02]  /*af80*/  @P0 FMUL.FTZ R6, R7, 0.69314718246459960938 ;  /* 0x3f31721807060820 */ /* 0x001fe40000410000 */
[----:B------:R-:W-:Y:S02]  /*af90*/  @!P1 PRMT R11, RZ, 0x654, R11 ;  /* 0x00000654ff0b9816 */ /* 0x000fe4000000000b */
[----:B------:R-:W-:Y:S01]  /*afa0*/  @P0 FFMA.FTZ R0, R3, R8, R6 ;  /* 0x0000000803000223 */ /* 0x000fe20000010006 */
[----:B------:R-:W-:Y:S01]  /*afb0*/  PLOP3.LUT P0, PT, PT, PT, PT, 0x8, 0x0 ;  /* 0x000000000000781c */ /* 0x000fe20003f0e170 */
[----:B-1----:R-:W-:-:S04]  /*afc0*/  @P3 FMUL.FTZ R10, R10, 0.69314718246459960938 ;  /* 0x3f3172180a0a3820 */ /* 0x002fc80000410000 */
[----:B------:R-:W-:Y:S01]  /*afd0*/  @P3 FFMA.FTZ R2, R13, R9, R10 ;  /* 0x000000090d023223 */ /* 0x000fe2000001000a */
[----:B------:R-:W-:Y:S02]  /*afe0*/  WARPGROUP.DEPBAR.LE gsb0, 0x0 ;  /* 0x00008000000079c5 */ /* 0x000fe40000010000 */
[----:B------:R-:W-:-:S06]  /*aff0*/  WARPGROUP.ARRIVE ;  /* 0x00000000000079c5 */ /* 0x000fcc0000000000 */
[----:B------:R-:W-:Y:S03]  /*b000*/  HGMMA.64x192x16.F32.BF16 R24, R176, gdesc[UR4].tnspB, R24, gsb0 ;  /* 0x42e00004b0187df0 */ /* 0x000fe60008001818 */
[----:B------:R-:W-:Y:S02]  /*b010*/  WARPGROUP.DEPBAR.LE gsb0, 0x0 ;  /* 0x00008000000079c5 */ /* 0x000fe40000010000 */
[----:B------:R0:W-:Y:S01]  /*b020*/  @!P1 SYNCS.ARRIVE.TRANS64.RED.A1T0 RZ, [R11+URZ], RZ ;  /* 0x000000ff0bff99a7 */ /* 0x0001e2000810043f */
        /* <DEDUP_REMOVED lines=95> */
[----:B0-----:R-:W-:-:S07]  /*b620*/  FMUL.FTZ R119, R119, R5 ;  /* 0x0000000577777220 */ /* 0x001fce0000410000 */
.L_x_376:
[----:B------:R-:W0:Y:S01]  /*b630*/  S2R R5, SR_CgaCtaId ;  /* 0x0000000000057919 */ /* 0x000e220000008800 */
[----:B------:R-:W-:Y:S01]  /*b640*/  MOV R38, 0x400 ;  /* 0x0000040000267802 */ /* 0x000fe20000000f00 */
[----:B------:R-:W-:Y:S01]  /*b650*/  BSSY B0, `(.L_x_398) ;  /* 0x0000257000007945 */ /* 0x000fe20003800000 */
[----:B------:R-:W-:Y:S02]  /*b660*/  BAR.SYNC.DEFER_BLOCKING 0x5, 0x180 ;  /* 0x0146000000007b1d */ /* 0x000fe40000010000 */
[----:B0-----:R-:W-:-:S05]  /*b670*/  LEA R38, R5, R38, 0x18 ;  /* 0x0000002605267211 */ /* 0x001fca00078ec0ff */
[----:B------:R0:W1:Y:S01]  /*b680*/  LDS.128 R40, [R38+0x368d0] ;  /* 0x0368d00026287984 */ /* 0x0000620000000c00 */
[----:B------:R-:W-:Y:S06]  /*b690*/  BAR.ARV 0x4, 0x180 ;  /* 0x0106000000007b1d */ /* 0x000fec0000002000 */
[----:B------:R-:W-:Y:S05]  /*b6a0*/  @P0 BRA `(.L_x_399) ;  /* 0x0000001800540947 */ /* 0x000fea0003800000 */
[----:B------:R-:W2:Y:S01]  /*b6b0*/  S2R R5, SR_SWINHI ;  /* 0x0000000000057919 */ /* 0x000ea20000002f00 */
[----:B------:R-:W-:Y:S01]  /*b6c0*/  F2FP.BF16.F32.PACK_AB R6, R7, R6 ;  /* 0x000000060706723e */ /* 0x000fe200000010ff */
[----:B------:R-:W-:Y:S01]  /*b6d0*/  ULDC.64 UR4, c[0x0][0xc08] ;  /* 0x0003020000047ab9 */ /* 0x000fe20000000a00 */
        /* <DEDUP_REMOVED lines=13> */
[----:B------:R-:W-:Y:S02]  /*b7b0*/  MOV R20, R38 ;  /* 0x0000002600147202 */ /* 0x000fe40000000f00 */
[----:B--2---:R-:W-:-:S03]  /*b7c0*/  MOV R21, R5 ;  /* 0x0000000500157202 */ /* 0x004fc60000000f00 */
[----:B------:R-:W-:-:S03]  /*b7d0*/  IMAD.WIDE R4, R216, 0x2, R20 ;  /* 0x00000002d8047825 */ /* 0x000fc600078e0214 */
[C---:B------:R-:W-:Y:S02]  /*b7e0*/  LOP3.LUT R25, R4.reuse, 0x380, RZ, 0xc0, !PT ;  /* 0x0000038004197812 */ /* 0x040fe400078ec0ff */
[C---:B------:R-:W-:Y:S02]  /*b7f0*/  IADD3 R137, P1, R4.reuse, 0x40, RZ ;  /* 0x0000004004897810 */ /* 0x040fe40007f3e0ff */
[C---:B------:R-:W-:Y:S02]  /*b800*/  IADD3 R139, P6, R4.reuse, 0x60, RZ ;  /* 0x00000060048b7810 */ /* 0x040fe40007fde0ff */
[C---:B------:R-:W-:Y:S01]  /*b810*/  IADD3 R141, P5, R4.reuse, 0x4000, RZ ;  /* 0x00004000048d7810 */ /* 0x040fe20007fbe0ff */
[--C-:B------:R-:W-:Y:S01]  /*b820*/  IMAD.X R11, RZ, RZ, R5.reuse, P1 ;  /* 0x000000ffff0b7224 */ /* 0x100fe200008e0605 */
[----:B------:R-:W-:Y:S01]  /*b830*/  IADD3 R83, P2, R4, 0x20, RZ ;  /* 0x0000002004537810 */ /* 0x000fe20007f5e0ff */
[--C-:B------:R-:W-:Y:S01]  /*b840*/  IMAD.X R13, RZ, RZ, R5.reuse, P6 ;  /* 0x000000ffff0d7224 */ /* 0x100fe200030e0605 */
[----:B------:R-:W-:Y:S01]  /*b850*/  SHF.R.U64 R25, R25, 0x3, RZ ;  /* 0x0000000319197819 */ /* 0x000fe200000012ff */
[----:B------:R-:W-:Y:S01]  /*b860*/  IMAD.X R15, RZ, RZ, R5, P5 ;  /* 0x000000ffff0f7224 */ /* 0x000fe200028e0605 */
[----:B------:R-:W-:-:S02]  /*b870*/  IADD3.X R9, RZ, R5, RZ, P2, !PT ;  /* 0x00000005ff097210 */ /* 0x000fc400017fe4ff */
[----:B------:R-:W-:Y:S02]  /*b880*/  LOP3.LUT R8, R83, 0x380, RZ, 0xc0, !PT ;  /* 0x0000038053087812 */ /* 0x000fe400078ec0ff */
[C---:B------:R-:W-:Y:S02]  /*b890*/  IADD3 R143, P0, R4.reuse, 0x4020, RZ ;  /* 0x00004020048f7810 */ /* 0x040fe40007f1e0ff */
[C---:B------:R-:W-:Y:S02]  /*b8a0*/  IADD3 R145, P4, R4.reuse, 0x4040, RZ ;  /* 0x0000404004917810 */ /* 0x040fe40007f9e0ff */
[C---:B------:R-:W-:Y:S01]  /*b8b0*/  IADD3 R147, P3, R4.reuse, 0x4060, RZ ;  /* 0x0000406004937810 */ /* 0x040fe20007f7e0ff */
[--C-:B------:R-:W-:Y:S01]  /*b8c0*/  IMAD.X R27, RZ, RZ, R5.reuse, P0 ;  /* 0x000000ffff1b7224 */ /* 0x100fe200000e0605 */
[C---:B------:R-:W-:Y:S01]  /*b8d0*/  IADD3 R149, P2, R4.reuse, 0x8000, RZ ;  /* 0x0000800004957810 */ /* 0x040fe20007f5e0ff */
[--C-:B------:R-:W-:Y:S01]  /*b8e0*/  IMAD.X R29, RZ, RZ, R5.reuse, P4 ;  /* 0x000000ffff1d7224 */ /* 0x100fe200020e0605 */
[C---:B------:R-:W-:Y:S01]  /*b8f0*/  IADD3 R151, P1, R4.reuse, 0x8020, RZ ;  /* 0x0000802004977810 */ /* 0x040fe20007f3e0ff */
[--C-:B------:R-:W-:Y:S01]  /*b900*/  IMAD.X R31, RZ, RZ, R5.reuse, P3 ;  /* 0x000000ffff1f7224 */ /* 0x100fe200018e0605 */
[C---:B------:R-:W-:Y:S01]  /*b910*/  IADD3 R153, P6, R4.reuse, 0x8040, RZ ;  /* 0x0000804004997810 */ /* 0x040fe20007fde0ff */
[--C-:B------:R-:W-:Y:S01]  /*b920*/  IMAD.X R33, RZ, RZ, R5.reuse, P2 ;  /* 0x000000ffff217224 */ /* 0x100fe200010e0605 */
[----:B------:R-:W-:Y:S01]  /*b930*/  IADD3 R120, P5, R4, 0x8060, RZ ;  /* 0x0000806004787810 */ /* 0x000fe20007fbe0ff */
[--C-:B------:R-:W-:Y:S01]  /*b940*/  IMAD.X R35, RZ, RZ, R5.reuse, P1 ;  /* 0x000000ffff237224 */ /* 0x100fe200008e0605 */
[----:B------:R-:W-:Y:S01]  /*b950*/  LOP3.LUT R4, R25, R4, RZ, 0x3c, !PT ;  /* 0x0000000419047212 */ /* 0x000fe200078e3cff */
[--C-:B------:R-:W-:Y:S01]  /*b960*/  IMAD.X R37, RZ, RZ, R5.reuse, P6 ;  /* 0x000000ffff257224 */ /* 0x100fe200030e0605 */
[----:B------:R-:W-:Y:S01]  /*b970*/  LOP3.LUT R10, R137, 0x380, RZ, 0xc0, !PT ;  /* 0x00000380890a7812 */ /* 0x000fe200078ec0ff */
[----:B------:R-:W-:Y:S01]  /*b980*/  IMAD.X R25, RZ, RZ, R5, P5 ;  /* 0x000000ffff197224 */ /* 0x000fe200028e0605 */
[----:B------:R-:W-:-:S02]  /*b990*/  SHF.R.U64 R8, R8, 0x3, RZ ;  /* 0x0000000308087819 */ /* 0x000fc400000012ff */
[----:B------:R-:W-:Y:S02]  /*b9a0*/  MOV R136, R4 ;  /* 0x0000000400887202 */ /* 0x000fe40000000f00 */
[----:B------:R-:W-:Y:S02]  /*b9b0*/  LOP3.LUT R12, R139, 0x380, RZ, 0xc0, !PT ;  /* 0x000003808b0c7812 */ /* 0x000fe400078ec0ff */
[----:B------:R-:W-:Y:S02]  /*b9c0*/  LOP3.LUT R14, R141, 0x380, RZ, 0xc0, !PT ;  /* 0x000003808d0e7812 */ /* 0x000fe400078ec0ff */
[----:B------:R-:W-:Y:S02]  /*b9d0*/  F2FP.BF16.F32.PACK_AB R4, R125, R24 ;  /* 0x000000187d04723e */ /* 0x000fe400000010ff */
[----:B------:R-:W-:Y:S02]  /*b9e0*/  SHF.R.U64 R10, R10, 0x3, RZ ;  /* 0x000000030a0a7819 */ /* 0x000fe400000012ff */
[----:B------:R-:W-:-:S02]  /*b9f0*/  LOP3.LUT R8, R8, R83, RZ, 0x3c, !PT ;  /* 0x0000005308087212 */ /* 0x000fc400078e3cff */
[----:B------:R-:W-:Y:S02]  /*ba00*/  LOP3.LUT R24, R151, 0x380, RZ, 0xc0, !PT ;  /* 0x0000038097187812 */ /* 0x000fe400078ec0ff */
[----:B------:R-:W-:Y:S02]  /*ba10*/  LOP3.LUT R26, R143, 0x380, RZ, 0xc0, !PT ;  /* 0x000003808f1a7812 */ /* 0x000fe400078ec0ff */
[----:B------:R-:W-:Y:S02]  /*ba20*/  LOP3.LUT R83, R120, 0x380, RZ, 0xc0, !PT ;  /* 0x0000038078537812 */ /* 0x000fe400078ec0ff */
[----:B------:R-:W-:Y:S02]  /*ba30*/  LOP3.LUT R28, R145, 0x380, RZ, 0xc0, !PT ;  /* 0x00000380911c7812 */ /* 0x000fe400078ec0ff */
[----:B------:R-:W-:Y:S02]  /*ba40*/  LOP3.LUT R30, R147, 0x380, RZ, 0xc0, !PT ;  /* 0x00000380931e7812 */ /* 0x000fe400078ec0ff */
[----:B------:R-:W-:-:S02]  /*ba50*/  SHF.R.U64 R12, R12, 0x3, RZ ;  /* 0x000000030c0c7819 */ /* 0x000fc400000012ff */
[----:B------:R-:W-:Y:S02]  /*ba60*/  SHF.R.U64 R14, R14, 0x3, RZ ;  /* 0x000000030e0e7819 */ /* 0x000fe400000012ff */
[----:B------:R-:W-:Y:S02]  /*ba70*/  LOP3.LUT R10, R10, R137, RZ, 0x3c, !PT ;  /* 0x000000890a0a7212 */ /* 0x000fe400078e3cff */
[----:B------:R-:W-:Y:S01]  /*ba80*/  F2FP.BF16.F32.PACK_AB R5, R135, R134 ;  /* 0x000000868705723e */ /* 0x000fe200000010ff */
[----:B------:R-:W-:Y:S01]  /*ba90*/  BAR.SYNC.DEFER_BLOCKING 0x1, 0x100 ;  /* 0x0044000000007b1d */ /* 0x000fe20000010000 */
[----:B------:R-:W-:Y:S02]  /*baa0*/  SHF.R.U64 R24, R24, 0x3, RZ ;  /* 0x0000000318187819 */ /* 0x000fe400000012ff */
[----:B------:R-:W-:Y:S02]  /*bab0*/  SHF.R.U64 R26, R26, 0x3, RZ ;  /* 0x000000031a1a7819 */ /* 0x000fe400000012ff */
[----:B-1----:R-:W-:-:S02]  /*bac0*/  LOP3.LUT R40, R153, 0x380, RZ, 0xc0, !PT ;  /* 0x0000038099287812 */ /* 0x002fc400078ec0ff */
[----:B------:R-:W-:Y:S02]  /*bad0*/  SHF.R.U64 R83, R83, 0x3, RZ ;  /* 0x0000000353537819 */ /* 0x000fe400000012ff */
[----:B------:R-:W-:Y:S02]  /*bae0*/  LOP3.LUT R32, R149, 0x380, RZ, 0xc0, !PT ;  /* 0x0000038095207812 */ /* 0x000fe400078ec0ff */
[----:B------:R-:W-:Y:S02]  /*baf0*/  SHF.R.U64 R28, R28, 0x3, RZ ;  /* 0x000000031c1c7819 */ /* 0x000fe400000012ff */
[----:B------:R-:W-:Y:S02]  /*bb00*/  SHF.R.U64 R30, R30, 0x3, RZ ;  /* 0x000000031e1e7819 */ /* 0x000fe400000012ff */
[----:B------:R-:W-:Y:S02]  /*bb10*/  LOP3.LUT R12, R12, R139, RZ, 0x3c, !PT ;  /* 0x0000008b0c0c7212 */ /* 0x000fe400078e3cff */
[----:B------:R-:W-:-:S02]  /*bb20*/  LOP3.LUT R14, R14, R141, RZ, 0x3c, !PT ;  /* 0x0000008d0e0e7212 */ /* 0x000fc400078e3cff */
[----:B------:R-:W-:Y:S02]  /*bb30*/  LOP3.LUT R34, R24, R151, RZ, 0x3c, !PT ;  /* 0x0000009718227212 */ /* 0x000fe400078e3cff */
[----:B------:R-:W-:Y:S02]  /*bb40*/  MOV R134, R10 ;  /* 0x0000000a00867202 */ /* 0x000fe40000000f00 */
[----:B------:R-:W-:Y:S01]  /*bb50*/  LOP3.LUT R26, R26, R143, RZ, 0x3c, !PT ;  /* 0x0000008f1a1a7212 */ /* 0x000fe200078e3cff */
[----:B------:R1:W-:Y:S01]  /*bb60*/  STSM.16.M88.4 [R136], R4 ;  /* 0x0000000488007844 */ /* 0x0003e20000000200 */
[----:B------:R-:W-:Y:S02]  /*bb70*/  SHF.R.U64 R40, R40, 0x3, RZ ;  /* 0x0000000328287819 */ /* 0x000fe400000012ff */
[----:B------:R-:W-:Y:S02]  /*bb80*/  LOP3.LUT R24, R83, R120, RZ, 0x3c, !PT ;  /* 0x0000007853187212 */ /* 0x000fe400078e3cff */
[----:B------:R-:W-:-:S02]  /*bb90*/  F2FP.BF16.F32.PACK_AB R10, R45, R44 ;  /* 0x0000002c2d0a723e */ /* 0x000fc400000010ff */
[----:B------:R-:W-:Y:S01]  /*bba0*/  SHF.R.U64 R32, R32, 0x3, RZ ;  /* 0x0000000320207819 */ /* 0x000fe200000012ff */
[----:B------:R-:W2:Y:S01]  /*bbb0*/  LDC.64 R44, c[0x0][0xc00] ;  /* 0x00030000ff2c7b82 */ /* 0x000ea20000000a00 */
[----:B------:R-:W-:Y:S02]  /*bbc0*/  LOP3.LUT R28, R28, R145, RZ, 0x3c, !PT ;  /* 0x000000911c1c7212 */ /* 0x000fe400078e3cff */
[----:B------:R-:W-:Y:S02]  /*bbd0*/  LOP3.LUT R30, R30, R147, RZ, 0x3c, !PT ;  /* 0x000000931e1e7212 */ /* 0x000fe400078e3cff */
[----:B------:R-:W-:Y:S02]  /*bbe0*/  MOV R135, R8 ;  /* 0x0000000800877202 */ /* 0x000fe40000000f00 */
[----:B------:R-:W-:Y:S02]  /*bbf0*/  MOV R133, R12 ;  /* 0x0000000c00857202 */ /* 0x000fe40000000f00 */
[----:B-1----:R-:W-:-:S02]  /*bc00*/  F2FP.BF16.F32.PACK_AB R4, R123, R122 ;  /* 0x0000007a7b04723e */ /* 0x002fc400000010ff */
[----:B------:R-:W-:Y:S02]  /*bc10*/  F2FP.BF16.F32.PACK_AB R5, R132, R129 ;  /* 0x000000818405723e */ /* 0x000fe400000010ff */
[----:B------:R-:W-:Y:S02]  /*bc20*/  F2FP.BF16.F32.PACK_AB R6, R126, R121 ;  /* 0x000000797e06723e */ /* 0x000fe400000010ff */
[----:B------:R-:W-:Y:S02]  /*bc30*/  F2FP.BF16.F32.PACK_AB R7, R131, R128 ;  /* 0x000000808307723e */ /* 0x000fe400000010ff */
[----:B------:R-:W-:Y:S02]  /*bc40*/  MOV R125, R14 ;  /* 0x0000000e007d7202 */ /* 0x000fe40000000f00 */
[----:B------:R-:W-:Y:S01]  /*bc50*/  F2FP.BF16.F32.PACK_AB R8, R124, R3 ;  /* 0x000000037c08723e */ /* 0x000fe200000010ff */
[----:B------:R1:W-:Y:S01]  /*bc60*/  STSM.16.M88.4 [R135], R4 ;  /* 0x0000000487007844 */ /* 0x0003e20000000200 */
[----:B------:R-:W-:-:S02]  /*bc70*/  F2FP.BF16.F32.PACK_AB R9, R130, R127 ;  /* 0x0000007f8209723e */ /* 0x000fc400000010ff */
[----:B------:R-:W-:Y:S02]  /*bc80*/  F2FP.BF16.F32.PACK_AB R11, R47, R46 ;  /* 0x0000002e2f0b723e */ /* 0x000fe400000010ff */
[----:B------:R-:W-:Y:S02]  /*bc90*/  F2FP.BF16.F32.PACK_AB R12, R49, R48 ;  /* 0x00000030310c723e */ /* 0x000fe400000010ff */
[----:B------:R-:W-:Y:S01]  /*bca0*/  F2FP.BF16.F32.PACK_AB R13, R51, R50 ;  /* 0x00000032330d723e */ /* 0x000fe200000010ff */
[----:B------:R3:W-:Y:S01]  /*bcb0*/  STSM.16.M88.4 [R134], R8 ;  /* 0x0000000886007844 */ /* 0x0007e20000000200 */
[----:B------:R-:W-:Y:S02]  /*bcc0*/  F2FP.BF16.F32.PACK_AB R14, R53, R52 ;  /* 0x00000034350e723e */ /* 0x000fe400000010ff */
[----:B------:R-:W-:Y:S02]  /*bcd0*/  F2FP.BF16.F32.PACK_AB R15, R55, R54 ;  /* 0x00000036370f723e */ /* 0x000fe400000010ff */
[----:B------:R-:W-:-:S02]  /*bce0*/  LOP3.LUT R36, R40, R153, RZ, 0x3c, !PT ;  /* 0x0000009928247212 */ /* 0x000fc400078e3cff */
[----:B------:R-:W-:Y:S01]  /*bcf0*/  MOV R120, R26 ;  /* 0x0000001a00787202 */ /* 0x000fe20000000f00 */
[----:B------:R4:W-:Y:S01]  /*bd00*/  STSM.16.M88.4 [R133], R12 ;  /* 0x0000000c85007844 */ /* 0x0009e20000000200 */
[----:B------:R-:W-:Y:S02]  /*bd10*/  MOV R3, R24 ;  /* 0x0000001800037202 */ /* 0x000fe40000000f00 */
[----:B------:R-:W-:Y:S02]  /*bd20*/  LOP3.LUT R32, R32, R149, RZ, 0x3c, !PT ;  /* 0x0000009520207212 */ /* 0x000fe400078e3cff */
[----:B------:R-:W-:Y:S02]  /*bd30*/  MOV R83, R28 ;  /* 0x0000001c00537202 */ /* 0x000fe40000000f00 */
[----:B------:R-:W-:Y:S02]  /*bd40*/  MOV R40, R30 ;  /* 0x0000001e00287202 */ /* 0x000fe40000000f00 */
[----:B------:R-:W-:-:S02]  /*bd50*/  F2FP.BF16.F32.PACK_AB R24, R57, R56 ;  /* 0x000000383918723e */ /* 0x000fc400000010ff */
[----:B------:R-:W-:Y:S02]  /*bd60*/  F2FP.BF16.F32.PACK_AB R25, R59, R58 ;  /* 0x0000003a3b19723e */ /* 0x000fe400000010ff */
[----:B------:R-:W-:Y:S02]  /*bd70*/  F2FP.BF16.F32.PACK_AB R26, R61, R60 ;  /* 0x0000003c3d1a723e */ /* 0x000fe400000010ff */
[----:B------:R-:W-:Y:S02]  /*bd80*/  F2FP.BF16.F32.PACK_AB R27, R63, R62 ;  /* 0x0000003e3f1b723e */ /* 0x000fe400000010ff */
[----:B------:R-:W-:Y:S02]  /*bd90*/  F2FP.BF16.F32.PACK_AB R28, R65, R64 ;  /* 0x00000040411c723e */ /* 0x000fe400000010ff */
[----:B------:R-:W-:Y:S01]  /*bda0*/  F2FP.BF16.F32.PACK_AB R29, R67, R66 ;  /* 0x00000042431d723e */ /* 0x000fe200000010ff */
[----:B------:R-:W-:Y:S01]  /*bdb0*/  STSM.16.M88.4 [R125], R24 ;  /* 0x000000187d007844 */ /* 0x000fe20000000200 */
[----:B------:R-:W-:-:S02]  /*bdc0*/  F2FP.BF16.F32.PACK_AB R30, R69, R68 ;  /* 0x00000044451e723e */ /* 0x000fc400000010ff */
[----:B------:R-:W-:Y:S02]  /*bdd0*/  F2FP.BF16.F32.PACK_AB R31, R71, R70 ;  /* 0x00000046471f723e */ /* 0x000fe400000010ff */
[----:B-1----:R-:W-:Y:S02]  /*bde0*/  F2FP.BF16.F32.PACK_AB R4, R73, R72 ;  /* 0x000000484904723e */ /* 0x002fe400000010ff */
[----:B------:R-:W-:Y:S01]  /*bdf0*/  F2FP.BF16.F32.PACK_AB R5, R75, R74 ;  /* 0x0000004a4b05723e */ /* 0x000fe200000010ff */
[----:B------:R-:W-:Y:S01]  /*be00*/  STSM.16.M88.4 [R120], R28 ;  /* 0x0000001c78007844 */ /* 0x000fe20000000200 */
[----:B------:R-:W-:Y:S02]  /*be10*/  F2FP.BF16.F32.PACK_AB R6, R77, R76 ;  /* 0x0000004c4d06723e */ /* 0x000fe400000010ff */
[----:B------:R-:W-:Y:S02]  /*be20*/  F2FP.BF16.F32.PACK_AB R7, R79, R78 ;  /* 0x0000004e4f07723e */ /* 0x000fe400000010ff */
[----:B---3--:R-:W-:-:S02]  /*be30*/  F2FP.BF16.F32.PACK_AB R8, R81, R80 ;  /* 0x000000505108723e */ /* 0x008fc400000010ff */
[----:B------:R-:W-:Y:S01]  /*be40*/  F2FP.BF16.F32.PACK_AB R9, R39, R82 ;  /* 0x000000522709723e */ /* 0x000fe200000010ff */
[----:B------:R-:W-:Y:S01]  /*be50*/  STSM.16.M88.4 [R83], R4 ;  /* 0x0000000453007844 */ /* 0x000fe20000000200 */
[----:B------:R-:W-:Y:S02]  /*be60*/  F2FP.BF16.F32.PACK_AB R10, R85, R84 ;  /* 0x00000054550a723e */ /* 0x000fe400000010ff */
[----:B------:R-:W-:Y:S02]  /*be70*/  F2FP.BF16.F32.PACK_AB R11, R87, R86 ;  /* 0x00000056570b723e */ /* 0x000fe400000010ff */
[----:B------:R-:W-:Y:S02]  /*be80*/  MOV R32, R32 ;  /* 0x0000002000207202 */ /* 0x000fe40000000f00 */
[----:B----4-:R-:W-:Y:S01]  /*be90*/  F2FP.BF16.F32.PACK_AB R12, R89, R88 ;  /* 0x00000058590c723e */ /* 0x010fe200000010ff */
[----:B------:R1:W-:Y:S01]  /*bea0*/  STSM.16.M88.4 [R40], R8 ;  /* 0x0000000828007844 */ /* 0x0003e20000000200 */
[----:B------:R-:W-:-:S02]  /*beb0*/  F2FP.BF16.F32.PACK_AB R13, R91, R90 ;  /* 0x0000005a5b0d723e */ /* 0x000fc400000010ff */
[----:B------:R-:W-:Y:S02]  /*bec0*/  F2FP.BF16.F32.PACK_AB R14, R93, R92 ;  /* 0x0000005c5d0e723e */ /* 0x000fe400000010ff */
[----:B------:R-:W-:Y:S02]  /*bed0*/  F2FP.BF16.F32.PACK_AB R15, R95, R94 ;  /* 0x0000005e5f0f723e */ /* 0x000fe400000010ff */
[----:B------:R-:W-:Y:S02]  /*bee0*/  MOV R34, R34 ;  /* 0x0000002200227202 */ /* 0x000fe40000000f00 */
[----:B------:R-:W-:Y:S01]  /*bef0*/  MOV R37, R36 ;  /* 0x0000002400257202 */ /* 0x000fe20000000f00 */
[----:B------:R-:W-:Y:S01]  /*bf00*/  STSM.16.M88.4 [R32], R12 ;  /* 0x0000000c20007844 */ /* 0x000fe20000000200 */
[----:B------:R-:W-:Y:S01]  /*bf10*/  ISETP.NE.U32.AND P2, PT, RZ, UR4, PT ;  /* 0x00000004ff007c0c */ /* 0x000fe2000bf45070 */
[----:B------:R-:W-:Y:S01]  /*bf20*/  IMAD.MOV.U32 R36, RZ, RZ, RZ ;  /* 0x000000ffff247224 */ /* 0x000fe200078e00ff */
[----:B--2---:R-:W-:Y:S01]  /*bf30*/  ISETP.NE.U32.AND P0, PT, R44, RZ, PT ;  /* 0x000000ff2c00720c */ /* 0x004fe20003f05070 */
[----:B------:R-:W-:Y:S01]  /*bf40*/  STSM.16.M88.4 [R34], R96 ;  /* 0x0000006022007844 */ /* 0x000fe20000000200 */
[----:B------:R-:W-:Y:S01]  /*bf50*/  ISETP.NE.AND.EX P2, PT, RZ, UR5, PT, P2 ;  /* 0x00000005ff007c0c */ /* 0x000fe2000bf45320 */
[----:B-1----:R-:W1:Y:S01]  /*bf60*/  LDC R40, c[0x0][0xbe8] ;  /* 0x0002fa00ff287b82 */ /* 0x002e620000000800 */
[----:B------:R-:W-:Y:S01]  /*bf70*/  SHF.L.U32 R5, R204, 0x2, RZ ;  /* 0x00000002cc057819 */ /* 0x000fe200000006ff */
[----:B------:R-:W-:Y:S01]  /*bf80*/  STSM.16.M88.4 [R37], R104 ;  /* 0x0000006825007844 */ /* 0x000fe20000000200 */
[----:B------:R-:W-:-:S02]  /*bf90*/  ISETP.NE.AND.EX P0, PT, R45, RZ, PT, P0 ;  /* 0x000000ff2d00720c */ /* 0x000fc40003f05300 */
[----:B------:R-:W-:Y:S01]  /*bfa0*/  SHF.L.U64.HI R10, R204, 0x2, R208 ;  /* 0x00000002cc0a7819 */ /* 0x000fe200000102d0 */
[----:B------:R2:W-:Y:S02]  /*bfb0*/  STSM.16.M88.4 [R3], R112 ;  /* 0x0000007003007844 */ /* 0x0005e40000000200 */
[----:B------:R-:W-:Y:S01]  /*bfc0*/  BAR.SYNC.DEFER_BLOCKING 0x1, 0x100 ;  /* 0x0044000000007b1d */ /* 0x000fe20000010000 */
[----:B------:R-:W-:-:S03]  /*bfd0*/  IADD3 R6, P1, R5, R44, RZ ;  /* 0x0000002c05067210 */ /* 0x000fc60007f3e0ff */
[----:B------:R-:W-:Y:S02]  /*bfe0*/  @P2 IADD3 R4, P3, R5, UR4, RZ ;  /* 0x0000000405042c10 */ /* 0x000fe4000ff7e0ff */
[----:B------:R-:W-:Y:S01]  /*bff0*/  ULDC UR4, c[0x0][0xa88] ;  /* 0x0002a20000047ab9 */ /* 0x000fe20000000800 */
[C---:B------:R-:W-:Y:S01]  /*c000*/  IMAD.X R7, R10.reuse, 0x1, R45, P1 ;  /* 0x000000010a077824 */ /* 0x040fe200008e062d */
[----:B------:R-:W-:Y:S01]  /*c010*/  @P2 IADD3.X R5, R10, UR5, RZ, P3, !PT ;  /* 0x000000050a052c10 */ /* 0x000fe20009ffe4ff */
[----:B--2---:R-:W-:-:S03]  /*c020*/  IMAD.U32 R3, RZ, RZ, UR4 ;  /* 0x00000004ff037e24 */ /* 0x004fc6000f8e00ff */
[----:B------:R2:W5:Y:S01]  /*c030*/  @P0 LDG.E R36, desc[UR60][R6.64] ;  /* 0x0000003c06240981 */ /* 0x000562000c1e1900 */
[----:B-1----:R-:W-:-:S03]  /*c040*/  ISETP.NE.AND P1, PT, R40, 0x1, PT ;  /* 0x000000012800780c */ /* 0x002fc60003f25270 */
[----:B------:R2:W5:Y:S10]  /*c050*/  @P2 LDG.E R3, desc[UR60][R4.64] ;  /* 0x0000003c04032981 */ /* 0x000574000c1e1900 */
[----:B------:R-:W1:Y:S08]  /*c060*/  @P1 LDC R8, c[0x0][0xbec] ;  /* 0x0002fb00ff081b82 */ /* 0x000e700000000800 */
[----:B------:R-:W3:Y:S01]  /*c070*/  @P1 LDC R9, c[0x0][0xbf0] ;  /* 0x0002fc00ff091b82 */ /* 0x000ee20000000800 */
[----:B--2---:R-:W-:Y:S05]  /*c080*/  @P2 BRA `(.L_x_400) ;  /* 0x0000000000102947 */ /* 0x004fea0003800000 */
[----:B------:R-:W-:Y:S05]  /*c090*/  @!P0 BRA `(.L_x_400) ;  /* 0x00000000000c8947 */ /* 0x000fea0003800000 */
[----:B------:R-:W2:Y:S04]  /*c0a0*/  LDG.E R4, desc[UR60][R6.64] ;  /* 0x0000003c06047981 */ /* 0x000ea8000c1e1900 */
[----:B-----5:R-:W2:Y:S02]  /*c0b0*/  LDG.E R3, desc[UR60][R6.64+0x4] ;  /* 0x0000043c06037981 */ /* 0x020ea4000c1e1900 */
[----:B--2---:R-:W-:-:S07]  /*c0c0*/  IMAD.IADD R3, R3, 0x1, -R4 ;  /* 0x0000000103037824 */ /* 0x004fce00078e0a04 */
.L_x_400:
[----:B------:R-:W-:Y:S01]  /*c0d0*/  SHF.R.S32.HI R39, RZ, 0x1f, R206 ;  /* 0x0000001fff277819 */ /* 0x000fe200000114ce */
[C---:B------:R-:W-:Y:S01]  /*c0e0*/  IMAD R13, R207.reuse, 0x80, R215 ;  /* 0x00000080cf0d7824 */ /* 0x040fe200078e02d7 */
[----:B------:R-:W-:Y:S01]  /*c0f0*/  ULDC.64 UR4, c[0x0][0xb90] ;  /* 0x0002e40000047ab9 */ /* 0x000fe20000000a00 */
[----:B-----5:R-:W-:Y:S01]  /*c100*/  SHF.R.S32.HI R37, RZ, 0x1f, R36 ;  /* 0x0000001fff257819 */ /* 0x020fe20000011424 */
[----:B------:R-:W-:Y:S01]  /*c110*/  IMAD R14, R207, 0x80, R213 ;  /* 0x00000080cf0e7824 */ /* 0x000fe200078e02d5 */
[----:B------:R-:W-:Y:S01]  /*c120*/  SEL R208, R208, RZ, !P0 ;  /* 0x000000ffd0d07207 */ /* 0x000fe20004000000 */
[----:B------:R-:W-:Y:S01]  /*c130*/  IMAD R5, R39, UR4, RZ ;  /* 0x0000000427057c24 */ /* 0x000fe2000f8e02ff */
[----:B------:R-:W-:Y:S01]  /*c140*/  SEL R69, R204, RZ, !P0 ;  /* 0x000000ffcc457207 */ /* 0x000fe20004000000 */
[----:B-1----:R-:W-:Y:S01]  /*c150*/  @P1 IMAD.HI.U32 R6, R13, R8, RZ ;  /* 0x000000080d061227 */ /* 0x002fe200078e00ff */
[----:B------:R-:W1:Y:S03]  /*c160*/  @P1 LDC R73, c[0x0][0xbec] ;  /* 0x0002fb00ff491b82 */ /* 0x000e660000000800 */
[----:B------:R-:W-:Y:S01]  /*c170*/  IMAD.MOV.U32 R7, RZ, RZ, R13 ;  /* 0x000000ffff077224 */ /* 0x000fe200078e000d */
[----:B---3--:R-:W-:Y:S01]  /*c180*/  @P1 SHF.R.U32.HI R7, RZ, R9, R6 ;  /* 0x00000009ff071219 */ /* 0x008fe20000011606 */
[----:B------:R-:W-:-:S02]  /*c190*/  IMAD R11, R206, UR5, R5 ;  /* 0x00000005ce0b7c24 */ /* 0x000fc4000f8e0205 */
[----:B------:R-:W-:Y:S01]  /*c1a0*/  IMAD.WIDE.U32 R4, R206, UR4, R36 ;  /* 0x00000004ce047c25 */ /* 0x000fe2000f8e0024 */
[----:B------:R-:W-:-:S03]  /*c1b0*/  ULDC.64 UR4, c[0x0][0xb98] ;  /* 0x0002e60000047ab9 */ /* 0x000fc60000000a00 */
[----:B------:R-:W-:Y:S02]  /*c1c0*/  IMAD R9, R209, 0x40, R18 ;  /* 0x00000040d1097824 */ /* 0x000fe400078e0212 */
[----:B------:R-:W-:Y:S02]  /*c1d0*/  IMAD.IADD R5, R5, 0x1, R11 ;  /* 0x0000000105057824 */ /* 0x000fe400078e020b */
[----:B------:R-:W-:Y:S02]  /*c1e0*/  IMAD.MOV R11, RZ, RZ, -R7 ;  /* 0x000000ffff0b7224 */ /* 0x000fe400078e0a07 */
[----:B------:R-:W-:-:S04]  /*c1f0*/  IMAD.WIDE R20, R9, 0x2, R20 ;  /* 0x0000000209147825 */ /* 0x000fc800078e0214 */
[----:B------:R-:W-:Y:S01]  /*c200*/  IMAD R6, R208, UR4, RZ ;  /* 0x00000004d0067c24 */ /* 0x000fe2000f8e02ff */
[C---:B------:R-:W-:Y:S01]  /*c210*/  IADD3 R29, P3, R20.reuse, 0x6000, RZ ;  /* 0x00006000141d7810 */ /* 0x040fe20007f7e0ff */
[----:B------:R-:W-:Y:S01]  /*c220*/  IMAD.WIDE.U32 R4, R69, UR4, R4 ;  /* 0x0000000445047c25 */ /* 0x000fe2000f8e0004 */
[----:B------:R-:W-:Y:S02]  /*c230*/  IADD3 R25, P5, R20, 0x3000, RZ ;  /* 0x0000300014197810 */ /* 0x000fe40007fbe0ff */
[----:B------:R-:W-:Y:S01]  /*c240*/  LOP3.LUT R28, R29, 0x380, RZ, 0xc0, !PT ;  /* 0x000003801d1c7812 */ /* 0x000fe200078ec0ff */
[----:B------:R-:W-:Y:S01]  /*c250*/  IMAD R9, R40, R11, R13 ;  /* 0x0000000b28097224 */ /* 0x000fe200078e020d */
[----:B------:R-:W-:Y:S01]  /*c260*/  SHF.R.S32.HI R11, RZ, 0x1f, R7 ;  /* 0x0000001fff0b7819 */ /* 0x000fe20000011407 */
[----:B------:R-:W-:Y:S01]  /*c270*/  IMAD R8, R69, UR5, R6 ;  /* 0x0000000545087c24 */ /* 0x000fe2000f8e0206 */
[----:B------:R-:W-:Y:S01]  /*c280*/  IADD3 R4, P0, R7, R4, RZ ;  /* 0x0000000407047210 */ /* 0x000fe20007f1e0ff */
[----:B------:R-:W-:Y:S01]  /*c290*/  ULDC.64 UR4, c[0x0][0xb88] ;  /* 0x0002e20000047ab9 */ /* 0x000fe20000000a00 */
[----:B------:R-:W-:Y:S01]  /*c2a0*/  SHF.R.S32.HI R6, RZ, 0x1f, R9 ;  /* 0x0000001fff067819 */ /* 0x000fe20000011409 */
[----:B------:R-:W-:Y:S01]  /*c2b0*/  IMAD R71, R3, R40, RZ ;  /* 0x0000002803477224 */ /* 0x000fe200078e02ff */
[----:B------:R-:W-:-:S02]  /*c2c0*/  IADD3.X R5, R11, R5, R8, P0, !PT ;  /* 0x000000050b057210 */ /* 0x000fc400007fe408 */
[----:B------:R-:W-:Y:S01]  /*c2d0*/  IADD3 R7, P2, R20, 0x1000, RZ ;  /* 0x0000100014077810 */ /* 0x000fe20007f5e0ff */
[----:B------:R-:W-:Y:S01]  /*c2e0*/  IMAD R6, R6, UR4, RZ ;  /* 0x0000000406067c24 */ /* 0x000fe2000f8e02ff */
[C---:B------:R-:W-:Y:S01]  /*c2f0*/  IADD3 R13, P6, R20.reuse, 0x2000, RZ ;  /* 0x00002000140d7810 */ /* 0x040fe20007fde0ff */
[----:B------:R-:W-:Y:S01]  /*c300*/  IMAD.WIDE.U32 R4, R9, UR4, R4 ;  /* 0x0000000409047c25 */ /* 0x000fe2000f8e0004 */
[----:B------:R-:W-:Y:S02]  /*c310*/  LOP3.LUT R8, R7, 0x380, RZ, 0xc0, !PT ;  /* 0x0000038007087812 */ /* 0x000fe400078ec0ff */
[----:B------:R-:W-:Y:S01]  /*c320*/  IADD3 R53, P4, R20, 0x4000, RZ ;  /* 0x0000400014357810 */ /* 0x000fe20007f9e0ff */
[----:B------:R-:W-:Y:S01]  /*c330*/  IMAD R11, R9, UR5, R6 ;  /* 0x00000005090b7c24 */ /* 0x000fe2000f8e0206 */
[----:B------:R-:W-:Y:S01]  /*c340*/  ULDC.64 UR4, c[0x0][0xb50] ;  /* 0x0002d40000047ab9 */ /* 0x000fe20000000a00 */
[----:B------:R-:W-:Y:S02]  /*c350*/  SHF.R.U64 R8, R8, 0x3, RZ ;  /* 0x0000000308087819 */ /* 0x000fe400000012ff */
[----:B------:R-:W-:Y:S01]  /*c360*/  IMAD.IADD R5, R5, 0x1, R11 ;  /* 0x0000000105057824 */ /* 0x000fe200078e020b */
[----:B------:R-:W-:-:S02]  /*c370*/  LEA R10, P0, R4, UR4, 0x2 ;  /* 0x00000004040a7c11 */ /* 0x000fc4000f8010ff */
[----:B------:R-:W-:Y:S02]  /*c380*/  LOP3.LUT R8, R8, R7, RZ, 0x3c, !PT ;  /* 0x0000000708087212 */ /* 0x000fe400078e3cff */
[----:B------:R-:W-:Y:S01]  /*c390*/  LEA.HI.X R7, R4, UR5, R5, 0x2, P0 ;  /* 0x0000000504077c11 */ /* 0x000fe200080f1405 */
[----:B------:R-:W-:Y:S01]  /*c3a0*/  SHFL.IDX PT, R50, R10, RZ, 0x1c1f ;  /* 0x001c1fff0a327589 */ /* 0x000fe200000e0000 */
[----:B------:R-:W-:Y:S01]  /*c3b0*/  IADD3 R45, P0, R20, 0x5000, RZ ;  /* 0x00005000142d7810 */ /* 0x000fe20007f1e0ff */
[----:B------:R-:W-:Y:S01]  /*c3c0*/  VIADD R4, R14, 0x8 ;  /* 0x000000080e047836 */ /* 0x000fe20000000000 */
[----:B------:R-:W-:Y:S01]  /*c3d0*/  IADD3.X R9, RZ, R21, RZ, P2, !PT ;  /* 0x00000015ff097210 */ /* 0x000fe200017fe4ff */
[----:B------:R-:W2:Y:S01]  /*c3e0*/  SHFL.IDX PT, R51, R7, RZ, 0x1c1f ;  /* 0x001c1fff07337589 */ /* 0x000ea200000e0000 */
[----:B------:R-:W-:Y:S01]  /*c3f0*/  LOP3.LUT R44, R45, 0x380, RZ, 0xc0, !PT ;  /* 0x000003802d2c7812 */ /* 0x000fe200078ec0ff */
[----:B------:R-:W-:Y:S01]  /*c400*/  ULDC.64 UR4, c[0x0][0xaa0] ;  /* 0x0002a80000047ab9 */ /* 0x000fe20000000a00 */
[----:B------:R-:W-:Y:S01]  /*c410*/  IADD3 R33, P2, R20, 0x7000, RZ ;  /* 0x0000700014217810 */ /* 0x000fe20007f5e0ff */
[----:B------:R-:W-:Y:S01]  /*c420*/  SHFL.IDX PT, R58, R10, 0x1, 0x1c1f ;  /* 0x003c1f000a3a7f89 */ /* 0x000fe200000e0000 */
[----:B------:R-:W-:-:S02]  /*c430*/  SHF.R.U64 R28, R28, 0x3, RZ ;  /* 0x000000031c1c7819 */ /* 0x000fc400000012ff */
[----:B------:R-:W-:Y:S01]  /*c440*/  SHF.R.U64 R44, R44, 0x3, RZ ;  /* 0x000000032c2c7819 */ /* 0x000fe200000012ff */
[----:B------:R-:W3:Y:S01]  /*c450*/  SHFL.IDX PT, R59, R7, 0x1, 0x1c1f ;  /* 0x003c1f00073b7f89 */ /* 0x000ee200000e0000 */
[----:B------:R-:W-:Y:S02]  /*c460*/  LOP3.LUT R32, R33, 0x380, RZ, 0xc0, !PT ;  /* 0x0000038021207812 */ /* 0x000fe400078ec0ff */
[----:B------:R-:W-:Y:S02]  /*c470*/  LOP3.LUT R12, R13, 0x380, RZ, 0xc0, !PT ;  /* 0x000003800d0c7812 */ /* 0x000fe400078ec0ff */
[----:B------:R-:W-:Y:S02]  /*c480*/  LOP3.LUT R24, R25, 0x380, RZ, 0xc0, !PT ;  /* 0x0000038019187812 */ /* 0x000fe400078ec0ff */
[----:B------:R-:W-:Y:S02]  /*c490*/  LOP3.LUT R52, R53, 0x380, RZ, 0xc0, !PT ;  /* 0x0000038035347812 */ /* 0x000fe400078ec0ff */
[----:B------:R-:W-:Y:S01]  /*c4a0*/  LOP3.LUT R28, R28, R29, RZ, 0x3c, !PT ;  /* 0x0000001d1c1c7212 */ /* 0x000fe200078e3cff */
[--C-:B------:R-:W-:Y:S01]  /*c4b0*/  IMAD.X R29, RZ, RZ, R21.reuse, P3 ;  /* 0x000000ffff1d7224 */ /* 0x100fe200018e0615 */
[----:B------:R-:W-:Y:S01]  /*c4c0*/  LOP3.LUT R44, R44, R45, RZ, 0x3c, !PT ;  /* 0x0000002d2c2c7212 */ /* 0x000fe200078e3cff */
[----:B------:R-:W-:Y:S01]  /*c4d0*/  IMAD.X R45, RZ, RZ, R21, P0 ;  /* 0x000000ffff2d7224 */ /* 0x000fe200000e0615 */
[----:B------:R-:W-:-:S02]  /*c4e0*/  SHF.R.U64 R32, R32, 0x3, RZ ;  /* 0x0000000320207819 */ /* 0x000fc400000012ff */
[----:B------:R-:W-:Y:S02]  /*c4f0*/  IADD3 R6, P3, R20, 0xb000, RZ ;  /* 0x0000b00014067810 */ /* 0x000fe40007f7e0ff */
[----:B------:R-:W-:Y:S02]  /*c500*/  SHF.R.U64 R12, R12, 0x3, RZ ;  /* 0x000000030c0c7819 */ /* 0x000fe400000012ff */
[----:B------:R-:W-:Y:S01]  /*c510*/  SHF.R.U64 R24, R24, 0x3, RZ ;  /* 0x0000000318187819 */ /* 0x000fe200000012ff */
[--C-:B------:R-:W-:Y:S01]  /*c520*/  IMAD.X R49, RZ, RZ, R21.reuse, P3 ;  /* 0x000000ffff317224 */ /* 0x100fe200018e0615 */
[----:B------:R-:W-:Y:S02]  /*c530*/  SHF.R.U64 R52, R52, 0x3, RZ ;  /* 0x0000000334347819 */ /* 0x000fe400000012ff */
[----:B------:R-:W-:Y:S02]  /*c540*/  LOP3.LUT P0, RZ, R211, 0x3, RZ, 0xc0, !PT ;  /* 0x00000003d3ff7812 */ /* 0x000fe4000780c0ff */
[----:B------:R-:W-:Y:S01]  /*c550*/  LOP3.LUT R32, R32, R33, RZ, 0x3c, !PT ;  /* 0x0000002120207212 */ /* 0x000fe200078e3cff */
[----:B------:R-:W-:Y:S01]  /*c560*/  IMAD.X R33, RZ, RZ, R21, P2 ;  /* 0x000000ffff217224 */ /* 0x000fe200010e0615 */
[----:B------:R-:W-:-:S02]  /*c570*/  LOP3.LUT R3, R6, 0x380, RZ, 0xc0, !PT ;  /* 0x0000038006037812 */ /* 0x000fc400078ec0ff */
[----:B------:R-:W-:Y:S01]  /*c580*/  LOP3.LUT R12, R12, R13, RZ, 0x3c, !PT ;  /* 0x0000000d0c0c7212 */ /* 0x000fe200078e3cff */
[--C-:B------:R-:W-:Y:S01]  /*c590*/  IMAD.X R13, RZ, RZ, R21.reuse, P6 ;  /* 0x000000ffff0d7224 */ /* 0x100fe200030e0615 */
[----:B------:R-:W-:Y:S01]  /*c5a0*/  LOP3.LUT R24, R24, R25, RZ, 0x3c, !PT ;  /* 0x0000001918187212 */ /* 0x000fe200078e3cff */
[--C-:B------:R-:W-:Y:S01]  /*c5b0*/  IMAD.X R25, RZ, RZ, R21.reuse, P5 ;  /* 0x000000ffff197224 */ /* 0x100fe200028e0615 */
[----:B------:R-:W-:Y:S01]  /*c5c0*/  LOP3.LUT R52, R52, R53, RZ, 0x3c, !PT ;  /* 0x0000003534347212 */ /* 0x000fe200078e3cff */
[----:B------:R-:W-:Y:S01]  /*c5d0*/  IMAD.X R53, RZ, RZ, R21, P4 ;  /* 0x000000ffff357224 */ /* 0x000fe200020e0615 */
[-C--:B------:R-:W-:Y:S02]  /*c5e0*/  ISETP.GE.OR P2, PT, R14, R71.reuse, P0 ;  /* 0x000000470e00720c */ /* 0x080fe40000746670 */
[----:B------:R-:W-:Y:S02]  /*c5f0*/  ISETP.GE.OR P0, PT, R4, R71, P0 ;  /* 0x000000470400720c */ /* 0x000fe40000706670 */
[----:B------:R-:W-:-:S02]  /*c600*/  IADD3 R65, P6, R20, 0x8000, RZ ;  /* 0x0000800014417810 */ /* 0x000fc40007fde0ff */
[C---:B------:R-:W-:Y:S02]  /*c610*/  IADD3 R61, P5, R20.reuse, 0x9000, RZ ;  /* 0x00009000143d7810 */ /* 0x040fe40007fbe0ff */
[C---:B------:R-:W-:Y:S02]  /*c620*/  IADD3 R57, P4, R20.reuse, 0xa000, RZ ;  /* 0x0000a00014397810 */ /* 0x040fe40007f9e0ff */
[----:B------:R-:W-:Y:S02]  /*c630*/  LOP3.LUT R5, R20, 0x380, RZ, 0xc0, !PT ;  /* 0x0000038014057812 */ /* 0x000fe400078ec0ff */
[----:B------:R-:W-:Y:S01]  /*c640*/  SHF.R.U64 R3, R3, 0x3, RZ ;  /* 0x0000000303037819 */ /* 0x000fe200000012ff */
[----:B--2---:R2:W-:Y:S01]  /*c650*/  @!P2 ST.E desc[UR60][R50.64], R0 ;  /* 0x000000003200a985 */ /* 0x0045e2000c10193c */
[----:B------:R-:W-:Y:S02]  /*c660*/  LOP3.LUT R64, R65, 0x380, RZ, 0xc0, !PT ;  /* 0x0000038041407812 */ /* 0x000fe400078ec0ff */
[----:B------:R-:W-:Y:S01]  /*c670*/  LOP3.LUT R60, R61, 0x380, RZ, 0xc0, !PT ;  /* 0x000003803d3c7812 */ /* 0x000fe200078ec0ff */
[----:B---3--:R3:W-:Y:S01]  /*c680*/  @!P0 ST.E desc[UR60][R58.64], R2 ;  /* 0x000000023a008985 */ /* 0x0087e2000c10193c */
[----:B------:R-:W-:-:S02]  /*c690*/  LOP3.LUT R56, R57, 0x380, RZ, 0xc0, !PT ;  /* 0x0000038039387812 */ /* 0x000fc400078ec0ff */
[----:B------:R-:W-:Y:S01]  /*c6a0*/  SHF.R.U64 R5, R5, 0x3, RZ ;  /* 0x0000000305057819 */ /* 0x000fe200000012ff */
[----:B------:R-:W5:Y:S01]  /*c6b0*/  LD.E.128 R8, desc[UR60][R8.64] ;  /* 0x0000003c08087980 */ /* 0x000f62000c101d00 */
[----:B------:R-:W-:Y:S01]  /*c6c0*/  LOP3.LUT R48, R3, R6, RZ, 0x3c, !PT ;  /* 0x0000000603307212 */ /* 0x000fe200078e3cff */
[----:B------:R-:W-:Y:S01]  /*c6d0*/  IMAD R3, R37, UR4, RZ ;  /* 0x0000000425037c24 */ /* 0x000fe2000f8e02ff */
[----:B------:R-:W-:Y:S01]  /*c6e0*/  SHF.R.U64 R64, R64, 0x3, RZ ;  /* 0x0000000340407819 */ /* 0x000fe200000012ff */
[----:B------:R-:W4:Y:S01]  /*c6f0*/  @P1 LDC R37, c[0x0][0xbf0] ;  /* 0x0002fc00ff251b82 */ /* 0x000f220000000800 */
[----:B------:R-:W-:Y:S01]  /*c700*/  SHF.R.U64 R60, R60, 0x3, RZ ;  /* 0x000000033c3c7819 */ /* 0x000fe200000012ff */
[----:B--2---:R-:W-:Y:S01]  /*c710*/  IMAD R0, R205, 0x20, R209 ;  /* 0x00000020cd007824 */ /* 0x004fe200078e02d1 */
[----:B------:R-:W-:Y:S01]  /*c720*/  SHF.R.U64 R56, R56, 0x3, RZ ;  /* 0x0000000338387819 */ /* 0x000fe200000012ff */
[----:B------:R-:W5:Y:S01]  /*c730*/  LD.E.128 R12, desc[UR60][R12.64] ;  /* 0x0000003c0c0c7980 */ /* 0x000f62000c101d00 */
[----:B------:R-:W-:-:S02]  /*c740*/  LOP3.LUT R20, R5, R20, RZ, 0x3c, !PT ;  /* 0x0000001405147212 */ /* 0x000fc400078e3cff */
[----:B------:R-:W-:Y:S01]  /*c750*/  LOP3.LUT R64, R64, R65, RZ, 0x3c, !PT ;  /* 0x0000004140407212 */ /* 0x000fe200078e3cff */
[--C-:B------:R-:W-:Y:S01]  /*c760*/  IMAD.X R65, RZ, RZ, R21.reuse, P6 ;  /* 0x000000ffff417224 */ /* 0x100fe200030e0615 */
[----:B------:R-:W-:Y:S01]  /*c770*/  LOP3.LUT R60, R60, R61, RZ, 0x3c, !PT ;  /* 0x0000003d3c3c7212 */ /* 0x000fe200078e3cff */
[----:B------:R-:W-:Y:S01]  /*c780*/  IMAD.X R61, RZ, RZ, R21, P5 ;  /* 0x000000ffff3d7224 */ /* 0x000fe200028e0615 */
[----:B------:R-:W-:Y:S01]  /*c790*/  LOP3.LUT R56, R56, R57, RZ, 0x3c, !PT ;  /* 0x0000003938387212 */ /* 0x000fe200078e3cff */
[----:B------:R2:W5:Y:S01]  /*c7a0*/  LD.E.128 R4, desc[UR60][R20.64] ;  /* 0x0000003c14047980 */ /* 0x000562000c101d00 */
[----:B------:R-:W-:-:S03]  /*c7b0*/  IADD3.X R57, RZ, R21, RZ, P4, !PT ;  /* 0x00000015ff397210 */ /* 0x000fc600027fe4ff */
[----:B------:R-:W5:Y:S04]  /*c7c0*/  LD.E.128 R24, desc[UR60][R24.64] ;  /* 0x0000003c18187980 */ /* 0x000f68000c101d00 */
[----:B------:R-:W5:Y:S01]  /*c7d0*/  LD.E.128 R52, desc[UR60][R52.64] ;  /* 0x0000003c34347980 */ /* 0x000f62000c101d00 */
[C---:B--2---:R-:W-:Y:S02]  /*c7e0*/  IMAD R21, R36.reuse, UR5, R3 ;  /* 0x0000000524157c24 */ /* 0x044fe4000f8e0203 */
[----:B---3--:R-:W-:Y:S01]  /*c7f0*/  IMAD.WIDE.U32 R2, R36, UR4, RZ ;  /* 0x0000000424027c25 */ /* 0x008fe2000f8e00ff */
[----:B------:R-:W-:Y:S01]  /*c800*/  ULDC.64 UR4, c[0x0][0xae8] ;  /* 0x0002ba0000047ab9 */ /* 0x000fe20000000a00 */
[----:B------:R-:W5:Y:S02]  /*c810*/  LD.E.128 R44, desc[UR60][R44.64] ;  /* 0x0000003c2c2c7980 */ /* 0x000f64000c101d00 */
[----:B------:R-:W-:-:S02]  /*c820*/  IMAD.IADD R3, R3, 0x1, R21 ;  /* 0x0000000103037824 */ /* 0x000fc400078e0215 */
[----:B------:R-:W-:Y:S01]  /*c830*/  IMAD R21, R39, UR4, RZ ;  /* 0x0000000427157c24 */ /* 0x000fe2000f8e02ff */
[----:B------:R-:W5:Y:S01]  /*c840*/  LD.E.128 R28, desc[UR60][R28.64] ;  /* 0x0000003c1c1c7980 */ /* 0x000f62000c101d00 */
[----:B------:R-:W-:Y:S02]  /*c850*/  IMAD R36, R207, 0x80, R0 ;  /* 0x00000080cf247824 */ /* 0x000fe400078e0200 */
[C---:B------:R-:W-:Y:S01]  /*c860*/  IMAD R21, R206.reuse, UR5, R21 ;  /* 0x00000005ce157c24 */ /* 0x040fe2000f8e0215 */
[----:B------:R-:W5:Y:S01]  /*c870*/  LD.E.128 R32, desc[UR60][R32.64] ;  /* 0x0000003c20207980 */ /* 0x000f62000c101d00 */
[----:B------:R-:W-:Y:S01]  /*c880*/  IMAD.WIDE.U32 R2, R206, UR4, R2 ;  /* 0x00000004ce027c25 */ /* 0x000fe2000f8e0002 */
[----:B------:R-:W-:Y:S02]  /*c890*/  ULDC.64 UR4, c[0x0][0xaf0] ;  /* 0x0002bc0000047ab9 */ /* 0x000fe40000000a00 */
[----:B------:R-:W5:Y:S01]  /*c8a0*/  LD.E.128 R64, desc[UR60][R64.64] ;  /* 0x0000003c40407980 */ /* 0x000f62000c101d00 */
[----:B-1----:R-:W-:-:S03]  /*c8b0*/  @P1 IMAD.HI.U32 R0, R36, R73, RZ ;  /* 0x0000004924001227 */ /* 0x002fc600078e00ff */
[----:B------:R-:W5:Y:S01]  /*c8c0*/  LD.E.128 R60, desc[UR60][R60.64] ;  /* 0x0000003c3c3c7980 */ /* 0x000f62000c101d00 */
[----:B------:R-:W-:Y:S02]  /*c8d0*/  IMAD.IADD R3, R3, 0x1, R21 ;  /* 0x0000000103037824 */ /* 0x000fe400078e0215 */
[----:B------:R-:W-:Y:S01]  /*c8e0*/  IMAD.MOV.U32 R21, RZ, RZ, R36 ;  /* 0x000000ffff157224 */ /* 0x000fe200078e0024 */
[----:B----4-:R-:W-:Y:S01]  /*c8f0*/  @P1 SHF.R.U32.HI R21, RZ, R37, R0 ;  /* 0x00000025ff151219 */ /* 0x010fe20000011600 */
[----:B------:R-:W-:Y:S01]  /*c900*/  IMAD R20, R208, UR4, RZ ;  /* 0x00000004d0147c24 */ /* 0x000fe2000f8e02ff */
[----:B------:R-:W5:Y:S01]  /*c910*/  LD.E.128 R56, desc[UR60][R56.64] ;  /* 0x0000003c38387980 */ /* 0x000f62000c101d00 */
[C---:B------:R-:W-:Y:S01]  /*c920*/  IMAD.WIDE.U32 R2, R69.reuse, UR4, R2 ;  /* 0x0000000445027c25 */ /* 0x040fe2000f8e0002 */
[--C-:B------:R-:W-:Y:S02]  /*c930*/  SHF.R.S32.HI R0, RZ, 0x1f, R21.reuse ;  /* 0x0000001fff007819 */ /* 0x100fe40000011415 */
[----:B------:R-:W5:Y:S01]  /*c940*/  LD.E.128 R48, desc[UR60][R48.64] ;  /* 0x0000003c30307980 */ /* 0x000f62000c101d00 */
[----:B------:R-:W-:Y:S01]  /*c950*/  IMAD R37, R69, UR5, R20 ;  /* 0x0000000545257c24 */ /* 0x000fe2000f8e0214 */
[----:B------:R-:W-:Y:S01]  /*c960*/  ULDC.64 UR4, c[0x0][0xae0] ;  /* 0x0002b80000047ab9 */ /* 0x000fe20000000a00 */
[----:B------:R-:W-:Y:S01]  /*c970*/  IMAD.MOV R39, RZ, RZ, -R21 ;  /* 0x000000ffff277224 */ /* 0x000fe200078e0a15 */
[----:B------:R-:W-:Y:S01]  /*c980*/  @!PT LDS RZ, [RZ] ;  /* 0x00000000fffff984 */ /* 0x000fe20000000800 */
[----:B------:R-:W-:Y:S01]  /*c990*/  @!PT LDS RZ, [RZ] ;  /* 0x00000000fffff984 */ /* 0x000fe20000000800 */
[----:B------:R-:W-:Y:S01]  /*c9a0*/  @!PT LDS RZ, [RZ] ;  /* 0x00000000fffff984 */ /* 0x000fe20000000800 */
[----:B------:R-:W-:Y:S01]  /*c9b0*/  @!PT LDS RZ, [RZ] ;  /* 0x00000000fffff984 */ /* 0x000fe20000000800 */
[----:B------:R1:W-:Y:S06]  /*c9c0*/  MEMBAR.ALL.CTA ;  /* 0x0000000000007992 */ /* 0x0003ec0000008000 */
[----:B-1----:R-:W1:Y:S01]  /*c9d0*/  FENCE.VIEW.ASYNC.S ;  /* 0x00000000000073c6 */ /* 0x002e620000000000 */
[----:B------:R-:W-:-:S02]  /*c9e0*/  IMAD.IADD R3, R3, 0x1, R37 ;  /* 0x0000000103037824 */ /* 0x000fc400078e0225 */
[----:B------:R-:W-:Y:S02]  /*c9f0*/  IMAD R0, R0, UR4, RZ ;  /* 0x0000000400007c24 */ /* 0x000fe4000f8e02ff */
[----:B------:R-:W-:Y:S02]  /*ca00*/  IMAD R37, R40, R39, R36 ;  /* 0x0000002728257224 */ /* 0x000fe400078e0224 */
[C---:B------:R-:W-:Y:S02]  /*ca10*/  IMAD R39, R21.reuse, UR5, R0 ;  /* 0x0000000515277c24 */ /* 0x040fe4000f8e0200 */
[----:B------:R-:W-:Y:S01]  /*ca20*/  IMAD.WIDE.U32 R2, R21, UR4, R2 ;  /* 0x0000000415027c25 */ /* 0x000fe2000f8e0002 */
[----:B------:R-:W-:Y:S01]  /*ca30*/  SHF.R.S32.HI R0, RZ, 0x1f, R37 ;  /* 0x0000001fff007819 */ /* 0x000fe20000011425 */
[----:B------:R-:W-:Y:S02]  /*ca40*/  ULDC.64 UR4, c[0x0][0xad8] ;  /* 0x0002b60000047ab9 */ /* 0x000fe40000000a00 */
[----:B------:R-:W-:-:S02]  /*ca50*/  IMAD.IADD R3, R3, 0x1, R39 ;  /* 0x0000000103037824 */ /* 0x000fc400078e0227 */
[----:B------:R-:W-:Y:S02]  /*ca60*/  IMAD R20, R0, UR4, RZ ;  /* 0x0000000400147c24 */ /* 0x000fe4000f8e02ff */
[----:B------:R-:W-:Y:S02]  /*ca70*/  IMAD R68, R207, 0x80, R209 ;  /* 0x00000080cf447824 */ /* 0x000fe400078e02d1 */
[C---:B------:R-:W-:Y:S02]  /*ca80*/  IMAD R21, R37.reuse, UR5, R20 ;  /* 0x0000000525157c24 */ /* 0x040fe4000f8e0214 */
[----:B------:R-:W-:Y:S01]  /*ca90*/  IMAD.WIDE.U32 R2, R37, UR4, R2 ;  /* 0x0000000425027c25 */ /* 0x000fe2000f8e0002 */
[CC--:B------:R-:W-:Y:S01]  /*caa0*/  ISETP.GE.AND P2, PT, R68.reuse, R71.reuse, PT ;  /* 0x000000474400720c */ /* 0x0c0fe20003f46270 */
[----:B------:R-:W-:Y:S01]  /*cab0*/  ULDC.64 UR4, c[0x0][0xa80] ;  /* 0x0002a00000047ab9 */ /* 0x000fe20000000a00 */
[----:B------:R-:W-:Y:S01]  /*cac0*/  IADD3 R0, R68, 0x20, RZ ;  /* 0x0000002044007810 */ /* 0x000fe20007ffe0ff */
[----:B------:R-:W-:Y:S01]  /*cad0*/  IMAD.IADD R3, R3, 0x1, R21 ;  /* 0x0000000103037824 */ /* 0x000fe200078e0215 */
[----:B------:R-:W-:Y:S01]  /*cae0*/  LEA R39, P3, R2, UR4, 0x1 ;  /* 0x0000000402277c11 */ /* 0x000fe2000f8608ff */
[----:B0-----:R-:W-:Y:S01]  /*caf0*/  VIADD R38, R38, 0x36820 ;  /* 0x0003682026267836 */ /* 0x001fe20000000000 */
[----:B------:R-:W-:Y:S01]  /*cb00*/  ISETP.GE.AND P1, PT, R0, R71, PT ;  /* 0x000000470000720c */ /* 0x000fe20003f26270 */
[----:B------:R-:W-:Y:S01]  /*cb10*/  VIADD R0, R68, 0x40 ;  /* 0x0000004044007836 */ /* 0x000fe20000000000 */
[----:B------:R-:W-:-:S02]  /*cb20*/  LEA.HI.X R40, R2, UR5, R3, 0x1, P3 ;  /* 0x0000000502287c11 */ /* 0x000fc400098f0c03 */
[----:B------:R-:W-:Y:S01]  /*cb30*/  PRMT R38, RZ, 0x654, R38 ;  /* 0x00000654ff267816 */ /* 0x000fe20000000026 */
[----:B-1----:R0:W1:Y:S01]  /*cb40*/  SHFL.IDX PT, R36, R39, RZ, 0x181f ;  /* 0x00181fff27247589 */ /* 0x00206200000e0000 */
[----:B------:R-:W-:Y:S01]  /*cb50*/  ISETP.GE.AND P0, PT, R0, R71, PT ;  /* 0x000000470000720c */ /* 0x000fe20003f06270 */
[----:B------:R-:W-:Y:S01]  /*cb60*/  BSSY B1, `(.L_x_401) ;  /* 0x0000011000017945 */ /* 0x000fe20003800000 */
[----:B------:R0:W-:Y:S01]  /*cb70*/  SYNCS.ARRIVE.TRANS64.RED.A1T0 RZ, [R38+URZ], RZ ;  /* 0x000000ff26ff79a7 */ /* 0x0001e2000810043f */
[----:B------:R0:W2:Y:S02]  /*cb80*/  SHFL.IDX PT, R0, R40, RZ, 0x181f ;  /* 0x00181fff28007589 */ /* 0x0000a400000e0000 */
[----:B------:R-:W-:Y:S08]  /*cb90*/  @P2 BRA `(.L_x_402) ;  /* 0x0000000000342947 */ /* 0x000ff00003800000 */
[----:B------:R-:W-:Y:S02]  /*cba0*/  ULDC UR4, c[0x0][0xac8] ;  /* 0x0002b20000047ab9 */ /* 0x000fe40000000800 */
[----:B------:R-:W-:Y:S02]  /*cbb0*/  ISETP.GE.AND P4, PT, R18, UR4, PT ;  /* 0x0000000412007c0c */ /* 0x000fe4000bf86270 */
[----:B------:R-:W-:Y:S02]  /*cbc0*/  ISETP.GE.AND P3, PT, R19, UR4, PT ;  /* 0x0000000413007c0c */ /* 0x000fe4000bf66270 */
[----:B------:R-:W-:-:S09]  /*cbd0*/  ISETP.GE.AND P2, PT, R23, UR4, PT ;  /* 0x0000000417007c0c */ /* 0x000fd2000bf46270 */
[CC--:B-1----:R-:W-:Y:S02]  /*cbe0*/  @!P4 LEA R2, P6, R18.reuse, R36.reuse, 0x1 ;  /* 0x000000241202c211 */ /* 0x0c2fe400078c08ff */
[----:B------:R-:W-:Y:S02]  /*cbf0*/  @!P3 LEA R20, P5, R19, R36, 0x1 ;  /* 0x000000241314b211 */ /* 0x000fe400078a08ff */
[----:B--2---:R-:W-:Y:S02]  /*cc00*/  @!P4 LEA.HI.X R3, R18, R0, R219, 0x1, P6 ;  /* 0x000000001203c211 */ /* 0x004fe400030f0cdb */
[----:B------:R-:W-:Y:S02]  /*cc10*/  @!P2 LEA R36, P6, R23, R36, 0x1 ;  /* 0x000000241724a211 */ /* 0x000fe400078c08ff */
[-C--:B------:R-:W-:Y:S01]  /*cc20*/  @!P3 LEA.HI.X R21, R19, R0.reuse, R218, 0x1, P5 ;  /* 0x000000001315b211 */ /* 0x080fe200028f0cda */
[----:B-----5:R3:W-:Y:S01]  /*cc30*/  @!P4 ST.E.128 desc[UR60][R2.64], R4 ;  /* 0x000000040200c985 */ /* 0x0207e2000c101d3c */
[----:B------:R-:W-:-:S03]  /*cc40*/  @!P2 LEA.HI.X R37, R23, R0, R217, 0x1, P6 ;  /* 0x000000001725a211 */ /* 0x000fc600030f0cd9 */
[----:B------:R3:W-:Y:S04]  /*cc50*/  @!P3 ST.E.128 desc[UR60][R20.64], R52 ;  /* 0x000000341400b985 */ /* 0x0007e8000c101d3c */
[----:B------:R3:W-:Y:S02]  /*cc60*/  @!P2 ST.E.128 desc[UR60][R36.64], R64 ;  /* 0x000000402400a985 */ /* 0x0007e4000c101d3c */
.L_x_402:
[----:B------:R-:W-:Y:S05]  /*cc70*/  BSYNC B1 ;  /* 0x0000000000017941 */ /* 0x000fea0003800000 */
.L_x_401:
[----:B--2---:R2:W4:Y:S01]  /*cc80*/  SHFL.IDX PT, R0, R40, 0x1, 0x181f ;  /* 0x00381f0028007f89 */ /* 0x00452200000e0000 */
[----:B------:R-:W-:Y:S03]  /*cc90*/  BSSY B1, `(.L_x_403) ;  /* 0x0000010000017945 */ /* 0x000fe60003800000 */
[----:B---3-5:R2:W3:Y:S01]  /*cca0*/  SHFL.IDX PT, R6, R39, 0x1, 0x181f ;  /* 0x00381f0027067f89 */ /* 0x0284e200000e0000 */
[----:B------:R-:W-:Y:S05]  /*ccb0*/  @P1 BRA `(.L_x_404) ;  /* 0x0000000000341947 */ /* 0x000fea0003800000 */
[----:B------:R-:W-:Y:S02]  /*ccc0*/  ULDC UR4, c[0x0][0xac8] ;  /* 0x0002b20000047ab9 */ /* 0x000fe40000000800 */
[----:B------:R-:W-:Y:S02]  /*ccd0*/  ISETP.GE.AND P4, PT, R18, UR4, PT ;  /* 0x0000000412007c0c */ /* 0x000fe4000bf86270 */
[----:B------:R-:W-:Y:S02]  /*cce0*/  ISETP.GE.AND P5, PT, R19, UR4, PT ;  /* 0x0000000413007c0c */ /* 0x000fe4000bfa6270 */
[----:B------:R-:W-:-:S09]  /*ccf0*/  ISETP.GE.AND P6, PT, R23, UR4, PT ;  /* 0x0000000417007c0c */ /* 0x000fd2000bfc6270 */
[CC--:B---3--:R-:W-:Y:S02]  /*cd00*/  @!P4 LEA R2, P1, R18.reuse, R6.reuse, 0x1 ;  /* 0x000000061202c211 */ /* 0x0c8fe400078208ff */
[-C--:B------:R-:W-:Y:S02]  /*cd10*/  @!P5 LEA R4, P2, R19, R6.reuse, 0x1 ;  /* 0x000000061304d211 */ /* 0x080fe400078408ff */
[----:B------:R-:W-:Y:S02]  /*cd20*/  @!P6 LEA R6, P3, R23, R6, 0x1 ;  /* 0x000000061706e211 */ /* 0x000fe400078608ff */
[-C--:B----4-:R-:W-:Y:S02]  /*cd30*/  @!P4 LEA.HI.X R3, R18, R0.reuse, R219, 0x1, P1 ;  /* 0x000000001203c211 */ /* 0x090fe400008f0cdb */
[-C--:B------:R-:W-:Y:S02]  /*cd40*/  @!P5 LEA.HI.X R5, R19, R0.reuse, R218, 0x1, P2 ;  /* 0x000000001305d211 */ /* 0x080fe400010f0cda */
[----:B------:R-:W-:Y:S01]  /*cd50*/  @!P6 LEA.HI.X R7, R23, R0, R217, 0x1, P3 ;  /* 0x000000001707e211 */ /* 0x000fe200018f0cd9 */
[----:B------:R3:W-:Y:S04]  /*cd60*/  @!P4 ST.E.128 desc[UR60][R2.64], R8 ;  /* 0x000000080200c985 */ /* 0x0007e8000c101d3c */
[----:B------:R3:W-:Y:S04]  /*cd70*/  @!P5 ST.E.128 desc[UR60][R4.64], R44 ;  /* 0x0000002c0400d985 */ /* 0x0007e8000c101d3c */
[----:B------:R3:W-:Y:S02]  /*cd80*/  @!P6 ST.E.128 desc[UR60][R6.64], R60 ;  /* 0x0000003c0600e985 */ /* 0x0007e4000c101d3c */
.L_x_404:
[----:B------:R-:W-:Y:S05]  /*cd90*/  BSYNC B1 ;  /* 0x0000000000017941 */ /* 0x000fea0003800000 */
.L_x_403:
[----:B----4-:R4:W0:Y:S01]  /*cda0*/  SHFL.IDX PT, R0, R40, 0x2, 0x181f ;  /* 0x00581f0028007f89 */ /* 0x01082200000e0000 */
[----:B------:R-:W-:Y:S03]  /*cdb0*/  BSSY B1, `(.L_x_405) ;  /* 0x0000010000017945 */ /* 0x000fe60003800000 */
[----:B---3--:R4:W3:Y:S01]  /*cdc0*/  SHFL.IDX PT, R6, R39, 0x2, 0x181f ;  /* 0x00581f0027067f89 */ /* 0x0088e200000e0000 */
        /* <DEDUP_REMOVED lines=8> */
[-C--:B0-----:R-:W-:Y:S02]  /*ce50*/  @!P3 LEA.HI.X R3, R18, R0.reuse, R219, 0x1, P0 ;  /* 0x000000001203b211 */ /* 0x081fe400000f0cdb */
[-C--:B------:R-:W-:Y:S02]  /*ce60*/  @!P4 LEA.HI.X R5, R19, R0.reuse, R218, 0x1, P1 ;  /* 0x000000001305c211 */ /* 0x080fe400008f0cda */
[----:B------:R-:W-:Y:S01]  /*ce70*/  @!P5 LEA.HI.X R7, R23, R0, R217, 0x1, P2 ;  /* 0x000000001707d211 */ /* 0x000fe200010f0cd9 */
[----:B------:R0:W-:Y:S04]  /*ce80*/  @!P3 ST.E.128 desc[UR60][R2.64], R12 ;  /* 0x0000000c0200b985 */ /* 0x0001e8000c101d3c */
[----:B------:R0:W-:Y:S04]  /*ce90*/  @!P4 ST.E.128 desc[UR60][R4.64], R28 ;  /* 0x0000001c0400c985 */ /* 0x0001e8000c101d3c */
[----:B------:R0:W-:Y:S02]  /*cea0*/  @!P5 ST.E.128 desc[UR60][R6.64], R56 ;  /* 0x000000380600d985 */ /* 0x0001e4000c101d3c */
.L_x_406:
[----:B------:R-:W-:Y:S05]  /*ceb0*/  BSYNC B1 ;  /* 0x0000000000017941 */ /* 0x000fea0003800000 */
.L_x_405:
[----:B0-----:R-:W-:Y:S01]  /*cec0*/  VIADD R0, R68, 0x60 ;  /* 0x0000006044007836 */ /* 0x001fe20000000000 */
[----:B--2-4-:R-:W0:Y:S04]  /*ced0*/  SHFL.IDX PT, R40, R40, 0x3, 0x181f ;  /* 0x00781f0028287f89 */ /* 0x014e2800000e0000 */
[----:B------:R-:W-:Y:S01]  /*cee0*/  ISETP.GE.AND P0, PT, R0, R71, PT ;  /* 0x000000470000720c */ /* 0x000fe20003f06270 */
[----:B---3--:R2:W3:-:S12]  /*cef0*/  SHFL.IDX PT, R6, R39, 0x3, 0x181f ;  /* 0x00781f0027067f89 */ /* 0x0084d800000e0000 */
[----:B--2---:R-:W-:Y:S05]  /*cf00*/  @P0 BRA `(.L_x_407) ;  /* 0x0000000c002c0947 */ /* 0x004fea0003800000 */
[----:B------:R-:W-:Y:S02]  /*cf10*/  ULDC UR4, c[0x0][0xac8] ;  /* 0x0002b20000047ab9 */ /* 0x000fe40000000800 */
[----:B------:R-:W-:Y:S02]  /*cf20*/  ISETP.GE.AND P2, PT, R18, UR4, PT ;  /* 0x0000000412007c0c */ /* 0x000fe4000bf46270 */
[----:B------:R-:W-:-:S11]  /*cf30*/  ISETP.GE.AND P3, PT, R19, UR4, PT ;  /* 0x0000000413007c0c */ /* 0x000fd6000bf66270 */
[CC--:B---3--:R-:W-:Y:S02]  /*cf40*/  @!P2 LEA R2, P0, R18.reuse, R6.reuse, 0x1 ;  /* 0x000000061202a211 */ /* 0x0c8fe400078008ff */
[C---:B------:R-:W-:Y:S02]  /*cf50*/  @!P3 LEA R4, P1, R19.reuse, R6, 0x1 ;  /* 0x000000061304b211 */ /* 0x040fe400078208ff */
[-C--:B0-----:R-:W-:Y:S02]  /*cf60*/  @!P2 LEA.HI.X R3, R18, R40.reuse, R219, 0x1, P0 ;  /* 0x000000281203a211 */ /* 0x081fe400000f0cdb */
[----:B------:R-:W-:Y:S02]  /*cf70*/  @!P3 LEA.HI.X R5, R19, R40, R218, 0x1, P1 ;  /* 0x000000281305b211 */ /* 0x000fe400008f0cda */
[----:B------:R-:W-:Y:S01]  /*cf80*/  ISETP.GE.AND P0, PT, R23, UR4, PT ;  /* 0x0000000417007c0c */ /* 0x000fe2000bf06270 */
[----:B------:R2:W-:Y:S04]  /*cf90*/  @!P2 ST.E.128 desc[UR60][R2.64], R24 ;  /* 0x000000180200a985 */ /* 0x0005e8000c101d3c */
[----:B------:R2:W-:Y:S08]  /*cfa0*/  @!P3 ST.E.128 desc[UR60][R4.64], R32 ;  /* 0x000000200400b985 */ /* 0x0005f0000c101d3c */
[----:B------:R-:W-:Y:S05]  /*cfb0*/  @P0 BRA `(.L_x_407) ;  /* 0x0000000c00000947 */ /* 0x000fea0003800000 */
[----:B--2---:R-:W-:-:S04]  /*cfc0*/  LEA R2, P0, R23, R6, 0x1 ;  /* 0x0000000617027211 */ /* 0x004fc800078008ff */
[----:B------:R-:W-:-:S05]  /*cfd0*/  LEA.HI.X R3, R23, R40, R217, 0x1, P0 ;  /* 0x0000002817037211 */ /* 0x000fca00000f0cd9 */
[----:B------:R4:W-:Y:S01]  /*cfe0*/  ST.E.128 desc[UR60][R2.64], R48 ;  /* 0x0000003002007985 */ /* 0x0009e2000c101d3c */
[----:B------:R-:W-:Y:S05]  /*cff0*/  BRA `(.L_x_407) ;  /* 0x0000000800f07947 */ /* 0x000fea0003800000 */
.L_x_399:
[----:B------:R-:W2:Y:S01]  /*d000*/  LDC.64 R4, c[0x0][0xc00] ;  /* 0x00030000ff047b82 */ /* 0x000ea20000000a00 */
[----:B------:R-:W-:Y:S01]  /*d010*/  ULDC.64 UR4, c[0x0][0xc08] ;  /* 0x0003020000047ab9 */ /* 0x000fe20000000a00 */
[----:B------:R-:W-:-:S06]  /*d020*/  IMAD.MOV.U32 R6, RZ, RZ, RZ ;  /* 0x000000ffff067224 */ /* 0x000fcc00078e00ff */
[----:B------:R-:W3:Y:S01]  /*d030*/  LDC.64 R2, c[0x0][0xc00] ;  /* 0x00030000ff027b82 */ /* 0x000ee20000000a00 */
[----:B------:R-:W-:-:S04]  /*d040*/  ISETP.NE.U32.AND P1, PT, RZ, UR4, PT ;  /* 0x00000004ff007c0c */ /* 0x000fc8000bf25070 */
[----:B------:R-:W-:-:S03]  /*d050*/  ISETP.NE.AND.EX P1, PT, RZ, UR5, PT, P1 ;  /* 0x00000005ff007c0c */ /* 0x000fc6000bf25310 */
[----:B------:R-:W4:Y:S01]  /*d060*/  LDC R25, c[0x0][0xbe8] ;  /* 0x0002fa00ff197b82 */ /* 0x000f220000000800 */
[----:B--2---:R-:W-:-:S04]  /*d070*/  ISETP.NE.U32.AND P0, PT, R4, RZ, PT ;  /* 0x000000ff0400720c */ /* 0x004fc80003f05070 */
[----:B------:R-:W-:Y:S01]  /*d080*/  ISETP.NE.AND.EX P0, PT, R5, RZ, PT, P0 ;  /* 0x000000ff0500720c */ /* 0x000fe20003f05300 */
[----:B---3--:R-:W-:-:S04]  /*d090*/  IMAD.WIDE R4, R204, 0x4, R2 ;  /* 0x00000004cc047825 */ /* 0x008fc800078e0202 */
[----:B------:R-:W2:Y:S01]  /*d0a0*/  @P1 LDC.64 R2, c[0x0][0xc08] ;  /* 0x00030200ff021b82 */ /* 0x000ea20000000a00 */
[----:B------:R-:W-:Y:S02]  /*d0b0*/  ULDC UR4, c[0x0][0xa88] ;  /* 0x0002a20000047ab9 */ /* 0x000fe40000000800 */
[----:B------:R-:W-:-:S05]  /*d0c0*/  IMAD.U32 R0, RZ, RZ, UR4 ;  /* 0x00000004ff007e24 */ /* 0x000fca000f8e00ff */
[----:B------:R3:W5:Y:S01]  /*d0d0*/  @P0 LDG.E R6, desc[UR60][R4.64] ;  /* 0x0000003c04060981 */ /* 0x000762000c1e1900 */
[----:B--2---:R-:W-:-:S05]  /*d0e0*/  @P1 IMAD.WIDE R2, R204, 0x4, R2 ;  /* 0x00000004cc021825 */ /* 0x004fca00078e0202 */
[----:B------:R3:W5:Y:S01]  /*d0f0*/  @P1 LDG.E R0, desc[UR60][R2.64] ;  /* 0x0000003c02001981 */ /* 0x000762000c1e1900 */
[----:B----4-:R-:W-:Y:S02]  /*d100*/  ISETP.NE.AND P2, PT, R25, 0x1, PT ;  /* 0x000000011900780c */ /* 0x010fe40003f45270 */
[----:B------:R-:W-:-:S11]  /*d110*/  ISETP.GE.AND P3, PT, R220, 0x80, PT ;  /* 0x00000080dc00780c */ /* 0x000fd60003f66270 */
[----:B------:R-:W2:Y:S08]  /*d120*/  @P2 LDC R12, c[0x0][0xbec] ;  /* 0x0002fb00ff0c2b82 */ /* 0x000eb00000000800 */
[----:B------:R-:W4:Y:S01]  /*d130*/  @P2 LDC R27, c[0x0][0xbf0] ;  /* 0x0002fc00ff1b2b82 */ /* 0x000f220000000800 */
[----:B---3--:R-:W-:Y:S05]  /*d140*/  @P1 BRA `(.L_x_408) ;  /* 0x0000000000101947 */ /* 0x008fea0003800000 */
[----:B------:R-:W-:Y:S05]  /*d150*/  @!P0 BRA `(.L_x_408) ;  /* 0x00000000000c8947 */ /* 0x000fea0003800000 */
[----:B------:R-:W3:Y:S04]  /*d160*/  LDG.E R3, desc[UR60][R4.64] ;  /* 0x0000003c04037981 */ /* 0x000ee8000c1e1900 */
[----:B-----5:R-:W3:Y:S02]  /*d170*/  LDG.E R0, desc[UR60][R4.64+0x4] ;  /* 0x0000043c04007981 */ /* 0x020ee4000c1e1900 */
[----:B---3--:R-:W-:-:S07]  /*d180*/  IMAD.IADD R0, R0, 0x1, -R3 ;  /* 0x0000000100007824 */ /* 0x008fce00078e0a03 */
.L_x_408:
[----:B------:R-:W-:Y:S01]  /*d190*/  BSSY B1, `(.L_x_409) ;  /* 0x000002e000017945 */ /* 0x000fe20003800000 */
[----:B------:R-:W-:Y:S02]  /*d1a0*/  SHF.R.S32.HI R10, RZ, 0x1f, R206 ;  /* 0x0000001fff0a7819 */ /* 0x000fe400000114ce */
[----:B------:R-:W-:Y:S02]  /*d1b0*/  SEL R13, R204, RZ, !P0 ;  /* 0x000000ffcc0d7207 */ /* 0x000fe40004000000 */
[----:B------:R-:W-:Y:S02]  /*d1c0*/  SEL R208, R208, RZ, !P0 ;  /* 0x000000ffd0d07207 */ /* 0x000fe40004000000 */
[----:B-----5:R-:W-:Y:S01]  /*d1d0*/  SHF.R.S32.HI R11, RZ, 0x1f, R6 ;  /* 0x0000001fff0b7819 */ /* 0x020fe20000011406 */
[----:B------:R-:W-:Y:S06]  /*d1e0*/  @P3 BRA `(.L_x_410) ;  /* 0x0000000000a03947 */ /* 0x000fec0003800000 */
[----:B------:R-:W3:Y:S01]  /*d1f0*/  S2R R2, SR_TID.X ;  /* 0x0000000000027919 */ /* 0x000ee20000002100 */
[----:B------:R-:W5:Y:S02]  /*d200*/  LDC R9, c[0x0][0xbe8] ;  /* 0x0002fa00ff097b82 */ /* 0x000f640000000800 */
[----:B-----5:R-:W-:Y:S02]  /*d210*/  IMAD R3, R0, R9, RZ ;  /* 0x0000000900037224 */ /* 0x020fe400078e02ff */
[----:B---3--:R-:W-:-:S04]  /*d220*/  IMAD R2, R207, 0x80, R2 ;  /* 0x00000080cf027824 */ /* 0x008fc800078e0202 */
[----:B------:R-:W-:-:S05]  /*d230*/  VIADD R8, R2, 0xffffff80 ;  /* 0xffffff8002087836 */ /* 0x000fca0000000000 */
[----:B------:R-:W-:-:S13]  /*d240*/  ISETP.GE.AND P0, PT, R8, R3, PT ;  /* 0x000000030800720c */ /* 0x000fda0003f06270 */
[----:B------:R-:W-:Y:S05]  /*d250*/  @P0 BRA `(.L_x_410) ;  /* 0x0000000000840947 */ /* 0x000fea0003800000 */
[----:B------:R-:W-:Y:S01]  /*d260*/  ISETP.NE.AND P0, PT, R9, 0x1, PT ;  /* 0x000000010900780c */ /* 0x000fe20003f05270 */
[----:B------:R-:W-:Y:S01]  /*d270*/  ULDC.64 UR4, c[0x0][0xb90] ;  /* 0x0002e40000047ab9 */ /* 0x000fe20000000a00 */
[----:B------:R-:W-:Y:S01]  /*d280*/  MOV R2, R6 ;  /* 0x0000000600027202 */ /* 0x000fe20000000f00 */
[----:B------:R-:W-:Y:S02]  /*d290*/  IMAD R7, R10, UR4, RZ ;  /* 0x000000040a077c24 */ /* 0x000fe4000f8e02ff */
[----:B------:R-:W-:Y:S02]  /*d2a0*/  IMAD.MOV.U32 R3, RZ, RZ, R11 ;  /* 0x000000ffff037224 */ /* 0x000fe400078e000b */
[----:B------:R-:W-:Y:S02]  /*d2b0*/  IMAD.MOV.U32 R5, RZ, RZ, R8 ;  /* 0x000000ffff057224 */ /* 0x000fe400078e0008 */
[----:B------:R-:W-:-:S04]  /*d2c0*/  IMAD.WIDE.U32 R2, R206, UR4, R2 ;  /* 0x00000004ce027c25 */ /* 0x000fc8000f8e0002 */
[----:B------:R-:W3:Y:S01]  /*d2d0*/  @P0 LDC R15, c[0x0][0xbec] ;  /* 0x0002fb00ff0f0b82 */ /* 0x000ee20000000800 */
[----:B------:R-:W-:Y:S01]  /*d2e0*/  IMAD R7, R206, UR5, R7 ;  /* 0x00000005ce077c24 */ /* 0x000fe2000f8e0207 */
[----:B------:R-:W-:-:S03]  /*d2f0*/  ULDC.64 UR4, c[0x0][0xb98] ;  /* 0x0002e60000047ab9 */ /* 0x000fc60000000a00 */
[----:B------:R-:W-:-:S03]  /*d300*/  IMAD.IADD R3, R3, 0x1, R7 ;  /* 0x0000000103037824 */ /* 0x000fc600078e0207 */
[----:B------:R-:W5:Y:S01]  /*d310*/  @P0 LDC R21, c[0x0][0xbf0] ;  /* 0x0002fc00ff150b82 */ /* 0x000f620000000800 */
[----:B------:R-:W-:-:S04]  /*d320*/  IMAD.WIDE.U32 R2, R13, UR4, R2 ;  /* 0x000000040d027c25 */ /* 0x000fc8000f8e0002 */
[----:B---3--:R-:W-:-:S05]  /*d330*/  @P0 IMAD.HI.U32 R4, R8, R15, RZ ;  /* 0x0000000f08040227 */ /* 0x008fca00078e00ff */
[----:B-----5:R-:W-:Y:S01]  /*d340*/  @P0 SHF.R.U32.HI R5, RZ, R21, R4 ;  /* 0x00000015ff050219 */ /* 0x020fe20000011604 */
[----:B------:R-:W-:-:S03]  /*d350*/  IMAD R4, R208, UR4, RZ ;  /* 0x00000004d0047c24 */ /* 0x000fc6000f8e02ff */
[----:B------:R-:W-:Y:S01]  /*d360*/  IADD3 R2, P0, R5, R2, RZ ;  /* 0x0000000205027210 */ /* 0x000fe20007f1e0ff */
[----:B------:R-:W-:-:S04]  /*d370*/  IMAD.MOV R7, RZ, RZ, -R5 ;  /* 0x000000ffff077224 */ /* 0x000fc800078e0a05 */
[----:B------:R-:W-:Y:S01]  /*d380*/  IMAD R7, R9, R7, R8 ;  /* 0x0000000709077224 */ /* 0x000fe200078e0208 */
[----:B------:R-:W-:Y:S01]  /*d390*/  SHF.R.S32.HI R9, RZ, 0x1f, R5 ;  /* 0x0000001fff097819 */ /* 0x000fe20000011405 */
[----:B------:R-:W-:Y:S01]  /*d3a0*/  IMAD R8, R13, UR5, R4 ;  /* 0x000000050d087c24 */ /* 0x000fe2000f8e0204 */
[----:B------:R-:W-:Y:S02]  /*d3b0*/  ULDC.64 UR4, c[0x0][0xb88] ;  /* 0x0002e20000047ab9 */ /* 0x000fe40000000a00 */
[----:B------:R-:W-:Y:S02]  /*d3c0*/  SHF.R.S32.HI R4, RZ, 0x1f, R7 ;  /* 0x0000001fff047819 */ /* 0x000fe40000011407 */
[----:B------:R-:W-:-:S03]  /*d3d0*/  IADD3.X R3, R9, R3, R8, P0, !PT ;  /* 0x0000000309037210 */ /* 0x000fc600007fe408 */
[----:B------:R-:W-:Y:S02]  /*d3e0*/  IMAD R4, R4, UR4, RZ ;  /* 0x0000000404047c24 */ /* 0x000fe4000f8e02ff */
[----:B------:R-:W-:-:S04]  /*d3f0*/  IMAD.WIDE.U32 R2, R7, UR4, R2 ;  /* 0x0000000407027c25 */ /* 0x000fc8000f8e0002 */
[----:B------:R-:W-:Y:S01]  /*d400*/  IMAD R5, R7, UR5, R4 ;  /* 0x0000000507057c24 */ /* 0x000fe2000f8e0204 */
[----:B------:R-:W-:Y:S02]  /*d410*/  ULDC.64 UR4, c[0x0][0xb50] ;  /* 0x0002d40000047ab9 */ /* 0x000fe40000000a00 */
[----:B------:R-:W-:Y:S01]  /*d420*/  LEA R4, P0, R2, UR4, 0x2 ;  /* 0x0000000402047c11 */ /* 0x000fe2000f8010ff */
[----:B------:R-:W-:-:S05]  /*d430*/  IMAD.IADD R3, R3, 0x1, R5 ;  /* 0x0000000103037824 */ /* 0x000fca00078e0205 */
[----:B------:R-:W-:Y:S01]  /*d440*/  LEA.HI.X R5, R2, UR5, R3, 0x2, P0 ;  /* 0x0000000502057c11 */ /* 0x000fe200080f1403 */
[----:B------:R-:W-:-:S05]  /*d450*/  IMAD.MOV.U32 R3, RZ, RZ, -0x800000 ;  /* 0xff800000ff037424 */ /* 0x000fca00078e00ff */
[----:B------:R3:W-:Y:S02]  /*d460*/  STG.E desc[UR60][R4.64], R3 ;  /* 0x0000000304007986 */ /* 0x0007e4000c10193c */
.L_x_410:
[----:B------:R-:W-:Y:S05]  /*d470*/  BSYNC B1 ;  /* 0x0000000000017941 */ /* 0x000fea0003800000 */
.L_x_409:
[----:B------:R-:W-:Y:S01]  /*d480*/  ULDC.64 UR4, c[0x0][0xaa0] ;  /* 0x0002a80000047ab9 */ /* 0x000fe20000000a00 */
[----:B---3--:R-:W-:Y:S01]  /*d490*/  IMAD R4, R205, 0x20, R209 ;  /* 0x00000020cd047824 */ /* 0x008fe200078e02d1 */
[----:B------:R-:W-:Y:S01]  /*d4a0*/  BSSY B1, `(.L_x_411) ;  /* 0x000003b000017945 */ /* 0x000fe20003800000 */
[----:B------:R-:W-:Y:S02]  /*d4b0*/  IMAD R3, R11, UR4, RZ ;  /* 0x000000040b037c24 */ /* 0x000fe4000f8e02ff */
[----:B------:R-:W-:Y:S02]  /*d4c0*/  IMAD R9, R207, 0x80, R4 ;  /* 0x00000080cf097824 */ /* 0x000fe400078e0204 */
[C---:B------:R-:W-:Y:S02]  /*d4d0*/  IMAD R5, R6.reuse, UR5, R3 ;  /* 0x0000000506057c24 */ /* 0x040fe4000f8e0203 */
[----:B------:R-:W-:Y:S01]  /*d4e0*/  IMAD.WIDE.U32 R2, R6, UR4, RZ ;  /* 0x0000000406027c25 */ /* 0x000fe2000f8e00ff */
[----:B------:R-:W-:-:S03]  /*d4f0*/  ULDC.64 UR4, c[0x0][0xae8] ;  /* 0x0002ba0000047ab9 */ /* 0x000fc60000000a00 */
[----:B------:R-:W-:Y:S02]  /*d500*/  IMAD.IADD R3, R3, 0x1, R5 ;  /* 0x0000000103037824 */ /* 0x000fe400078e0205 */
[----:B------:R-:W-:Y:S02]  /*d510*/  IMAD R7, R10, UR4, RZ ;  /* 0x000000040a077c24 */ /* 0x000fe4000f8e02ff */
[----:B--2---:R-:W-:-:S04]  /*d520*/  @P2 IMAD.HI.U32 R4, R9, R12, RZ ;  /* 0x0000000c09042227 */ /* 0x004fc800078e00ff */
[C---:B------:R-:W-:Y:S02]  /*d530*/  IMAD R7, R206.reuse, UR5, R7 ;  /* 0x00000005ce077c24 */ /* 0x040fe4000f8e0207 */
[----:B------:R-:W-:Y:S01]  /*d540*/  IMAD.WIDE.U32 R2, R206, UR4, R2 ;  /* 0x00000004ce027c25 */ /* 0x000fe2000f8e0002 */
[----:B------:R-:W-:-:S03]  /*d550*/  ULDC.64 UR4, c[0x0][0xaf0] ;  /* 0x0002bc0000047ab9 */ /* 0x000fc60000000a00 */
[----:B------:R-:W-:Y:S01]  /*d560*/  IMAD.MOV.U32 R5, RZ, RZ, R9 ;  /* 0x000000ffff057224 */ /* 0x000fe200078e0009 */
[----:B----4-:R-:W-:Y:S01]  /*d570*/  @P2 SHF.R.U32.HI R5, RZ, R27, R4 ;  /* 0x0000001bff052219 */ /* 0x010fe20000011604 */
[----:B------:R-:W-:Y:S02]  /*d580*/  IMAD R6, R208, UR4, RZ ;  /* 0x00000004d0067c24 */ /* 0x000fe4000f8e02ff */
[----:B------:R-:W-:Y:S01]  /*d590*/  IMAD.IADD R3, R3, 0x1, R7 ;  /* 0x0000000103037824 */ /* 0x000fe200078e0207 */
[----:B------:R-:W-:Y:S01]  /*d5a0*/  SHF.R.S32.HI R4, RZ, 0x1f, R5 ;  /* 0x0000001fff047819 */ /* 0x000fe20000011405 */
[----:B------:R-:W-:Y:S01]  /*d5b0*/  IMAD R7, R13, UR5, R6 ;  /* 0x000000050d077c24 */ /* 0x000fe2000f8e0206 */
[----:B------:R-:W-:Y:S01]  /*d5c0*/  IADD3 R6, -R5, RZ, RZ ;  /* 0x000000ff05067210 */ /* 0x000fe20007ffe1ff */
[----:B------:R-:W-:Y:S01]  /*d5d0*/  IMAD.WIDE.U32 R2, R13, UR4, R2 ;  /* 0x000000040d027c25 */ /* 0x000fe2000f8e0002 */
[----:B------:R-:W-:-:S03]  /*d5e0*/  ULDC.64 UR4, c[0x0][0xae0] ;  /* 0x0002b80000047ab9 */ /* 0x000fc60000000a00 */
[----:B------:R-:W-:Y:S02]  /*d5f0*/  IMAD.IADD R3, R3, 0x1, R7 ;  /* 0x0000000103037824 */ /* 0x000fe400078e0207 */
[----:B------:R-:W-:Y:S02]  /*d600*/  IMAD R4, R4, UR4, RZ ;  /* 0x0000000404047c24 */ /* 0x000fe4000f8e02ff */
[----:B------:R-:W-:Y:S02]  /*d610*/  IMAD R7, R25, R6, R9 ;  /* 0x0000000619077224 */ /* 0x000fe400078e0209 */
[C---:B------:R-:W-:Y:S02]  /*d620*/  IMAD R9, R5.reuse, UR5, R4 ;  /* 0x0000000505097c24 */ /* 0x040fe4000f8e0204 */
[----:B------:R-:W-:Y:S01]  /*d630*/  IMAD.WIDE.U32 R2, R5, UR4, R2 ;  /* 0x0000000405027c25 */ /* 0x000fe2000f8e0002 */
[----:B------:R-:W-:Y:S01]  /*d640*/  SHF.R.S32.HI R4, RZ, 0x1f, R7 ;  /* 0x0000001fff047819 */ /* 0x000fe20000011407 */
[----:B------:R-:W-:-:S02]  /*d650*/  ULDC.64 UR4, c[0x0][0xad8] ;  /* 0x0002b60000047ab9 */ /* 0x000fc40000000a00 */
[----:B------:R-:W-:Y:S02]  /*d660*/  IMAD.IADD R3, R3, 0x1, R9 ;  /* 0x0000000103037824 */ /* 0x000fe400078e0209 */
[----:B------:R-:W-:Y:S02]  /*d670*/  IMAD R4, R4, UR4, RZ ;  /* 0x0000000404047c24 */ /* 0x000fe4000f8e02ff */
[----:B------:R-:W-:Y:S02]  /*d680*/  IMAD R8, R207, 0x80, R209 ;  /* 0x00000080cf087824 */ /* 0x000fe400078e02d1 */
[----:B------:R-:W-:Y:S02]  /*d690*/  IMAD R25, R0, R25, RZ ;  /* 0x0000001900197224 */ /* 0x000fe400078e02ff */
[C---:B------:R-:W-:Y:S02]  /*d6a0*/  IMAD R5, R7.reuse, UR5, R4 ;  /* 0x0000000507057c24 */ /* 0x040fe4000f8e0204 */
[----:B------:R-:W-:Y:S01]  /*d6b0*/  IMAD.WIDE.U32 R2, R7, UR4, R2 ;  /* 0x0000000407027c25 */ /* 0x000fe2000f8e0002 */
[----:B------:R-:W-:Y:S01]  /*d6c0*/  ISETP.GE.AND P2, PT, R8, R25, PT ;  /* 0x000000190800720c */ /* 0x000fe20003f46270 */
[----:B------:R-:W-:-:S02]  /*d6d0*/  ULDC.64 UR4, c[0x0][0xa80] ;  /* 0x0002a00000047ab9 */ /* 0x000fc40000000a00 */
[----:B------:R-:W-:Y:S01]  /*d6e0*/  VIADD R0, R8, 0x20 ;  /* 0x0000002008007836 */ /* 0x000fe20000000000 */
[----:B------:R-:W-:Y:S01]  /*d6f0*/  LEA R4, P3, R2, UR4, 0x1 ;  /* 0x0000000402047c11 */ /* 0x000fe2000f8608ff */
[----:B------:R-:W-:-:S03]  /*d700*/  IMAD.IADD R3, R3, 0x1, R5 ;  /* 0x0000000103037824 */ /* 0x000fc600078e0205 */
[-C--:B------:R-:W-:Y:S01]  /*d710*/  ISETP.GE.AND P1, PT, R0, R25.reuse, PT ;  /* 0x000000190000720c */ /* 0x080fe20003f26270 */
[----:B------:R-:W-:Y:S01]  /*d720*/  VIADD R0, R8, 0x40 ;  /* 0x0000004008007836 */ /* 0x000fe20000000000 */
[----:B------:R-:W-:Y:S02]  /*d730*/  LEA.HI.X R5, R2, UR5, R3, 0x1, P3 ;  /* 0x0000000502057c11 */ /* 0x000fe400098f0c03 */
[----:B------:R2:W3:Y:S02]  /*d740*/  SHFL.IDX PT, R2, R4, RZ, 0x181f ;  /* 0x00181fff04027589 */ /* 0x0004e400000e0000 */
[----:B------:R-:W-:Y:S02]  /*d750*/  ISETP.GE.AND P0, PT, R0, R25, PT ;  /* 0x000000190000720c */ /* 0x000fe40003f06270 */
[----:B------:R2:W4:Y:S01]  /*d760*/  SHFL.IDX PT, R0, R5, RZ, 0x181f ;  /* 0x00181fff05007589 */ /* 0x00052200000e0000 */
[----:B------:R-:W-:Y:S10]  /*d770*/  @P2 BRA `(.L_x_412) ;  /* 0x0000000000342947 */ /* 0x000ff40003800000 */
[----:B------:R-:W-:Y:S02]  /*d780*/  ULDC UR4, c[0x0][0xac8] ;  /* 0x0002b20000047ab9 */ /* 0x000fe40000000800 */
[----:B------:R-:W-:Y:S02]  /*d790*/  ISETP.GE.AND P4, PT, R18, UR4, PT ;  /* 0x0000000412007c0c */ /* 0x000fe4000bf86270 */
[----:B------:R-:W-:Y:S02]  /*d7a0*/  ISETP.GE.AND P3, PT, R19, UR4, PT ;  /* 0x0000000413007c0c */ /* 0x000fe4000bf66270 */
[----:B------:R-:W-:-:S09]  /*d7b0*/  ISETP.GE.AND P2, PT, R23, UR4, PT ;  /* 0x0000000417007c0c */ /* 0x000fd2000bf46270 */
[CC--:B---3--:R-:W-:Y:S02]  /*d7c0*/  @!P4 LEA R6, P6, R18.reuse, R2.reuse, 0x1 ;  /* 0x000000021206c211 */ /* 0x0c8fe400078c08ff */
[----:B------:R-:W-:Y:S02]  /*d7d0*/  @!P3 LEA R10, P5, R19, R2, 0x1 ;  /* 0x00000002130ab211 */ /* 0x000fe400078a08ff */
[----:B----4-:R-:W-:Y:S02]  /*d7e0*/  @!P4 LEA.HI.X R7, R18, R0, R219, 0x1, P6 ;  /* 0x000000001207c211 */ /* 0x010fe400030f0cdb */
[----:B------:R-:W-:Y:S02]  /*d7f0*/  @!P2 LEA R2, P6, R23, R2, 0x1 ;  /* 0x000000021702a211 */ /* 0x000fe400078c08ff */
[-C--:B------:R-:W-:Y:S01]  /*d800*/  @!P3 LEA.HI.X R11, R19, R0.reuse, R218, 0x1, P5 ;  /* 0x00000000130bb211 */ /* 0x080fe200028f0cda */
[----:B------:R3:W-:Y:S01]  /*d810*/  @!P4 ST.E.128 desc[UR60][R6.64], RZ ;  /* 0x000000ff0600c985 */ /* 0x0007e2000c101d3c */
[----:B------:R-:W-:-:S03]  /*d820*/  @!P2 LEA.HI.X R3, R23, R0, R217, 0x1, P6 ;  /* 0x000000001703a211 */ /* 0x000fc600030f0cd9 */
[----:B------:R3:W-:Y:S04]  /*d830*/  @!P3 ST.E.128 desc[UR60][R10.64], RZ ;  /* 0x000000ff0a00b985 */ /* 0x0007e8000c101d3c */
[----:B------:R3:W-:Y:S02]  /*d840*/  @!P2 ST.E.128 desc[UR60][R2.64], RZ ;  /* 0x000000ff0200a985 */ /* 0x0007e4000c101d3c */
.L_x_412:
[----:B------:R-:W-:Y:S05]  /*d850*/  BSYNC B1 ;  /* 0x0000000000017941 */ /* 0x000fea0003800000 */
.L_x_411:
        /* <DEDUP_REMOVED lines=14> */
[----:B------:R0:W-:Y:S04]  /*d940*/  @!P4 ST.E.128 desc[UR60][R6.64], RZ ;  /* 0x000000ff0600c985 */ /* 0x0001e8000c101d3c */
[----:B------:R0:W-:Y:S04]  /*d950*/  @!P5 ST.E.128 desc[UR60][R10.64], RZ ;  /* 0x000000ff0a00d985 */ /* 0x0001e8000c101d3c */
[----:B------:R0:W-:Y:S02]  /*d960*/  @!P6 ST.E.128 desc[UR60][R2.64], RZ ;  /* 0x000000ff0200e985 */ /* 0x0001e4000c101d3c */
.L_x_414:
[----:B------:R-:W-:Y:S05]  /*d970*/  BSYNC B1 ;  /* 0x0000000000017941 */ /* 0x000fea0003800000 */
.L_x_413:
[----:B0-----:R0:W0:Y:S01]  /*d980*/  SHFL.IDX PT, R0, R5, 0x2, 0x181f ;  /* 0x00581f0005007f89 */ /* 0x00102200000e0000 */
[----:B------:R-:W-:Y:S03]  /*d990*/  BSSY B1, `(.L_x_415) ;  /* 0x0000010000017945 */ /* 0x000fe60003800000 */
[----:B---3--:R3:W0:Y:S01]  /*d9a0*/  SHFL.IDX PT, R2, R4, 0x2, 0x181f ;  /* 0x00581f0004027f89 */ /* 0x00862200000e0000 */
[----:B------:R-:W-:Y:S05]  /*d9b0*/  @P0 BRA `(.L_x_416) ;  /* 0x0000000000340947 */ /* 0x000fea0003800000 */
[----:B------:R-:W-:Y:S02]  /*d9c0*/  ULDC UR4, c[0x0][0xac8] ;  /* 0x0002b20000047ab9 */ /* 0x000fe40000000800 */
[----:B------:R-:W-:Y:S02]  /*d9d0*/  ISETP.GE.AND P3, PT, R18, UR4, PT ;  /* 0x0000000412007c0c */ /* 0x000fe4000bf66270 */
[----:B------:R-:W-:Y:S02]  /*d9e0*/  ISETP.GE.AND P4, PT, R19, UR4, PT ;  /* 0x0000000413007c0c */ /* 0x000fe4000bf86270 */
[----:B------:R-:W-:-:S09]  /*d9f0*/  ISETP.GE.AND P5, PT, R23, UR4, PT ;  /* 0x0000000417007c0c */ /* 0x000fd2000bfa6270 */
[CC--:B0-----:R-:W-:Y:S02]  /*da00*/  @!P3 LEA R6, P0, R18.reuse, R2.reuse, 0x1 ;  /* 0x000000021206b211 */ /* 0x0c1fe400078008ff */
[-C--:B------:R-:W-:Y:S02]  /*da10*/  @!P4 LEA R10, P1, R19, R2.reuse, 0x1 ;  /* 0x00000002130ac211 */ /* 0x080fe400078208ff */
[----:B------:R-:W-:Y:S02]  /*da20*/  @!P5 LEA R2, P2, R23, R2, 0x1 ;  /* 0x000000021702d211 */ /* 0x000fe400078408ff */
[-C--:B------:R-:W-:Y:S02]  /*da30*/  @!P3 LEA.HI.X R7, R18, R0.reuse, R219, 0x1, P0 ;  /* 0x000000001207b211 */ /* 0x080fe400000f0cdb */
[-C--:B------:R-:W-:Y:S02]  /*da40*/  @!P4 LEA.HI.X R11, R19, R0.reuse, R218, 0x1, P1 ;  /* 0x00000000130bc211 */ /* 0x080fe400008f0cda */
[----:B------:R-:W-:Y:S01]  /*da50*/  @!P5 LEA.HI.X R3, R23, R0, R217, 0x1, P2 ;  /* 0x000000001703d211 */ /* 0x000fe200010f0cd9 */
[----:B------:R0:W-:Y:S04]  /*da60*/  @!P3 ST.E.128 desc[UR60][R6.64], RZ ;  /* 0x000000ff0600b985 */ /* 0x0001e8000c101d3c */
[----:B------:R0:W-:Y:S04]  /*da70*/  @!P4 ST.E.128 desc[UR60][R10.64], RZ ;  /* 0x000000ff0a00c985 */ /* 0x0001e8000c101d3c */
[----:B------:R0:W-:Y:S02]  /*da80*/  @!P5 ST.E.128 desc[UR60][R2.64], RZ ;  /* 0x000000ff0200d985 */ /* 0x0001e4000c101d3c */
.L_x_416:
[----:B------:R-:W-:Y:S05]  /*da90*/  BSYNC B1 ;  /* 0x0000000000017941 */ /* 0x000fea0003800000 */
.L_x_415:
[----:B0-----:R-:W-:Y:S01]  /*daa0*/  VIADD R0, R8, 0x60 ;  /* 0x0000006008007836 */ /* 0x001fe20000000000 */
[----:B------:R0:W0:Y:S04]  /*dab0*/  SHFL.IDX PT, R6, R5, 0x3, 0x181f ;  /* 0x00781f0005067f89 */ /* 0x00002800000e0000 */
[----:B------:R-:W-:Y:S01]  /*dac0*/  ISETP.GE.AND P0, PT, R0, R25, PT ;  /* 0x000000190000720c */ /* 0x000fe20003f06270 */
[----:B------:R0:W0:-:S12]  /*dad0*/  SHFL.IDX PT, R2, R4, 0x3, 0x181f ;  /* 0x00781f0004027f89 */ /* 0x00001800000e0000 */
[----:B------:R-:W-:Y:S05]  /*dae0*/  @P0 BRA `(.L_x_407) ;  /* 0x0000000000340947 */ /* 0x000fea0003800000 */
[----:B------:R-:W-:Y:S02]  /*daf0*/  ULDC UR4, c[0x0][0xac8] ;  /* 0x0002b20000047ab9 */ /* 0x000fe40000000800 */
[----:B------:R-:W-:Y:S02]  /*db00*/  ISETP.GE.AND P3, PT, R18, UR4, PT ;  /* 0x0000000412007c0c */ /* 0x000fe4000bf66270 */
[----:B------:R-:W-:Y:S02]  /*db10*/  ISETP.GE.AND P4, PT, R19, UR4, PT ;  /* 0x0000000413007c0c */ /* 0x000fe4000bf86270 */
[----:B------:R-:W-:-:S09]  /*db20*/  ISETP.GE.AND P5, PT, R23, UR4, PT ;  /* 0x0000000417007c0c */ /* 0x000fd2000bfa6270 */
[CC--:B0-234-:R-:W-:Y:S02]  /*db30*/  @!P3 LEA R4, P0, R18.reuse, R2.reuse, 0x1 ;  /* 0x000000021204b211 */ /* 0x0ddfe400078008ff */
        /* <DEDUP_REMOVED lines=8> */
.L_x_407:
[----:B------:R-:W-:Y:S05]  /*dbc0*/  BSYNC B0 ;  /* 0x0000000000007941 */ /* 0x000fea0003800000 */
.L_x_398:
[----:B------:R-:W-:Y:S02]  /*dbd0*/  ULDC UR4, c[0x0][0xc3c] ;  /* 0x00030f0000047ab9 */ /* 0x000fe40000000800 */
[----:B-1----:R-:W-:-:S13]  /*dbe0*/  ISETP.GE.AND P0, PT, R43, UR4, PT ;  /* 0x000000042b007c0c */ /* 0x002fda000bf06270 */
[----:B------:R-:W-:Y:S05]  /*dbf0*/  @!P0 BRA `(.L_x_417) ;  /* 0xffffff3000788947 */ /* 0x000fea000383ffff */
[----:B------:R-:W-:Y:S05]  /*dc00*/  EXIT ;  /* 0x000000000000794d */ /* 0x000fea0003800000 */
.L_x_373:
[----:B------:R-:W-:-:S08]  /*dc10*/  NOP ;  /* 0x0000000000007918 */ /* 0x000fd00000000000 */
[----:B0-----:R-:W0:-:S00]  /*dc20*/  USETMAXREG.DEALLOC.CTAPOOL 0x18 ;  /* 0x00000018000079c8 */ /* 0x001e0000080e0500 */
[----:B0-----:R-:W-:-:S06]  /*dc30*/  LOP3.LUT R0, R0, 0x3, RZ, 0xc0, !PT ;  /* 0x0000000300007812 */ /* 0x001fcc00078ec0ff */
[----:B------:R-:W0:Y:S02]  /*dc40*/  SHFL.IDX PT, R0, R0, RZ, 0x1f ;  /* 0x00001fff00007589 */ /* 0x000e2400000e0000 */
[----:B0-----:R-:W-:Y:S01]  /*dc50*/  ISETP.NE.AND P0, PT, R0, RZ, PT ;  /* 0x000000ff0000720c */ /* 0x001fe20003f05270 */
[----:B------:R-:W-:-:S03]  /*dc60*/  IMAD.MOV.U32 R0, RZ, RZ, RZ ;  /* 0x000000ffff007224 */ /* 0x000fc600078e00ff */
[----:B------:R-:W-:-:S05]  /*dc70*/  P2R R2, PR, RZ, 0x1 ;  /* 0x00000001ff027803 */ /* 0x000fca0000000000 */
[----:B------:R0:W-:Y:S04]  /*dc80*/  STL [R1+0x58], R2 ;  /* 0x0000580201007387 */ /* 0x0001e80000100800 */
[----:B------:R-:W-:Y:S05]  /*dc90*/  @!P0 BRA `(.L_x_418) ;  /* 0x00000000001c8947 */ /* 0x000fea0003800000 */
[----:B------:R-:W1:Y:S08]  /*dca0*/  S2UR UR5, SR_CgaCtaId ;  /* 0x00000000000579c3 */ /* 0x000e700000008800 */
[----:B------:R-:W-:Y:S06]  /*dcb0*/  BAR.SYNC.DEFER_BLOCKING 0x5, 0x180 ;  /* 0x0146000000007b1d */ /* 0x000fec0000010000 */
[----:B------:R-:W-:-:S02]  /*dcc0*/  UMOV UR4, 0x400 ;  /* 0x0000040000047882 */ /* 0x000fc40000000000 */
[----:B-1----:R-:W-:-:S09]  /*dcd0*/  ULEA UR4, UR5, UR4, 0x18 ;  /* 0x0000000405047291 */ /* 0x002fd2000f8ec03f */
[----:B------:R-:W1:Y:S01]  /*dce0*/  LDS.128 R16, [UR4+0x368d0] ;  /* 0x0368d004ff107984 */ /* 0x000e620008000c00 */
[----:B------:R-:W-:Y:S06]  /*dcf0*/  BAR.ARV 0x4, 0x180 ;  /* 0x0106000000007b1d */ /* 0x000fec0000002000 */
[----:B------:R-:W-:Y:S05]  /*dd00*/  BRA `(.L_x_419) ;  /* 0x0000000400fc7947 */ /* 0x000fea0003800000 */
.L_x_418:
[----:B0-----:R-:W0:Y:S01]  /*dd10*/  S2R R2, SR_TID.X ;  /* 0x0000000000027919 */ /* 0x001e220000002100 */
[----:B------:R-:W-:Y:S01]  /*dd20*/  ULDC UR4, c[0x0][0xc3c] ;  /* 0x00030f0000047ab9 */ /* 0x000fe20000000800 */
[----:B------:R-:W1:Y:S01]  /*dd30*/  S2UR UR6, SR_CTAID.X ;  /* 0x00000000000679c3 */ /* 0x000e620000002500 */
[----:B------:R-:W-:Y:S01]  /*dd40*/  ULDC UR5, c[0x0][0xc38] ;  /* 0x00030e0000057ab9 */ /* 0x000fe20000000800 */
[----:B0-----:R-:W-:-:S04]  /*dd50*/  LOP3.LUT R5, R2, 0x1f, RZ, 0xc0, !PT ;  /* 0x0000001f02057812 */ /* 0x001fc800078ec0ff */
[----:B------:R-:W-:-:S04]  /*dd60*/  ISETP.NE.AND P0, PT, R5, 0x1f, PT ;  /* 0x0000001f0500780c */ /* 0x000fc80003f05270 */
[----:B------:R-:W-:-:S13]  /*dd70*/  ISETP.GE.OR P1, PT, R5, UR4, !P0 ;  /* 0x0000000405007c0c */ /* 0x000fda000c726670 */
[----:B------:R-:W0:Y:S02]  /*dd80*/  @!P1 LDC.64 R2, c[0x0][0xc80] ;  /* 0x00032000ff029b82 */ /* 0x000e240000000a00 */
[----:B0-----:R-:W-:-:S05]  /*dd90*/  @!P1 IMAD.WIDE.U32 R2, R5, 0x4, R2 ;  /* 0x0000000405029825 */ /* 0x001fca00078e0002 */
[----:B------:R-:W2:Y:S01]  /*dda0*/  @!P1 LDG.E R0, desc[UR60][R2.64] ;  /* 0x0000003c02009981 */ /* 0x000ea2000c1e1900 */
[C---:B------:R-:W-:Y:S01]  /*ddb0*/  ISETP.NE.AND P1, PT, R5.reuse, RZ, PT ;  /* 0x000000ff0500720c */ /* 0x040fe20003f25270 */
[----:B------:R-:W-:Y:S01]  /*ddc0*/  UMOV UR4, URZ ;  /* 0x0000003f00047c82 */ /* 0x000fe20008000000 */
[C---:B------:R-:W-:Y:S01]  /*ddd0*/  ISETP.GE.U32.AND P2, PT, R5.reuse, 0x2, PT ;  /* 0x000000020500780c */ /* 0x040fe20003f46070 */
[----:B------:R-:W-:Y:S01]  /*dde0*/  IMAD.MOV.U32 R16, RZ, RZ, RZ ;  /* 0x000000ffff107224 */ /* 0x000fe200078e00ff */
[C---:B------:R-:W-:Y:S02]  /*ddf0*/  ISETP.GE.U32.AND P3, PT, R5.reuse, 0x4, PT ;  /* 0x000000040500780c */ /* 0x040fe40003f66070 */
[C---:B------:R-:W-:Y:S02]  /*de00*/  ISETP.GE.U32.AND P4, PT, R5.reuse, 0x8, PT ;  /* 0x000000080500780c */ /* 0x040fe40003f86070 */
[----:B------:R-:W-:Y:S01]  /*de10*/  ISETP.GE.U32.AND P5, PT, R5, 0x10, PT ;  /* 0x000000100500780c */ /* 0x000fe20003fa6070 */
[----:B--2---:R-:W0:Y:S02]  /*de20*/  SHFL.UP PT, R4, R0, 0x1, RZ ;  /* 0x0420000000047989 */ /* 0x004e2400000e00ff */
[----:B0-----:R-:W-:-:S05]  /*de30*/  SEL R7, R4, RZ, P1 ;  /* 0x000000ff04077207 */ /* 0x001fca0000800000 */
[----:B------:R-:W-:-:S05]  /*de40*/  IMAD.IADD R7, R0, 0x1, R7 ;  /* 0x0000000100077824 */ /* 0x000fca00078e0207 */
[----:B------:R-:W0:Y:S02]  /*de50*/  SHFL.UP PT, R4, R7, 0x2, RZ ;  /* 0x0440000007047989 */ /* 0x000e2400000e00ff */
[----:B0-----:R-:W-:-:S05]  /*de60*/  SEL R4, R4, RZ, P2 ;  /* 0x000000ff04047207 */ /* 0x001fca0001000000 */
[----:B------:R-:W-:-:S05]  /*de70*/  IMAD.IADD R4, R7, 0x1, R4 ;  /* 0x0000000107047824 */ /* 0x000fca00078e0204 */
[----:B------:R-:W0:Y:S02]  /*de80*/  SHFL.UP PT, R6, R4, 0x4, RZ ;  /* 0x0480000004067989 */ /* 0x000e2400000e00ff */
[----:B0-----:R-:W-:-:S04]  /*de90*/  SEL R3, R6, RZ, P3 ;  /* 0x000000ff06037207 */ /* 0x001fc80001800000 */
[----:B------:R-:W-:-:S05]  /*dea0*/  IADD3 R3, R4, R3, RZ ;  /* 0x0000000304037210 */ /* 0x000fca0007ffe0ff */
[----:B------:R-:W0:Y:S02]  /*deb0*/  SHFL.UP PT, R2, R3, 0x8, RZ ;  /* 0x0500000003027989 */ /* 0x000e2400000e00ff */
[----:B0-----:R-:W-:-:S05]  /*dec0*/  SEL R2, R2, RZ, P4 ;  /* 0x000000ff02027207 */ /* 0x001fca0002000000 */
[----:B------:R-:W-:-:S05]  /*ded0*/  IMAD.IADD R6, R3, 0x1, R2 ;  /* 0x0000000103067824 */ /* 0x000fca00078e0202 */
[----:B------:R-:W0:Y:S02]  /*dee0*/  SHFL.UP PT, R2, R6, 0x10, RZ ;  /* 0x0600000006027989 */ /* 0x000e2400000e00ff */
[----:B0-----:R-:W-:-:S05]  /*def0*/  SEL R7, R2, RZ, P5 ;  /* 0x000000ff02077207 */ /* 0x001fca0002800000 */
[----:B------:R-:W-:-:S05]  /*df00*/  IMAD.IADD R2, R6, 0x1, R7 ;  /* 0x0000000106027824 */ /* 0x000fca00078e0207 */
[----:B------:R-:W0:Y:S02]  /*df10*/  SHFL.IDX PT, R4, R2, 0x1f, 0x1f ;  /* 0x03e01f0002047f89 */ /* 0x000e2400000e0000 */
[----:B0-----:R-:W-:-:S04]  /*df20*/  IMAD R4, R4, UR5, RZ ;  /* 0x0000000504047c24 */ /* 0x001fc8000f8e02ff */
[----:B------:R-:W-:Y:S01]  /*df30*/  IMAD.MOV.U32 R7, RZ, RZ, R4 ;  /* 0x000000ffff077224 */ /* 0x000fe200078e0004 */
[----:B-1----:R-:W-:-:S13]  /*df40*/  ISETP.GT.AND P6, PT, R4, UR6, PT ;  /* 0x0000000604007c0c */ /* 0x002fda000bfc4270 */
[----:B------:R-:W-:Y:S05]  /*df50*/  @P6 BRA `(.L_x_420) ;  /* 0x0000000000a06947 */ /* 0x000fea0003800000 */
[----:B------:R-:W0:Y:S01]  /*df60*/  LDC R6, c[0x0][0xc3c] ;  /* 0x00030f00ff067b82 */ /* 0x000e220000000800 */
[----:B------:R-:W-:Y:S01]  /*df70*/  IMAD.MOV.U32 R4, RZ, RZ, R7 ;  /* 0x000000ffff047224 */ /* 0x000fe200078e0007 */
[----:B------:R-:W-:Y:S01]  /*df80*/  UMOV UR4, URZ ;  /* 0x0000003f00047c82 */ /* 0x000fe20008000000 */
[----:B------:R-:W-:Y:S01]  /*df90*/  ULDC UR7, c[0x0][0xc3c] ;  /* 0x00030f0000077ab9 */ /* 0x000fe20000000800 */
[----:B------:R-:W-:-:S05]  /*dfa0*/  ULDC UR5, c[0x0][0xc38] ;  /* 0x00030e0000057ab9 */ /* 0x000fca0000000800 */
.L_x_424:
[----:B------:R-:W-:Y:S01]  /*dfb0*/  UIADD3 UR4, UR4, 0x1f, URZ ;  /* 0x0000001f04047890 */ /* 0x000fe2000fffe03f */
[----:B------:R-:W-:-:S05]  /*dfc0*/  IMAD.U32 R19, RZ, RZ, UR7 ;  /* 0x00000007ff137e24 */ /* 0x000fca000f8e00ff */
[----:B0-----:R-:W-:-:S13]  /*dfd0*/  ISETP.LE.AND P6, PT, R6, UR4, PT ;  /* 0x0000000406007c0c */ /* 0x001fda000bfc3270 */
[----:B------:R-:W-:Y:S05]  /*dfe0*/  @P6 BRA `(.L_x_421) ;  /* 0x0000000400206947 */ /* 0x000fea0003800000 */
[----:B------:R-:W-:Y:S01]  /*dff0*/  VIADD R7, R5, UR4 ;  /* 0x0000000405077c36 */ /* 0x000fe20008000000 */
[----:B------:R-:W-:Y:S01]  /*e000*/  BSSY B0, `(.L_x_422) ;  /* 0x0000007000007945 */ /* 0x000fe20003800000 */
[----:B------:R-:W-:-:S03]  /*e010*/  IMAD.MOV.U32 R0, RZ, RZ, RZ ;  /* 0x000000ffff007224 */ /* 0x000fc600078e00ff */
[----:B------:R-:W-:-:S13]  /*e020*/  ISETP.GE.OR P6, PT, R7, R6, !P0 ;  /* 0x000000060700720c */ /* 0x000fda00047c6670 */
[----:B------:R-:W-:Y:S05]  /*e030*/  @P6 BRA `(.L_x_423) ;  /* 0x00000000000c6947 */ /* 0x000fea0003800000 */
[----:B------:R-:W0:Y:S02]  /*e040*/  LDC.64 R2, c[0x0][0xc80] ;  /* 0x00032000ff027b82 */ /* 0x000e240000000a00 */
[----:B0-----:R-:W-:-:S05]  /*e050*/  IMAD.WIDE R2, R7, 0x4, R2 ;  /* 0x0000000407027825 */ /* 0x001fca00078e0202 */
[----:B------:R0:W5:Y:S02]  /*e060*/  LDG.E R0, desc[UR60][R2.64] ;  /* 0x0000003c02007981 */ /* 0x000164000c1e1900 */
.L_x_423:
[----:B------:R-:W-:Y:S05]  /*e070*/  BSYNC B0 ;  /* 0x0000000000007941 */ /* 0x000fea0003800000 */
.L_x_422:
[----:B0----5:R-:W0:Y:S02]  /*e080*/  SHFL.UP PT, R2, R0, 0x1, RZ ;  /* 0x0420000000027989 */ /* 0x021e2400000e00ff */
        /* <DEDUP_REMOVED lines=16> */
[----:B------:R-:W-:-:S05]  /*e190*/  IMAD.IADD R4, R3, 0x1, R4 ;  /* 0x0000000103047824 */ /* 0x000fca00078e0204 */
[----:B------:R-:W-:-:S13]  /*e1a0*/  ISETP.GT.AND P6, PT, R4, UR6, PT ;  /* 0x0000000604007c0c */ /* 0x000fda000bfc4270 */
[----:B------:R-:W-:Y:S05]  /*e1b0*/  @!P6 BRA `(.L_x_424) ;  /* 0xfffffffc007ce947 */ /* 0x000fea000383ffff */
[----:B------:R-:W-:Y:S02]  /*e1c0*/  IMAD.MOV.U32 R2, RZ, RZ, R9 ;  /* 0x000000ffff027224 */ /* 0x000fe400078e0009 */
[----:B------:R-:W-:-:S07]  /*e1d0*/  IMAD.MOV.U32 R7, RZ, RZ, R3 ;  /* 0x000000ffff077224 */ /* 0x000fce00078e0003 */
.L_x_420:
[----:B------:R-:W-:-:S04]  /*e1e0*/  IMAD.IADD R7, R4, 0x1, -R7 ;  /* 0x0000000104077824 */ /* 0x000fc800078e0a07 */
[----:B------:R-:W-:-:S05]  /*e1f0*/  IMAD R3, R2, UR5, R7 ;  /* 0x0000000502037c24 */ /* 0x000fca000f8e0207 */
[----:B------:R-:W-:-:S13]  /*e200*/  ISETP.GT.AND P0, PT, R3, UR6, PT ;  /* 0x0000000603007c0c */ /* 0x000fda000bf04270 */
[----:B------:R-:W-:-:S04]  /*e210*/  VOTE.ANY R6, PT, !P0 ;  /* 0x0000000000067806 */ /* 0x000fc800040e0100 */
[----:B------:R-:W0:Y:S01]  /*e220*/  POPC R19, R6 ;  /* 0x0000000600137309 */ /* 0x000e220000000000 */
[----:B------:R-:W-:Y:S01]  /*e230*/  ISETP.NE.AND P0, PT, R6, RZ, PT ;  /* 0x000000ff0600720c */ /* 0x000fe20003f05270 */
[----:B0-----:R-:W0:Y:S02]  /*e240*/  SHFL.IDX PT, R0, R0, R19, 0x1f ;  /* 0x00001f1300007589 */ /* 0x001e2400000e0000 */
[----:B0-----:R-:W-:-:S04]  /*e250*/  IABS R4, R0 ;  /* 0x0000000000047213 */ /* 0x001fc80000000000 */
[----:B------:R-:W0:Y:S08]  /*e260*/  I2F.RP R8, R4 ;  /* 0x0000000400087306 */ /* 0x000e300000209400 */
[----:B0-----:R-:W0:Y:S02]  /*e270*/  MUFU.RCP R8, R8 ;  /* 0x0000000800087308 */ /* 0x001e240000001000 */
[----:B0-----:R-:W-:-:S06]  /*e280*/  VIADD R3, R8, 0xffffffe ;  /* 0x0ffffffe08037836 */ /* 0x001fcc0000000000 */
[----:B------:R-:W0:Y:S02]  /*e290*/  F2I.FTZ.U32.TRUNC.NTZ R3, R3 ;  /* 0x0000000300037305 */ /* 0x000e24000021f000 */
[----:B0-----:R-:W-:Y:S01]  /*e2a0*/  IMAD.MOV R11, RZ, RZ, -R3 ;  /* 0x000000ffff0b7224 */ /* 0x001fe200078e0a03 */
[----:B------:R-:W-:Y:S06]  /*e2b0*/  @!P0 BRA `(.L_x_425) ;  /* 0x0000000000088947 */ /* 0x000fec0003800000 */
[----:B------:R-:W-:-:S05]  /*e2c0*/  VIADD R9, R19, 0xffffffff ;  /* 0xffffffff13097836 */ /* 0x000fca0000000000 */
[----:B------:R0:W1:Y:S02]  /*e2d0*/  SHFL.IDX PT, R16, R2, R9, 0x1f ;  /* 0x00001f0902107589 */ /* 0x00006400000e0000 */
.L_x_425:
[----:B-1----:R-:W-:Y:S01]  /*e2e0*/  IMAD R16, R16, UR5, R7 ;  /* 0x0000000510107c24 */ /* 0x002fe2000f8e0207 */
[----:B------:R-:W-:Y:S01]  /*e2f0*/  IABS R6, R0 ;  /* 0x0000000000067213 */ /* 0x000fe20000000000 */
[----:B------:R-:W-:Y:S02]  /*e300*/  IMAD R7, R11, R4, RZ ;  /* 0x000000040b077224 */ /* 0x000fe400078e02ff */
[----:B0-----:R-:W-:Y:S01]  /*e310*/  IMAD.MOV.U32 R2, RZ, RZ, RZ ;  /* 0x000000ffff027224 */ /* 0x001fe200078e00ff */
[----:B------:R-:W-:Y:S01]  /*e320*/  IADD3 R17, -R16, UR6, RZ ;  /* 0x0000000610117c10 */ /* 0x000fe2000fffe1ff */
[----:B------:R-:W-:Y:S01]  /*e330*/  VIADD R19, R19, UR4 ;  /* 0x0000000413137c36 */ /* 0x000fe20008000000 */
[----:B------:R-:W-:Y:S01]  /*e340*/  IADD3 R6, RZ, -R6, RZ ;  /* 0x80000006ff067210 */ /* 0x000fe20007ffe0ff */
[----:B------:R-:W-:Y:S01]  /*e350*/  IMAD.HI.U32 R2, R3, R7, R2 ;  /* 0x0000000703027227 */ /* 0x000fe200078e0002 */
[----:B------:R-:W-:-:S05]  /*e360*/  IABS R3, R17 ;  /* 0x0000001100037213 */ /* 0x000fca0000000000 */
[----:B------:R-:W-:-:S04]  /*e370*/  IMAD.HI.U32 R2, R2, R3, RZ ;  /* 0x0000000302027227 */ /* 0x000fc800078e00ff */
[----:B------:R-:W-:-:S05]  /*e380*/  IMAD R3, R2, R6, R3 ;  /* 0x0000000602037224 */ /* 0x000fca00078e0203 */
[----:B------:R-:W-:-:S13]  /*e390*/  ISETP.GT.U32.AND P1, PT, R4, R3, PT ;  /* 0x000000030400720c */ /* 0x000fda0003f24070 */
[----:B------:R-:W-:Y:S02]  /*e3a0*/  @!P1 IMAD.IADD R3, R3, 0x1, -R4 ;  /* 0x0000000103039824 */ /* 0x000fe400078e0a04 */
[----:B------:R-:W-:Y:S01]  /*e3b0*/  @!P1 VIADD R2, R2, 0x1 ;  /* 0x0000000102029836 */ /* 0x000fe20000000000 */
[----:B------:R-:W-:Y:S02]  /*e3c0*/  ISETP.NE.AND P1, PT, R0, RZ, PT ;  /* 0x000000ff0000720c */ /* 0x000fe40003f25270 */
[----:B------:R-:W-:Y:S02]  /*e3d0*/  ISETP.GE.U32.AND P0, PT, R3, R4, PT ;  /* 0x000000040300720c */ /* 0x000fe40003f06070 */
[----:B------:R-:W-:-:S04]  /*e3e0*/  LOP3.LUT R3, R17, R0, RZ, 0x3c, !PT ;  /* 0x0000000011037212 */ /* 0x000fc800078e3cff */
[----:B------:R-:W-:-:S07]  /*e3f0*/  ISETP.GE.AND P2, PT, R3, RZ, PT ;  /* 0x000000ff0300720c */ /* 0x000fce0003f46270 */
[----:B------:R-:W-:-:S06]  /*e400*/  @P0 VIADD R2, R2, 0x1 ;  /* 0x0000000102020836 */ /* 0x000fcc0000000000 */
[----:B------:R-:W-:Y:S01]  /*e410*/  @!P2 IMAD.MOV R2, RZ, RZ, -R2 ;  /* 0x000000ffff02a224 */ /* 0x000fe200078e0a02 */
[----:B------:R-:W-:-:S05]  /*e420*/  @!P1 LOP3.LUT R2, RZ, R0, RZ, 0x33, !PT ;  /* 0x00000000ff029212 */ /* 0x000fca00078e33ff */
[--C-:B------:R-:W-:Y:S02]  /*e430*/  IMAD.MOV R3, RZ, RZ, -R2.reuse ;  /* 0x000000ffff037224 */ /* 0x100fe400078e0a02 */
[----:B------:R-:W-:Y:S02]  /*e440*/  IMAD.MOV.U32 R18, RZ, RZ, R2 ;  /* 0x000000ffff127224 */ /* 0x000fe400078e0002 */
[----:B------:R-:W-:Y:S01]  /*e450*/  IMAD R17, R0, R3, R17 ;  /* 0x0000000300117224 */ /* 0x000fe200078e0211 */
[----:B------:R-:W-:Y:S06]  /*e460*/  BRA `(.L_x_426) ;  /* 0x00000000000c7947 */ /* 0x000fec0003800000 */
.L_x_421:
[----:B------:R-:W-:Y:S02]  /*e470*/  IMAD.MOV.U32 R17, RZ, RZ, RZ ;  /* 0x000000ffff117224 */ /* 0x000fe400078e00ff */
[----:B------:R-:W-:Y:S02]  /*e480*/  IMAD.U32 R16, RZ, RZ, UR6 ;  /* 0x00000006ff107e24 */ /* 0x000fe4000f8e00ff */
[----:B------:R-:W-:-:S07]  /*e490*/  IMAD.MOV.U32 R18, RZ, RZ, RZ ;  /* 0x000000ffff127224 */ /* 0x000fce00078e00ff */
.L_x_426:
[----:B------:R-:W-:-:S13]  /*e4a0*/  ISETP.NE.AND P0, PT, R5, RZ, PT ;  /* 0x000000ff0500720c */ /* 0x000fda0003f05270 */
[----:B------:R-:W0:Y:S01]  /*e4b0*/  @!P0 S2R R3, SR_CgaCtaId ;  /* 0x0000000000038919 */ /* 0x000e220000008800 */
[----:B------:R-:W-:-:S04]  /*e4c0*/  @!P0 MOV R0, 0x400 ;  /* 0x0000040000008802 */ /* 0x000fc80000000f00 */
[----:B0-----:R-:W-:-:S05]  /*e4d0*/  @!P0 LEA R0, R3, R0, 0x18 ;  /* 0x0000000003008211 */ /* 0x001fca00078ec0ff */
[----:B------:R0:W-:Y:S01]  /*e4e0*/  @!P0 STS.128 [R0+0x368d0], R16 ;  /* 0x0368d01000008388 */ /* 0x0001e20000000c00 */
[----:B------:R-:W-:Y:S06]  /*e4f0*/  BAR.ARV 0x5, 0x180 ;  /* 0x0146000000007b1d */ /* 0x000fec0000002000 */
.L_x_419:
[----:B0-----:R-:W-:Y:S01]  /*e500*/  MOV R0, 0x1 ;  /* 0x0000000100007802 */ /* 0x001fe20000000f00 */
[----:B------:R0:W-:Y:S01]  /*e510*/  STL [R1+0x50], RZ ;  /* 0x000050ff01007387 */ /* 0x0001e20000100800 */
[----:B------:R-:W-:Y:S02]  /*e520*/  ULDC UR4, c[0x0][0xc3c] ;  /* 0x00030f0000047ab9 */ /* 0x000fe40000000800 */
[----:B-1----:R-:W-:Y:S01]  /*e530*/  ISETP.GE.AND P0, PT, R19, UR4, PT ;  /* 0x0000000413007c0c */ /* 0x002fe2000bf06270 */
[----:B------:R0:W-:Y:S04]  /*e540*/  STL [R1+0x10], R0 ;  /* 0x0000100001007387 */ /* 0x0001e80000100800 */
[----:B------:R0:W-:Y:S08]  /*e550*/  STL [R1+0x8], RZ ;  /* 0x000008ff01007387 */ /* 0x0001f00000100800 */
[----:B0-----:R-:W-:Y:S05]  /*e560*/  @P0 BRA `(.L_x_427) ;  /* 0x0000005400f80947 */ /* 0x001fea0003800000 */
[----:B------:R-:W0:Y:S01]  /*e570*/  S2R R5, SR_TID.X ;  /* 0x0000000000057919 */ /* 0x000e220000002100 */
[----:B------:R-:W1:Y:S01]  /*e580*/  S2UR UR5, SR_CgaCtaId ;  /* 0x00000000000579c3 */ /* 0x000e620000008800 */
[----:B------:R-:W-:Y:S01]  /*e590*/  UMOV UR4, 0x400 ;  /* 0x0000040000047882 */ /* 0x000fe20000000000 */
[----:B------:R-:W-:Y:S01]  /*e5a0*/  BSSY B8, `(.L_x_427) ;  /* 0x000057a000087945 */ /* 0x000fe20003800000 */
[----:B------:R-:W-:Y:S01]  /*e5b0*/  ULDC UR38, c[0x0][0xc] ;  /* 0x0000030000267ab9 */ /* 0x000fe20000000800 */
[----:B------:R-:W-:Y:S01]  /*e5c0*/  ULDC.64 UR36, c[0x0][0x198] ;  /* 0x0000660000247ab9 */ /* 0x000fe20000000a00 */
[----:B-1----:R-:W-:Y:S01]  /*e5d0*/  ULEA UR4, UR5, UR4, 0x18 ;  /* 0x0000000405047291 */ /* 0x002fe2000f8ec03f */
[C---:B0-----:R-:W-:Y:S01]  /*e5e0*/  IMAD.SHL.U32 R0, R5.reuse, 0x8, RZ ;  /* 0x0000000805007824 */ /* 0x041fe200078e00ff */
[----:B------:R-:W-:-:S04]  /*e5f0*/  LOP3.LUT R4, R5, 0x7f, RZ, 0xc0, !PT ;  /* 0x0000007f05047812 */ /* 0x000fc800078ec0ff */
[C---:B------:R-:W-:Y:S02]  /*e600*/  LOP3.LUT R2, R0.reuse, 0x1f8, RZ, 0xc0, !PT ;  /* 0x000001f800027812 */ /* 0x040fe400078ec0ff */
[----:B------:R-:W-:Y:S02]  /*e610*/  LOP3.LUT R0, R0, 0x38, RZ, 0xc0, !PT ;  /* 0x0000003800007812 */ /* 0x000fe400078ec0ff */
[----:B------:R-:W-:Y:S01]  /*e620*/  LOP3.LUT R3, R2, 0x38, R5, 0x78, !PT ;  /* 0x0000003802037812 */ /* 0x000fe200078e7805 */
[----:B------:R-:W-:-:S05]  /*e630*/  IMAD.SHL.U32 R2, R4, 0x8, RZ ;  /* 0x0000000804027824 */ /* 0x000fca00078e00ff */
[----:B------:R-:W-:Y:S01]  /*e640*/  LOP3.LUT R3, R3, 0x200, R2, 0xf8, !PT ;  /* 0x0000020003037812 */ /* 0x000fe200078ef802 */
[----:B------:R-:W-:Y:S01]  /*e650*/  IMAD.SHL.U32 R2, R5, 0x10, RZ ;  /* 0x0000001005027824 */ /* 0x000fe200078e00ff */
[----:B------:R-:W-:Y:S01]  /*e660*/  SHF.R.U32.HI R5, RZ, 0x3, R4 ;  /* 0x00000003ff057819 */ /* 0x000fe20000011604 */
[----:B------:R-:W-:-:S03]  /*e670*/  IMAD.U32 R4, RZ, RZ, UR4 ;  /* 0x00000004ff047e24 */ /* 0x000fc6000f8e00ff */
[----:B------:R-:W-:Y:S01]  /*e680*/  LOP3.LUT R2, R5, 0x70, R2, 0xf8, !PT ;  /* 0x0000007005027812 */ /* 0x000fe200078ef802 */
[----:B------:R-:W-:Y:S01]  /*e690*/  IMAD R3, R3, 0x2, R4 ;  /* 0x0000000203037824 */ /* 0x000fe200078e0204 */
[----:B------:R-:W-:Y:S01]  /*e6a0*/  STL [R1+0x4], R4 ;  /* 0x0000040401007387 */ /* 0x000fe20000100800 */
[----:B------:R-:W-:-:S03]  /*e6b0*/  IMAD.MOV.U32 R2, RZ, RZ, 0x1 ;  /* 0x00000001ff027424 */ /* 0x000fc600078e00ff */
[----:B------:R-:W-:Y:S04]  /*e6c0*/  STL [R1+0x24], R3 ;  /* 0x0000240301007387 */ /* 0x000fe80000100800 */
[----:B------:R-:W-:Y:S04]  /*e6d0*/  STL [R1+0x8], RZ ;  /* 0x000008ff01007387 */ /* 0x000fe80000100800 */
[----:B------:R0:W-:Y:S04]  /*e6e0*/  STL [R1+0x10], R2 ;  /* 0x0000100201007387 */ /* 0x0001e80000100800 */
[----:B------:R1:W-:Y:S01]  /*e6f0*/  STL [R1+0x50], RZ ;  /* 0x000050ff01007387 */ /* 0x0003e20000100800 */
[----:B0-----:R-:W-:-:S02]  /*e700*/  LOP3.LUT R2, R0, 0x40, RZ, 0xfc, !PT ;  /* 0x0000004000027812 */ /* 0x001fc400078efcff */
[----:B-1----:R-:W-:-:S07]  /*e710*/  LOP3.LUT R0, R0, 0x80, RZ, 0xfc, !PT ;  /* 0x0000008000007812 */ /* 0x002fce00078efcff */
.L_x_533:
[----:B0--3--:R-:W0:Y:S02]  /*e720*/  LDC.64 R2, c[0x0][0xc88] ;  /* 0x00032200ff027b82 */ /* 0x009e240000000a00 */
[----:B0-----:R-:W-:-:S05]  /*e730*/  IMAD.WIDE R2, R19, 0x4, R2 ;  /* 0x0000000413027825 */ /* 0x001fca00078e0202 */
[----:B------:R-:W2:Y:S01]  /*e740*/  LDG.E R11, desc[UR60][R2.64] ;  /* 0x0000003c020b7981 */ /* 0x000ea2000c1e1900 */
[----:B------:R-:W-:Y:S05]  /*e750*/  YIELD ;  /* 0x0000000000007946 */ /* 0x000fea0003800000 */
[----:B------:R-:W-:Y:S01]  /*e760*/  ULDC.64 UR4, c[0x0][0xa28] ;  /* 0x00028a0000047ab9 */ /* 0x000fe20000000a00 */
[----:B------:R-:W-:Y:S01]  /*e770*/  IMAD.MOV.U32 R0, RZ, RZ, RZ ;  /* 0x000000ffff007224 */ /* 0x000fe200078e00ff */
[----:B------:R-:W-:Y:S01]  /*e780*/  ISETP.NE.U32.AND P0, PT, RZ, UR4, PT ;  /* 0x00000004ff007c0c */ /* 0x000fe2000bf05070 */
[----:B------:R-:W-:Y:S01]  /*e790*/  IMAD.MOV.U32 R6, RZ, RZ, RZ ;  /* 0x000000ffff067224 */ /* 0x000fe200078e00ff */
[----:B------:R-:W-:Y:S01]  /*e7a0*/  ULDC.64 UR6, c[0x0][0xa18] ;  /* 0x0002860000067ab9 */ /* 0x000fe20000000a00 */
[----:B------:R-:W-:Y:S01]  /*e7b0*/  ULDC.64 UR8, c[0x0][0xa08] ;  /* 0x0002820000087ab9 */ /* 0x000fe20000000a00 */
[----:B------:R-:W-:-:S02]  /*e7c0*/  ISETP.NE.AND.EX P0, PT, RZ, UR5, PT, P0 ;  /* 0x00000005ff007c0c */ /* 0x000fc4000bf05300 */
[----:B--2---:R-:W-:Y:S01]  /*e7d0*/  SHF.R.S32.HI R4, RZ, 0x1f, R11 ;  /* 0x0000001fff047819 */ /* 0x004fe2000001140b */
[----:B------:R-:W-:-:S10]  /*e7e0*/  IMAD.SHL.U32 R10, R11, 0x4, RZ ;  /* 0x000000040b0a7824 */ /* 0x000fd400078e00ff */
[C---:B------:R-:W-:Y:S01]  /*e7f0*/  @P0 LEA R2, P1, R11.reuse, UR4, 0x2 ;  /* 0x000000040b020c11 */ /* 0x040fe2000f8210ff */
[----:B------:R-:W-:Y:S03]  /*e800*/  STL [R1+0x28], R11 ;  /* 0x0000280b01007387 */ /* 0x000fe60000100800 */
[C-C-:B------:R-:W-:Y:S01]  /*e810*/  @P0 LEA.HI.X R3, R11.reuse, UR5, R4.reuse, 0x2, P1 ;  /* 0x000000050b030c11 */ /* 0x140fe200088f1404 */
[----:B------:R-:W-:Y:S01]  /*e820*/  ULDC.64 UR4, c[0x0][0xa00] ;  /* 0x0002800000047ab9 */ /* 0x000fe20000000a00 */
[----:B------:R-:W-:Y:S01]  /*e830*/  SHF.L.U64.HI R9, R11, 0x2, R4 ;  /* 0x000000020b097819 */ /* 0x000fe20000010204 */
[----:B------:R0:W-:Y:S01]  /*e840*/  STL [R1+0x38], R4 ;  /* 0x0000380401007387 */ /* 0x0001e20000100800 */
[----:B------:R-:W-:-:S03]  /*e850*/  ISETP.NE.U32.AND P1, PT, RZ, UR4, PT ;  /* 0x00000004ff007c0c */ /* 0x000fc6000bf25070 */
[----:B-1---5:R1:W5:Y:S01]  /*e860*/  @P0 LDG.E R0, desc[UR60][R2.64] ;  /* 0x0000003c02000981 */ /* 0x022362000c1e1900 */
[----:B------:R-:W-:Y:S01]  /*e870*/  ISETP.NE.AND.EX P1, PT, RZ, UR5, PT, P1 ;  /* 0x00000005ff007c0c */ /* 0x000fe2000bf25310 */
[----:B----4-:R-:W-:Y:S01]  /*e880*/  IMAD.MOV.U32 R8, RZ, RZ, RZ ;  /* 0x000000ffff087224 */ /* 0x010fe200078e00ff */
[----:B------:R-:W-:Y:S01]  /*e890*/  ISETP.NE.U32.AND P2, PT, RZ, UR6, PT ;  /* 0x00000006ff007c0c */ /* 0x000fe2000bf45070 */
[----:B------:R-:W-:Y:S01]  /*e8a0*/  STL [R1], R10 ;  /* 0x0000000a01007387 */ /* 0x000fe20000100800 */
[----:B------:R-:W-:Y:S02]  /*e8b0*/  ISETP.NE.U32.AND P0, PT, RZ, UR8, PT ;  /* 0x00000008ff007c0c */ /* 0x000fe4000bf05070 */
[----:B------:R-:W-:Y:S01]  /*e8c0*/  ISETP.NE.AND.EX P2, PT, RZ, UR7, PT, P2 ;  /* 0x00000007ff007c0c */ /* 0x000fe2000bf45320 */
[----:B------:R-:W-:Y:S01]  /*e8d0*/  STL [R1+0x1c], R9 ;  /* 0x00001c0901007387 */ /* 0x000fe20000100800 */
[----:B------:R-:W-:Y:S02]  /*e8e0*/  ISETP.NE.AND.EX P0, PT, RZ, UR9, PT, P0 ;  /* 0x00000009ff007c0c */ /* 0x000fe4000bf05300 */
[----:B-1----:R-:W-:-:S02]  /*e8f0*/  IADD3 R2, P3, R10, UR4, RZ ;  /* 0x000000040a027c10 */ /* 0x002fc4000ff7e0ff */
[----:B0-----:R-:W-:Y:S02]  /*e900*/  IADD3 R4, P4, R10, UR8, RZ ;  /* 0x000000080a047c10 */ /* 0x001fe4000ff9e0ff */
[C---:B------:R-:W-:Y:S01]  /*e910*/  IADD3.X R3, R9.reuse, UR5, RZ, P3, !PT ;  /* 0x0000000509037c10 */ /* 0x040fe20009ffe4ff */
[----:B------:R-:W-:Y:S01]  /*e920*/  ULDC UR4, c[0x0][0x288] ;  /* 0x0000a20000047ab9 */ /* 0x000fe20000000800 */
[----:B------:R-:W-:-:S03]  /*e930*/  IADD3.X R5, R9, UR9, RZ, P4, !PT ;  /* 0x0000000909057c10 */ /* 0x000fc6000a7fe4ff */
[----:B------:R-:W2:Y:S01]  /*e940*/  @P1 LDG.E R6, desc[UR60][R2.64] ;  /* 0x0000003c02061981 */ /* 0x000ea2000c1e1900 */
[----:B------:R-:W-:Y:S01]  /*e950*/  MOV R12, UR4 ;  /* 0x00000004000c7c02 */ /* 0x000fe20008000f00 */
[----:B------:R-:W-:Y:S02]  /*e960*/  ULDC.64 UR4, c[0x0][0x418] ;  /* 0x0001060000047ab9 */ /* 0x000fe40000000a00 */
[----:B------:R-:W5:Y:S04]  /*e970*/  @P0 LDG.E R8, desc[UR60][R4.64] ;  /* 0x0000003c04080981 */ /* 0x000f68000c1e1900 */
[----:B--2---:R0:W-:Y:S02]  /*e980*/  STL [R1+0x34], R6 ;  /* 0x0000340601007387 */ /* 0x0041e40000100800 */
[----:B0-----:R-:W-:-:S04]  /*e990*/  @P2 IADD3 R6, P3, R10, UR6, RZ ;  /* 0x000000060a062c10 */ /* 0x001fc8000ff7e0ff */
[----:B------:R-:W-:-:S05]  /*e9a0*/  @P2 IADD3.X R7, R9, UR7, RZ, P3, !PT ;  /* 0x0000000709072c10 */ /* 0x000fca0009ffe4ff */
[----:B------:R0:W2:Y:S01]  /*e9b0*/  @P2 LDG.E R12, desc[UR60][R6.64] ;  /* 0x0000003c060c2981 */ /* 0x0000a2000c1e1900 */
[----:B------:R-:W-:-:S03]  /*e9c0*/  UISETP.NE.U32.AND UP0, UPT, UR4, URZ, UPT ;  /* 0x0000003f0400728c */ /* 0x000fc6000bf05070 */
[----:B------:R-:W-:Y:S01]  /*e9d0*/  ULDC UR4, c[0x0][0x424] ;  /* 0x0001090000047ab9 */ /* 0x000fe20000000800 */
[----:B------:R-:W-:-:S03]  /*e9e0*/  UISETP.NE.AND.EX UP0, UPT, UR5, URZ, UPT, UP0 ;  /* 0x0000003f0500728c */ /* 0x000fc6000bf05300 */
[----:B------:R-:W-:Y:S01]  /*e9f0*/  ULDC UR5, c[0x0][0x2f0] ;  /* 0x0000bc0000057ab9 */ /* 0x000fe20000000800 */
[----:B------:R-:W-:-:S04]  /*ea00*/  USEL UR4, UR4, 0x1, UP0 ;  /* 0x0000000104047887 */ /* 0x000fc80008000000 */
[----:B------:R-:W-:-:S06]  /*ea10*/  UIMAD UR4, UR4, UR5, URZ ;  /* 0x00000005040472a4 */ /* 0x000fcc000f8e023f */
[----:B0-----:R-:W-:Y:S01]  /*ea20*/  IMAD.U32 R6, RZ, RZ, UR4 ;  /* 0x00000004ff067e24 */ /* 0x001fe2000f8e00ff */
[----:B--2---:R0:W-:Y:S01]  /*ea30*/  STL [R1+0x3c], R12 ;  /* 0x00003c0c01007387 */ /* 0x0041e20000100800 */
[----:B------:R-:W-:Y:S05]  /*ea40*/  @P2 BRA `(.L_x_428) ;  /* 0x0000000000142947 */ /* 0x000fea0003800000 */
[----:B------:R-:W-:Y:S05]  /*ea50*/  @!P1 BRA `(.L_x_428) ;  /* 0x0000000000109947 */ /* 0x000fea0003800000 */
[----:B------:R-:W2:Y:S04]  /*ea60*/  LDG.E R7, desc[UR60][R2.64] ;  /* 0x0000003c02077981 */ /* 0x000ea8000c1e1900 */
[----:B------:R-:W2:Y:S02]  /*ea70*/  LDG.E R2, desc[UR60][R2.64+0x4] ;  /* 0x0000043c02027981 */ /* 0x000ea4000c1e1900 */
[----:B--2---:R-:W-:-:S05]  /*ea80*/  IMAD.IADD R2, R2, 0x1, -R7 ;  /* 0x0000000102027824 */ /* 0x004fca00078e0a07 */
[----:B------:R1:W-:Y:S02]  /*ea90*/  STL [R1+0x3c], R2 ;  /* 0x00003c0201007387 */ /* 0x0003e40000100800 */
.L_x_428:
[----:B-1----:R-:W-:Y:S01]  /*eaa0*/  IMAD.MOV.U32 R2, RZ, RZ, R11 ;  /* 0x000000ffff027224 */ /* 0x002fe200078e000b */
[----:B------:R-:W-:Y:S01]  /*eab0*/  ULDC.64 UR4, c[0x0][0xa20] ;  /* 0x0002880000047ab9 */ /* 0x000fe20000000a00 */
[----:B-----5:R-:W-:Y:S01]  /*eac0*/  IMAD.IADD R3, R8, 0x1, R0 ;  /* 0x0000000108037824 */ /* 0x020fe200078e0200 */
[----:B------:R-:W-:Y:S02]  /*ead0*/  ISETP.NE.U32.AND P1, PT, RZ, UR4, PT ;  /* 0x00000004ff007c0c */ /* 0x000fe4000bf25070 */
[----:B------:R1:W-:Y:S02]  /*eae0*/  STL [R1+0xc], R2 ;  /* 0x00000c0201007387 */ /* 0x0003e40000100800 */
[----:B------:R-:W-:Y:S02]  /*eaf0*/  ISETP.NE.AND.EX P1, PT, RZ, UR5, PT, P1 ;  /* 0x00000005ff007c0c */ /* 0x000fe4000bf25310 */
[----:B------:R1:W-:Y:S11]  /*eb00*/  STL [R1+0x18], R3 ;  /* 0x0000180301007387 */ /* 0x0003f60000100800 */
[----:B-1----:R-:W-:Y:S05]  /*eb10*/  @!P1 BRA `(.L_x_429) ;  /* 0x0000000000109947 */ /* 0x002fea0003800000 */
[----:B------:R-:W-:-:S04]  /*eb20*/  IADD3 R6, P0, R10, UR4, RZ ;  /* 0x000000040a067c10 */ /* 0x000fc8000ff1e0ff */
[----:B------:R-:W-:-:S05]  /*eb30*/  IADD3.X R7, R9, UR5, RZ, P0, !PT ;  /* 0x0000000509077c10 */ /* 0x000fca00087fe4ff */
[----:B------:R1:W5:Y:S01]  /*eb40*/  LDG.E R6, desc[UR60][R6.64] ;  /* 0x0000003c06067981 */ /* 0x000362000c1e1900 */
[----:B------:R-:W-:Y:S05]  /*eb50*/  BRA `(.L_x_430) ;  /* 0x0000000000107947 */ /* 0x000fea0003800000 */
.L_x_429:
[----:B------:R-:W-:Y:S05]  /*eb60*/  @!P0 BRA `(.L_x_430) ;  /* 0x00000000000c8947 */ /* 0x000fea0003800000 */
[----:B------:R-:W2:Y:S04]  /*eb70*/  LDG.E R6, desc[UR60][R4.64] ;  /* 0x0000003c04067981 */ /* 0x000ea8000c1e1900 */
[----:B------:R-:W2:Y:S02]  /*eb80*/  LDG.E R4, desc[UR60][R4.64+0x4] ;  /* 0x0000043c04047981 */ /* 0x000ea4000c1e1900 */
[----:B--2---:R-:W-:-:S07]  /*eb90*/  IMAD.IADD R6, R4, 0x1, -R6 ;  /* 0x0000000104067824 */ /* 0x004fce00078e0a06 */
.L_x_430:
[----:B-----5:R-:W-:Y:S01]  /*eba0*/  IMAD.IADD R0, R6, 0x1, -R0 ;  /* 0x0000000106007824 */ /* 0x020fe200078e0a00 */
[----:B------:R-:W-:Y:S01]  /*ebb0*/  BSSY B7, `(.L_x_431) ;  /* 0x0000476000077945 */ /* 0x000fe20003800000 */
[----:B------:R-:W-:Y:S02]  /*ebc0*/  IMAD.MOV.U32 R2, RZ, RZ, RZ ;  /* 0x000000ffff027224 */ /* 0x000fe400078e00ff */
[C---:B------:R-:W-:Y:S01]  /*ebd0*/  VIADD R3, R0.reuse, 0x6f ;  /* 0x0000006f00037836 */ /* 0x040fe20000000000 */
[----:B------:R2:W-:Y:S01]  /*ebe0*/  STL [R1+0x40], R0 ;  /* 0x0000400001007387 */ /* 0x0005e20000100800 */
[----:B------:R-:W-:Y:S02]  /*ebf0*/  ISETP.GT.AND P0, PT, R0, RZ, PT ;  /* 0x000000ff0000720c */ /* 0x000fe40003f04270 */
[----:B------:R-:W-:-:S05]  /*ec00*/  IMAD.HI R2, R3, -0x6db6db6d, R2 ;  /* 0x9249249303027827 */ /* 0x000fca00078e0202 */
[----:B--2---:R-:W-:-:S04]  /*ec10*/  SHF.R.U32.HI R0, RZ, 0x1f, R2 ;  /* 0x0000001fff007819 */ /* 0x004fc80000011602 */
[----:B------:R-:W-:-:S05]  /*ec20*/  LEA.HI.SX32 R0, R2, R0, 0x1a ;  /* 0x0000000002007211 */ /* 0x000fca00078fd2ff */
[----:B------:R2:W-:Y:S01]  /*ec30*/  STL [R1+0x30], R0 ;  /* 0x0000300001007387 */ /* 0x0005e20000100800 */
[----:B------:R-:W-:Y:S05]  /*ec40*/  @P0 BRA `(.L_x_432) ;  /* 0x0000000000440947 */ /* 0x000fea0003800000 */
[----:B------:R-:W3:Y:S02]  /*ec50*/  S2R R4, SR_TID.X ;  /* 0x0000000000047919 */ /* 0x000ee40000002100 */
[----:B---3--:R-:W-:-:S04]  /*ec60*/  LOP3.LUT R4, R4, 0x7f, RZ, 0xc0, !PT ;  /* 0x0000007f04047812 */ /* 0x008fc800078ec0ff */
[----:B------:R-:W-:-:S13]  /*ec70*/  ISETP.NE.AND P0, PT, R4, RZ, PT ;  /* 0x000000ff0400720c */ /* 0x000fda0003f05270 */
[----:B------:R-:W-:Y:S05]  /*ec80*/  @P0 BRA `(.L_x_433) ;  /* 0x0000004400a00947 */ /* 0x000fea0003800000 */
[----:B------:R-:W3:Y:S01]  /*ec90*/  S2R R3, SR_LANEID ;  /* 0x0000000000037919 */ /* 0x000ee20000000000 */
[----:B------:R-:W-:Y:S02]  /*eca0*/  VOTEU.ANY UR4, UPT, PT ;  /* 0x0000000000047886 */ /* 0x000fe400038e0100 */
[----:B--2---:R-:W3:Y:S08]  /*ecb0*/  FLO.U32 R0, UR4 ;  /* 0x0000000400007d00 */ /* 0x004ef000080e0000 */
[----:B------:R-:W2:Y:S01]  /*ecc0*/  POPC R5, UR4 ;  /* 0x0000000400057d09 */ /* 0x000ea20008000000 */
[----:B---3--:R-:W-:-:S02]  /*ecd0*/  ISETP.EQ.U32.AND P0, PT, R0, R3, PT ;  /* 0x000000030000720c */ /* 0x008fc40003f02070 */
[----:B------:R-:W2:Y:S11]  /*ece0*/  LDC.64 R2, c[0x0][0xc60] ;  /* 0x00031800ff027b82 */ /* 0x000eb60000000a00 */
[----:B--2---:R-:W2:Y:S01]  /*ecf0*/  @P0 ATOMG.E.ADD.STRONG.GPU PT, R3, desc[UR60][R2.64], R5 ;  /* 0x00000005020309a8 */ /* 0x004ea200081ee1fc */
[----:B------:R-:W3:Y:S02]  /*ed00*/  S2R R4, SR_LTMASK ;  /* 0x0000000000047919 */ /* 0x000ee40000003900 */
[----:B---3--:R-:W-:-:S04]  /*ed10*/  LOP3.LUT R4, R4, UR4, RZ, 0xc0, !PT ;  /* 0x0000000404047c12 */ /* 0x008fc8000f8ec0ff */
[----:B-1----:R-:W1:Y:S01]  /*ed20*/  POPC R7, R4 ;  /* 0x0000000400077309 */ /* 0x002e620000000000 */
[----:B--2---:R-:W1:Y:S02]  /*ed30*/  SHFL.IDX PT, R0, R3, R0, 0x1f ;  /* 0x00001f0003007589 */ /* 0x004e6400000e0000 */
[----:B-1----:R-:W-:Y:S01]  /*ed40*/  IADD3 R16, R0, UR38, R7 ;  /* 0x0000002600107c10 */ /* 0x002fe2000fffe007 */
[----:B------:R-:W-:Y:S06]  /*ed50*/  BRA `(.L_x_433) ;  /* 0x00000044006c7947 */ /* 0x000fec0003800000 */
.L_x_432:
[----:B--2---:R-:W2:Y:S01]  /*ed60*/  LDL R0, [R1+0x4] ;  /* 0x0000040001007983 */ /* 0x004ea20000100800 */
[----:B------:R-:W-:Y:S01]  /*ed70*/  BSSY B6, `(.L_x_434) ;  /* 0x0000014000067945 */ /* 0x000fe20003800000 */
[----:B--2---:R-:W-:-:S05]  /*ed80*/  VIADD R0, R0, 0x21400 ;  /* 0x0002140000007836 */ /* 0x004fca0000000000 */
[----:B------:R-:W-:-:S13]  /*ed90*/  LOP3.LUT P0, RZ, R0, 0x3ff, RZ, 0xc0, !PT ;  /* 0x000003ff00ff7812 */ /* 0x000fda000780c0ff */
[----:B------:R-:W-:Y:S05]  /*eda0*/  @!P0 BRA `(.L_x_435) ;  /* 0x0000000000408947 */ /* 0x000fea0003800000 */
[----:B------:R-:W-:Y:S01]  /*edb0*/  MOV R2, 0x0 ;  /* 0x0000000000027802 */ /* 0x000fe20000000f00 */
[----:B------:R-:W-:Y:S01]  /*edc0*/  ULDC.64 UR6, c[0x4][0xa8] ;  /* 0x01002a0000067ab9 */ /* 0x000fe20000000a00 */
[----:B------:R-:W-:Y:S01]  /*edd0*/  ULDC.64 UR8, c[0x4][0xb0] ;  /* 0x01002c0000087ab9 */ /* 0x000fe20000000a00 */
[----:B------:R-:W-:Y:S01]  /*ede0*/  ULDC.64 UR4, c[0x4][0x8] ;  /* 0x0100020000047ab9 */ /* 0x000fe20000000a00 */
[----:B------:R-:W-:Y:S01]  /*edf0*/  IMAD.U32 R4, RZ, RZ, UR6 ;  /* 0x00000006ff047e24 */ /* 0x000fe2000f8e00ff */
[----:B------:R-:W-:Y:S01]  /*ee00*/  MOV R5, UR7 ;  /* 0x0000000700057c02 */ /* 0x000fe20008000f00 */
[----:B------:R-:W2:Y:S01]  /*ee10*/  LDC.64 R2, c[0x4][R2] ;  /* 0x0100000002027b82 */ /* 0x000ea20000000a00 */
[----:B------:R-:W-:Y:S02]  /*ee20*/  IMAD.U32 R6, RZ, RZ, UR8 ;  /* 0x00000008ff067e24 */ /* 0x000fe4000f8e00ff */
[----:B-1----:R-:W-:Y:S02]  /*ee30*/  IMAD.U32 R7, RZ, RZ, UR9 ;  /* 0x00000009ff077e24 */ /* 0x002fe4000f8e00ff */
[----:B------:R-:W-:-:S02]  /*ee40*/  IMAD.U32 R10, RZ, RZ, UR4 ;  /* 0x00000004ff0a7e24 */ /* 0x000fc4000f8e00ff */
[----:B------:R-:W-:Y:S02]  /*ee50*/  IMAD.U32 R11, RZ, RZ, UR5 ;  /* 0x00000005ff0b7e24 */ /* 0x000fe4000f8e00ff */
[----:B------:R-:W-:Y:S02]  /*ee60*/  IMAD.MOV.U32 R8, RZ, RZ, 0x70 ;  /* 0x00000070ff087424 */ /* 0x000fe400078e00ff */
[----:B0-----:R-:W-:Y:S02]  /*ee70*/  IMAD.MOV.U32 R12, RZ, RZ, 0x1 ;  /* 0x00000001ff0c7424 */ /* 0x001fe400078e00ff */
[----:B------:R-:W-:-:S07]  /*ee80*/  IMAD.MOV.U32 R13, RZ, RZ, RZ ;  /* 0x000000ffff0d7224 */ /* 0x000fce00078e00ff */
[----:B------:R-:W-:-:S07]  /*ee90*/  LEPC R20, `(.L_x_435) ;  /* 0x000000001014794e */ /* 0x000fce0000000000 */
[----:B--2---:R-:W-:Y:S05]  /*eea0*/  CALL.ABS.NOINC R2 ;  /* 0x0000000002007343 */ /* 0x004fea0003c00000 */
.L_x_435:
[----:B------:R-:W-:Y:S05]  /*eeb0*/  BSYNC B6 ;  /* 0x0000000000067941 */ /* 0x000fea0003800000 */
.L_x_434:
[----:B------:R-:W2:Y:S01]  /*eec0*/  LDL R2, [R1+0x4] ;  /* 0x0000040001027983 */ /* 0x000ea20000100800 */
        /* <DEDUP_REMOVED lines=8> */
[----:B------:R2:W3:Y:S01]  /*ef50*/  LDC.64 R2, c[0x4][R0] ;  /* 0x0100000000027b82 */ /* 0x0004e20000000a00 */
[----:B------:R-:W-:Y:S01]  /*ef60*/  IMAD.U32 R4, RZ, RZ, UR6 ;  /* 0x00000006ff047e24 */ /* 0x000fe2000f8e00ff */
[----:B------:R-:W-:Y:S01]  /*ef70*/  MOV R6, UR8 ;  /* 0x0000000800067c02 */ /* 0x000fe20008000f00 */
[----:B------:R-:W-:Y:S02]  /*ef80*/  IMAD.U32 R5, RZ, RZ, UR7 ;  /* 0x00000007ff057e24 */ /* 0x000fe4000f8e00ff */
[----:B-1----:R-:W-:Y:S02]  /*ef90*/  IMAD.U32 R7, RZ, RZ, UR9 ;  /* 0x00000009ff077e24 */ /* 0x002fe4000f8e00ff */
[----:B------:R-:W-:-:S02]  /*efa0*/  IMAD.U32 R10, RZ, RZ, UR4 ;  /* 0x00000004ff0a7e24 */ /* 0x000fc4000f8e00ff */
[----:B------:R-:W-:Y:S02]  /*efb0*/  IMAD.U32 R11, RZ, RZ, UR5 ;  /* 0x00000005ff0b7e24 */ /* 0x000fe4000f8e00ff */
[----:B------:R-:W-:Y:S02]  /*efc0*/  IMAD.MOV.U32 R8, RZ, RZ, 0x70 ;  /* 0x00000070ff087424 */ /* 0x000fe400078e00ff */
[----:B0-----:R-:W-:Y:S02]  /*efd0*/  IMAD.MOV.U32 R12, RZ, RZ, 0x1 ;  /* 0x00000001ff0c7424 */ /* 0x001fe400078e00ff */
[----:B--2---:R-:W-:-:S07]  /*efe0*/  IMAD.MOV.U32 R13, RZ, RZ, RZ ;  /* 0x000000ffff0d7224 */ /* 0x004fce00078e00ff */
[----:B------:R-:W-:-:S07]  /*eff0*/  LEPC R20, `(.L_x_438) ;  /* 0x000000001014794e */ /* 0x000fce0000000000 */
[----:B---3--:R-:W-:Y:S05]  /*f000*/  CALL.ABS.NOINC R2 ;  /* 0x0000000002007343 */ /* 0x008fea0003c00000 */
.L_x_438:
[----:B------:R-:W-:Y:S01]  /*f010*/  MOV R2, 0x0 ;  /* 0x0000000000027802 */ /* 0x000fe20000000f00 */
[----:B------:R-:W-:Y:S01]  /*f020*/  ULDC.64 UR6, c[0x4][0xa8] ;  /* 0x01002a0000067ab9 */ /* 0x000fe20000000a00 */
[----:B------:R-:W-:Y:S01]  /*f030*/  ULDC.64 UR8, c[0x4][0xb0] ;  /* 0x01002c0000087ab9 */ /* 0x000fe20000000a00 */
[----:B------:R-:W-:Y:S01]  /*f040*/  ULDC.64 UR4, c[0x4][0x18] ;  /* 0x0100060000047ab9 */ /* 0x000fe20000000a00 */
[----:B------:R-:W-:Y:S01]  /*f050*/  IMAD.U32 R4, RZ, RZ, UR6 ;  /* 0x00000006ff047e24 */ /* 0x000fe2000f8e00ff */
        /* <DEDUP_REMOVED lines=10> */
[----:B0-----:R-:W-:Y:S05]  /*f100*/  CALL.ABS.NOINC R2 ;  /* 0x0000000002007343 */ /* 0x001fea0003c00000 */
.L_x_437:
[----:B------:R-:W-:Y:S05]  /*f110*/  BSYNC B6 ;  /* 0x0000000000067941 */ /* 0x000fea0003800000 */
.L_x_436:
[----:B------:R-:W2:Y:S01]  /*f120*/  LDL.LU R2, [R1] ;  /* 0x0000000001027983 */ /* 0x000ea20000300800 */
[----:B------:R-:W-:-:S03]  /*f130*/  ULDC.64 UR4, c[0x0][0x9f8] ;  /* 0x00027e0000047ab9 */ /* 0x000fc60000000a00 */
[----:B------:R-:W3:Y:S04]  /*f140*/  LDL.LU R4, [R1+0x1c] ;  /* 0x00001c0001047983 */ /* 0x000ee80000300800 */
[----:B-1----:R-:W4:Y:S01]  /*f150*/  LDL R7, [R1+0xc] ;  /* 0x00000c0001077983 */ /* 0x002f220000100800 */
[----:B------:R-:W-:-:S03]  /*f160*/  ISETP.NE.U32.AND P0, PT, RZ, UR4, PT ;  /* 0x00000004ff007c0c */ /* 0x000fc6000bf05070 */
[----:B------:R-:W5:Y:S01]  /*f170*/  LDL R0, [R1+0x30] ;  /* 0x0000300001007983 */ /* 0x000f620000100800 */
[----:B------:R-:W-:-:S13]  /*f180*/  ISETP.NE.AND.EX P0, PT, RZ, UR5, PT, P0 ;  /* 0x00000005ff007c0c */ /* 0x000fda000bf05300 */
[----:B--2---:R-:W-:-:S04]  /*f190*/  @P0 IADD3 R2, P1, R2, UR4, RZ ;  /* 0x0000000402020c10 */ /* 0x004fc8000ff3e0ff */
[----:B---3--:R-:W-:Y:S01]  /*f1a0*/  @P0 IADD3.X R3, R4, UR5, RZ, P1, !PT ;  /* 0x0000000504030c10 */ /* 0x008fe20008ffe4ff */
[----:B------:R-:W-:-:S04]  /*f1b0*/  ULDC.64 UR4, c[0x0][0xa08] ;  /* 0x0002820000047ab9 */ /* 0x000fc80000000a00 */
[----:B----4-:R1:W2:Y:S01]  /*f1c0*/  @P0 LDG.E R7, desc[UR60][R2.64] ;  /* 0x0000003c02070981 */ /* 0x0102a2000c1e1900 */
[----:B-----5:R-:W-:Y:S01]  /*f1d0*/  VIADD R9, R0, 0xffffffff ;  /* 0xffffffff00097836 */ /* 0x020fe20000000000 */
[----:B-1----:R-:W1:Y:S01]  /*f1e0*/  LDC.64 R2, c[0x0][0x418] ;  /* 0x00010600ff027b82 */ /* 0x002e620000000a00 */
[----:B--2---:R-:W-:Y:S01]  /*f1f0*/  SHF.R.S32.HI R8, RZ, 0x1f, R7 ;  /* 0x0000001fff087819 */ /* 0x004fe20000011407 */
[----:B------:R2:W-:Y:S04]  /*f200*/  @P0 STL [R1+0xc], R7 ;  /* 0x00000c0701000387 */ /* 0x0005e80000100800 */
[----:B------:R2:W-:Y:S04]  /*f210*/  STL [R1+0x2c], R9 ;  /* 0x00002c0901007387 */ /* 0x0005e80000100800 */
[----:B------:R2:W-:Y:S01]  /*f220*/  STL [R1+0x1c], R8 ;  /* 0x00001c0801007387 */ /* 0x0005e20000100800 */
[----:B-1----:R-:W-:Y:S01]  /*f230*/  LOP3.LUT P0, RZ, R2, UR4, RZ, 0xfc, !PT ;  /* 0x0000000402ff7c12 */ /* 0x002fe2000f80fcff */
[----:B------:R-:W-:-:S03]  /*f240*/  UMOV UR4, 0xffffffff ;  /* 0xffffffff00047882 */ /* 0x000fc60000000000 */
[----:B------:R-:W-:-:S04]  /*f250*/  LOP3.LUT P0, RZ, R3, UR5, RZ, 0xfc, P0 ;  /* 0x0000000503ff7c12 */ /* 0x000fc8000800fcff */
[----:B------:R-:W-:Y:S01]  /*f260*/  SEL R0, R7, RZ, !P0 ;  /* 0x000000ff07007207 */ /* 0x000fe20004000000 */
[----:B--2---:R-:W-:Y:S08]  /*f270*/  BRA.DIV UR4, `(.L_x_439) ;  /* 0x00000052040c7947 */ /* 0x004ff0000b800000 */
[----:B------:R-:W1:Y:S02]  /*f280*/  S2R R4, SR_TID.X ;  /* 0x0000000000047919 */ /* 0x000e640000002100 */
[----:B-1----:R-:W-:-:S04]  /*f290*/  SHF.R.U32.HI R4, RZ, 0x5, R4 ;  /* 0x00000005ff047819 */ /* 0x002fc80000011604 */
[----:B------:R-:W-:-:S05]  /*f2a0*/  LOP3.LUT R4, R4, 0x3, RZ, 0xc0, !PT ;  /* 0x0000000304047812 */ /* 0x000fca00078ec0ff */
[----:B------:R1:W2:Y:S02]  /*f2b0*/  SHFL.IDX PT, R14, R4, RZ, 0x1f ;  /* 0x00001fff040e7589 */ /* 0x0002a400000e0000 */
.L_x_549:
[----:B------:R-:W-:Y:S01]  /*f2c0*/  PLOP3.LUT P1, PT, PT, PT, PT, 0x8, 0x0 ;  /* 0x000000000000781c */ /* 0x000fe20003f2e170 */
[----:B------:R3:W-:Y:S01]  /*f2d0*/  STL [R1], R0 ;  /* 0x0000000001007387 */ /* 0x0007e20000100800 */
[----:B--2---:R-:W-:Y:S02]  /*f2e0*/  ISETP.NE.AND P0, PT, R14, RZ, PT ;  /* 0x000000ff0e00720c */ /* 0x004fe40003f05270 */
[----:B---3--:R-:W-:-:S05]  /*f2f0*/  P2R R0, PR, RZ, 0x2 ;  /* 0x00000002ff007803 */ /* 0x008fca0000000000 */
[----:B------:R2:W-:Y:S06]  /*f300*/  STL [R1+0x20], R0 ;  /* 0x0000200001007387 */ /* 0x0005ec0000100800 */
[----:B------:R-:W-:Y:S05]  /*f310*/  @P0 BRA `(.L_x_440) ;  /* 0x0000000400480947 */ /* 0x000fea0003800000 */
[----:B------:R-:W-:-:S03]  /*f320*/  UMOV UR4, 0xffffffff ;  /* 0xffffffff00047882 */ /* 0x000fc60000000000 */
[----:B------:R-:W-:Y:S05]  /*f330*/  BRA.DIV UR4, `(.L_x_441) ;  /* 0x0000005204107947 */ /* 0x000fea000b800000 */
[----:B------:R-:W-:-:S13]  /*f340*/  ELECT P6, URZ, PT ;  /* 0x00000000003f782f */ /* 0x000fda00038c0000 */
.L_x_552:
[----:B------:R-:W-:Y:S05]  /*f350*/  @!P6 BRA `(.L_x_440) ;  /* 0x000000040038e947 */ /* 0x000fea0003800000 */
[----:B------:R3:W-:Y:S01]  /*f360*/  STL [R1+0x14], R9 ;  /* 0x0000140901007387 */ /* 0x0007e20000100800 */
[----:B------:R-:W-:-:S04]  /*f370*/  ISETP.NE.U32.AND P0, PT, R2, RZ, PT ;  /* 0x000000ff0200720c */ /* 0x000fc80003f05070 */
[----:B------:R-:W-:-:S13]  /*f380*/  ISETP.NE.AND.EX P0, PT, R3, RZ, PT, P0 ;  /* 0x000000ff0300720c */ /* 0x000fda0003f05300 */
[----:B---3--:R-:W-:Y:S05]  /*f390*/  @!P0 BRA `(.L_x_442) ;  /* 0x0000000000508947 */ /* 0x008fea0003800000 */
[----:B------:R-:W3:Y:S01]  /*f3a0*/  LDC R6, c[0x0][0x43c] ;  /* 0x00010f00ff067b82 */ /* 0x000ee20000000800 */
[----:B--2---:R-:W-:Y:S01]  /*f3b0*/  IMAD.MOV.U32 R0, RZ, RZ, R9 ;  /* 0x000000ffff007224 */ /* 0x004fe200078e0009 */
[----:B------:R-:W-:Y:S01]  /*f3c0*/  ULDC.64 UR4, c[0x0][0x428] ;  /* 0x00010a0000047ab9 */ /* 0x000fe20000000a00 */
[----:B---3--:R-:W-:-:S13]  /*f3d0*/  ISETP.NE.AND P0, PT, R6, 0x1, PT ;  /* 0x000000010600780c */ /* 0x008fda0003f05270 */
[----:B-1----:R-:W1:Y:S02]  /*f3e0*/  @P0 LDC.64 R4, c[0x0][0x440] ;  /* 0x00011000ff040b82 */ /* 0x002e640000000a00 */
[----:B-1----:R-:W-:-:S05]  /*f3f0*/  @P0 IMAD.HI.U32 R4, R9, R4, RZ ;  /* 0x0000000409040227 */ /* 0x002fca00078e00ff */
[----:B------:R-:W-:-:S04]  /*f400*/  @P0 SHF.R.U32.HI R0, RZ, R5, R4 ;  /* 0x00000005ff000219 */ /* 0x000fc80000011604 */
[--C-:B------:R-:W-:Y:S01]  /*f410*/  SHF.R.S32.HI R5, RZ, 0x1f, R0.reuse ;  /* 0x0000001fff057819 */ /* 0x100fe20000011400 */
[----:B------:R-:W-:-:S04]  /*f420*/  IMAD.MOV R4, RZ, RZ, -R0 ;  /* 0x000000ffff047224 */ /* 0x000fc800078e0a00 */
[----:B------:R-:W-:Y:S02]  /*f430*/  IMAD R6, R6, R4, R9 ;  /* 0x0000000406067224 */ /* 0x000fe400078e0209 */
[----:B------:R-:W-:-:S03]  /*f440*/  IMAD.MOV.U32 R4, RZ, RZ, R0 ;  /* 0x000000ffff047224 */ /* 0x000fc600078e0000 */
[----:B------:R1:W-:Y:S01]  /*f450*/  STL [R1+0x14], R6 ;  /* 0x0000140601007387 */ /* 0x0003e20000100800 */
[----:B------:R-:W-:-:S03]  /*f460*/  IMAD.WIDE.U32 R4, R7, UR4, R4 ;  /* 0x0000000407047c25 */ /* 0x000fc6000f8e0004 */
[----:B------:R-:W-:Y:S01]  /*f470*/  LEA R2, P0, R4, R2, 0x2 ;  /* 0x0000000204027211 */ /* 0x000fe200078010ff */
[----:B-1----:R-:W-:-:S04]  /*f480*/  IMAD R6, R8, UR4, RZ ;  /* 0x0000000408067c24 */ /* 0x002fc8000f8e02ff */
[----:B------:R-:W-:-:S04]  /*f490*/  IMAD R0, R7, UR5, R6 ;  /* 0x0000000507007c24 */ /* 0x000fc8000f8e0206 */
[----:B------:R-:W-:-:S05]  /*f4a0*/  IMAD.IADD R0, R5, 0x1, R0 ;  /* 0x0000000105007824 */ /* 0x000fca00078e0200 */
[----:B------:R-:W-:-:S05]  /*f4b0*/  LEA.HI.X R3, R4, R3, R0, 0x2, P0 ;  /* 0x0000000304037211 */ /* 0x000fca00000f1400 */
[----:B------:R-:W2:Y:S04]  /*f4c0*/  LDG.E R0, desc[UR60][R2.64] ;  /* 0x0000003c02007981 */ /* 0x000ea8000c1e1900 */
[----:B--2---:R3:W-:Y:S02]  /*f4d0*/  STL [R1], R0 ;  /* 0x0000000001007387 */ /* 0x0047e40000100800 */
.L_x_442:
[----:B------:R-:W4:Y:S04]  /*f4e0*/  LDL R7, [R1+0x4] ;  /* 0x0000040001077983 */ /* 0x000f280000100800 */
[----:B--23--:R-:W4:Y:S04]  /*f4f0*/  LDL R0, [R1+0x8] ;  /* 0x0000080001007983 */ /* 0x00cf280000100800 */
[----:B------:R-:W2:Y:S01]  /*f500*/  LDL R2, [R1+0x10] ;  /* 0x0000100001027983 */ /* 0x000ea20000100800 */
[----:B----4-:R-:W-:Y:S01]  /*f510*/  IMAD R0, R0, 0x8, R7 ;  /* 0x0000000800007824 */ /* 0x010fe200078e0207 */
[----:B--2---:R-:W-:-:S04]  /*f520*/  SHF.L.U32 R2, R2, 0x1f, RZ ;  /* 0x0000001f02027819 */ /* 0x004fc800000006ff */
[----:B------:R-:W2:Y:S02]  /*f530*/  SYNCS.PHASECHK.TRANS64.TRYWAIT P0, [R0+URZ+0x36840], R2 ;  /* 0x03684002000075a7 */ /* 0x000ea4000800017f */
[----:B--2---:R-:W-:Y:S05]  /*f540*/  @!P0 BRA `(.L_x_443) ;  /* 0x0000004c00ac8947 */ /* 0x004fea0003800000 */
.L_x_553:
[----:B------:R-:W3:Y:S02]  /*f550*/  S2R R3, SR_TID.X ;  /* 0x0000000000037919 */ /* 0x000ee40000002100 */
[----:B---3--:R-:W-:-:S04]  /*f560*/  LOP3.LUT R3, R3, 0x7f, RZ, 0xc0, !PT ;  /* 0x0000007f03037812 */ /* 0x008fc800078ec0ff */
[----:B------:R-:W-:-:S13]  /*f570*/  ISETP.NE.AND P0, PT, R3, RZ, PT ;  /* 0x000000ff0300720c */ /* 0x000fda0003f05270 */
[----:B------:R-:W-:Y:S05]  /*f580*/  @P0 BRA `(.L_x_444) ;  /* 0x00000000001c0947 */ /* 0x000fea0003800000 */
[----:B------:R-:W3:Y:S01]  /*f590*/  S2R R3, SR_TID.X ;  /* 0x0000000000037919 */ /* 0x000ee20000002100 */
[----:B--2---:R-:W-:-:S04]  /*f5a0*/  MOV R2, 0xa800 ;  /* 0x0000a80000027802 */ /* 0x004fc80000000f00 */
[----:B------:R4:W-:Y:S01]  /*f5b0*/  SYNCS.ARRIVE.TRANS64 RZ, [R0+URZ+0x36830], R2 ;  /* 0x0368300200ff79a7 */ /* 0x0009e2000800003f */
[----:B---3--:R-:W-:-:S04]  /*f5c0*/  LOP3.LUT R3, R3, 0x1f, RZ, 0xc0, !PT ;  /* 0x0000001f03037812 */ /* 0x008fc800078ec0ff */
[----:B------:R-:W-:-:S13]  /*f5d0*/  ISETP.NE.AND P0, PT, R3, RZ, PT ;  /* 0x000000ff0300720c */ /* 0x000fda0003f05270 */
[----:B----4-:R-:W-:Y:S05]  /*f5e0*/  @!P0 BRA `(.L_x_444) ;  /* 0x0000000000048947 */ /* 0x010fea0003800000 */
[----:B------:R-:W-:Y:S01]  /*f5f0*/  BPT.TRAP 0x1 ;  /* 0x000000040000795c */ /* 0x000fe20000300000 */
.L_x_444:
[----:B------:R-:W3:Y:S04]  /*f600*/  LDL R6, [R1+0x4] ;  /* 0x0000040001067983 */ /* 0x000ee80000100800 */
[----:B------:R-:W3:Y:S04]  /*f610*/  LDL R5, [R1+0x8] ;  /* 0x0000080001057983 */ /* 0x000ee80000100800 */
[----:B-1----:R-:W4:Y:S04]  /*f620*/  LDL R4, [R1+0x14] ;  /* 0x0000140001047983 */ /* 0x002f280000100800 */
[----:B------:R-:W5:Y:S04]  /*f630*/  LDL R3, [R1+0x18] ;  /* 0x0000180001037983 */ /* 0x000f680000100800 */
[----:B--2---:R-:W2:Y:S01]  /*f640*/  LDL R2, [R1] ;  /* 0x0000000001027983 */ /* 0x004ea20000100800 */
[----:B------:R-:W-:Y:S01]  /*f650*/  R2UR UR9, R0 ;  /* 0x00000000000972ca */ /* 0x000fe200000e0000 */
[----:B------:R-:W-:Y:S01]  /*f660*/  UIADD3 UR4, UP0, UR36, 0x370, URZ ;  /* 0x0000037024047890 */ /* 0x000fe2000ff1e03f */
[----:B------:R-:W-:Y:S01]  /*f670*/  R2UR UR12, R18 ;  /* 0x00000000120c72ca */ /* 0x000fe200000e0000 */
[----:B------:R-:W-:Y:S01]  /*f680*/  UMOV UR10, URZ ;  /* 0x0000003f000a7c82 */ /* 0x000fe20008000000 */
[----:B------:R-:W-:Y:S01]  /*f690*/  PLOP3.LUT P0, PT, PT, PT, PT, 0x80, 0x0 ;  /* 0x000000000000781c */ /* 0x000fe20003f0f070 */
[----:B------:R-:W-:Y:S01]  /*f6a0*/  UMOV UR6, 0x0 ;  /* 0x0000000000067882 */ /* 0x000fe20000000000 */
[----:B------:R-:W-:Y:S01]  /*f6b0*/  UMOV UR7, 0x14f00000 ;  /* 0x14f0000000077882 */ /* 0x000fe20000000000 */
[----:B------:R-:W-:-:S06]  /*f6c0*/  UMOV UR16, 0x40 ;  /* 0x0000004000107882 */ /* 0x000fcc0000000000 */
[----:B------:R-:W-:Y:S01]  /*f6d0*/  UIADD3 UR9, UR9, 0x36830, URZ ;  /* 0x0003683009097890 */ /* 0x000fe2000fffe03f */
[----:B---3--:R-:W-:Y:S01]  /*f6e0*/  IMAD R0, R5, 0xa800, R6 ;  /* 0x0000a80005007824 */ /* 0x008fe200078e0206 */
[----:B----4-:R-:W-:-:S04]  /*f6f0*/  R2UR UR11, R4 ;  /* 0x00000000040b72ca */ /* 0x010fc800000e0000 */
[----:B------:R-:W-:Y:S02]  /*f700*/  R2UR UR8, R0 ;  /* 0x00000000000872ca */ /* 0x000fe400000e0000 */
[----:B-----5:R-:W-:Y:S02]  /*f710*/  R2UR UR5, R3 ;  /* 0x00000000030572ca */ /* 0x020fe400000e0000 */
[----:B------:R-:W-:Y:S02]  /*f720*/  P2R R0, PR, RZ, 0x1 ;  /* 0x00000001ff007803 */ /* 0x000fe40000000000 */
[----:B--2---:R-:W-:-:S03]  /*f730*/  R2UR UR13, R2 ;  /* 0x00000000020d72ca */ /* 0x004fc600000e0000 */
[----:B------:R3:W-:Y:S04]  /*f740*/  STL [R1+0x20], R0 ;  /* 0x0000200001007387 */ /* 0x0007e80000100800 */
[----:B------:R-:W-:Y:S02]  /*f750*/  UIADD3 UR14, UR8, 0x21400, URZ ;  /* 0x00021400080e7890 */ /* 0x000fe4000fffe03f */
[----:B------:R-:W-:Y:S02]  /*f760*/  UIMAD UR11, UR11, 0x70, UR5 ;  /* 0x000000700b0b78a4 */ /* 0x000fe4000f8e0205 */
[----:B------:R-:W-:Y:S02]  /*f770*/  UIADD3.X UR5, URZ, UR37, URZ, UP0, !UPT ;  /* 0x000000253f057290 */ /* 0x000fe400087fe43f */
[----:B------:R-:W-:-:S02]  /*f780*/  UIADD3 UR15, UR8, 0x24c00, URZ ;  /* 0x00024c00080f7890 */ /* 0x000fc4000fffe03f */
[----:B------:R-:W-:-:S03]  /*f790*/  UIADD3 UR17, UR8, 0x28400, URZ ;  /* 0x0002840008117890 */ /* 0x000fc6000fffe03f */
[----:B------:R-:W-:Y:S01]  /*f7a0*/  UMOV UR8, UR14 ;  /* 0x0000000e00087c82 */ /* 0x000fe20008000000 */
[----:B------:R-:W-:Y:S01]  /*f7b0*/  UMOV UR14, 0x80 ;  /* 0x00000080000e7882 */ /* 0x000fe20000000000 */
[----:B------:R1:W-:Y:S02]  /*f7c0*/  UTMALDG.4D [UR8], [UR4], desc[UR6] ;  /* 0x00000608040075b4 */ /* 0x0003e40008019000 */
[----:B-1----:R-:W-:Y:S01]  /*f7d0*/  UMOV UR8, UR15 ;  /* 0x0000000f00087c82 */ /* 0x002fe20008000000 */
[----:B------:R-:W-:Y:S02]  /*f7e0*/  UMOV UR10, UR16 ;  /* 0x00000010000a7c82 */ /* 0x000fe40008000000 */
[----:B------:R1:W-:Y:S02]  /*f7f0*/  UTMALDG.4D [UR8], [UR4], desc[UR6] ;  /* 0x00000608040075b4 */ /* 0x0003e40008019000 */
[----:B-1----:R-:W-:Y:S01]  /*f800*/  UMOV UR8, UR17 ;  /* 0x0000001100087c82 */ /* 0x002fe20008000000 */
[----:B------:R-:W-:-:S02]  /*f810*/  UMOV UR10, UR14 ;  /* 0x0000000e000a7c82 */ /* 0x000fc40008000000 */
[----:B------:R3:W-:Y:S02]  /*f820*/  UTMALDG.4D [UR8], [UR4], desc[UR6] ;  /* 0x00000608040075b4 */ /* 0x0007e40008019000 */
[----:B---3--:R-:W-:Y:S01]  /*f830*/  NOP ;  /* 0x0000000000007918 */ /* 0x008fe20000000000 */
.L_x_440:
[----:B------:R-:W3:Y:S04]  /*f840*/  LDL R2, [R1+0x4] ;  /* 0x0000040001027983 */ /* 0x000ee80000100800 */
[----:B------:R-:W2:Y:S04]  /*f850*/  LDL.LU R3, [R1+0x34] ;  /* 0x0000340001037983 */ /* 0x000ea80000300800 */
[----:B------:R-:W4:Y:S04]  /*f860*/  LDL.LU R5, [R1+0x28] ;  /* 0x0000280001057983 */ /* 0x000f280000300800 */
[----:B-1----:R-:W5:Y:S01]  /*f870*/  LDL.LU R4, [R1+0x38] ;  /* 0x0000380001047983 */ /* 0x002f620000300800 */
[----:B------:R-:W-:Y:S05]  /*f880*/  WARPSYNC.ALL ;  /* 0x0000000000007948 */ /* 0x000fea0003800000 */
[----:B------:R-:W-:Y:S01]  /*f890*/  ULDC.64 UR4, c[0x0][0x298] ;  /* 0x0000a60000047ab9 */ /* 0x000fe20000000a00 */
[----:B------:R-:W-:Y:S01]  /*f8a0*/  ULDC.64 UR6, c[0x0][0xa00] ;  /* 0x0002800000067ab9 */ /* 0x000fe20000000a00 */
[----:B------:R-:W-:Y:S01]  /*f8b0*/  BSSY B6, `(.L_x_445) ;  /* 0x0000024000067945 */ /* 0x000fe20003800000 */
[----:B------:R-:W-:Y:S01]  /*f8c0*/  BAR.SYNC.DEFER_BLOCKING 0x8, 0x180 ;  /* 0x0206000000007b1d */ /* 0x000fe20000010000 */
[----:B------:R-:W-:-:S04]  /*f8d0*/  ISETP.NE.U32.AND P0, PT, RZ, UR6, PT ;  /* 0x00000006ff007c0c */ /* 0x000fc8000bf05070 */
[----:B------:R-:W-:Y:S01]  /*f8e0*/  ISETP.NE.AND.EX P0, PT, RZ, UR7, PT, P0 ;  /* 0x00000007ff007c0c */ /* 0x000fe2000bf05300 */
[----:B---3--:R-:W-:Y:S01]  /*f8f0*/  VIADD R2, R2, 0x15400 ;  /* 0x0001540002027836 */ /* 0x008fe20000000000 */
[----:B--2---:R-:W-:-:S04]  /*f900*/  SHF.R.S32.HI R0, RZ, 0x1f, R3 ;  /* 0x0000001fff007819 */ /* 0x004fc80000011403 */
[----:B------:R-:W-:Y:S02]  /*f910*/  LOP3.LUT P1, RZ, R2, 0x3ff, RZ, 0xc0, !PT ;  /* 0x000003ff02ff7812 */ /* 0x000fe4000782c0ff */
[----:B----4-:R-:W-:Y:S01]  /*f920*/  SEL R5, R5, RZ, !P0 ;  /* 0x000000ff05057207 */ /* 0x010fe20004000000 */
[----:B------:R-:W-:Y:S01]  /*f930*/  IMAD R0, R0, UR4, RZ ;  /* 0x0000000400007c24 */ /* 0x000fe2000f8e02ff */
[----:B-----5:R-:W-:-:S03]  /*f940*/  SEL R4, R4, RZ, !P0 ;  /* 0x000000ff04047207 */ /* 0x020fc60004000000 */
[C---:B------:R-:W-:Y:S02]  /*f950*/  IMAD R0, R3.reuse, UR5, R0 ;  /* 0x0000000503007c24 */ /* 0x040fe4000f8e0200 */
[----:B------:R-:W-:-:S05]  /*f960*/  IMAD.WIDE.U32 R2, R3, UR4, RZ ;  /* 0x0000000403027c25 */ /* 0x000fca000f8e00ff */
[----:B------:R1:W-:Y:S04]  /*f970*/  STL.64 [R1+0x48], R2 ;  /* 0x0000480201007387 */ /* 0x0003e80000100a00 */
[----:B------:R2:W-:Y:S04]  /*f980*/  STL [R1+0x28], R5 ;  /* 0x0000280501007387 */ /* 0x0005e80000100800 */
[----:B------:R2:W-:Y:S01]  /*f990*/  STL [R1+0x54], R4 ;  /* 0x0000540401007387 */ /* 0x0005e20000100800 */
[----:B-1----:R-:W-:Y:S01]  /*f9a0*/  IMAD.IADD R2, R3, 0x1, R0 ;  /* 0x0000000103027824 */ /* 0x002fe200078e0200 */
[----:B------:R-:W-:-:S05]  /*f9b0*/  SHF.R.S32.HI R0, RZ, 0x1f, R18 ;  /* 0x0000001fff007819 */ /* 0x000fca0000011412 */
[----:B------:R2:W-:Y:S04]  /*f9c0*/  STL [R1+0x38], R0 ;  /* 0x0000380001007387 */ /* 0x0005e80000100800 */
[----:B------:R2:W-:Y:S01]  /*f9d0*/  STL [R1+0x34], R2 ;  /* 0x0000340201007387 */ /* 0x0005e20000100800 */
[----:B------:R-:W-:Y:S05]  /*f9e0*/  @!P1 BRA `(.L_x_446) ;  /* 0x0000000000409947 */ /* 0x000fea0003800000 */
[----:B--2---:R-:W-:Y:S01]  /*f9f0*/  MOV R2, 0x0 ;  /* 0x0000000000027802 */ /* 0x004fe20000000f00 */
[----:B------:R-:W-:Y:S01]  /*fa00*/  ULDC.64 UR6, c[0x4][0xa8] ;  /* 0x01002a0000067ab9 */ /* 0x000fe20000000a00 */
[----:B------:R-:W-:Y:S01]  /*fa10*/  ULDC.64 UR8, c[0x4][0xb0] ;  /* 0x01002c0000087ab9 */ /* 0x000fe20000000a00 */
[----:B------:R-:W-:Y:S01]  /*fa20*/  ULDC.64 UR4, c[0x4][0x20] ;  /* 0x0100080000047ab9 */ /* 0x000fe20000000a00 */
[----:B------:R-:W-:Y:S01]  /*fa30*/  IMAD.U32 R4, RZ, RZ, UR6 ;  /* 0x00000006ff047e24 */ /* 0x000fe2000f8e00ff */
[----:B------:R-:W-:Y:S01]  /*fa40*/  MOV R13, RZ ;  /* 0x000000ff000d7202 */ /* 0x000fe20000000f00 */
[----:B------:R-:W1:Y:S01]  /*fa50*/  LDC.64 R2, c[0x4][R2] ;  /* 0x0100000002027b82 */ /* 0x000e620000000a00 */
[----:B------:R-:W-:Y:S02]  /*fa60*/  IMAD.U32 R5, RZ, RZ, UR7 ;  /* 0x00000007ff057e24 */ /* 0x000fe4000f8e00ff */
[----:B------:R-:W-:Y:S02]  /*fa70*/  IMAD.U32 R6, RZ, RZ, UR8 ;  /* 0x00000008ff067e24 */ /* 0x000fe4000f8e00ff */
[----:B------:R-:W-:-:S02]  /*fa80*/  IMAD.U32 R7, RZ, RZ, UR9 ;  /* 0x00000009ff077e24 */ /* 0x000fc4000f8e00ff */
[----:B------:R-:W-:Y:S02]  /*fa90*/  IMAD.U32 R10, RZ, RZ, UR4 ;  /* 0x00000004ff0a7e24 */ /* 0x000fe4000f8e00ff */
[----:B------:R-:W-:Y:S02]  /*faa0*/  IMAD.U32 R11, RZ, RZ, UR5 ;  /* 0x00000005ff0b7e24 */ /* 0x000fe4000f8e00ff */
[----:B------:R-:W-:Y:S02]  /*fab0*/  IMAD.MOV.U32 R8, RZ, RZ, 0x70 ;  /* 0x00000070ff087424 */ /* 0x000fe400078e00ff */
[----:B0-----:R-:W-:-:S07]  /*fac0*/  IMAD.MOV.U32 R12, RZ, RZ, 0x1 ;  /* 0x00000001ff0c7424 */ /* 0x001fce00078e00ff */
[----:B------:R-:W-:-:S07]  /*fad0*/  LEPC R20, `(.L_x_446) ;  /* 0x000000001014794e */ /* 0x000fce0000000000 */
[----:B-1----:R-:W-:Y:S05]  /*fae0*/  CALL.ABS.NOINC R2 ;  /* 0x0000000002007343 */ /* 0x002fea0003c00000 */
.L_x_446:
[----:B------:R-:W-:Y:S05]  /*faf0*/  BSYNC B6 ;  /* 0x0000000000067941 */ /* 0x000fea0003800000 */
.L_x_445:
[----:B--2---:R-:W2:Y:S01]  /*fb00*/  LDL.LU R4, [R1+0x34] ;  /* 0x0000340001047983 */ /* 0x004ea20000300800 */
[----:B------:R-:W1:Y:S01]  /*fb10*/  LDC R7, c[0x0][0x448] ;  /* 0x00011200ff077b82 */ /* 0x000e620000000800 */
[----:B------:R-:W-:Y:S01]  /*fb20*/  ULDC.64 UR4, c[0x0][0x2d8] ;  /* 0x0000b60000047ab9 */ /* 0x000fe20000000a00 */
[----:B------:R-:W-:Y:S01]  /*fb30*/  IMAD.SHL.U32 R17, R17, 0x80, RZ ;  /* 0x0000008011117824 */ /* 0x000fe200078e00ff */
[----:B------:R-:W2:Y:S01]  /*fb40*/  LDL.LU.64 R2, [R1+0x48] ;  /* 0x0000480001027983 */ /* 0x000ea20000300a00 */
[----:B------:R-:W-:-:S03]  /*fb50*/  ULDC.64 UR6, c[0x0][0x280] ;  /* 0x0000a00000067ab9 */ /* 0x000fc60000000a00 */
[----:B------:R-:W3:Y:S04]  /*fb60*/  LDL.LU R0, [R1+0x38] ;  /* 0x0000380001007983 */ /* 0x000ee80000300800 */
[----:B------:R-:W4:Y:S04]  /*fb70*/  LDL.LU R6, [R1+0x54] ;  /* 0x0000540001067983 */ /* 0x000f280000300800 */
[----:B------:R-:W4:Y:S01]  /*fb80*/  LDL.LU R5, [R1+0x28] ;  /* 0x0000280001057983 */ /* 0x000f220000300800 */
[----:B------:R-:W0:Y:S01]  /*fb90*/  S2R R8, SR_TID.X ;  /* 0x0000000000087919 */ /* 0x000e220000002100 */
[----:B-1----:R-:W-:Y:S01]  /*fba0*/  ISETP.NE.AND P0, PT, R7, 0x1, PT ;  /* 0x000000010700780c */ /* 0x002fe20003f05270 */
[----:B0-----:R-:W-:-:S05]  /*fbb0*/  IMAD.SHL.U32 R10, R8, 0x8, RZ ;  /* 0x00000008080a7824 */ /* 0x001fca00078e00ff */
[----:B------:R-:W-:-:S04]  /*fbc0*/  LOP3.LUT R10, R10, 0x38, RZ, 0xc0, !PT ;  /* 0x000000380a0a7812 */ /* 0x000fc800078ec0ff */
[C---:B------:R-:W-:Y:S02]  /*fbd0*/  LOP3.LUT R9, R10.reuse, 0x40, RZ, 0xfc, !PT ;  /* 0x000000400a097812 */ /* 0x040fe400078efcff */
[----:B------:R-:W-:Y:S01]  /*fbe0*/  LOP3.LUT R8, R10, 0x80, RZ, 0xfc, !PT ;  /* 0x000000800a087812 */ /* 0x000fe200078efcff */
[----:B--2---:R-:W-:Y:S02]  /*fbf0*/  IMAD.MOV.U32 R3, RZ, RZ, R4 ;  /* 0x000000ffff037224 */ /* 0x004fe400078e0004 */
[----:B------:R-:W0:Y:S01]  /*fc00*/  S2R R4, SR_TID.X ;  /* 0x0000000000047919 */ /* 0x000e220000002100 */
[----:B---3--:R-:W-:Y:S02]  /*fc10*/  IMAD R0, R0, UR4, RZ ;  /* 0x0000000400007c24 */ /* 0x008fe4000f8e02ff */
[----:B------:R-:W-:-:S04]  /*fc20*/  IMAD.WIDE.U32 R2, R18, UR4, R2 ;  /* 0x0000000412027c25 */ /* 0x000fc8000f8e0002 */
[----:B------:R-:W-:Y:S01]  /*fc30*/  IMAD R0, R18, UR5, R0 ;  /* 0x0000000512007c24 */ /* 0x000fe2000f8e0200 */
[----:B------:R-:W-:-:S03]  /*fc40*/  ULDC.64 UR4, c[0x0][0x2e0] ;  /* 0x0000b80000047ab9 */ /* 0x000fc60000000a00 */
[----:B------:R-:W-:Y:S02]  /*fc50*/  IMAD.IADD R3, R3, 0x1, R0 ;  /* 0x0000000103037824 */ /* 0x000fe400078e0200 */
[----:B----4-:R-:W-:Y:S02]  /*fc60*/  IMAD R0, R6, UR4, RZ ;  /* 0x0000000406007c24 */ /* 0x010fe4000f8e02ff */
[C---:B------:R-:W-:Y:S01]  /*fc70*/  IMAD.WIDE.U32 R2, R5.reuse, UR4, R2 ;  /* 0x0000000405027c25 */ /* 0x040fe2000f8e0002 */
[----:B------:R-:W1:Y:S03]  /*fc80*/  @P0 LDC R6, c[0x0][0x450] ;  /* 0x00011400ff060b82 */ /* 0x000e660000000800 */
[----:B------:R-:W-:Y:S01]  /*fc90*/  IMAD R0, R5, UR5, R0 ;  /* 0x0000000505007c24 */ /* 0x000fe2000f8e0200 */
[----:B------:R-:W-:-:S03]  /*fca0*/  ULDC.64 UR4, c[0x0][0x2d0] ;  /* 0x0000b40000047ab9 */ /* 0x000fc60000000a00 */
[----:B------:R-:W-:Y:S01]  /*fcb0*/  IMAD.IADD R3, R3, 0x1, R0 ;  /* 0x0000000103037824 */ /* 0x000fe200078e0200 */
[C---:B0-----:R-:W-:Y:S01]  /*fcc0*/  LOP3.LUT R5, R4.reuse, 0x7f, RZ, 0xc0, !PT ;  /* 0x0000007f04057812 */ /* 0x041fe200078ec0ff */
[----:B------:R-:W-:-:S03]  /*fcd0*/  IMAD.SHL.U32 R4, R4, 0x10, RZ ;  /* 0x0000001004047824 */ /* 0x000fc600078e00ff */
[----:B------:R-:W-:-:S04]  /*fce0*/  SHF.R.U32.HI R5, RZ, 0x3, R5 ;  /* 0x00000003ff057819 */ /* 0x000fc80000011605 */
[----:B------:R-:W-:Y:S02]  /*fcf0*/  LOP3.LUT R4, R5, 0x70, R4, 0xf8, !PT ;  /* 0x0000007005047812 */ /* 0x000fe400078ef804 */
[----:B------:R-:W0:Y:S02]  /*fd00*/  @P0 LDC R5, c[0x0][0x44c] ;  /* 0x00011300ff050b82 */ /* 0x000e240000000800 */
[----:B------:R-:W-:-:S05]  /*fd10*/  LOP3.LUT R0, R4, R17, RZ, 0xfc, !PT ;  /* 0x0000001104007212 */ /* 0x000fca00078efcff */
[----:B------:R-:W-:Y:S02]  /*fd20*/  IMAD.MOV.U32 R4, RZ, RZ, R0 ;  /* 0x000000ffff047224 */ /* 0x000fe400078e0000 */
[----:B0-----:R-:W-:-:S05]  /*fd30*/  @P0 IMAD.HI.U32 R5, R0, R5, RZ ;  /* 0x0000000500050227 */ /* 0x001fca00078e00ff */
[----:B-1----:R-:W-:-:S05]  /*fd40*/  @P0 SHF.R.U32.HI R4, RZ, R6, R5 ;  /* 0x00000006ff040219 */ /* 0x002fca0000011605 */
[----:B------:R-:W-:Y:S02]  /*fd50*/  IMAD.MOV R5, RZ, RZ, -R4 ;  /* 0x000000ffff057224 */ /* 0x000fe400078e0a04 */
[----:B------:R-:W-:-:S04]  /*fd60*/  IMAD.WIDE.U32 R2, R4, UR4, R2 ;  /* 0x0000000404027c25 */ /* 0x000fc8000f8e0002 */
[----:B------:R-:W-:Y:S01]  /*fd70*/  IMAD R0, R7, R5, R0 ;  /* 0x0000000507007224 */ /* 0x000fe200078e0200 */
[----:B------:R-:W-:-:S05]  /*fd80*/  SHF.R.S32.HI R5, RZ, 0x1f, R4 ;  /* 0x0000001fff057819 */ /* 0x000fca0000011404 */
[----:B------:R-:W-:-:S04]  /*fd90*/  IMAD R5, R5, UR4, RZ ;  /* 0x0000000405057c24 */ /* 0x000fc8000f8e02ff */
[----:B------:R-:W-:Y:S01]  /*fda0*/  IMAD R4, R4, UR5, R5 ;  /* 0x0000000504047c24 */ /* 0x000fe2000f8e0205 */
[----:B------:R-:W-:-:S03]  /*fdb0*/  ULDC.64 UR4, c[0x0][0x2c8] ;  /* 0x0000b20000047ab9 */ /* 0x000fc60000000a00 */
[----:B------:R-:W-:Y:S01]  /*fdc0*/  IMAD.IADD R3, R3, 0x1, R4 ;  /* 0x0000000103037824 */ /* 0x000fe200078e0204 */
[----:B------:R-:W-:Y:S01]  /*fdd0*/  SHF.R.S32.HI R4, RZ, 0x1f, R0 ;  /* 0x0000001fff047819 */ /* 0x000fe20000011400 */
[----:B------:R-:W-:-:S04]  /*fde0*/  IMAD.WIDE.U32 R2, R0, UR4, R2 ;  /* 0x0000000400027c25 */ /* 0x000fc8000f8e0002 */
[----:B------:R-:W-:Y:S01]  /*fdf0*/  IMAD R4, R4, UR4, RZ ;  /* 0x0000000404047c24 */ /* 0x000fe2000f8e02ff */
[----:B------:R-:W-:Y:S02]  /*fe00*/  ULDC UR4, c[0x0][0x2b8] ;  /* 0x0000ae0000047ab9 */ /* 0x000fe40000000800 */
[----:B------:R-:W-:Y:S01]  /*fe10*/  ISETP.GE.AND P2, PT, R10, UR4, PT ;  /* 0x000000040a007c0c */ /* 0x000fe2000bf46270 */
[----:B------:R-:W-:Y:S01]  /*fe20*/  IMAD R0, R0, UR5, R4 ;  /* 0x0000000500007c24 */ /* 0x000fe2000f8e0204 */
[----:B------:R0:W5:Y:S01]  /*fe30*/  LDL R10, [R1+0x24] ;  /* 0x00002400010a7983 */ /* 0x0001620000100800 */
[----:B------:R-:W-:Y:S02]  /*fe40*/  LEA R4, P3, R2, UR6, 0x1 ;  /* 0x0000000602047c11 */ /* 0x000fe4000f8608ff */
[----:B------:R-:W-:Y:S01]  /*fe50*/  IMAD.IADD R0, R3, 0x1, R0 ;  /* 0x0000000103007824 */ /* 0x000fe200078e0200 */
[----:B------:R-:W-:Y:S02]  /*fe60*/  ISETP.GE.AND P1, PT, R9, UR4, PT ;  /* 0x0000000409007c0c */ /* 0x000fe4000bf26270 */
[----:B------:R-:W-:Y:S01]  /*fe70*/  ISETP.GE.AND P0, PT, R8, UR4, PT ;  /* 0x0000000408007c0c */ /* 0x000fe2000bf06270 */
[----:B------:R-:W-:Y:S01]  /*fe80*/  UMOV UR4, 0xffffffff ;  /* 0xffffffff00047882 */ /* 0x000fe20000000000 */
[----:B------:R-:W-:-:S02]  /*fe90*/  LEA.HI.X R0, R2, UR7, R0, 0x1, P3 ;  /* 0x0000000702007c11 */ /* 0x000fc400098f0c00 */
[----:B0-----:R-:W-:Y:S09]  /*fea0*/  BRA.DIV UR4, `(.L_x_447) ;  /* 0x0000004604687947 */ /* 0x001ff2000b800000 */
[----:B------:R-:W0:Y:S02]  /*feb0*/  S2R R5, SR_TID.X ;  /* 0x0000000000057919 */ /* 0x000e240000002100 */
[----:B0-----:R-:W-:-:S04]  /*fec0*/  LOP3.LUT R5, R5, 0x7f, RZ, 0xc0, !PT ;  /* 0x0000007f05057812 */ /* 0x001fc800078ec0ff */
[----:B------:R-:W-:Y:S02]  /*fed0*/  SHF.R.U32.HI R6, RZ, 0x3, R5 ;  /* 0x00000003ff067819 */ /* 0x000fe40000011605 */
[----:B------:R-:W2:Y:S02]  /*fee0*/  LDL.LU R5, [R1+0x3c] ;  /* 0x00003c0001057983 */ /* 0x000ea40000300800 */
[----:B------:R-:W-:Y:S02]  /*fef0*/  IADD3 R2, R6, R17, RZ ;  /* 0x0000001106027210 */ /* 0x000fe40007ffe0ff */
[----:B------:R-:W0:Y:S01]  /*ff00*/  S2R R6, SR_TID.X ;  /* 0x0000000000067919 */ /* 0x000e220000002100 */
[----:B------:R-:W-:Y:S01]  /*ff10*/  SHFL.IDX PT, R9, R0, 0x1, 0x181f ;  /* 0x00381f0000097f89 */ /* 0x000fe200000e0000 */
[----:B0-----:R-:W-:-:S03]  /*ff20*/  IMAD.SHL.U32 R11, R6, 0x8, RZ ;  /* 0x00000008060b7824 */ /* 0x001fc600078e00ff */
[----:B------:R-:W-:Y:S02]  /*ff30*/  SHFL.IDX PT, R6, R0, RZ, 0x181f ;  /* 0x00181fff00067589 */ /* 0x000fe400000e0000 */
[----:B------:R-:W-:Y:S01]  /*ff40*/  LOP3.LUT R11, R11, 0x38, RZ, 0xc0, !PT ;  /* 0x000000380b0b7812 */ /* 0x000fe200078ec0ff */
[----:B--2---:R-:W-:Y:S02]  /*ff50*/  IMAD R3, R5, R7, RZ ;  /* 0x0000000705037224 */ /* 0x004fe400078e02ff */
[----:B------:R-:W0:Y:S01]  /*ff60*/  SHFL.IDX PT, R7, R4, RZ, 0x181f ;  /* 0x00181fff04077589 */ /* 0x000e2200000e0000 */
[C---:B------:R-:W-:Y:S02]  /*ff70*/  VIADD R5, R2.reuse, 0x10 ;  /* 0x0000001002057836 */ /* 0x040fe40000000000 */
[----:B------:R-:W-:-:S03]  /*ff80*/  ISETP.GE.AND P4, PT, R2, R3, PT ;  /* 0x000000030200720c */ /* 0x000fc60003f86270 */
[----:B------:R-:W-:Y:S02]  /*ff90*/  ISETP.GE.AND P3, PT, R5, R3, PT ;  /* 0x000000030500720c */ /* 0x000fe40003f66270 */
[----:B------:R-:W1:Y:S08]  /*ffa0*/  SHFL.IDX PT, R5, R4, 0x1, 0x181f ;  /* 0x00381f0004057f89 */ /* 0x000e7000000e0000 */
[----:B0-----:R-:W-:-:S05]  /*ffb0*/  @!P4 LEA R7, P5, R11, R7, 0x1 ;  /* 0x000000070b07c211 */ /* 0x001fca00078a08ff */
[----:B------:R-:W-:Y:S01]  /*ffc0*/  @!P4 IMAD.X R6, RZ, RZ, R6, P5 ;  /* 0x000000ffff06c224 */ /* 0x000fe200028e0606 */
[----:B-1----:R-:W-:-:S04]  /*ffd0*/  @!P3 LEA R8, P5, R11, R5, 0x1 ;  /* 0x000000050b08b211 */ /* 0x002fc800078a08ff */
[----:B------:R-:W-:Y:S01]  /*ffe0*/  @!P4 LOP3.LUT R7, R7, R6, RZ, 0x3c, !PT ;  /* 0x000000060707c212 */ /* 0x000fe200078e3cff */
[----:B------:R-:W-:-:S03]  /*fff0*/  @!P3 IMAD.X R5, RZ, RZ, R9, P5 ;  /* 0x000000ffff05b224 */ /* 0x000fc600028e0609 */
[----:B------:R-:W-:-:S04]  /*10000*/  @!P4 LOP3.LUT R6, R7, R6, RZ, 0x3c, !PT ;  /* 0x000000060706c212 */ /* 0x000fc800078e3cff */
[----:B------:R-:W-:-:S05]  /*10010*/  @!P4 LOP3.LUT R7, R7, R6, RZ, 0x3c, !PT ;  /* 0x000000060707c212 */ /* 0x000fca00078e3cff */
[----:B-----5:R-:W-:Y:S04]  /*10020*/  @!P4 LDGSTS.E.BYPASS.LTC128B.128 [R10+0x15400], desc[UR60][R6.64], !P2 ;  /* 0x15400000060acfae */ /* 0x020fe8000d101d7c */
[----:B------:R-:W-:Y:S04]  /*10030*/  @!P4 LDGSTS.E.BYPASS.LTC128B.128 [R10+0x19400], desc[UR60][R6.64+0x80], !P1 ;  /* 0x19400080060acfae */ /* 0x000fe8000c901d7c */
[----:B------:R0:W-:Y:S02]  /*10040*/  @!P4 LDGSTS.E.BYPASS.LTC128B.128 [R10+0x1d400], desc[UR60][R6.64+0x100], !P0 ;  /* 0x1d400100060acfae */ /* 0x0001e4000c101d7c */
[----:B0-----:R-:W-:-:S02]  /*10050*/  @!P3 IMAD.MOV.U32 R6, RZ, RZ, R8 ;  /* 0x000000ffff06b224 */ /* 0x001fc400078e0008 */
[----:B------:R-:W-:Y:S01]  /*10060*/  @!P3 IMAD.MOV.U32 R7, RZ, RZ, R5 ;  /* 0x000000ffff07b224 */ /* 0x000fe200078e0005 */
[----:B------:R-:W-:Y:S01]  /*10070*/  SHFL.IDX PT, R8, R0, 0x2, 0x181f ;  /* 0x00581f0000087f89 */ /* 0x000fe200000e0000 */
[----:B------:R-:W-:-:S03]  /*10080*/  VIADD R5, R2, 0x20 ;  /* 0x0000002002057836 */ /* 0x000fc60000000000 */
[----:B------:R-:W-:Y:S04]  /*10090*/  @!P3 LDGSTS.E.BYPASS.LTC128B.128 [R10+0x15c00], desc[UR60][R6.64], !P2 ;  /* 0x15c00000060abfae */ /* 0x000fe8000d101d7c */
[----:B------:R-:W-:Y:S04]  /*100a0*/  @!P3 LDGSTS.E.BYPASS.LTC128B.128 [R10+0x19c00], desc[UR60][R6.64+0x80], !P1 ;  /* 0x19c00080060abfae */ /* 0x000fe8000c901d7c */
[----:B------:R0:W-:Y:S01]  /*100b0*/  @!P3 LDGSTS.E.BYPASS.LTC128B.128 [R10+0x1dc00], desc[UR60][R6.64+0x100], !P0 ;  /* 0x1dc00100060abfae */ /* 0x0001e2000c101d7c */
[----:B------:R-:W-:-:S03]  /*100c0*/  ISETP.GE.AND P3, PT, R5, R3, PT ;  /* 0x000000030500720c */ /* 0x000fc60003f66270 */
[----:B------:R-:W1:Y:S10]  /*100d0*/  SHFL.IDX PT, R5, R4, 0x2, 0x181f ;  /* 0x00581f0004057f89 */ /* 0x000e7400000e0000 */
[----:B-1----:R-:W-:-:S05]  /*100e0*/  @!P3 LEA R5, P4, R11, R5, 0x1 ;  /* 0x000000050b05b211 */ /* 0x002fca00078808ff */
[----:B0-----:R-:W-:-:S04]  /*100f0*/  @!P3 IMAD.X R6, RZ, RZ, R8, P4 ;  /* 0x000000ffff06b224 */ /* 0x001fc800020e0608 */
[----:B------:R-:W-:Y:S02]  /*10100*/  @!P3 IMAD.MOV.U32 R7, RZ, RZ, R6 ;  /* 0x000000ffff07b224 */ /* 0x000fe400078e0006 */
[----:B------:R-:W-:Y:S01]  /*10110*/  @!P3 IMAD.MOV.U32 R6, RZ, RZ, R5 ;  /* 0x000000ffff06b224 */ /* 0x000fe200078e0005 */
[----:B------:R-:W-:-:S04]  /*10120*/  IADD3 R5, R2, 0x30, RZ ;  /* 0x0000003002057810 */ /* 0x000fc80007ffe0ff */
        /* <DEDUP_REMOVED lines=33> */
[----:B------:R-:W-:Y:S01]  /*10340*/  @!P3 LDGSTS.E.BYPASS.LTC128B.128 [R10+0x17c00], desc[UR60][R6.64], !P2 ;  /* 0x17c00000060abfae */ /* 0x000fe2000d101d7c */
[----:B------:R-:W-:-:S03]  /*10350*/  ISETP.GE.AND P4, PT, R5, R3, PT ;  /* 0x000000030500720c */ /* 0x000fc60003f86270 */
[----:B------:R-:W0:Y:S04]  /*10360*/  SHFL.IDX PT, R5, R4, 0x6, 0x181f ;  /* 0x00d81f0004057f89 */ /* 0x000e2800000e0000 */
[----:B------:R-:W-:Y:S04]  /*10370*/  @!P3 LDGSTS.E.BYPASS.LTC128B.128 [R10+0x1bc00], desc[UR60][R6.64+0x80], !P1 ;  /* 0x1bc00080060abfae */ /* 0x000fe8000c901d7c */
[----:B------:R1:W-:Y:S04]  /*10380*/  @!P3 LDGSTS.E.BYPASS.LTC128B.128 [R10+0x1fc00], desc[UR60][R6.64+0x100], !P0 ;  /* 0x1fc00100060abfae */ /* 0x0003e8000c101d7c */
[----:B------:R-:W-:Y:S04]  /*10390*/  SHFL.IDX PT, R4, R4, 0x7, 0x181f ;  /* 0x00f81f0004047f89 */ /* 0x000fe800000e0000 */
[----:B-1----:R-:W1:Y:S01]  /*103a0*/  SHFL.IDX PT, R6, R0, 0x6, 0x181f ;  /* 0x00d81f0000067f89 */ /* 0x002e6200000e0000 */
[----:B0-----:R-:W-:-:S03]  /*103b0*/  @!P4 LEA R5, P3, R11, R5, 0x1 ;  /* 0x000000050b05c211 */ /* 0x001fc600078608ff */
[----:B------:R-:W2:Y:S02]  /*103c0*/  SHFL.IDX PT, R0, R0, 0x7, 0x181f ;  /* 0x00f81f0000007f89 */ /* 0x000ea400000e0000 */
[----:B-1----:R-:W-:-:S04]  /*103d0*/  @!P4 IMAD.X R6, RZ, RZ, R6, P3 ;  /* 0x000000ffff06c224 */ /* 0x002fc800018e0606 */
[----:B------:R-:W-:Y:S02]  /*103e0*/  @!P4 IMAD.MOV.U32 R7, RZ, RZ, R6 ;  /* 0x000000ffff07c224 */ /* 0x000fe400078e0006 */
[----:B------:R-:W-:-:S05]  /*103f0*/  @!P4 IMAD.MOV.U32 R6, RZ, RZ, R5 ;  /* 0x000000ffff06c224 */ /* 0x000fca00078e0005 */
[----:B------:R1:W-:Y:S04]  /*10400*/  @!P4 LDGSTS.E.BYPASS.LTC128B.128 [R10+0x18400], desc[UR60][R6.64], !P2 ;  /* 0x18400000060acfae */ /* 0x0003e8000d101d7c */
[----:B------:R1:W-:Y:S04]  /*10410*/  @!P4 LDGSTS.E.BYPASS.LTC128B.128 [R10+0x1c400], desc[UR60][R6.64+0x80], !P1 ;  /* 0x1c400080060acfae */ /* 0x0003e8000c901d7c */
[----:B--2---:R1:W-:Y:S02]  /*10420*/  @!P4 LDGSTS.E.BYPASS.LTC128B.128 [R10+0x20400], desc[UR60][R6.64+0x100], !P0 ;  /* 0x20400100060acfae */ /* 0x0043e4000c101d7c */
.L_x_570:
[----:B------:R-:W-:Y:S01]  /*10430*/  VIADD R2, R2, 0x70 ;  /* 0x0000007002027836 */ /* 0x000fe20000000000 */
[----:B------:R-:W-:Y:S04]  /*10440*/  BSSY B0, `(.L_x_448) ;  /* 0x000000e000007945 */ /* 0x000fe80003800000 */
[----:B------:R-:W-:-:S13]  /*10450*/  ISETP.GE.AND P3, PT, R2, R3, PT ;  /* 0x000000030200720c */ /* 0x000fda0003f66270 */
[----:B------:R-:W-:Y:S05]  /*10460*/  @P3 BRA `(.L_x_449) ;  /* 0x00000000002c3947 */ /* 0x000fea0003800000 */
[----:B------:R-:W2:Y:S02]  /*10470*/  S2R R5, SR_TID.X ;  /* 0x0000000000057919 */ /* 0x000ea40000002100 */
[----:B--2---:R-:W-:-:S05]  /*10480*/  IMAD.SHL.U32 R5, R5, 0x8, RZ ;  /* 0x0000000805057824 */ /* 0x004fca00078e00ff */
[----:B------:R-:W-:-:S04]  /*10490*/  LOP3.LUT R5, R5, 0x38, RZ, 0xc0, !PT ;  /* 0x0000003805057812 */ /* 0x000fc800078ec0ff */
[----:B------:R-:W-:-:S05]  /*104a0*/  LEA R2, P3, R5, R4, 0x1 ;  /* 0x0000000405027211 */ /* 0x000fca00078608ff */
[----:B------:R-:W-:-:S05]  /*104b0*/  IMAD.X R3, RZ, RZ, R0, P3 ;  /* 0x000000ffff037224 */ /* 0x000fca00018e0600 */
[----:B------:R-:W-:Y:S01]  /*104c0*/  @!PT LDS RZ, [RZ] ;  /* 0x00000000fffff984 */ /* 0x000fe20000000800 */
[----:B------:R-:W-:Y:S01]  /*104d0*/  @!PT LDS RZ, [RZ] ;  /* 0x00000000fffff984 */ /* 0x000fe20000000800 */
[----:B------:R-:W-:Y:S01]  /*104e0*/  @!PT LDS RZ, [RZ] ;  /* 0x00000000fffff984 */ /* 0x000fe20000000800 */
[----:B------:R2:W-:Y:S04]  /*104f0*/  LDGSTS.E.BYPASS.LTC128B.128 [R10+0x18c00], desc[UR60][R2.64], !P2 ;  /* 0x18c00000020a7fae */ /* 0x0005e8000d101d7c */
[----:B------:R2:W-:Y:S04]  /*10500*/  LDGSTS.E.BYPASS.LTC128B.128 [R10+0x1cc00], desc[UR60][R2.64+0x80], !P1 ;  /* 0x1cc00080020a7fae */ /* 0x0005e8000c901d7c */
[----:B------:R2:W-:Y:S02]  /*10510*/  LDGSTS.E.BYPASS.LTC128B.128 [R10+0x20c00], desc[UR60][R2.64+0x100], !P0 ;  /* 0x20c00100020a7fae */ /* 0x0005e4000c101d7c */
.L_x_449:
[----:B------:R-:W-:Y:S05]  /*10520*/  BSYNC B0 ;  /* 0x0000000000007941 */ /* 0x000fea0003800000 */
.L_x_448:
[----:B012---:R-:W2:Y:S01]  /*10530*/  LDL R10, [R1+0x4] ;  /* 0x00000400010a7983 */ /* 0x007ea20000100800 */
[----:B------:R-:W-:Y:S01]  /*10540*/  PLOP3.LUT P0, PT, PT, PT, PT, 0x80, 0x0 ;  /* 0x000000000000781c */ /* 0x000fe20003f0f070 */
[----:B------:R-:W-:Y:S01]  /*10550*/  NOP ;  /* 0x0000000000007918 */ /* 0x000fe20000000000 */
[----:B--2---:R-:W-:-:S11]  /*10560*/  VIADD R6, R10, 0x36800 ;  /* 0x000368000a067836 */ /* 0x004fd60000000000 */
.L_x_450:
[----:B------:R-:W2:Y:S01]  /*10570*/  LDL R2, [R1+0x4] ;  /* 0x0000040001027983 */ /* 0x000ea20000100800 */
[----:B------:R-:W-:Y:S02]  /*10580*/  PLOP3.LUT P1, PT, P1, P0, PT, 0xa2, 0x0 ;  /* 0x000000000000781c */ /* 0x000fe40000f21472 */
[----:B--2---:R-:W-:-:S08]  /*10590*/  @P0 R2UR P1, UR4, R2 ;  /* 0x00000000020402ca */ /* 0x004fd00000020000 */
[----:B------:R-:W-:-:S05]  /*105a0*/  @P0 PLOP3.LUT P0, PT, P1, PT, PT, 0x80, 0x0 ;  /* 0x000000000000081c */ /* 0x000fca0000f0f070 */
[----:B------:R-:W-:Y:S01]  /*105b0*/  @!P1 SYNCS.ARRIVE.TRANS64.RED.A0T1 RZ, [UR4+0x36800], RZ ;  /* 0x036800ffffff99a7 */ /* 0x000fe20008200404 */
[----:B------:R-:W-:Y:S07]  /*105c0*/  @!P1 ARRIVES.LDGSTSBAR.64.TRANSCNT [UR4+0x36800] ;  /* 0x03680000ff0099b0 */ /* 0x000fee0008000a84 */
[----:B------:R-:W-:Y:S05]  /*105d0*/  @P0 BRA.U.ANY `(.L_x_450) ;  /* 0xfffffffd00e40947 */ /* 0x000fea000393ffff */
[----:B------:R-:W2:Y:S02]  /*105e0*/  LDL.LU R3, [R1+0x50] ;  /* 0x0000500001037983 */ /* 0x000ea40000300800 */
[----:B--2---:R-:W-:-:S05]  /*105f0*/  VIADD R3, R3, 0x1 ;  /* 0x0000000103037836 */ /* 0x004fca0000000000 */
[----:B------:R0:W-:Y:S01]  /*10600*/  STL [R1+0x50], R3 ;  /* 0x0000500301007387 */ /* 0x0001e20000100800 */
[----:B------:R-:W-:-:S04]  /*10610*/  LEA.HI R0, R3, R3, RZ, 0x1 ;  /* 0x0000000303007211 */ /* 0x000fc800078f08ff */
[----:B------:R-:W-:-:S05]  /*10620*/  LOP3.LUT R0, R0, 0xfffffffe, RZ, 0xc0, !PT ;  /* 0xfffffffe00007812 */ /* 0x000fca00078ec0ff */
[----:B------:R-:W-:-:S05]  /*10630*/  IMAD.IADD R0, R3, 0x1, -R0 ;  /* 0x0000000103007824 */ /* 0x000fca00078e0a00 */
[----:B------:R-:W-:Y:S01]  /*10640*/  SHF.L.U32 R0, R0, 0x1f, RZ ;  /* 0x0000001f00007819 */ /* 0x000fe200000006ff */
[----:B------:R-:W-:Y:S01]  /*10650*/  NOP ;  /* 0x0000000000007918 */ /* 0x000fe20000000000 */
[----:B------:R0:W-:Y:S01]  /*10660*/  SYNCS.ARRIVE.TRANS64.A1T0 RZ, [R2+URZ+0x36800], RZ ;  /* 0x036800ff02ff79a7 */ /* 0x0001e2000810003f */
[----:B------:R-:W-:Y:S01]  /*10670*/  BSSY B0, `(.L_x_451) ;  /* 0x0000003000007945 */ /* 0x000fe20003800000 */
[----:B------:R-:W1:Y:S03]  /*10680*/  SYNCS.PHASECHK.TRANS64.TRYWAIT P0, [R2+URZ+0x36820], R0 ;  /* 0x03682000020075a7 */ /* 0x000e66000800017f */
[----:B01----:R-:W-:Y:S05]  /*10690*/  @!P0 BRA `(.L_x_452) ;  /* 0x0000004800588947 */ /* 0x003fea0003800000 */
.L_x_571:
[----:B------:R-:W-:Y:S05]  /*106a0*/  BSYNC B0 ;  /* 0x0000000000007941 */ /* 0x000fea0003800000 */
.L_x_451:
[----:B0-----:R-:W2:Y:S01]  /*106b0*/  LDL.LU R2, [R1+0x40] ;  /* 0x0000400001027983 */ /* 0x001ea20000300800 */
[----:B------:R-:W-:Y:S01]  /*106c0*/  BSSY B0, `(.L_x_453) ;  /* 0x0000257000007945 */ /* 0x000fe20003800000 */
[----:B--2---:R-:W-:-:S13]  /*106d0*/  ISETP.GE.AND P0, PT, R2, 0x71, PT ;  /* 0x000000710200780c */ /* 0x004fda0003f06270 */
[----:B------:R-:W-:Y:S05]  /*106e0*/  @!P0 BRA `(.L_x_454) ;  /* 0x0000002400508947 */ /* 0x000fea0003800000 */
[----:B------:R-:W2:Y:S01]  /*106f0*/  LDL R2, [R1+0x30] ;  /* 0x0000300001027983 */ /* 0x000ea20000100800 */
[----:B------:R-:W-:Y:S01]  /*10700*/  IMAD.MOV.U32 R0, RZ, RZ, 0x1 ;  /* 0x00000001ff007424 */ /* 0x000fe200078e00ff */
[----:B------:R-:W-:Y:S01]  /*10710*/  BSSY B2, `(.L_x_455) ;  /* 0x00000cd000027945 */ /* 0x000fe20003800000 */
[----:B--2---:R-:W-:-:S04]  /*10720*/  IADD3 R9, -R2, RZ, RZ ;  /* 0x000000ff02097210 */ /* 0x004fc80007ffe1ff */
[----:B------:R-:W-:-:S05]  /*10730*/  VIADDMNMX R9, R9, R0, 0xffffffff, !PT ;  /* 0xffffffff09097446 */ /* 0x000fca0007800100 */
[----:B------:R-:W-:-:S05]  /*10740*/  IMAD.IADD R0, R2, 0x1, R9 ;  /* 0x0000000102007824 */ /* 0x000fca00078e0209 */
[----:B------:R-:W-:-:S04]  /*10750*/  LOP3.LUT R0, R0, 0x1, RZ, 0xc0, !PT ;  /* 0x0000000100007812 */ /* 0x000fc800078ec0ff */
[----:B------:R-:W-:Y:S01]  /*10760*/  ISETP.NE.U32.AND P0, PT, R0, 0x1, PT ;  /* 0x000000010000780c */ /* 0x000fe20003f05070 */
[----:B------:R-:W-:-:S12]  /*10770*/  VIADD R0, R2, 0xfffffffe ;  /* 0xfffffffe02007836 */ /* 0x000fd80000000000 */
[----:B------:R-:W-:Y:S05]  /*10780*/  @P0 BRA `(.L_x_456) ;  /* 0x0000000c00140947 */ /* 0x000fea0003800000 */
[----:B------:R-:W2:Y:S04]  /*10790*/  LDL R4, [R1+0x20] ;  /* 0x0000200001047983 */ /* 0x000ea80000100800 */
[----:B------:R-:W3:Y:S04]  /*107a0*/  LDL R3, [R1+0x8] ;  /* 0x0000080001037983 */ /* 0x000ee80000100800 */
[----:B------:R-:W4:Y:S01]  /*107b0*/  LDL R2, [R1+0x10] ;  /* 0x0000100001027983 */ /* 0x000f220000100800 */
[----:B------:R-:W-:Y:S01]  /*107c0*/  BSSY B1, `(.L_x_457) ;  /* 0x00000bd000017945 */ /* 0x000fe20003800000 */
[----:B--2---:R-:W-:Y:S01]  /*107d0*/  ISETP.NE.AND P1, PT, R4, RZ, PT ;  /* 0x000000ff0400720c */ /* 0x004fe20003f25270 */
[----:B---3--:R-:W-:-:S05]  /*107e0*/  VIADD R8, R3, 0x1 ;  /* 0x0000000103087836 */ /* 0x008fca0000000000 */
[----:B------:R-:W-:-:S04]  /*107f0*/  ISETP.NE.AND P0, PT, R8, 0x2, PT ;  /* 0x000000020800780c */ /* 0x000fc80003f05270 */
[----:B------:R-:W-:Y:S02]  /*10800*/  SEL R10, RZ, 0x1, P0 ;  /* 0x00000001ff0a7807 */ /* 0x000fe40000000000 */
[----:B------:R-:W-:Y:S02]  /*10810*/  SEL R8, R8, RZ, P0 ;  /* 0x000000ff08087207 */ /* 0x000fe40000000000 */
[----:B----4-:R-:W-:Y:S01]  /*10820*/  LOP3.LUT R10, R2, R10, RZ, 0x3c, !PT ;  /* 0x0000000a020a7212 */ /* 0x010fe200078e3cff */
[----:B------:R-:W-:Y:S06]  /*10830*/  @!P1 BRA `(.L_x_458) ;  /* 0x0000000800d49947 */ /* 0x000fec0003800000 */
[----:B------:R0:W5:Y:S01]  /*10840*/  LDL R4, [R1] ;  /* 0x0000000001047983 */ /* 0x0001620000100800 */
[----:B------:R-:W-:Y:S02]  /*10850*/  ULDC.64 UR4, c[0x0][0x418] ;  /* 0x0001060000047ab9 */ /* 0x000fe40000000a00 */
[----:B------:R-:W-:-:S04]  /*10860*/  ISETP.NE.U32.AND P0, PT, RZ, UR4, PT ;  /* 0x00000004ff007c0c */ /* 0x000fc8000bf05070 */
[----:B------:R-:W-:-:S13]  /*10870*/  ISETP.NE.AND.EX P0, PT, RZ, UR5, PT, P0 ;  /* 0x00000005ff007c0c */ /* 0x000fda000bf05300 */
[----:B0-----:R-:W-:Y:S05]  /*10880*/  @!P0 BRA `(.L_x_459) ;  /* 0x00000000004c8947 */ /* 0x001fea0003800000 */
[----:B------:R-:W2:Y:S01]  /*10890*/  LDL R11, [R1+0x1c] ;  /* 0x00001c00010b7983 */ /* 0x000ea20000100800 */
[----:B------:R-:W0:Y:S01]  /*108a0*/  LDC R5, c[0x0][0x43c] ;  /* 0x00010f00ff057b82 */ /* 0x000e220000000800 */
[----:B------:R-:W-:Y:S02]  /*108b0*/  ULDC.64 UR6, c[0x0][0x428] ;  /* 0x00010a0000067ab9 */ /* 0x000fe40000000a00 */
[----:B------:R-:W3:Y:S01]  /*108c0*/  LDL R7, [R1+0xc] ;  /* 0x00000c0001077983 */ /* 0x000ee20000100800 */
[----:B0-----:R-:W-:-:S13]  /*108d0*/  ISETP.NE.AND P0, PT, R5, 0x1, PT ;  /* 0x000000010500780c */ /* 0x001fda0003f05270 */
[----:B------:R-:W0:Y:S02]  /*108e0*/  @P0 LDC.64 R2, c[0x0][0x440] ;  /* 0x00011000ff020b82 */ /* 0x000e240000000a00 */
[----:B0----5:R-:W-:-:S04]  /*108f0*/  @P0 IMAD.HI.U32 R4, R0, R2, RZ ;  /* 0x0000000200040227 */ /* 0x021fc800078e00ff */
[----:B------:R-:W-:Y:S01]  /*10900*/  IMAD.MOV.U32 R2, RZ, RZ, R0 ;  /* 0x000000ffff027224 */ /* 0x000fe200078e0000 */
[----:B------:R-:W-:-:S05]  /*10910*/  @P0 SHF.R.U32.HI R2, RZ, R3, R4 ;  /* 0x00000003ff020219 */ /* 0x000fca0000011604 */
[----:B------:R-:W-:-:S04]  /*10920*/  IMAD.MOV R3, RZ, RZ, -R2 ;  /* 0x000000ffff037224 */ /* 0x000fc800078e0a02 */
[----:B------:R-:W-:Y:S01]  /*10930*/  IMAD R0, R5, R3, R0 ;  /* 0x0000000305007224 */ /* 0x000fe200078e0200 */
[----:B------:R-:W-:Y:S01]  /*10940*/  SHF.R.S32.HI R3, RZ, 0x1f, R2 ;  /* 0x0000001fff037819 */ /* 0x000fe20000011402 */
[----:B--2---:R-:W-:-:S04]  /*10950*/  IMAD R4, R11, UR6, RZ ;  /* 0x000000060b047c24 */ /* 0x004fc8000f8e02ff */
[C---:B---3--:R-:W-:Y:S02]  /*10960*/  IMAD R4, R7.reuse, UR7, R4 ;  /* 0x0000000707047c24 */ /* 0x048fe4000f8e0204 */
[----:B------:R-:W-:-:S04]  /*10970*/  IMAD.WIDE.U32 R2, R7, UR6, R2 ;  /* 0x0000000607027c25 */ /* 0x000fc8000f8e0002 */
[----:B------:R-:W-:Y:S01]  /*10980*/  IMAD.IADD R3, R4, 0x1, R3 ;  /* 0x0000000104037824 */ /* 0x000fe200078e0203 */
[----:B------:R-:W-:-:S04]  /*10990*/  LEA R4, P0, R2, UR4, 0x2 ;  /* 0x0000000402047c11 */ /* 0x000fc8000f8010ff */
[----:B------:R-:W-:-:S05]  /*109a0*/  LEA.HI.X R5, R2, UR5, R3, 0x2, P0 ;  /* 0x0000000502057c11 */ /* 0x000fca00080f1403 */
[----:B------:R0:W5:Y:S04]  /*109b0*/  LDG.E R4, desc[UR60][R4.64] ;  /* 0x0000003c04047981 */ /* 0x000168000c1e1900 */
.L_x_459:
[----:B------:R-:W2:Y:S01]  /*109c0*/  LDL R2, [R1+0x4] ;  /* 0x0000040001027983 */ /* 0x000ea20000100800 */
[----:B------:R-:W-:Y:S01]  /*109d0*/  BSSY B3, `(.L_x_460) ;  /* 0x0000005000037945 */ /* 0x000fe20003800000 */
[----:B--2---:R-:W-:Y:S01]  /*109e0*/  IMAD R3, R8, 0x8, R2 ;  /* 0x0000000808037824 */ /* 0x004fe200078e0202 */
[----:B------:R-:W-:-:S04]  /*109f0*/  SHF.L.U32 R2, R10, 0x1f, RZ ;  /* 0x0000001f0a027819 */ /* 0x000fc800000006ff */
[----:B------:R-:W1:Y:S02]  /*10a00*/  SYNCS.PHASECHK.TRANS64.TRYWAIT P0, [R3+URZ+0x36840], R2 ;  /* 0x03684002030075a7 */ /* 0x000e64000800017f */
[----:B-1----:R-:W-:Y:S05]  /*10a10*/  @!P0 BRA `(.L_x_461) ;  /* 0x0000004400908947 */ /* 0x002fea0003800000 */
.L_x_572:
[----:B------:R-:W-:Y:S05]  /*10a20*/  BSYNC B3 ;  /* 0x0000000000037941 */ /* 0x000fea0003800000 */
.L_x_460:
[----:B0-----:R-:W0:Y:S01]  /*10a30*/  S2R R5, SR_TID.X ;  /* 0x0000000000057919 */ /* 0x001e220000002100 */
[----:B------:R-:W-:Y:S01]  /*10a40*/  BSSY B3, `(.L_x_462) ;  /* 0x000000b000037945 */ /* 0x000fe20003800000 */
[----:B0-----:R-:W-:-:S04]  /*10a50*/  LOP3.LUT R5, R5, 0x7f, RZ, 0xc0, !PT ;  /* 0x0000007f05057812 */ /* 0x001fc800078ec0ff */
[----:B------:R-:W-:-:S13]  /*10a60*/  ISETP.NE.AND P1, PT, R5, RZ, PT ;  /* 0x000000ff0500720c */ /* 0x000fda0003f25270 */
[----:B------:R-:W-:Y:S05]  /*10a70*/  @P1 BRA `(.L_x_463) ;  /* 0x00000000001c1947 */ /* 0x000fea0003800000 */
[----:B------:R-:W0:Y:S01]  /*10a80*/  S2R R5, SR_TID.X ;  /* 0x0000000000057919 */ /* 0x000e220000002100 */
[----:B-1----:R-:W-:-:S04]  /*10a90*/  IMAD.MOV.U32 R2, RZ, RZ, 0xa800 ;  /* 0x0000a800ff027424 */ /* 0x002fc800078e00ff */
[----:B------:R2:W-:Y:S01]  /*10aa0*/  SYNCS.ARRIVE.TRANS64 RZ, [R3+URZ+0x36830], R2 ;  /* 0x0368300203ff79a7 */ /* 0x0005e2000800003f */
[----:B0-----:R-:W-:-:S04]  /*10ab0*/  LOP3.LUT R5, R5, 0x1f, RZ, 0xc0, !PT ;  /* 0x0000001f05057812 */ /* 0x001fc800078ec0ff */
[----:B------:R-:W-:-:S13]  /*10ac0*/  ISETP.NE.AND P0, PT, R5, RZ, PT ;  /* 0x000000ff0500720c */ /* 0x000fda0003f05270 */
[----:B--2---:R-:W-:Y:S05]  /*10ad0*/  @!P0 BRA `(.L_x_463) ;  /* 0x0000000000048947 */ /* 0x004fea0003800000 */
[----:B------:R-:W-:Y:S01]  /*10ae0*/  BPT.TRAP 0x1 ;  /* 0x000000040000795c */ /* 0x000fe20000300000 */
.L_x_463:
[----:B------:R-:W-:Y:S05]  /*10af0*/  BSYNC B3 ;  /* 0x0000000000037941 */ /* 0x000fea0003800000 */
.L_x_462:
[----:B------:R-:W2:Y:S04]  /*10b00*/  LDL R5, [R1+0x4] ;  /* 0x0000040001057983 */ /* 0x000ea80000100800 */
[----:B-1----:R-:W3:Y:S01]  /*10b10*/  LDL R2, [R1+0x18] ;  /* 0x0000180001027983 */ /* 0x002ee20000100800 */
[----:B------:R-:W-:Y:S01]  /*10b20*/  IMAD.MOV.U32 R11, RZ, RZ, RZ ;  /* 0x000000ffff0b7224 */ /* 0x000fe200078e00ff */
[----:B------:R-:W-:Y:S01]  /*10b30*/  UIADD3 UR4, UP0, UR36, 0x370, URZ ;  /* 0x0000037024047890 */ /* 0x000fe2000ff1e03f */
[----:B------:R-:W-:Y:S01]  /*10b40*/  PLOP3.LUT P0, PT, PT, PT, PT, 0x80, 0x0 ;  /* 0x000000000000781c */ /* 0x000fe20003f0f070 */
[----:B------:R-:W-:Y:S01]  /*10b50*/  UMOV UR6, 0x0 ;  /* 0x0000000000067882 */ /* 0x000fe20000000000 */
[----:B------:R-:W-:Y:S01]  /*10b60*/  IADD3 R3, R3, 0x36830, RZ ;  /* 0x0003683003037810 */ /* 0x000fe20007ffe0ff */
[----:B------:R-:W-:Y:S01]  /*10b70*/  UIADD3.X UR5, URZ, UR37, URZ, UP0, !UPT ;  /* 0x000000253f057290 */ /* 0x000fe200087fe43f */
[----:B------:R-:W-:Y:S01]  /*10b80*/  R2UR UR10, R11 ;  /* 0x000000000b0a72ca */ /* 0x000fe200000e0000 */
[----:B------:R-:W-:Y:S01]  /*10b90*/  UMOV UR7, 0x14f00000 ;  /* 0x14f0000000077882 */ /* 0x000fe20000000000 */
[----:B--2---:R-:W-:-:S02]  /*10ba0*/  IMAD R7, R8, 0xa800, R5 ;  /* 0x0000a80008077824 */ /* 0x004fc400078e0205 */
[----:B---3--:R-:W-:Y:S02]  /*10bb0*/  IMAD R2, R0, 0x70, R2 ;  /* 0x0000007000027824 */ /* 0x008fe400078e0202 */
[----:B------:R-:W-:-:S09]  /*10bc0*/  VIADD R5, R7, 0x21400 ;  /* 0x0002140007057836 */ /* 0x000fd20000000000 */
.L_x_464:
        /* <DEDUP_REMOVED lines=16> */
.L_x_465:
        /* <DEDUP_REMOVED lines=16> */
.L_x_466:
        /* <DEDUP_REMOVED lines=10> */
[----:B------:R-:W2:Y:S04]  /*10e70*/  LDL.LU R12, [R1+0x10] ;  /* 0x00001000010c7983 */ /* 0x000ea80000300800 */
[----:B------:R-:W3:Y:S01]  /*10e80*/  LDL R7, [R1+0x8] ;  /* 0x0000080001077983 */ /* 0x000ee20000100800 */
[----:B------:R-:W-:Y:S01]  /*10e90*/  BSSY B3, `(.L_x_467) ;  /* 0x0000005000037945 */ /* 0x000fe20003800000 */
[----:B--2---:R-:W-:Y:S01]  /*10ea0*/  SHF.L.U32 R2, R12, 0x1f, RZ ;  /* 0x0000001f0c027819 */ /* 0x004fe200000006ff */
[----:B---3--:R-:W-:-:S04]  /*10eb0*/  IMAD R3, R7, 0x8, R6 ;  /* 0x0000000807037824 */ /* 0x008fc800078e0206 */
[----:B------:R-:W0:Y:S02]  /*10ec0*/  SYNCS.PHASECHK.TRANS64.TRYWAIT P0, [R3+URZ+0x60], R2 ;  /* 0x00006002030075a7 */ /* 0x000e24000800017f */
[----:B0-----:R-:W-:Y:S05]  /*10ed0*/  @!P0 BRA `(.L_x_468) ;  /* 0x0000004000748947 */ /* 0x001fea0003800000 */
.L_x_573:
[----:B------:R-:W-:Y:S05]  /*10ee0*/  BSYNC B3 ;  /* 0x0000000000037941 */ /* 0x000fea0003800000 */
.L_x_467:
[----:B------:R1:W5:Y:S01]  /*10ef0*/  LDL R17, [R1+0x8] ;  /* 0x0000080001117983 */ /* 0x0003620000100800 */
[----:B------:R-:W-:Y:S01]  /*10f00*/  BSSY B3, `(.L_x_469) ;  /* 0x000000d000037945 */ /* 0x000fe20003800000 */
[----:B------:R-:W-:Y:S02]  /*10f10*/  IMAD.MOV.U32 R12, RZ, RZ, 0x0 ;  /* 0x00000000ff0c7424 */ /* 0x000fe400078e00ff */
[----:B------:R-:W-:Y:S01]  /*10f20*/  IMAD.MOV.U32 R13, RZ, RZ, 0x14f00000 ;  /* 0x14f00000ff0d7424 */ /* 0x000fe200078e00ff */
[----:B------:R-:W-:Y:S06]  /*10f30*/  @P1 BRA `(.L_x_470) ;  /* 0x0000000000241947 */ /* 0x000fec0003800000 */
[----:B------:R-:W2:Y:S01]  /*10f40*/  LDL R7, [R1+0x4] ;  /* 0x0000040001077983 */ /* 0x000ea20000100800 */
[----:B------:R-:W3:Y:S01]  /*10f50*/  S2R R5, SR_TID.X ;  /* 0x0000000000057919 */ /* 0x000ee20000002100 */
[----:B0-----:R-:W-:Y:S01]  /*10f60*/  IMAD.MOV.U32 R3, RZ, RZ, 0xa800 ;  /* 0x0000a800ff037424 */ /* 0x001fe200078e00ff */
[----:B---3--:R-:W-:-:S04]  /*10f70*/  LOP3.LUT R5, R5, 0x1f, RZ, 0xc0, !PT ;  /* 0x0000001f05057812 */ /* 0x008fc800078ec0ff */
[----:B------:R-:W-:Y:S01]  /*10f80*/  ISETP.NE.AND P0, PT, R5, RZ, PT ;  /* 0x000000ff0500720c */ /* 0x000fe20003f05270 */
[----:B--2--5:R-:W-:-:S04]  /*10f90*/  IMAD R2, R17, 0x8, R7 ;  /* 0x0000000811027824 */ /* 0x024fc800078e0207 */
[----:B------:R2:W-:Y:S08]  /*10fa0*/  SYNCS.ARRIVE.TRANS64 RZ, [R2+URZ+0x36850], R3 ;  /* 0x0368500302ff79a7 */ /* 0x0005f0000800003f */
[----:B------:R-:W-:Y:S05]  /*10fb0*/  @!P0 BRA `(.L_x_470) ;  /* 0x0000000000048947 */ /* 0x000fea0003800000 */
[----:B------:R-:W-:Y:S01]  /*10fc0*/  BPT.TRAP 0x1 ;  /* 0x000000040000795c */ /* 0x000fe20000300000 */
.L_x_470:
[----:B------:R-:W-:Y:S05]  /*10fd0*/  BSYNC B3 ;  /* 0x0000000000037941 */ /* 0x000fea0003800000 */
.L_x_469:
[----:B0-2---:R-:W2:Y:S04]  /*10fe0*/  LDL R2, [R1+0x4] ;  /* 0x0000040001027983 */ /* 0x005ea80000100800 */
[----:B------:R-:W3:Y:S04]  /*10ff0*/  LDL R7, [R1+0x18] ;  /* 0x0000180001077983 */ /* 0x000ee80000100800 */
[----:B------:R-:W3:Y:S01]  /*11000*/  LDL.LU R5, [R1+0x14] ;  /* 0x0000140001057983 */ /* 0x000ee20000300800 */
[----:B------:R-:W-:Y:S01]  /*11010*/  R2UR UR10, R11 ;  /* 0x000000000b0a72ca */ /* 0x000fe200000e0000 */
[----:B------:R-:W-:Y:S01]  /*11020*/  UIADD3 UR4, UP0, UR36, 0x470, URZ ;  /* 0x0000047024047890 */ /* 0x000fe2000ff1e03f */
[----:B------:R-:W-:-:S02]  /*11030*/  R2UR UR6, R12 ;  /* 0x000000000c0672ca */ /* 0x000fc400000e0000 */
[----:B------:R-:W-:Y:S01]  /*11040*/  R2UR UR7, R13 ;  /* 0x000000000d0772ca */ /* 0x000fe200000e0000 */
[----:B------:R-:W-:Y:S01]  /*11050*/  UIADD3.X UR5, URZ, UR37, URZ, UP0, !UPT ;  /* 0x000000253f057290 */ /* 0x000fe200087fe43f */
[----:B------:R-:W-:Y:S02]  /*11060*/  PLOP3.LUT P0, PT, PT, PT, PT, 0x80, 0x0 ;  /* 0x000000000000781c */ /* 0x000fe40003f0f070 */
[C---:B--2--5:R-:W-:Y:S01]  /*11070*/  LEA R3, R17.reuse, R2, 0x3 ;  /* 0x0000000211037211 */ /* 0x064fe200078e18ff */
[----:B------:R-:W-:-:S04]  /*11080*/  IMAD R2, R17, 0xa800, R2 ;  /* 0x0000a80011027824 */ /* 0x000fc800078e0202 */
[----:B------:R-:W-:Y:S02]  /*11090*/  VIADD R3, R3, 0x36850 ;  /* 0x0003685003037836 */ /* 0x000fe40000000000 */
[----:B---3--:R-:W-:Y:S02]  /*110a0*/  IMAD R5, R5, 0x70, R7 ;  /* 0x0000007005057824 */ /* 0x008fe400078e0207 */
[----:B------:R-:W-:-:S07]  /*110b0*/  VIADD R7, R2, 0x400 ;  /* 0x0000040002077836 */ /* 0x000fce0000000000 */
.L_x_471:
[----:B------:R-:W2:Y:S01]  /*110c0*/  LDL R11, [R1] ;  /* 0x00000000010b7983 */ /* 0x000ea20000100800 */
[----:B------:R-:W-:-:S13]  /*110d0*/  @P0 ELECT P1, URZ, PT ;  /* 0x00000000003f082f */ /* 0x000fda0003820000 */
[----:B------:R-:W-:Y:S02]  /*110e0*/  @P1 R2UR UR12, R18 ;  /* 0x00000000120c12ca */ /* 0x000fe400000e0000 */
[----:B------:R-:W-:Y:S02]  /*110f0*/  @P1 R2UR UR11, R5 ;  /* 0x00000000050b12ca */ /* 0x000fe400000e0000 */
[----:B------:R-:W-:Y:S02]  /*11100*/  @P1 R2UR UR9, R3 ;  /* 0x00000000030912ca */ /* 0x000fe400000e0000 */
[----:B------:R-:W-:Y:S02]  /*11110*/  @P1 R2UR UR8, R7 ;  /* 0x00000000070812ca */ /* 0x000fe400000e0000 */
[----:B------:R-:W-:Y:S02]  /*11120*/  @P1 PLOP3.LUT P0, PT, P1, PT, PT, 0x8, 0x0 ;  /* 0x000000000000181c */ /* 0x000fe40000f0e170 */
[----:B--2---:R-:W-:-:S02]  /*11130*/  @P1 R2UR UR13, R11 ;  /* 0x000000000b0d12ca */ /* 0x004fc400000e0000 */
[----:B------:R-:W-:-:S11]  /*11140*/  PLOP3.LUT P1, PT, PT, PT, PT, 0x8, 0x0 ;  /* 0x000000000000781c */ /* 0x000fd60003f2e170 */
[----:B------:R0:W-:Y:S02]  /*11150*/  UTMALDG.4D [UR8], [UR4], desc[UR6] ;  /* 0x00000608040075b4 */ /* 0x0001e40008019000 */
[----:B0-----:R-:W-:Y:S05]  /*11160*/  @P0 BRA.U.ANY `(.L_x_471) ;  /* 0xfffffffd00d40947 */ /* 0x001fea000393ffff */
[----:B------:R-:W-:Y:S01]  /*11170*/  R2UR UR10, R15 ;  /* 0x000000000f0a72ca */ /* 0x000fe200000e0000 */
[----:B------:R-:W-:Y:S01]  /*11180*/  VIADD R7, R2, 0x3c00 ;  /* 0x00003c0002077836 */ /* 0x000fe20000000000 */
[----:B------:R-:W-:Y:S02]  /*11190*/  R2UR UR6, R12 ;  /* 0x000000000c0672ca */ /* 0x000fe400000e0000 */
[----:B------:R-:W-:Y:S02]  /*111a0*/  R2UR UR7, R13 ;  /* 0x000000000d0772ca */ /* 0x000fe400000e0000 */
[----:B------:R-:W-:-:S13]  /*111b0*/  PLOP3.LUT P0, PT, PT, PT, PT, 0x80, 0x0 ;  /* 0x000000000000781c */ /* 0x000fda0003f0f070 */
.L_x_472:
        /* <DEDUP_REMOVED lines=16> */
.L_x_473:
        /* <DEDUP_REMOVED lines=11> */
[----:B------:R0:W-:Y:S04]  /*11370*/  STL [R1], R4 ;  /* 0x0000000401007387 */ /* 0x0001e80000100800 */
[----:B------:R0:W-:Y:S02]  /*11380*/  STL [R1+0x14], R0 ;  /* 0x0000140001007387 */ /* 0x0001e40000100800 */
.L_x_458:
[----:B------:R-:W-:Y:S05]  /*11390*/  BSYNC B1 ;  /* 0x0000000000017941 */ /* 0x000fea0003800000 */
.L_x_457:
[----:B0-----:R-:W2:Y:S04]  /*113a0*/  LDL.LU R0, [R1+0x30] ;  /* 0x0000300001007983 */ /* 0x001ea80000300800 */
[----:B------:R0:W-:Y:S04]  /*113b0*/  STL [R1+0x8], R8 ;  /* 0x0000080801007387 */ /* 0x0001e80000100800 */
[----:B------:R0:W-:Y:S02]  /*113c0*/  STL [R1+0x10], R10 ;  /* 0x0000100a01007387 */ /* 0x0001e40000100800 */
[----:B0-2---:R-:W-:-:S07]  /*113d0*/  VIADD R0, R0, 0xfffffffd ;  /* 0xfffffffd00007836 */ /* 0x005fce0000000000 */
.L_x_456:
[----:B------:R-:W-:Y:S05]  /*113e0*/  BSYNC B2 ;  /* 0x0000000000027941 */ /* 0x000fea0003800000 */
.L_x_455:
[----:B------:R-:W2:Y:S01]  /*113f0*/  LDL.LU R2, [R1+0x2c] ;  /* 0x00002c0001027983 */ /* 0x000ea20000300800 */
[----:B------:R-:W-:-:S05]  /*11400*/  IMAD.MOV R9, RZ, RZ, -R9 ;  /* 0x000000ffff097224 */ /* 0x000fca00078e0a09 */
[----:B--2---:R-:W-:-:S13]  /*11410*/  ISETP.NE.AND P0, PT, R2, R9, PT ;  /* 0x000000090200720c */ /* 0x004fda0003f05270 */
[----:B------:R-:W-:Y:S05]  /*11420*/  @!P0 BRA `(.L_x_454) ;  /* 0x0000001800008947 */ /* 0x000fea0003800000 */
[----:B------:R0:W5:Y:S02]  /*11430*/  LDL R8, [R1] ;  /* 0x0000000001087983 */ /* 0x0001640000100800 */
.L_x_508:
[----:B--2---:R-:W2:Y:S04]  /*11440*/  LDL R4, [R1+0x20] ;  /* 0x0000200001047983 */ /* 0x004ea80000100800 */
[----:B---3--:R-:W3:Y:S04]  /*11450*/  LDL R3, [R1+0x8] ;  /* 0x0000080001037983 */ /* 0x008ee80000100800 */
[----:B----4-:R-:W4:Y:S01]  /*11460*/  LDL R2, [R1+0x10] ;  /* 0x0000100001027983 */ /* 0x010f220000100800 */
[----:B------:R-:W-:Y:S05]  /*11470*/  YIELD ;  /* 0x0000000000007946 */ /* 0x000fea0003800000 */
        /* <DEDUP_REMOVED lines=8> */
[----:B------:R-:W-:Y:S01]  /*11500*/  ULDC.64 UR4, c[0x0][0x418] ;  /* 0x0001060000047ab9 */ /* 0x000fe20000000a00 */
[----:B------:R-:W-:Y:S01]  /*11510*/  IMAD.MOV.U32 R7, RZ, RZ, R0 ;  /* 0x000000ffff077224 */ /* 0x000fe200078e0000 */
[----:B------:R-:W-:-:S04]  /*11520*/  ISETP.NE.U32.AND P0, PT, RZ, UR4, PT ;  /* 0x00000004ff007c0c */ /* 0x000fc8000bf05070 */
[----:B------:R-:W-:-:S13]  /*11530*/  ISETP.NE.AND.EX P0, PT, RZ, UR5, PT, P0 ;  /* 0x00000005ff007c0c */ /* 0x000fda000bf05300 */
[----:B------:R-:W-:Y:S05]  /*11540*/  @!P0 BRA `(.L_x_476) ;  /* 0x00000000004c8947 */ /* 0x000fea0003800000 */
[----:B------:R-:W2:Y:S01]  /*11550*/  LDL R10, [R1+0x1c] ;  /* 0x00001c00010a7983 */ /* 0x000ea20000100800 */
[----:B-----5:R-:W3:Y:S01]  /*11560*/  LDC R8, c[0x0][0x43c] ;  /* 0x00010f00ff087b82 */ /* 0x020ee20000000800 */
[----:B------:R-:W-:Y:S02]  /*11570*/  ULDC.64 UR6, c[0x0][0x428] ;  /* 0x00010a0000067ab9 */ /* 0x000fe40000000a00 */
[----:B------:R-:W4:Y:S01]  /*11580*/  LDL R9, [R1+0xc] ;  /* 0x00000c0001097983 */ /* 0x000f220000100800 */
[----:B---3--:R-:W-:-:S13]  /*11590*/  ISETP.NE.AND P0, PT, R8, 0x1, PT ;  /* 0x000000010800780c */ /* 0x008fda0003f05270 */
[----:B------:R-:W3:Y:S02]  /*115a0*/  @P0 LDC.64 R2, c[0x0][0x440] ;  /* 0x00011000ff020b82 */ /* 0x000ee40000000a00 */
[----:B---3--:R-:W-:-:S04]  /*115b0*/  @P0 IMAD.HI.U32 R7, R0, R2, RZ ;  /* 0x0000000200070227 */ /* 0x008fc800078e00ff */
[----:B------:R-:W-:Y:S01]  /*115c0*/  IMAD.MOV.U32 R2, RZ, RZ, R0 ;  /* 0x000000ffff027224 */ /* 0x000fe200078e0000 */
[----:B------:R-:W-:-:S04]  /*115d0*/  @P0 SHF.R.U32.HI R2, RZ, R3, R7 ;  /* 0x00000003ff020219 */ /* 0x000fc80000011607 */
[--C-:B------:R-:W-:Y:S01]  /*115e0*/  SHF.R.S32.HI R3, RZ, 0x1f, R2.reuse ;  /* 0x0000001fff037819 */ /* 0x100fe20000011402 */
[----:B------:R-:W-:-:S04]  /*115f0*/  IMAD.MOV R7, RZ, RZ, -R2 ;  /* 0x000000ffff077224 */ /* 0x000fc800078e0a02 */
[----:B------:R-:W-:Y:S02]  /*11600*/  IMAD R7, R8, R7, R0 ;  /* 0x0000000708077224 */ /* 0x000fe400078e0200 */
[----:B--2---:R-:W-:-:S04]  /*11610*/  IMAD R8, R10, UR6, RZ ;  /* 0x000000060a087c24 */ /* 0x004fc8000f8e02ff */
[C---:B----4-:R-:W-:Y:S02]  /*11620*/  IMAD R8, R9.reuse, UR7, R8 ;  /* 0x0000000709087c24 */ /* 0x050fe4000f8e0208 */
[----:B------:R-:W-:-:S05]  /*11630*/  IMAD.WIDE.U32 R2, R9, UR6, R2 ;  /* 0x0000000609027c25 */ /* 0x000fca000f8e0002 */
[----:B------:R-:W-:Y:S02]  /*11640*/  IADD3 R3, R8, R3, RZ ;  /* 0x0000000308037210 */ /* 0x000fe40007ffe0ff */
[----:B------:R-:W-:-:S04]  /*11650*/  LEA R8, P0, R2, UR4, 0x2 ;  /* 0x0000000402087c11 */ /* 0x000fc8000f8010ff */
[----:B------:R-:W-:-:S05]  /*11660*/  LEA.HI.X R9, R2, UR5, R3, 0x2, P0 ;  /* 0x0000000502097c11 */ /* 0x000fca00080f1403 */
[----:B------:R2:W5:Y:S04]  /*11670*/  LDG.E R8, desc[UR60][R8.64] ;  /* 0x0000003c08087981 */ /* 0x000568000c1e1900 */
.L_x_476:
[----:B------:R-:W3:Y:S01]  /*11680*/  LDL R2, [R1+0x4] ;  /* 0x0000040001027983 */ /* 0x000ee20000100800 */
[----:B------:R-:W-:Y:S01]  /*11690*/  BSSY B2, `(.L_x_477) ;  /* 0x0000005000027945 */ /* 0x000fe20003800000 */
[----:B---3--:R-:W-:Y:S01]  /*116a0*/  IMAD R3, R4, 0x8, R2 ;  /* 0x0000000804037824 */ /* 0x008fe200078e0202 */
[----:B------:R-:W-:-:S04]  /*116b0*/  SHF.L.U32 R2, R5, 0x1f, RZ ;  /* 0x0000001f05027819 */ /* 0x000fc800000006ff */
[----:B------:R-:W3:Y:S02]  /*116c0*/  SYNCS.PHASECHK.TRANS64.TRYWAIT P0, [R3+URZ+0x36840], R2 ;  /* 0x03684002030075a7 */ /* 0x000ee4000800017f */
[----:B---3--:R-:W-:Y:S05]  /*116d0*/  @!P0 BRA `(.L_x_478) ;  /* 0x0000003800888947 */ /* 0x008fea0003800000 */
.L_x_574:
[----:B------:R-:W-:Y:S05]  /*116e0*/  BSYNC B2 ;  /* 0x0000000000027941 */ /* 0x000fea0003800000 */
.L_x_477:
[----:B--2---:R-:W2:Y:S01]  /*116f0*/  S2R R9, SR_TID.X ;  /* 0x0000000000097919 */ /* 0x004ea20000002100 */
[----:B------:R-:W-:Y:S01]  /*11700*/  BSSY B2, `(.L_x_479) ;  /* 0x000000b000027945 */ /* 0x000fe20003800000 */
[----:B--2---:R-:W-:-:S04]  /*11710*/  LOP3.LUT R9, R9, 0x7f, RZ, 0xc0, !PT ;  /* 0x0000007f09097812 */ /* 0x004fc800078ec0ff */
[----:B------:R-:W-:-:S13]  /*11720*/  ISETP.NE.AND P1, PT, R9, RZ, PT ;  /* 0x000000ff0900720c */ /* 0x000fda0003f25270 */
[----:B------:R-:W-:Y:S05]  /*11730*/  @P1 BRA `(.L_x_480) ;  /* 0x00000000001c1947 */ /* 0x000fea0003800000 */
[----:B------:R-:W2:Y:S01]  /*11740*/  S2R R9, SR_TID.X ;  /* 0x0000000000097919 */ /* 0x000ea20000002100 */
[----:B---3--:R-:W-:-:S04]  /*11750*/  IMAD.MOV.U32 R2, RZ, RZ, 0xa800 ;  /* 0x0000a800ff027424 */ /* 0x008fc800078e00ff */
[----:B------:R4:W-:Y:S01]  /*11760*/  SYNCS.ARRIVE.TRANS64 RZ, [R3+URZ+0x36830], R2 ;  /* 0x0368300203ff79a7 */ /* 0x0009e2000800003f */
[----:B--2---:R-:W-:-:S04]  /*11770*/  LOP3.LUT R9, R9, 0x1f, RZ, 0xc0, !PT ;  /* 0x0000001f09097812 */ /* 0x004fc800078ec0ff */
[----:B------:R-:W-:-:S13]  /*11780*/  ISETP.NE.AND P0, PT, R9, RZ, PT ;  /* 0x000000ff0900720c */ /* 0x000fda0003f05270 */
[----:B----4-:R-:W-:Y:S05]  /*11790*/  @!P0 BRA `(.L_x_480) ;  /* 0x0000000000048947 */ /* 0x010fea0003800000 */
[----:B------:R-:W-:Y:S01]  /*117a0*/  BPT.TRAP 0x1 ;  /* 0x000000040000795c */ /* 0x000fe20000300000 */
.L_x_480:
[----:B------:R-:W-:Y:S05]  /*117b0*/  BSYNC B2 ;  /* 0x0000000000027941 */ /* 0x000fea0003800000 */
.L_x_479:
[----:B------:R-:W2:Y:S04]  /*117c0*/  LDL R9, [R1+0x4] ;  /* 0x0000040001097983 */ /* 0x000ea80000100800 */
[----:B---3--:R-:W3:Y:S01]  /*117d0*/  LDL R2, [R1+0x18] ;  /* 0x0000180001027983 */ /* 0x008ee20000100800 */
        /* <DEDUP_REMOVED lines=8> */
[----:B--2---:R-:W-:-:S02]  /*11860*/  IMAD R9, R4, 0xa800, R9 ;  /* 0x0000a80004097824 */ /* 0x004fc400078e0209 */
[----:B---3--:R-:W-:Y:S02]  /*11870*/  IMAD R2, R7, 0x70, R2 ;  /* 0x0000007007027824 */ /* 0x008fe400078e0202 */
[----:B------:R-:W-:-:S08]  /*11880*/  VIADD R10, R9, 0x21400 ;  /* 0x00021400090a7836 */ /* 0x000fd00000000000 */
.L_x_481:
        /* <DEDUP_REMOVED lines=9> */
[----:B--2---:R-:W-:Y:S05]  /*11920*/  @P0 BRA.U.ANY `(.L_x_481) ;  /* 0xfffffffd00d80947 */ /* 0x004fea000393ffff */
[----:B------:R-:W-:Y:S01]  /*11930*/  IMAD.MOV.U32 R15, RZ, RZ, 0x40 ;  /* 0x00000040ff0f7424 */ /* 0x000fe200078e00ff */
[----:B------:R-:W-:Y:S01]  /*11940*/  PLOP3.LUT P0, PT, PT, PT, PT, 0x80, 0x0 ;  /* 0x000000000000781c */ /* 0x000fe20003f0f070 */
[----:B------:R-:W-:Y:S01]  /*11950*/  VIADD R10, R9, 0x24c00 ;  /* 0x00024c00090a7836 */ /* 0x000fe20000000000 */
[----:B------:R-:W-:Y:S01]  /*11960*/  UMOV UR6, 0x0 ;  /* 0x0000000000067882 */ /* 0x000fe20000000000 */
[----:B------:R-:W-:Y:S01]  /*11970*/  UMOV UR7, 0x14f00000 ;  /* 0x14f0000000077882 */ /* 0x000fe20000000000 */
[----:B------:R-:W-:-:S15]  /*11980*/  R2UR UR10, R15 ;  /* 0x000000000f0a72ca */ /* 0x000fde00000e0000 */
.L_x_482:
        /* <DEDUP_REMOVED lines=16> */
.L_x_483:
        /* <DEDUP_REMOVED lines=10> */
[----:B------:R-:W2:Y:S04]  /*11b30*/  LDL.LU R12, [R1+0x10] ;  /* 0x00001000010c7983 */ /* 0x000ea80000300800 */
[----:B------:R-:W3:Y:S01]  /*11b40*/  LDL R10, [R1+0x8] ;  /* 0x00000800010a7983 */ /* 0x000ee20000100800 */
[----:B------:R-:W-:Y:S01]  /*11b50*/  BSSY B2, `(.L_x_484) ;  /* 0x0000005000027945 */ /* 0x000fe20003800000 */
[----:B--2---:R-:W-:Y:S01]  /*11b60*/  SHF.L.U32 R3, R12, 0x1f, RZ ;  /* 0x0000001f0c037819 */ /* 0x004fe200000006ff */
[----:B---3--:R-:W-:-:S04]  /*11b70*/  IMAD R2, R10, 0x8, R6 ;  /* 0x000000080a027824 */ /* 0x008fc800078e0206 */
[----:B------:R-:W2:Y:S02]  /*11b80*/  SYNCS.PHASECHK.TRANS64.TRYWAIT P0, [R2+URZ+0x60], R3 ;  /* 0x00006003020075a7 */ /* 0x000ea4000800017f */
[----:B--2---:R-:W-:Y:S05]  /*11b90*/  @!P0 BRA `(.L_x_485) ;  /* 0x00000034006c8947 */ /* 0x004fea0003800000 */
.L_x_575:
[----:B------:R-:W-:Y:S05]  /*11ba0*/  BSYNC B2 ;  /* 0x0000000000027941 */ /* 0x000fea0003800000 */
.L_x_484:
[----:B------:R-:W-:Y:S01]  /*11bb0*/  BSSY B2, `(.L_x_486) ;  /* 0x000000b000027945 */ /* 0x000fe20003800000 */
[----:B------:R-:W-:Y:S01]  /*11bc0*/  MOV R12, 0x0 ;  /* 0x00000000000c7802 */ /* 0x000fe20000000f00 */
[----:B------:R-:W-:Y:S02]  /*11bd0*/  IMAD.MOV.U32 R13, RZ, RZ, 0x14f00000 ;  /* 0x14f00000ff0d7424 */ /* 0x000fe400078e00ff */
[----:B------:R-:W-:Y:S05]  /*11be0*/  @P1 BRA `(.L_x_487) ;  /* 0x00000000001c1947 */ /* 0x000fea0003800000 */
[----:B------:R-:W3:Y:S01]  /*11bf0*/  S2R R9, SR_TID.X ;  /* 0x0000000000097919 */ /* 0x000ee20000002100 */
[----:B--2---:R-:W-:-:S04]  /*11c00*/  IMAD.MOV.U32 R3, RZ, RZ, 0xa800 ;  /* 0x0000a800ff037424 */ /* 0x004fc800078e00ff */
[----:B------:R4:W-:Y:S01]  /*11c10*/  SYNCS.ARRIVE.TRANS64 RZ, [R2+URZ+0x50], R3 ;  /* 0x0000500302ff79a7 */ /* 0x0009e2000800003f */
[----:B---3--:R-:W-:-:S04]  /*11c20*/  LOP3.LUT R9, R9, 0x1f, RZ, 0xc0, !PT ;  /* 0x0000001f09097812 */ /* 0x008fc800078ec0ff */
[----:B------:R-:W-:-:S13]  /*11c30*/  ISETP.NE.AND P0, PT, R9, RZ, PT ;  /* 0x000000ff0900720c */ /* 0x000fda0003f05270 */
[----:B----4-:R-:W-:Y:S05]  /*11c40*/  @!P0 BRA `(.L_x_487) ;  /* 0x0000000000048947 */ /* 0x010fea0003800000 */
[----:B------:R-:W-:Y:S01]  /*11c50*/  BPT.TRAP 0x1 ;  /* 0x000000040000795c */ /* 0x000fe20000300000 */
.L_x_487:
[----:B------:R-:W-:Y:S05]  /*11c60*/  BSYNC B2 ;  /* 0x0000000000027941 */ /* 0x000fea0003800000 */
.L_x_486:
[----:B------:R-:W3:Y:S04]  /*11c70*/  LDL R17, [R1+0x4] ;  /* 0x0000040001117983 */ /* 0x000ee80000100800 */
[----:B--2---:R-:W3:Y:S04]  /*11c80*/  LDL.LU R3, [R1+0x8] ;  /* 0x0000080001037983 */ /* 0x004ee80000300800 */
[----:B------:R-:W2:Y:S04]  /*11c90*/  LDL R10, [R1+0x18] ;  /* 0x00001800010a7983 */ /* 0x000ea80000100800 */
[----:B------:R-:W2:Y:S01]  /*11ca0*/  LDL.LU R9, [R1+0x14] ;  /* 0x0000140001097983 */ /* 0x000ea20000300800 */
[----:B------:R-:W-:Y:S01]  /*11cb0*/  R2UR UR10, R11 ;  /* 0x000000000b0a72ca */ /* 0x000fe200000e0000 */
[----:B------:R-:W-:Y:S01]  /*11cc0*/  UIADD3 UR4, UP0, UR36, 0x470, URZ ;  /* 0x0000047024047890 */ /* 0x000fe2000ff1e03f */
[----:B------:R-:W-:Y:S01]  /*11cd0*/  R2UR UR6, R12 ;  /* 0x000000000c0672ca */ /* 0x000fe200000e0000 */
[----:B------:R-:W-:Y:S01]  /*11ce0*/  VIADD R2, R2, 0x50 ;  /* 0x0000005002027836 */ /* 0x000fe20000000000 */
[----:B------:R-:W-:Y:S01]  /*11cf0*/  R2UR UR7, R13 ;  /* 0x000000000d0772ca */ /* 0x000fe200000e0000 */
[----:B------:R-:W-:Y:S01]  /*11d00*/  UIADD3.X UR5, URZ, UR37, URZ, UP0, !UPT ;  /* 0x000000253f057290 */ /* 0x000fe200087fe43f */
[----:B------:R-:W-:Y:S01]  /*11d10*/  PLOP3.LUT P0, PT, PT, PT, PT, 0x80, 0x0 ;  /* 0x000000000000781c */ /* 0x000fe20003f0f070 */
[----:B---3--:R-:W-:-:S02]  /*11d20*/  IMAD R3, R3, 0xa800, R17 ;  /* 0x0000a80003037824 */ /* 0x008fc400078e0211 */
[----:B--2---:R-:W-:Y:S02]  /*11d30*/  IMAD R9, R9, 0x70, R10 ;  /* 0x0000007009097824 */ /* 0x004fe400078e020a */
[----:B------:R-:W-:-:S08]  /*11d40*/  VIADD R10, R3, 0x400 ;  /* 0x00000400030a7836 */ /* 0x000fd00000000000 */
.L_x_488:
        /* <DEDUP_REMOVED lines=10> */
[----:B--2---:R-:W-:Y:S05]  /*11df0*/  @P0 BRA.U.ANY `(.L_x_488) ;  /* 0xfffffffd00d40947 */ /* 0x004fea000393ffff */
[----:B------:R-:W-:Y:S01]  /*11e00*/  R2UR UR10, R15 ;  /* 0x000000000f0a72ca */ /* 0x000fe200000e0000 */
[----:B------:R-:W-:Y:S01]  /*11e10*/  VIADD R10, R3, 0x3c00 ;  /* 0x00003c00030a7836 */ /* 0x000fe20000000000 */
[----:B------:R-:W-:Y:S02]  /*11e20*/  R2UR UR6, R12 ;  /* 0x000000000c0672ca */ /* 0x000fe400000e0000 */
[----:B------:R-:W-:Y:S02]  /*11e30*/  R2UR UR7, R13 ;  /* 0x000000000d0772ca */ /* 0x000fe400000e0000 */
[----:B------:R-:W-:-:S13]  /*11e40*/  PLOP3.LUT P0, PT, PT, PT, PT, 0x80, 0x0 ;  /* 0x000000000000781c */ /* 0x000fda0003f0f070 */
.L_x_489:
        /* <DEDUP_REMOVED lines=16> */
.L_x_490:
        /* <DEDUP_REMOVED lines=11> */
[----:B------:R2:W-:Y:S04]  /*12000*/  STL [R1+0x14], R7 ;  /* 0x0000140701007387 */ /* 0x0005e80000100800 */
[----:B------:R2:W-:Y:S02]  /*12010*/  STL [R1], R8 ;  /* 0x0000000801007387 */ /* 0x0005e40000100800 */
.L_x_475:
[----:B------:R-:W-:Y:S05]  /*12020*/  BSYNC B1 ;  /* 0x0000000000017941 */ /* 0x000fea0003800000 */
.L_x_474:
        /* <DEDUP_REMOVED lines=8> */
[----:B------:R3:W-:Y:S04]  /*120b0*/  STL [R1+0x10], R10 ;  /* 0x0000100a01007387 */ /* 0x0007e80000100800 */
[----:B------:R3:W-:Y:S01]  /*120c0*/  STL [R1+0x8], R11 ;  /* 0x0000080b01007387 */ /* 0x0007e20000100800 */
[----:B------:R-:W-:Y:S05]  /*120d0*/  @!P1 BRA `(.L_x_492) ;  /* 0x0000000800c49947 */ /* 0x000fea0003800000 */
[----:B------:R-:W-:Y:S01]  /*120e0*/  ULDC.64 UR4, c[0x0][0x418] ;  /* 0x0001060000047ab9 */ /* 0x000fe20000000a00 */
[----:B--2---:R-:W-:Y:S01]  /*120f0*/  VIADD R7, R0, 0xffffffff ;  /* 0xffffffff00077836 */ /* 0x004fe20000000000 */
[----:B------:R-:W-:-:S04]  /*12100*/  ISETP.NE.U32.AND P0, PT, RZ, UR4, PT ;  /* 0x00000004ff007c0c */ /* 0x000fc8000bf05070 */
[----:B------:R-:W-:-:S13]  /*12110*/  ISETP.NE.AND.EX P0, PT, RZ, UR5, PT, P0 ;  /* 0x00000005ff007c0c */ /* 0x000fda000bf05300 */
[----:B------:R-:W-:Y:S05]  /*12120*/  @!P0 BRA `(.L_x_493) ;  /* 0x00000000004c8947 */ /* 0x000fea0003800000 */
[----:B------:R-:W2:Y:S01]  /*12130*/  LDL R13, [R1+0x1c] ;  /* 0x00001c00010d7983 */ /* 0x000ea20000100800 */
[----:B------:R-:W4:Y:S01]  /*12140*/  LDC R9, c[0x0][0x43c] ;  /* 0x00010f00ff097b82 */ /* 0x000f220000000800 */
[----:B------:R-:W-:Y:S02]  /*12150*/  ULDC.64 UR6, c[0x0][0x428] ;  /* 0x00010a0000067ab9 */ /* 0x000fe40000000a00 */
[----:B------:R-:W3:Y:S01]  /*12160*/  LDL R12, [R1+0xc] ;  /* 0x00000c00010c7983 */ /* 0x000ee20000100800 */
[----:B----4-:R-:W-:-:S13]  /*12170*/  ISETP.NE.AND P0, PT, R9, 0x1, PT ;  /* 0x000000010900780c */ /* 0x010fda0003f05270 */
[----:B------:R-:W4:Y:S02]  /*12180*/  @P0 LDC.64 R2, c[0x0][0x440] ;  /* 0x00011000ff020b82 */ /* 0x000f240000000a00 */
[----:B----45:R-:W-:-:S04]  /*12190*/  @P0 IMAD.HI.U32 R8, R7, R2, RZ ;  /* 0x0000000207080227 */ /* 0x030fc800078e00ff */
[----:B------:R-:W-:Y:S01]  /*121a0*/  IMAD.MOV.U32 R2, RZ, RZ, R7 ;  /* 0x000000ffff027224 */ /* 0x000fe200078e0007 */
[----:B------:R-:W-:-:S05]  /*121b0*/  @P0 SHF.R.U32.HI R2, RZ, R3, R8 ;  /* 0x00000003ff020219 */ /* 0x000fca0000011608 */
[----:B------:R-:W-:-:S04]  /*121c0*/  IMAD.MOV R3, RZ, RZ, -R2 ;  /* 0x000000ffff037224 */ /* 0x000fc800078e0a02 */
[----:B------:R-:W-:Y:S01]  /*121d0*/  IMAD R7, R9, R3, R7 ;  /* 0x0000000309077224 */ /* 0x000fe200078e0207 */
[----:B------:R-:W-:Y:S01]  /*121e0*/  SHF.R.S32.HI R3, RZ, 0x1f, R2 ;  /* 0x0000001fff037819 */ /* 0x000fe20000011402 */
[----:B--2---:R-:W-:-:S04]  /*121f0*/  IMAD R8, R13, UR6, RZ ;  /* 0x000000060d087c24 */ /* 0x004fc8000f8e02ff */
[C---:B---3--:R-:W-:Y:S02]  /*12200*/  IMAD R8, R12.reuse, UR7, R8 ;  /* 0x000000070c087c24 */ /* 0x048fe4000f8e0208 */
[----:B------:R-:W-:-:S05]  /*12210*/  IMAD.WIDE.U32 R2, R12, UR6, R2 ;  /* 0x000000060c027c25 */ /* 0x000fca000f8e0002 */
[----:B------:R-:W-:Y:S02]  /*12220*/  IADD3 R3, R8, R3, RZ ;  /* 0x0000000308037210 */ /* 0x000fe40007ffe0ff */
[----:B------:R-:W-:-:S04]  /*12230*/  LEA R8, P0, R2, UR4, 0x2 ;  /* 0x0000000402087c11 */ /* 0x000fc8000f8010ff */
[----:B------:R-:W-:-:S05]  /*12240*/  LEA.HI.X R9, R2, UR5, R3, 0x2, P0 ;  /* 0x0000000502097c11 */ /* 0x000fca00080f1403 */
[----:B------:R2:W5:Y:S04]  /*12250*/  LDG.E R8, desc[UR60][R8.64] ;  /* 0x0000003c08087981 */ /* 0x000568000c1e1900 */
.L_x_493:
[----:B------:R-:W4:Y:S01]  /*12260*/  LDL R2, [R1+0x4] ;  /* 0x0000040001027983 */ /* 0x000f220000100800 */
[----:B------:R-:W-:Y:S01]  /*12270*/  SHF.L.U32 R3, R10, 0x1f, RZ ;  /* 0x0000001f0a037819 */ /* 0x000fe200000006ff */
[----:B------:R-:W-:Y:S01]  /*12280*/  BSSY B2, `(.L_x_494) ;  /* 0x0000004000027945 */ /* 0x000fe20003800000 */
[----:B----4-:R-:W-:-:S04]  /*12290*/  IMAD R2, R11, 0x8, R2 ;  /* 0x000000080b027824 */ /* 0x010fc800078e0202 */
[----:B------:R-:W4:Y:S02]  /*122a0*/  SYNCS.PHASECHK.TRANS64.TRYWAIT P0, [R2+URZ+0x36840], R3 ;  /* 0x03684003020075a7 */ /* 0x000f24000800017f */
[----:B----4-:R-:W-:Y:S05]  /*122b0*/  @!P0 BRA `(.L_x_495) ;  /* 0x0000002c00b88947 */ /* 0x010fea0003800000 */
.L_x_576:
[----:B------:R-:W-:Y:S05]  /*122c0*/  BSYNC B2 ;  /* 0x0000000000027941 */ /* 0x000fea0003800000 */
.L_x_494:
[----:B--2---:R-:W2:Y:S01]  /*122d0*/  S2R R9, SR_TID.X ;  /* 0x0000000000097919 */ /* 0x004ea20000002100 */
[----:B------:R-:W-:Y:S01]  /*122e0*/  BSSY B2, `(.L_x_496) ;  /* 0x000000b000027945 */ /* 0x000fe20003800000 */
[----:B--2---:R-:W-:-:S04]  /*122f0*/  LOP3.LUT R9, R9, 0x7f, RZ, 0xc0, !PT ;  /* 0x0000007f09097812 */ /* 0x004fc800078ec0ff */
[----:B------:R-:W-:-:S13]  /*12300*/  ISETP.NE.AND P1, PT, R9, RZ, PT ;  /* 0x000000ff0900720c */ /* 0x000fda0003f25270 */
[----:B------:R-:W-:Y:S05]  /*12310*/  @P1 BRA `(.L_x_497) ;  /* 0x00000000001c1947 */ /* 0x000fea0003800000 */
[----:B------:R-:W2:Y:S01]  /*12320*/  S2R R9, SR_TID.X ;  /* 0x0000000000097919 */ /* 0x000ea20000002100 */
[----:B----4-:R-:W-:-:S04]  /*12330*/  IMAD.MOV.U32 R3, RZ, RZ, 0xa800 ;  /* 0x0000a800ff037424 */ /* 0x010fc800078e00ff */
[----:B------:R4:W-:Y:S01]  /*12340*/  SYNCS.ARRIVE.TRANS64 RZ, [R2+URZ+0x36830], R3 ;  /* 0x0368300302ff79a7 */ /* 0x0009e2000800003f */
[----:B--2---:R-:W-:-:S04]  /*12350*/  LOP3.LUT R9, R9, 0x1f, RZ, 0xc0, !PT ;  /* 0x0000001f09097812 */ /* 0x004fc800078ec0ff */
[----:B------:R-:W-:-:S13]  /*12360*/  ISETP.NE.AND P0, PT, R9, RZ, PT ;  /* 0x000000ff0900720c */ /* 0x000fda0003f05270 */
[----:B----4-:R-:W-:Y:S05]  /*12370*/  @!P0 BRA `(.L_x_497) ;  /* 0x0000000000048947 */ /* 0x010fea0003800000 */
[----:B------:R-:W-:Y:S01]  /*12380*/  BPT.TRAP 0x1 ;  /* 0x000000040000795c */ /* 0x000fe20000300000 */
.L_x_497:
[----:B------:R-:W-:Y:S05]  /*12390*/  BSYNC B2 ;  /* 0x0000000000027941 */ /* 0x000fea0003800000 */
.L_x_496:
[----:B------:R-:W2:Y:S04]  /*123a0*/  LDL R9, [R1+0x8] ;  /* 0x0000080001097983 */ /* 0x000ea80000100800 */
[----:B---3--:R-:W3:Y:S04]  /*123b0*/  LDL R10, [R1+0x4] ;  /* 0x00000400010a7983 */ /* 0x008ee80000100800 */
[----:B----4-:R-:W4:Y:S01]  /*123c0*/  LDL R2, [R1+0x18] ;  /* 0x0000180001027983 */ /* 0x010f220000100800 */
[----:B------:R-:W-:-:S05]  /*123d0*/  IMAD.MOV.U32 R12, RZ, RZ, RZ ;  /* 0x000000ffff0c7224 */ /* 0x000fca00078e00ff */
[----:B------:R-:W-:Y:S01]  /*123e0*/  R2UR UR10, R12 ;  /* 0x000000000c0a72ca */ /* 0x000fe200000e0000 */
[----:B------:R-:W-:Y:S01]  /*123f0*/  UIADD3 UR4, UP0, UR36, 0x370, URZ ;  /* 0x0000037024047890 */ /* 0x000fe2000ff1e03f */
[----:B------:R-:W-:Y:S01]  /*12400*/  PLOP3.LUT P0, PT, PT, PT, PT, 0x80, 0x0 ;  /* 0x000000000000781c */ /* 0x000fe20003f0f070 */
[----:B------:R-:W-:Y:S01]  /*12410*/  UMOV UR6, 0x0 ;  /* 0x0000000000067882 */ /* 0x000fe20000000000 */
[----:B------:R-:W-:Y:S01]  /*12420*/  UMOV UR7, 0x14f00000 ;  /* 0x14f0000000077882 */ /* 0x000fe20000000000 */
[----:B------:R-:W-:Y:S01]  /*12430*/  UIADD3.X UR5, URZ, UR37, URZ, UP0, !UPT ;  /* 0x000000253f057290 */ /* 0x000fe200087fe43f */
[C---:B--2---:R-:W-:Y:S02]  /*12440*/  IMAD R3, R9.reuse, 0x8, R6 ;  /* 0x0000000809037824 */ /* 0x044fe400078e0206 */
[----:B---3--:R-:W-:Y:S02]  /*12450*/  IMAD R9, R9, 0xa800, R10 ;  /* 0x0000a80009097824 */ /* 0x008fe400078e020a */
[----:B------:R-:W-:-:S02]  /*12460*/  VIADD R3, R3, 0x30 ;  /* 0x0000003003037836 */ /* 0x000fc40000000000 */
[----:B----4-:R-:W-:Y:S02]  /*12470*/  IMAD R2, R7, 0x70, R2 ;  /* 0x0000007007027824 */ /* 0x010fe400078e0202 */
[----:B------:R-:W-:-:S07]  /*12480*/  VIADD R10, R9, 0x21400 ;  /* 0x00021400090a7836 */ /* 0x000fce0000000000 */
.L_x_498:
        /* <DEDUP_REMOVED lines=16> */
.L_x_499:
        /* <DEDUP_REMOVED lines=16> */
.L_x_500:
        /* <DEDUP_REMOVED lines=10> */
[----:B------:R-:W-:Y:S01]  /*12730*/  SHF.L.U32 R5, R5, 0x1f, RZ ;  /* 0x0000001f05057819 */ /* 0x000fe200000006ff */
[----:B------:R-:W-:Y:S01]  /*12740*/  BSSY B2, `(.L_x_501) ;  /* 0x0000004000027945 */ /* 0x000fe20003800000 */
[----:B------:R-:W-:-:S04]  /*12750*/  LEA R2, R4, R6, 0x3 ;  /* 0x0000000604027211 */ /* 0x000fc800078e18ff */
[----:B------:R-:W2:Y:S02]  /*12760*/  SYNCS.PHASECHK.TRANS64.TRYWAIT P0, [R2+URZ+0x60], R5 ;  /* 0x00006005020075a7 */ /* 0x000ea4000800017f */
[----:B--2---:R-:W-:Y:S05]  /*12770*/  @!P0 BRA `(.L_x_502) ;  /* 0x00000028009c8947 */ /* 0x004fea0003800000 */
.L_x_577:
[----:B------:R-:W-:Y:S05]  /*12780*/  BSYNC B2 ;  /* 0x0000000000027941 */ /* 0x000fea0003800000 */
.L_x_501:
[----:B------:R-:W-:Y:S01]  /*12790*/  BSSY B2, `(.L_x_503) ;  /* 0x000000b000027945 */ /* 0x000fe20003800000 */
[----:B------:R-:W-:Y:S02]  /*127a0*/  IMAD.MOV.U32 R10, RZ, RZ, 0x0 ;  /* 0x00000000ff0a7424 */ /* 0x000fe400078e00ff */
[----:B------:R-:W-:Y:S01]  /*127b0*/  IMAD.MOV.U32 R11, RZ, RZ, 0x14f00000 ;  /* 0x14f00000ff0b7424 */ /* 0x000fe200078e00ff */
[----:B------:R-:W-:Y:S06]  /*127c0*/  @P1 BRA `(.L_x_504) ;  /* 0x00000000001c1947 */ /* 0x000fec0003800000 */
[----:B------:R-:W3:Y:S02]  /*127d0*/  S2R R3, SR_TID.X ;  /* 0x0000000000037919 */ /* 0x000ee40000002100 */
[----:B---3--:R-:W-:Y:S01]  /*127e0*/  LOP3.LUT R9, R3, 0x1f, RZ, 0xc0, !PT ;  /* 0x0000001f03097812 */ /* 0x008fe200078ec0ff */
[----:B------:R-:W-:-:S03]  /*127f0*/  IMAD.MOV.U32 R3, RZ, RZ, 0xa800 ;  /* 0x0000a800ff037424 */ /* 0x000fc600078e00ff */
[----:B------:R-:W-:Y:S01]  /*12800*/  ISETP.NE.AND P0, PT, R9, RZ, PT ;  /* 0x000000ff0900720c */ /* 0x000fe20003f05270 */
[----:B------:R3:W-:-:S12]  /*12810*/  SYNCS.ARRIVE.TRANS64 RZ, [R2+URZ+0x50], R3 ;  /* 0x0000500302ff79a7 */ /* 0x0007d8000800003f */
[----:B---3--:R-:W-:Y:S05]  /*12820*/  @!P0 BRA `(.L_x_504) ;  /* 0x0000000000048947 */ /* 0x008fea0003800000 */
[----:B------:R-:W-:Y:S01]  /*12830*/  BPT.TRAP 0x1 ;  /* 0x000000040000795c */ /* 0x000fe20000300000 */
.L_x_504:
[----:B------:R-:W-:Y:S05]  /*12840*/  BSYNC B2 ;  /* 0x0000000000027941 */ /* 0x000fea0003800000 */
.L_x_503:
[----:B------:R-:W3:Y:S04]  /*12850*/  LDL R9, [R1+0x4] ;  /* 0x0000040001097983 */ /* 0x000ee80000100800 */
[----:B--2---:R-:W2:Y:S04]  /*12860*/  LDL R5, [R1+0x18] ;  /* 0x0000180001057983 */ /* 0x004ea80000100800 */
        /* <DEDUP_REMOVED lines=11> */
.L_x_505:
        /* <DEDUP_REMOVED lines=16> */
.L_x_506:
        /* <DEDUP_REMOVED lines=16> */
.L_x_507:
        /* <DEDUP_REMOVED lines=13> */
.L_x_492:
[----:B------:R-:W-:Y:S05]  /*12bf0*/  BSYNC B1 ;  /* 0x0000000000017941 */ /* 0x000fea0003800000 */
.L_x_491:
[C---:B------:R-:W-:Y:S01]  /*12c00*/  ISETP.GT.AND P0, PT, R0.reuse, 0x1, PT ;  /* 0x000000010000780c */ /* 0x040fe20003f04270 */
[----:B------:R-:W-:-:S12]  /*12c10*/  VIADD R0, R0, 0xfffffffe ;  /* 0xfffffffe00007836 */ /* 0x000fd80000000000 */
[----:B------:R-:W-:Y:S05]  /*12c20*/  @P0 BRA `(.L_x_508) ;  /* 0xffffffe800040947 */ /* 0x000fea000383ffff */
.L_x_454:
[----:B------:R-:W-:Y:S05]  /*12c30*/  BSYNC B0 ;  /* 0x0000000000007941 */ /* 0x000fea0003800000 */
.L_x_453:
[----:B------:R-:W0:Y:S01]  /*12c40*/  S2R R2, SR_TID.X ;  /* 0x0000000000027919 */ /* 0x000e220000002100 */
[----:B------:R-:W-:Y:S01]  /*12c50*/  BSSY B0, `(.L_x_509) ;  /* 0x0000010000007945 */ /* 0x000fe20003800000 */
[----:B0-----:R-:W-:-:S04]  /*12c60*/  LOP3.LUT R3, R2, 0x7f, RZ, 0xc0, !PT ;  /* 0x0000007f02037812 */ /* 0x001fc800078ec0ff */
[----:B------:R-:W-:-:S13]  /*12c70*/  ISETP.NE.AND P0, PT, R3, RZ, PT ;  /* 0x000000ff0300720c */ /* 0x000fda0003f05270 */
[----:B------:R-:W-:Y:S05]  /*12c80*/  @P0 BRA `(.L_x_510) ;  /* 0x0000000000300947 */ /* 0x000fea0003800000 */
[----:B------:R-:W0:Y:S01]  /*12c90*/  S2R R2, SR_LANEID ;  /* 0x0000000000027919 */ /* 0x000e220000000000 */
[----:B------:R-:W-:Y:S01]  /*12ca0*/  VOTEU.ANY UR4, UPT, PT ;  /* 0x0000000000047886 */ /* 0x000fe200038e0100 */
[----:B------:R-:W1:Y:S01]  /*12cb0*/  LDC.64 R4, c[0x0][0xc60] ;  /* 0x00031800ff047b82 */ /* 0x000e620000000a00 */
[----:B------:R-:W0:Y:S02]  /*12cc0*/  FLO.U32 R0, UR4 ;  /* 0x0000000400007d00 */ /* 0x000e2400080e0000 */
[----:B0-----:R-:W-:-:S06]  /*12cd0*/  ISETP.EQ.U32.AND P0, PT, R0, R2, PT ;  /* 0x000000020000720c */ /* 0x001fcc0003f02070 */
[----:B------:R-:W1:Y:S07]  /*12ce0*/  POPC R2, UR4 ;  /* 0x0000000400027d09 */ /* 0x000e6e0008000000 */
[----:B-1----:R-:W2:Y:S04]  /*12cf0*/  @P0 ATOMG.E.ADD.STRONG.GPU PT, R2, desc[UR60][R4.64], R2 ;  /* 0x00000002040209a8 */ /* 0x002ea800081ee1fc */
[----:B--2---:R0:W1:Y:S02]  /*12d00*/  SHFL.IDX PT, R2, R2, R0, 0x1f ;  /* 0x00001f0002027589 */ /* 0x00406400000e0000 */
[----:B0-----:R-:W0:Y:S02]  /*12d10*/  S2R R0, SR_LTMASK ;  /* 0x0000000000007919 */ /* 0x001e240000003900 */
[----:B0-----:R-:W-:-:S06]  /*12d20*/  LOP3.LUT R0, R0, UR4, RZ, 0xc0, !PT ;  /* 0x0000000400007c12 */ /* 0x001fcc000f8ec0ff */
[----:B------:R-:W1:Y:S02]  /*12d30*/  POPC R0, R0 ;  /* 0x0000000000007309 */ /* 0x000e640000000000 */
[----:B-1----:R-:W-:-:S07]  /*12d40*/  IADD3 R16, R2, UR38, R0 ;  /* 0x0000002602107c10 */ /* 0x002fce000fffe000 */
.L_x_510:
[----:B------:R-:W-:Y:S05]  /*12d50*/  BSYNC B0 ;  /* 0x0000000000007941 */ /* 0x000fea0003800000 */
.L_x_509:
[----:B------:R-:W2:Y:S01]  /*12d60*/  LDL.LU R0, [R1+0x20] ;  /* 0x0000200001007983 */ /* 0x000ea20000300800 */
[----:B------:R-:W-:Y:S01]  /*12d70*/  BSSY B0, `(.L_x_511) ;  /* 0x0000050000007945 */ /* 0x000fe20003800000 */
[----:B--2---:R-:W-:-:S13]  /*12d80*/  ISETP.NE.AND P0, PT, R0, RZ, PT ;  /* 0x000000ff0000720c */ /* 0x004fda0003f05270 */
[----:B------:R-:W-:Y:S05]  /*12d90*/  @!P0 BRA `(.L_x_512) ;  /* 0x0000000400348947 */ /* 0x000fea0003800000 */
[----:B------:R-:W2:Y:S04]  /*12da0*/  LDL R4, [R1+0x4] ;  /* 0x0000040001047983 */ /* 0x000ea80000100800 */
[----:B------:R-:W2:Y:S04]  /*12db0*/  LDL R2, [R1+0x8] ;  /* 0x0000080001027983 */ /* 0x000ea80000100800 */
[----:B------:R-:W3:Y:S01]  /*12dc0*/  LDL R0, [R1+0x10] ;  /* 0x0000100001007983 */ /* 0x000ee20000100800 */
[----:B------:R-:W-:Y:S01]  /*12dd0*/  BSSY B1, `(.L_x_513) ;  /* 0x0000006000017945 */ /* 0x000fe20003800000 */
[----:B------:R-:W-:Y:S01]  /*12de0*/  ISETP.NE.AND P1, PT, R3, RZ, PT ;  /* 0x000000ff0300720c */ /* 0x000fe20003f25270 */
[----:B--2---:R-:W-:Y:S01]  /*12df0*/  IMAD R2, R2, 0x8, R4 ;  /* 0x0000000802027824 */ /* 0x004fe200078e0204 */
[----:B---3--:R-:W-:-:S04]  /*12e00*/  SHF.L.U32 R0, R0, 0x1f, RZ ;  /* 0x0000001f00007819 */ /* 0x008fc800000006ff */
[----:B------:R-:W0:Y:S02]  /*12e10*/  SYNCS.PHASECHK.TRANS64.TRYWAIT P0, [R2+URZ+0x36860], R0 ;  /* 0x03686000020075a7 */ /* 0x000e24000800017f */
[----:B0-----:R-:W-:Y:S05]  /*12e20*/  @!P0 BRA `(.L_x_514) ;  /* 0x0000002400048947 */ /* 0x001fea0003800000 */
.L_x_578:
[----:B------:R-:W-:Y:S05]  /*12e30*/  BSYNC B1 ;  /* 0x0000000000017941 */ /* 0x000fea0003800000 */
.L_x_513:
[----:B------:R-:W-:Y:S04]  /*12e40*/  BSSY B1, `(.L_x_515) ;  /* 0x0000009000017945 */ /* 0x000fe80003800000 */
[----:B------:R-:W-:Y:S05]  /*12e50*/  @P1 BRA `(.L_x_516) ;  /* 0x00000000001c1947 */ /* 0x000fea0003800000 */
[----:B------:R-:W2:Y:S01]  /*12e60*/  S2R R3, SR_TID.X ;  /* 0x0000000000037919 */ /* 0x000ea20000002100 */
[----:B0-----:R-:W-:-:S04]  /*12e70*/  IMAD.MOV.U32 R0, RZ, RZ, 0xa800 ;  /* 0x0000a800ff007424 */ /* 0x001fc800078e00ff */
[----:B------:R3:W-:Y:S01]  /*12e80*/  SYNCS.ARRIVE.TRANS64 RZ, [R2+URZ+0x36850], R0 ;  /* 0x0368500002ff79a7 */ /* 0x0007e2000800003f */
[----:B--2---:R-:W-:-:S04]  /*12e90*/  LOP3.LUT R3, R3, 0x1f, RZ, 0xc0, !PT ;  /* 0x0000001f03037812 */ /* 0x004fc800078ec0ff */
[----:B------:R-:W-:-:S13]  /*12ea0*/  ISETP.NE.AND P0, PT, R3, RZ, PT ;  /* 0x000000ff0300720c */ /* 0x000fda0003f05270 */
[----:B---3--:R-:W-:Y:S05]  /*12eb0*/  @!P0 BRA `(.L_x_516) ;  /* 0x0000000000048947 */ /* 0x008fea0003800000 */
[----:B------:R-:W-:Y:S01]  /*12ec0*/  BPT.TRAP 0x1 ;  /* 0x000000040000795c */ /* 0x000fe20000300000 */
.L_x_516:
[----:B------:R-:W-:Y:S05]  /*12ed0*/  BSYNC B1 ;  /* 0x0000000000017941 */ /* 0x000fea0003800000 */
.L_x_515:
[----:B------:R-:W2:Y:S04]  /*12ee0*/  LDL R5, [R1+0x4] ;  /* 0x0000040001057983 */ /* 0x000ea80000100800 */
[----:B0-----:R-:W2:Y:S04]  /*12ef0*/  LDL R0, [R1+0x8] ;  /* 0x0000080001007983 */ /* 0x001ea80000100800 */
[----:B------:R-:W3:Y:S04]  /*12f00*/  LDL.LU R4, [R1+0x18] ;  /* 0x0000180001047983 */ /* 0x000ee80000300800 */
[----:B------:R-:W3:Y:S01]  /*12f10*/  LDL R3, [R1+0x14] ;  /* 0x0000140001037983 */ /* 0x000ee20000100800 */
[----:B------:R-:W-:Y:S01]  /*12f20*/  UIADD3 UR4, UP0, UR36, 0x470, URZ ;  /* 0x0000047024047890 */ /* 0x000fe2000ff1e03f */
[----:B------:R-:W-:Y:S01]  /*12f30*/  PLOP3.LUT P0, PT, PT, PT, PT, 0x80, 0x0 ;  /* 0x000000000000781c */ /* 0x000fe20003f0f070 */
[----:B------:R-:W-:Y:S01]  /*12f40*/  UMOV UR6, 0x0 ;  /* 0x0000000000067882 */ /* 0x000fe20000000000 */
[----:B------:R-:W-:Y:S01]  /*12f50*/  IADD3 R2, R2, 0x36850, RZ ;  /* 0x0003685002027810 */ /* 0x000fe20007ffe0ff */
[----:B------:R-:W-:Y:S01]  /*12f60*/  UIADD3.X UR5, URZ, UR37, URZ, UP0, !UPT ;  /* 0x000000253f057290 */ /* 0x000fe200087fe43f */
[----:B------:R-:W-:Y:S01]  /*12f70*/  UMOV UR7, 0x14f00000 ;  /* 0x14f0000000077882 */ /* 0x000fe20000000000 */
[----:B------:R-:W-:Y:S01]  /*12f80*/  UMOV UR10, URZ ;  /* 0x0000003f000a7c82 */ /* 0x000fe20008000000 */
[----:B--2---:R-:W-:-:S02]  /*12f90*/  IMAD R0, R0, 0xa800, R5 ;  /* 0x0000a80000007824 */ /* 0x004fc400078e0205 */
[----:B---3--:R-:W-:Y:S02]  /*12fa0*/  IMAD R3, R3, 0x70, R4 ;  /* 0x0000007003037824 */ /* 0x008fe400078e0204 */
[----:B------:R-:W-:-:S07]  /*12fb0*/  VIADD R4, R0, 0x400 ;  /* 0x0000040000047836 */ /* 0x000fce0000000000 */
.L_x_517:
        /* <DEDUP_REMOVED lines=11> */
[----:B------:R-:W-:Y:S01]  /*13070*/  PLOP3.LUT P0, PT, PT, PT, PT, 0x80, 0x0 ;  /* 0x000000000000781c */ /* 0x000fe20003f0f070 */
[----:B------:R-:W-:Y:S01]  /*13080*/  VIADD R4, R0, 0x3c00 ;  /* 0x00003c0000047836 */ /* 0x000fe20000000000 */
[----:B------:R-:W-:Y:S01]  /*13090*/  UMOV UR6, 0x0 ;  /* 0x0000000000067882 */ /* 0x000fe20000000000 */
[----:B------:R-:W-:Y:S01]  /*130a0*/  UMOV UR7, 0x14f00000 ;  /* 0x14f0000000077882 */ /* 0x000fe20000000000 */
[----:B------:R-:W-:-:S09]  /*130b0*/  UMOV UR10, 0x40 ;  /* 0x00000040000a7882 */ /* 0x000fd20000000000 */
.L_x_518:
        /* <DEDUP_REMOVED lines=16> */
.L_x_519:
        /* <DEDUP_REMOVED lines=11> */
.L_x_512:
[----:B------:R-:W-:Y:S05]  /*13270*/  BSYNC B0 ;  /* 0x0000000000007941 */ /* 0x000fea0003800000 */
.L_x_511:
[----:B------:R-:W2:Y:S04]  /*13280*/  LDL.LU R5, [R1+0x8] ;  /* 0x0000080001057983 */ /* 0x000ea80000300800 */
[----:B------:R-:W3:Y:S01]  /*13290*/  LDL.LU R4, [R1+0x10] ;  /* 0x0000100001047983 */ /* 0x000ee20000300800 */
[----:B--2---:R-:W-:-:S05]  /*132a0*/  VIADD R0, R5, 0x1 ;  /* 0x0000000105007836 */ /* 0x004fca0000000000 */
[----:B------:R-:W-:-:S04]  /*132b0*/  ISETP.NE.AND P0, PT, R0, 0x2, PT ;  /* 0x000000020000780c */ /* 0x000fc80003f05270 */
[----:B------:R-:W-:Y:S02]  /*132c0*/  SEL R2, RZ, 0x1, P0 ;  /* 0x00000001ff027807 */ /* 0x000fe40000000000 */
[----:B------:R-:W-:Y:S02]  /*132d0*/  SEL R0, R0, RZ, P0 ;  /* 0x000000ff00007207 */ /* 0x000fe40000000000 */
[----:B---3--:R-:W-:-:S03]  /*132e0*/  LOP3.LUT R4, R4, R2, RZ, 0x3c, !PT ;  /* 0x0000000204047212 */ /* 0x008fc600078e3cff */
[----:B------:R0:W-:Y:S04]  /*132f0*/  STL [R1+0x8], R0 ;  /* 0x0000080001007387 */ /* 0x0001e80000100800 */
[----:B------:R0:W-:Y:S02]  /*13300*/  STL [R1+0x10], R4 ;  /* 0x0000100401007387 */ /* 0x0001e40000100800 */
.L_x_433:
[----:B------:R-:W-:Y:S05]  /*13310*/  BSYNC B7 ;  /* 0x0000000000077941 */ /* 0x000fea0003800000 */
.L_x_431:
[----:B0-2---:R-:W2:Y:S02]  /*13320*/  LDL R0, [R1+0x58] ;  /* 0x0000580001007983 */ /* 0x005ea40000100800 */
[----:B--2---:R-:W-:-:S13]  /*13330*/  ISETP.NE.AND P0, PT, R0, RZ, PT ;  /* 0x000000ff0000720c */ /* 0x004fda0003f05270 */
[----:B------:R-:W-:Y:S05]  /*13340*/  @!P0 BRA `(.L_x_520) ;  /* 0x0000000000288947 */ /* 0x000fea0003800000 */
[----:B------:R-:W-:Y:S05]  /*13350*/  WARPSYNC.ALL ;  /* 0x0000000000007948 */ /* 0x000fea0003800000 */
[----:B------:R-:W0:Y:S08]  /*13360*/  S2UR UR5, SR_CgaCtaId ;  /* 0x00000000000579c3 */ /* 0x000e300000008800 */
[----:B------:R-:W-:Y:S06]  /*13370*/  BAR.SYNC.DEFER_BLOCKING 0x5, 0x180 ;  /* 0x0146000000007b1d */ /* 0x000fec0000010000 */
[----:B------:R-:W-:-:S02]  /*13380*/  UMOV UR4, 0x400 ;  /* 0x0000040000047882 */ /* 0x000fc40000000000 */
[----:B0-----:R-:W-:-:S06]  /*13390*/  ULEA UR4, UR5, UR4, 0x18 ;  /* 0x0000000405047291 */ /* 0x001fcc000f8ec03f */
[----:B------:R-:W-:-:S05]  /*133a0*/  IMAD.U32 R0, RZ, RZ, UR4 ;  /* 0x00000004ff007e24 */ /* 0x000fca000f8e00ff */
[----:B------:R0:W2:Y:S04]  /*133b0*/  LDS.128 R16, [R0+0x368d0] ;  /* 0x0368d00000107984 */ /* 0x0000a80000000c00 */
[----:B------:R0:W-:Y:S01]  /*133c0*/  STL [R1+0x4], R0 ;  /* 0x0000040001007387 */ /* 0x0001e20000100800 */
[----:B------:R-:W-:Y:S06]  /*133d0*/  BAR.ARV 0x4, 0x180 ;  /* 0x0106000000007b1d */ /* 0x000fec0000002000 */
[----:B------:R-:W-:Y:S05]  /*133e0*/  BRA `(.L_x_521) ;  /* 0x0000000800487947 */ /* 0x000fea0003800000 */
.L_x_520:
[----:B------:R-:W1:Y:S01]  /*133f0*/  S2R R0, SR_TID.X ;  /* 0x0000000000007919 */ /* 0x000e620000002100 */
[----:B------:R-:W-:Y:S01]  /*13400*/  UMOV UR4, 0xffffffff ;  /* 0xffffffff00047882 */ /* 0x000fe20000000000 */
[----:B-1--4-:R-:W-:-:S04]  /*13410*/  LOP3.LUT R7, R0, 0x1f, RZ, 0xc0, !PT ;  /* 0x0000001f00077812 */ /* 0x012fc800078ec0ff */
[----:B------:R-:W-:Y:S01]  /*13420*/  ISETP.NE.AND P0, PT, R7, 0x1f, PT ;  /* 0x0000001f0700780c */ /* 0x000fe20003f05270 */
[----:B------:R-:W-:-:S12]  /*13430*/  BRA.DIV UR4, `(.L_x_522) ;  /* 0x0000001e04947947 */ /* 0x000fd8000b800000 */
[----:B------:R-:W-:Y:S01]  /*13440*/  IMAD.IADD R5, R19, 0x1, R7 ;  /* 0x0000000113057824 */ /* 0x000fe200078e0207 */
[----:B------:R-:W-:-:S04]  /*13450*/  ULDC UR4, c[0x0][0xc3c] ;  /* 0x00030f0000047ab9 */ /* 0x000fc80000000800 */
[----:B------:R-:W-:-:S13]  /*13460*/  ISETP.GE.OR P1, PT, R5, UR4, !P0 ;  /* 0x0000000405007c0c */ /* 0x000fda000c726670 */
[----:B------:R-:W0:Y:S02]  /*13470*/  @!P1 LDC.64 R2, c[0x0][0xc80] ;  /* 0x00032000ff029b82 */ /* 0x000e240000000a00 */
[----:B0-----:R-:W-:-:S06]  /*13480*/  @!P1 IMAD.WIDE R2, R5, 0x4, R2 ;  /* 0x0000000405029825 */ /* 0x001fcc00078e0202 */
[----:B------:R0:W2:Y:S01]  /*13490*/  @!P1 LDG.E R3, desc[UR60][R2.64] ;  /* 0x0000003c02039981 */ /* 0x0000a2000c1e1900 */
[C---:B------:R-:W-:Y:S02]  /*134a0*/  ISETP.GE.U32.AND P2, PT, R7.reuse, 0x2, PT ;  /* 0x000000020700780c */ /* 0x040fe40003f46070 */
[C---:B------:R-:W-:Y:S01]  /*134b0*/  ISETP.GE.U32.AND P3, PT, R7.reuse, 0x4, PT ;  /* 0x000000040700780c */ /* 0x040fe20003f66070 */
[----:B------:R-:W-:Y:S01]  /*134c0*/  SHFL.IDX PT, R4, R16, 0x1, 0x1f ;  /* 0x00201f0010047f89 */ /* 0x000fe200000e0000 */
[C---:B------:R-:W-:Y:S02]  /*134d0*/  ISETP.GE.U32.AND P4, PT, R7.reuse, 0x8, PT ;  /* 0x000000080700780c */ /* 0x040fe40003f86070 */
[C---:B------:R-:W-:Y:S01]  /*134e0*/  ISETP.GE.U32.AND P5, PT, R7.reuse, 0x10, PT ;  /* 0x000000100700780c */ /* 0x040fe20003fa6070 */
[----:B0-----:R-:W-:Y:S02]  /*134f0*/  IMAD.MOV.U32 R2, RZ, RZ, RZ ;  /* 0x000000ffff027224 */ /* 0x001fe400078e00ff */
[----:B--2---:R-:W-:Y:S01]  /*13500*/  @!P1 IMAD.MOV.U32 R2, RZ, RZ, R3 ;  /* 0x000000ffff029224 */ /* 0x004fe200078e0003 */
[----:B------:R-:W-:-:S04]  /*13510*/  ISETP.NE.AND P1, PT, R7, RZ, PT ;  /* 0x000000ff0700720c */ /* 0x000fc80003f25270 */
[----:B------:R-:W0:Y:S02]  /*13520*/  SHFL.UP PT, R3, R2, 0x1, RZ ;  /* 0x0420000002037989 */ /* 0x000e2400000e00ff */
        /* <DEDUP_REMOVED lines=13> */
[----:B------:R-:W-:Y:S02]  /*13600*/  IMAD.IADD R3, R3, 0x1, R0 ;  /* 0x0000000103037824 */ /* 0x000fe400078e0200 */
[----:B------:R0:W1:Y:S04]  /*13610*/  SHFL.IDX PT, R0, R16, RZ, 0x1f ;  /* 0x00001fff10007589 */ /* 0x00006800000e0000 */
[----:B------:R0:W2:Y:S02]  /*13620*/  SHFL.IDX PT, R6, R3, 0x1f, 0x1f ;  /* 0x03e01f0003067f89 */ /* 0x0000a400000e0000 */
.L_x_588:
[----:B------:R-:W-:Y:S02]  /*13630*/  ULDC UR4, c[0x0][0xc38] ;  /* 0x00030e0000047ab9 */ /* 0x000fe40000000800 */
[----:B0-----:R-:W-:-:S04]  /*13640*/  IMAD.U32 R16, RZ, RZ, UR4 ;  /* 0x00000004ff107e24 */ /* 0x001fc8000f8e00ff */
[----:B--2---:R-:W-:-:S04]  /*13650*/  IMAD R6, R6, R16, RZ ;  /* 0x0000001006067224 */ /* 0x004fc800078e02ff */
[----:B------:R-:W-:-:S05]  /*13660*/  IMAD.IADD R4, R4, 0x1, R6 ;  /* 0x0000000104047824 */ /* 0x000fca00078e0206 */
[----:B-1----:R-:W-:-:S13]  /*13670*/  ISETP.GT.AND P6, PT, R4, R0, PT ;  /* 0x000000000400720c */ /* 0x002fda0003fc4270 */
[----:B------:R-:W-:Y:S05]  /*13680*/  @P6 BRA `(.L_x_523) ;  /* 0x00000000009c6947 */ /* 0x000fea0003800000 */
.L_x_528:
[----:B0-----:R-:W0:Y:S01]  /*13690*/  LDC R2, c[0x0][0xc3c] ;  /* 0x00030f00ff027b82 */ /* 0x001e220000000800 */
[----:B------:R-:W-:-:S05]  /*136a0*/  VIADD R19, R19, 0x1f ;  /* 0x0000001f13137836 */ /* 0x000fca0000000000 */
[----:B0-----:R-:W-:-:S13]  /*136b0*/  ISETP.GE.AND P6, PT, R19, R2, PT ;  /* 0x000000021300720c */ /* 0x001fda0003fc6270 */
[----:B------:R-:W-:Y:S05]  /*136c0*/  @P6 BRA `(.L_x_524) ;  /* 0x0000000400446947 */ /* 0x000fea0003800000 */
[----:B------:R-:W0:Y:S01]  /*136d0*/  S2R R3, SR_TID.X ;  /* 0x0000000000037919 */ /* 0x000e220000002100 */
[----:B------:R-:W-:Y:S01]  /*136e0*/  BSSY B0, `(.L_x_525) ;  /* 0x0000009000007945 */ /* 0x000fe20003800000 */
[----:B0-----:R-:W-:-:S05]  /*136f0*/  LOP3.LUT R3, R3, 0x1f, RZ, 0xc0, !PT ;  /* 0x0000001f03037812 */ /* 0x001fca00078ec0ff */
[----:B------:R-:W-:-:S05]  /*13700*/  IMAD.IADD R5, R19, 0x1, R3 ;  /* 0x0000000113057824 */ /* 0x000fca00078e0203 */
[----:B------:R-:W-:Y:S01]  /*13710*/  ISETP.GE.OR P6, PT, R5, R2, !P0 ;  /* 0x000000020500720c */ /* 0x000fe200047c6670 */
[----:B------:R-:W-:-:S12]  /*13720*/  IMAD.MOV.U32 R2, RZ, RZ, RZ ;  /* 0x000000ffff027224 */ /* 0x000fd800078e00ff */
[----:B------:R-:W-:Y:S05]  /*13730*/  @P6 BRA `(.L_x_526) ;  /* 0x00000000000c6947 */ /* 0x000fea0003800000 */
[----:B------:R-:W0:Y:S02]  /*13740*/  LDC.64 R2, c[0x0][0xc80] ;  /* 0x00032000ff027b82 */ /* 0x000e240000000a00 */
[----:B0-----:R-:W-:-:S06]  /*13750*/  IMAD.WIDE R2, R5, 0x4, R2 ;  /* 0x0000000405027825 */ /* 0x001fcc00078e0202 */
[----:B------:R0:W5:Y:S02]  /*13760*/  LDG.E R2, desc[UR60][R2.64] ;  /* 0x0000003c02027981 */ /* 0x000164000c1e1900 */
.L_x_526:
[----:B------:R-:W-:Y:S05]  /*13770*/  BSYNC B0 ;  /* 0x0000000000007941 */ /* 0x000fea0003800000 */
.L_x_525:
[----:B------:R-:W-:-:S03]  /*13780*/  UMOV UR4, 0xffffffff ;  /* 0xffffffff00047882 */ /* 0x000fc60000000000 */
[----:B------:R-:W-:Y:S05]  /*13790*/  BRA.DIV UR4, `(.L_x_527) ;  /* 0x0000001e04f87947 */ /* 0x000fea000b800000 */
[----:B-----5:R-:W0:Y:S02]  /*137a0*/  SHFL.UP PT, R14, R2, 0x1, RZ ;  /* 0x04200000020e7989 */ /* 0x020e2400000e00ff */
[----:B0-----:R-:W-:-:S05]  /*137b0*/  SEL R3, R14, RZ, P1 ;  /* 0x000000ff0e037207 */ /* 0x001fca0000800000 */
[----:B------:R-:W-:-:S05]  /*137c0*/  IMAD.IADD R3, R2, 0x1, R3 ;  /* 0x0000000102037824 */ /* 0x000fca00078e0203 */
        /* <DEDUP_REMOVED lines=12> */
[----:B------:R0:W1:Y:S02]  /*13890*/  SHFL.IDX PT, R6, R3, 0x1f, 0x1f ;  /* 0x03e01f0003067f89 */ /* 0x00006400000e0000 */
.L_x_596:
[----:B------:R-:W-:Y:S02]  /*138a0*/  ULDC UR4, c[0x0][0xc38] ;  /* 0x00030e0000047ab9 */ /* 0x000fe40000000800 */
[----:B------:R-:W-:-:S04]  /*138b0*/  IMAD.U32 R16, RZ, RZ, UR4 ;  /* 0x00000004ff107e24 */ /* 0x000fc8000f8e00ff */
[----:B-1----:R-:W-:-:S04]  /*138c0*/  IMAD R6, R6, R16, RZ ;  /* 0x0000001006067224 */ /* 0x002fc800078e02ff */
[----:B------:R-:W-:-:S05]  /*138d0*/  IMAD.IADD R4, R6, 0x1, R4 ;  /* 0x0000000106047824 */ /* 0x000fca00078e0204 */
[----:B------:R-:W-:-:S13]  /*138e0*/  ISETP.GT.AND P6, PT, R4, R0, PT ;  /* 0x000000000400720c */ /* 0x000fda0003fc4270 */
[----:B------:R-:W-:Y:S05]  /*138f0*/  @!P6 BRA `(.L_x_528) ;  /* 0xfffffffc0064e947 */ /* 0x000fea000383ffff */
.L_x_523:
[----:B------:R-:W-:Y:S01]  /*13900*/  IMAD.IADD R6, R4, 0x1, -R6 ;  /* 0x0000000104067824 */ /* 0x000fe200078e0a06 */
[----:B------:R-:W-:-:S03]  /*13910*/  UMOV UR4, 0xffffffff ;  /* 0xffffffff00047882 */ /* 0x000fc60000000000 */
[----:B------:R-:W-:-:S05]  /*13920*/  IMAD R4, R3, R16, R6 ;  /* 0x0000001003047224 */ /* 0x000fca00078e0206 */
[----:B------:R-:W-:Y:S01]  /*13930*/  ISETP.GT.AND P6, PT, R4, R0, PT ;  /* 0x000000000400720c */ /* 0x000fe20003fc4270 */
[----:B------:R-:W-:-:S12]  /*13940*/  BRA.DIV UR4, `(.L_x_529) ;  /* 0x0000002204607947 */ /* 0x000fd8000b800000 */
[----:B------:R-:W-:-:S04]  /*13950*/  VOTE.ANY R5, PT, !P6 ;  /* 0x0000000000057806 */ /* 0x000fc800070e0100 */
[----:B------:R-:W1:Y:S02]  /*13960*/  POPC R4, R5 ;  /* 0x0000000500047309 */ /* 0x000e640000000000 */
[----:B-1----:R1:W2:Y:S02]  /*13970*/  SHFL.IDX PT, R17, R2, R4, 0x1f ;  /* 0x00001f0402117589 */ /* 0x0022a400000e0000 */
.L_x_600:
[----:B------:R-:W-:Y:S01]  /*13980*/  ISETP.NE.AND P0, PT, R5, RZ, PT ;  /* 0x000000ff0500720c */ /* 0x000fe20003f05270 */
[----:B-1----:R-:W-:-:S12]  /*13990*/  IMAD.MOV.U32 R2, RZ, RZ, RZ ;  /* 0x000000ffff027224 */ /* 0x002fd800078e00ff */
[----:B------:R-:W-:Y:S05]  /*139a0*/  @!P0 BRA `(.L_x_530) ;  /* 0x0000000000108947 */ /* 0x000fea0003800000 */
[----:B------:R-:W-:Y:S01]  /*139b0*/  UMOV UR4, 0xffffffff ;  /* 0xffffffff00047882 */ /* 0x000fe20000000000 */
[----:B------:R-:W-:Y:S02]  /*139c0*/  VIADD R12, R4, 0xffffffff ;  /* 0xffffffff040c7836 */ /* 0x000fe40000000000 */
[----:B------:R-:W-:Y:S05]  /*139d0*/  BRA.DIV UR4, `(.L_x_531) ;  /* 0x0000002204847947 */ /* 0x000fea000b800000 */
[----:B------:R1:W3:Y:S02]  /*139e0*/  SHFL.IDX PT, R2, R3, R12, 0x1f ;  /* 0x00001f0c03027589 */ /* 0x0002e400000e0000 */
.L_x_530:
[----:B--2---:R-:W-:Y:S01]  /*139f0*/  IABS R5, R17 ;  /* 0x0000001100057213 */ /* 0x004fe20000000000 */
[----:B---3--:R-:W-:Y:S02]  /*13a00*/  IMAD R16, R2, R16, R6 ;  /* 0x0000001002107224 */ /* 0x008fe400078e0206 */
[----:B------:R-:W-:Y:S01]  /*13a10*/  IMAD.IADD R19, R4, 0x1, R19 ;  /* 0x0000000104137824 */ /* 0x000fe200078e0213 */
[----:B------:R-:W2:Y:S01]  /*13a20*/  I2F.RP R2, R5 ;  /* 0x0000000500027306 */ /* 0x000ea20000209400 */
[----:B------:R-:W-:-:S07]  /*13a30*/  IMAD.IADD R0, R0, 0x1, -R16 ;  /* 0x0000000100007824 */ /* 0x000fce00078e0a10 */
[----:B--2---:R-:W2:Y:S02]  /*13a40*/  MUFU.RCP R2, R2 ;  /* 0x0000000200027308 */ /* 0x004ea40000001000 */
[----:B--2---:R-:W-:-:S06]  /*13a50*/  VIADD R2, R2, 0xffffffe ;  /* 0x0ffffffe02027836 */ /* 0x004fcc0000000000 */
[----:B01----:R-:W0:Y:S02]  /*13a60*/  F2I.FTZ.U32.TRUNC.NTZ R3, R2 ;  /* 0x0000000200037305 */ /* 0x003e24000021f000 */
[----:B0-----:R-:W-:-:S04]  /*13a70*/  IMAD.MOV R2, RZ, RZ, -R3 ;  /* 0x000000ffff027224 */ /* 0x001fc800078e0a03 */
[----:B------:R-:W-:Y:S02]  /*13a80*/  IMAD R6, R2, R5, RZ ;  /* 0x0000000502067224 */ /* 0x000fe400078e02ff */
[----:B------:R-:W-:-:S04]  /*13a90*/  IMAD.MOV.U32 R2, RZ, RZ, RZ ;  /* 0x000000ffff027224 */ /* 0x000fc800078e00ff */
[----:B------:R-:W-:Y:S01]  /*13aa0*/  IMAD.HI.U32 R2, R3, R6, R2 ;  /* 0x0000000603027227 */ /* 0x000fe200078e0002 */
[----:B------:R-:W-:Y:S02]  /*13ab0*/  IABS R6, R17 ;  /* 0x0000001100067213 */ /* 0x000fe40000000000 */
[----:B------:R-:W-:Y:S02]  /*13ac0*/  IABS R3, R0 ;  /* 0x0000000000037213 */ /* 0x000fe40000000000 */
[----:B------:R-:W-:-:S03]  /*13ad0*/  IADD3 R6, RZ, -R6, RZ ;  /* 0x80000006ff067210 */ /* 0x000fc60007ffe0ff */
        /* <DEDUP_REMOVED lines=16> */
.L_x_524:
[----:B------:R-:W-:Y:S01]  /*13be0*/  UMOV UR4, URZ ;  /* 0x0000003f00047c82 */ /* 0x000fe20008000000 */
[----:B------:R-:W-:Y:S01]  /*13bf0*/  UMOV UR5, URZ ;  /* 0x0000003f00057c82 */ /* 0x000fe20008000000 */
[----:B------:R-:W-:Y:S01]  /*13c00*/  ULDC UR6, c[0x0][0xc3c] ;  /* 0x00030f0000067ab9 */ /* 0x000fe20000000800 */
[----:B------:R-:W-:Y:S01]  /*13c10*/  IMAD.MOV.U32 R16, RZ, RZ, R0 ;  /* 0x000000ffff107224 */ /* 0x000fe200078e0000 */
[----:B------:R-:W-:Y:S01]  /*13c20*/  MOV R19, UR6 ;  /* 0x0000000600137c02 */ /* 0x000fe20008000f00 */
[----:B------:R-:W-:Y:S02]  /*13c30*/  IMAD.U32 R17, RZ, RZ, UR4 ;  /* 0x00000004ff117e24 */ /* 0x000fe4000f8e00ff */
[----:B------:R-:W-:-:S07]  /*13c40*/  IMAD.U32 R18, RZ, RZ, UR5 ;  /* 0x00000005ff127e24 */ /* 0x000fce000f8e00ff */
.L_x_532:
[----:B------:R3:W2:Y:S01]  /*13c50*/  LDL R3, [R1+0x4] ;  /* 0x0000040001037983 */ /* 0x0006a20000100800 */
[----:B------:R-:W0:Y:S01]  /*13c60*/  S2R R0, SR_TID.X ;  /* 0x0000000000007919 */ /* 0x000e220000002100 */
[----:B------:R-:W-:Y:S05]  /*13c70*/  WARPSYNC.ALL ;  /* 0x0000000000007948 */ /* 0x000fea0003800000 */
[----:B0-----:R-:W-:Y:S01]  /*13c80*/  LOP3.LUT R0, R0, 0x1f, RZ, 0xc0, !PT ;  /* 0x0000001f00007812 */ /* 0x001fe200078ec0ff */
[----:B------:R-:W-:Y:S03]  /*13c90*/  BAR.SYNC.DEFER_BLOCKING 0x4, 0x180 ;  /* 0x0106000000007b1d */ /* 0x000fe60000010000 */
[----:B------:R-:W-:-:S13]  /*13ca0*/  ISETP.NE.AND P0, PT, R0, RZ, PT ;  /* 0x000000ff0000720c */ /* 0x000fda0003f05270 */
[----:B------:R-:W2:Y:S01]  /*13cb0*/  @!P0 S2R R0, SR_CgaCtaId ;  /* 0x0000000000008919 */ /* 0x000ea20000008800 */
[----:B------:R-:W-:-:S04]  /*13cc0*/  @!P0 MOV R2, 0x400 ;  /* 0x0000040000028802 */ /* 0x000fc80000000f00 */
[----:B--2---:R-:W-:-:S05]  /*13cd0*/  @!P0 LEA R3, R0, R2, 0x18 ;  /* 0x0000000200038211 */ /* 0x004fca00078ec0ff */
[----:B------:R3:W-:Y:S04]  /*13ce0*/  @!P0 STS.128 [R3+0x368d0], R16 ;  /* 0x0368d01003008388 */ /* 0x0007e80000000c00 */
[----:B------:R3:W-:Y:S01]  /*13cf0*/  @!P0 STL [R1+0x4], R3 ;  /* 0x0000040301008387 */ /* 0x0007e20000100800 */
[----:B------:R-:W-:Y:S06]  /*13d00*/  BAR.ARV 0x5, 0x180 ;  /* 0x0146000000007b1d */ /* 0x000fec0000002000 */
.L_x_521:
[----:B------:R-:W-:Y:S02]  /*13d10*/  ULDC UR4, c[0x0][0xc3c] ;  /* 0x00030f0000047ab9 */ /* 0x000fe40000000800 */
[----:B--2---:R-:W-:-:S13]  /*13d20*/  ISETP.GE.AND P0, PT, R19, UR4, PT ;  /* 0x0000000413007c0c */ /* 0x004fda000bf06270 */
[----:B------:R-:W-:Y:S05]  /*13d30*/  @!P0 BRA `(.L_x_533) ;  /* 0xffffffa800788947 */ /* 0x000fea000383ffff */
[----:B------:R-:W-:Y:S05]  /*13d40*/  BSYNC B8 ;  /* 0x0000000000087941 */ /* 0x000fea0003800000 */
.L_x_427:
[----:B0-----:R-:W2:Y:S01]  /*13d50*/  LDL.LU R0, [R1+0x50] ;  /* 0x0000500001007983 */ /* 0x001ea20000300800 */
[----:B------:R-:W-:Y:S01]  /*13d60*/  BSSY B0, `(.L_x_534) ;  /* 0x000000b000007945 */ /* 0x000fe20003800000 */
[----:B------:R-:W0:Y:S01]  /*13d70*/  S2R R5, SR_CgaCtaId ;  /* 0x0000000000057919 */ /* 0x000e220000008800 */
[----:B--2---:R-:W-:-:S05]  /*13d80*/  VIADD R0, R0, 0x1 ;  /* 0x0000000100007836 */ /* 0x004fca0000000000 */
[----:B------:R-:W-:-:S04]  /*13d90*/  LEA.HI R2, R0, R0, RZ, 0x1 ;  /* 0x0000000000027211 */ /* 0x000fc800078f08ff */
[----:B---3--:R-:W-:-:S05]  /*13da0*/  LOP3.LUT R3, R2, 0xfffffffe, RZ, 0xc0, !PT ;  /* 0xfffffffe02037812 */ /* 0x008fca00078ec0ff */
[----:B------:R-:W-:Y:S01]  /*13db0*/  IMAD.IADD R3, R0, 0x1, -R3 ;  /* 0x0000000100037824 */ /* 0x000fe200078e0a03 */
[----:B------:R-:W-:-:S04]  /*13dc0*/  MOV R0, 0x400 ;  /* 0x0000040000007802 */ /* 0x000fc80000000f00 */
[----:B0-----:R-:W-:Y:S02]  /*13dd0*/  LEA R0, R5, R0, 0x18 ;  /* 0x0000000005007211 */ /* 0x001fe400078ec0ff */
[----:B------:R-:W-:-:S04]  /*13de0*/  SHF.L.U32 R3, R3, 0x1f, RZ ;  /* 0x0000001f03037819 */ /* 0x000fc800000006ff */
[----:B------:R-:W0:Y:S02]  /*13df0*/  SYNCS.PHASECHK.TRANS64.TRYWAIT P0, [R0+URZ+0x36820], R3 ;  /* 0x03682003000075a7 */ /* 0x000e24000800017f */
[----:B0-----:R-:W-:Y:S05]  /*13e00*/  @!P0 BRA `(.L_x_535) ;  /* 0x0000001c00a08947 */ /* 0x001fea0003800000 */
.L_x_603:
[----:B------:R-:W-:Y:S05]  /*13e10*/  BSYNC B0 ;  /* 0x0000000000007941 */ /* 0x000fea0003800000 */
.L_x_534:
[----:B------:R-:W-:-:S03]  /*13e20*/  UMOV UR4, 0xffffffff ;  /* 0xffffffff00047882 */ /* 0x000fc60000000000 */
[----:B------:R-:W-:Y:S05]  /*13e30*/  BRA.DIV UR4, `(.L_x_536) ;  /* 0x0000001e04a87947 */ /* 0x000fea000b800000 */
[----:B------:R-:W2:Y:S02]  /*13e40*/  S2R R2, SR_TID.X ;  /* 0x0000000000027919 */ /* 0x000ea40000002100 */
[----:B--2---:R-:W-:-:S04]  /*13e50*/  SHF.R.U32.HI R2, RZ, 0x5, R2 ;  /* 0x00000005ff027819 */ /* 0x004fc80000011602 */
[----:B------:R-:W-:-:S05]  /*13e60*/  LOP3.LUT R2, R2, 0x3, RZ, 0xc0, !PT ;  /* 0x0000000302027812 */ /* 0x000fca00078ec0ff */
[----:B------:R2:W3:Y:S02]  /*13e70*/  SHFL.IDX PT, R14, R2, RZ, 0x1f ;  /* 0x00001fff020e7589 */ /* 0x0004e400000e0000 */
.L_x_606:
[----:B---3--:R-:W-:Y:S01]  /*13e80*/  ISETP.NE.AND P0, PT, R14, RZ, PT ;  /* 0x000000ff0e00720c */ /* 0x008fe20003f05270 */
[----:B------:R-:W-:-:S12]  /*13e90*/  BSSY B0, `(.L_x_537) ;  /* 0x0000027000007945 */ /* 0x000fd80003800000 */
[----:B------:R-:W-:Y:S05]  /*13ea0*/  @P0 BRA `(.L_x_538) ;  /* 0x0000000000940947 */ /* 0x000fea0003800000 */
[----:B------:R-:W-:-:S03]  /*13eb0*/  UMOV UR4, 0xffffffff ;  /* 0xffffffff00047882 */ /* 0x000fc60000000000 */
[----:B------:R-:W-:Y:S05]  /*13ec0*/  BRA.DIV UR4, `(.L_x_539) ;  /* 0x0000001e04b87947 */ /* 0x000fea000b800000 */
[----:B------:R-:W-:-:S13]  /*13ed0*/  ELECT P6, URZ, PT ;  /* 0x00000000003f782f */ /* 0x000fda00038c0000 */
.L_x_609:
[----:B------:R-:W-:Y:S05]  /*13ee0*/  @!P6 BRA `(.L_x_538) ;  /* 0x000000000084e947 */ /* 0x000fea0003800000 */
[----:B--2---:R-:W2:Y:S02]  /*13ef0*/  LDL.LU R2, [R1+0x5c] ;  /* 0x00005c0001027983 */ /* 0x004ea40000300800 */
[----:B--2---:R-:W-:-:S04]  /*13f00*/  LOP3.LUT R2, R2, 0x2, RZ, 0xfc, !PT ;  /* 0x0000000202027812 */ /* 0x004fc800078efcff */
[----:B------:R-:W-:-:S13]  /*13f10*/  ISETP.NE.AND P2, PT, R2, 0x3, PT ;  /* 0x000000030200780c */ /* 0x000fda0003f45270 */
[----:B------:R-:W-:Y:S05]  /*13f20*/  @!P2 BRA `(.L_x_540) ;  /* 0x000000000004a947 */ /* 0x000fea0003800000 */
[----:B------:R-:W-:Y:S01]  /*13f30*/  BPT.TRAP 0x1 ;  /* 0x000000040000795c */ /* 0x000fe20000300000 */
.L_x_540:
[----:B0-----:R-:W2:Y:S04]  /*13f40*/  LDL R3, [R1+0x8] ;  /* 0x0000080001037983 */ /* 0x001ea80000100800 */
[----:B-1--4-:R-:W3:Y:S01]  /*13f50*/  LDL.LU R7, [R1+0x10] ;  /* 0x0000100001077983 */ /* 0x012ee20000300800 */
[----:B------:R-:W-:-:S04]  /*13f60*/  VIADD R2, R0, 0x36840 ;  /* 0x0003684000027836 */ /* 0x000fc80000000000 */
[C---:B--2---:R-:W-:Y:S02]  /*13f70*/  IMAD R6, R3.reuse, 0x8, R2 ;  /* 0x0000000803067824 */ /* 0x044fe400078e0202 */
[----:B------:R-:W-:Y:S01]  /*13f80*/  VIADD R3, R3, 0x1 ;  /* 0x0000000103037836 */ /* 0x000fe20000000000 */
[----:B---3--:R-:W-:-:S04]  /*13f90*/  SHF.L.U32 R5, R7, 0x1f, RZ ;  /* 0x0000001f07057819 */ /* 0x008fc800000006ff */
[C---:B------:R-:W-:Y:S01]  /*13fa0*/  ISETP.NE.AND P1, PT, R3.reuse, 0x2, PT ;  /* 0x000000020300780c */ /* 0x040fe20003f25270 */
[----:B------:R-:W0:Y:S03]  /*13fb0*/  SYNCS.PHASECHK.TRANS64.TRYWAIT P0, [R6+URZ], R5 ;  /* 0x00000005060075a7 */ /* 0x000e26000800017f */
[----:B------:R-:W-:Y:S02]  /*13fc0*/  SEL R4, RZ, 0x1, P1 ;  /* 0x00000001ff047807 */ /* 0x000fe40000800000 */
[----:B------:R-:W-:Y:S02]  /*13fd0*/  SEL R3, R3, RZ, P1 ;  /* 0x000000ff03037207 */ /* 0x000fe40000800000 */
[----:B------:R-:W-:-:S03]  /*13fe0*/  LOP3.LUT R4, R7, R4, RZ, 0x3c, !PT ;  /* 0x0000000407047212 */ /* 0x000fc600078e3cff */
[----:B------:R-:W-:Y:S01]  /*13ff0*/  IMAD R7, R3, 0x8, R2 ;  /* 0x0000000803077824 */ /* 0x000fe200078e0202 */
[----:B------:R-:W-:Y:S01]  /*14000*/  SHF.L.U32 R2, R4, 0x1f, RZ ;  /* 0x0000001f04027819 */ /* 0x000fe200000006ff */
[----:B0-----:R-:W-:Y:S06]  /*14010*/  @!P0 BRA `(.L_x_541) ;  /* 0x0000001c00848947 */ /* 0x001fec0003800000 */
.L_x_610:
[----:B------:R-:W1:Y:S02]  /*14020*/  SYNCS.PHASECHK.TRANS64.TRYWAIT P0, [R7+URZ], R2 ;  /* 0x00000002070075a7 */ /* 0x000e64000800017f */
[----:B-1----:R-:W-:Y:S05]  /*14030*/  @!P0 BRA `(.L_x_542) ;  /* 0x0000001c00908947 */ /* 0x002fea0003800000 */
.L_x_611:
[----:B------:R-:W-:Y:S05]  /*14040*/  @!P2 BRA `(.L_x_543) ;  /* 0x000000000004a947 */ /* 0x000fea0003800000 */
[----:B------:R-:W-:Y:S01]  /*14050*/  BPT.TRAP 0x1 ;  /* 0x000000040000795c */ /* 0x000fe20000300000 */
.L_x_543:
[----:B------:R-:W2:Y:S01]  /*14060*/  LDL.LU R4, [R1+0x8] ;  /* 0x0000080001047983 */ /* 0x000ea20000300800 */
[----:B------:R-:W-:-:S04]  /*14070*/  VIADD R0, R0, 0x36860 ;  /* 0x0003686000007836 */ /* 0x000fc80000000000 */
[----:B--2---:R-:W-:-:S04]  /*14080*/  IMAD R4, R4, 0x8, R0 ;  /* 0x0000000804047824 */ /* 0x004fc800078e0200 */
[----:B------:R-:W2:Y:S02]  /*14090*/  SYNCS.PHASECHK.TRANS64.TRYWAIT P0, [R4+URZ], R5 ;  /* 0x00000005040075a7 */ /* 0x000ea4000800017f */
[----:B--2---:R-:W-:Y:S05]  /*140a0*/  @!P0 BRA `(.L_x_544) ;  /* 0x0000001c00888947 */ /* 0x004fea0003800000 */
.L_x_612:
[----:B------:R-:W-:-:S07]  /*140b0*/  IMAD R3, R3, 0x8, R0 ;  /* 0x0000000803037824 */ /* 0x000fce00078e0200 */
.L_x_545:
[----:B---3--:R3:W4:Y:S02]  /*140c0*/  SYNCS.PHASECHK.TRANS64.TRYWAIT P0, [R3+URZ], R2 ;  /* 0x00000002030075a7 */ /* 0x008724000800017f */
[----:B----4-:R-:W-:Y:S05]  /*140d0*/  @!P0 NANOSLEEP.SYNCS 0x989680 ;  /* 0x009896800000895d */ /* 0x010fea0003900000 */
[----:B------:R-:W4:Y:S02]  /*140e0*/  @!P0 SYNCS.PHASECHK.TRANS64 P0, [R3+URZ], R2 ;  /* 0x00000002030085a7 */ /* 0x000f24000800007f */
[----:B----4-:R-:W-:Y:S05]  /*140f0*/  @!P0 BRA `(.L_x_545) ;  /* 0xfffffffc00f08947 */ /* 0x010fea000383ffff */
.L_x_538:
[----:B------:R-:W-:Y:S05]  /*14100*/  BSYNC B0 ;  /* 0x0000000000007941 */ /* 0x000fea0003800000 */
.L_x_537:
[----:B------:R-:W-:Y:S05]  /*14110*/  EXIT ;  /* 0x000000000000794d */ /* 0x000fea0003800000 */
.L_x_379:
[----:B0-----:R0:W1:Y:S02]  /*14120*/  SYNCS.PHASECHK.TRANS64.TRYWAIT P1, [R2+URZ+0x36800], R3 ;  /* 0x03680003020075a7 */ /* 0x001064000802017f */
[----:B-1----:R-:W-:Y:S05]  /*14130*/  @!P1 NANOSLEEP.SYNCS 0x989680 ;  /* 0x009896800000995d */ /* 0x002fea0003900000 */
[----:B------:R-:W1:Y:S02]  /*14140*/  @!P1 SYNCS.PHASECHK.TRANS64 P1, [R2+URZ+0x36800], R3 ;  /* 0x03680003020095a7 */ /* 0x000e64000802007f */
[----:B-1----:R-:W-:Y:S05]  /*14150*/  @!P1 BRA `(.L_x_379) ;  /* 0xfffffffc00f09947 */ /* 0x002fea000383ffff */
[----:B------:R-:W-:Y:S05]  /*14160*/  BRA `(.L_x_546) ;  /* 0xfffffed400507947 */ /* 0x000fea000383ffff */
.L_x_383:
[----:B-1----:R1:W2:Y:S02]  /*14170*/  SYNCS.PHASECHK.TRANS64.TRYWAIT P2, [R0+URZ+0x36830], R3 ;  /* 0x03683003000075a7 */ /* 0x0022a4000804017f */
[----:B--2---:R-:W-:Y:S05]  /*14180*/  @!P2 NANOSLEEP.SYNCS 0x989680 ;  /* 0x009896800000a95d */ /* 0x004fea0003900000 */
[----:B------:R-:W2:Y:S02]  /*14190*/  @!P2 SYNCS.PHASECHK.TRANS64 P2, [R0+URZ+0x36830], R3 ;  /* 0x036830030000a5a7 */ /* 0x000ea4000804007f */
[----:B--2---:R-:W-:Y:S05]  /*141a0*/  @!P2 BRA `(.L_x_383) ;  /* 0xfffffffc00f0a947 */ /* 0x004fea000383ffff */
[----:B------:R-:W-:Y:S05]  /*141b0*/  BRA `(.L_x_382) ;  /* 0xfffffed400747947 */ /* 0x000fea000383ffff */
.L_x_388:
[----:B-1----:R1:W2:Y:S02]  /*141c0*/  SYNCS.PHASECHK.TRANS64.TRYWAIT P2, [R12+URZ+0x36830], R9 ;  /* 0x036830090c0075a7 */ /* 0x0022a4000804017f */
[----:B--2---:R-:W-:Y:S05]  /*141d0*/  @!P2 NANOSLEEP.SYNCS 0x989680 ;  /* 0x009896800000a95d */ /* 0x004fea0003900000 */
[----:B------:R-:W2:Y:S02]  /*141e0*/  @!P2 SYNCS.PHASECHK.TRANS64 P2, [R12+URZ+0x36830], R9 ;  /* 0x036830090c00a5a7 */ /* 0x000ea4000804007f */
[----:B--2---:R-:W-:Y:S05]  /*141f0*/  @!P2 BRA `(.L_x_388) ;  /* 0xfffffffc00f0a947 */ /* 0x004fea000383ffff */
[----:B------:R-:W-:Y:S05]  /*14200*/  BRA `(.L_x_387) ;  /* 0xffffff2000587947 */ /* 0x000fea000383ffff */
.L_x_392:
[----:B-1----:R1:W2:Y:S02]  /*14210*/  SYNCS.PHASECHK.TRANS64.TRYWAIT P2, [R14+URZ+0x36850], R7 ;  /* 0x036850070e0075a7 */ /* 0x0022a4000804017f */
[----:B--2---:R-:W-:Y:S05]  /*14220*/  @!P2 NANOSLEEP.SYNCS 0x989680 ;  /* 0x009896800000a95d */ /* 0x004fea0003900000 */
[----:B------:R-:W2:Y:S02]  /*14230*/  @!P2 SYNCS.PHASECHK.TRANS64 P2, [R14+URZ+0x36850], R7 ;  /* 0x036850070e00a5a7 */ /* 0x000ea4000804007f */
[----:B--2---:R-:W-:Y:S05]  /*14240*/  @!P2 BRA `(.L_x_392) ;  /* 0xfffffffc00f0a947 */ /* 0x004fea000383ffff */
[----:B------:R-:W-:Y:S05]  /*14250*/  BRA `(.L_x_391) ;  /* 0xffffff4400a47947 */ /* 0x000fea000383ffff */
.L_x_397:
[----:B-1----:R1:W2:Y:S02]  /*14260*/  SYNCS.PHASECHK.TRANS64.TRYWAIT P0, [R13+URZ+0x36850], R0 ;  /* 0x036850000d0075a7 */ /* 0x0022a4000800017f */
[----:B--2---:R-:W-:Y:S05]  /*14270*/  @!P0 NANOSLEEP.SYNCS 0x989680 ;  /* 0x009896800000895d */ /* 0x004fea0003900000 */
[----:B------:R-:W2:Y:S02]  /*14280*/  @!P0 SYNCS.PHASECHK.TRANS64 P0, [R13+URZ+0x36850], R0 ;  /* 0x036850000d0085a7 */ /* 0x000ea4000800007f */
[----:B--2---:R-:W-:Y:S05]  /*14290*/  @!P0 BRA `(.L_x_397) ;  /* 0xfffffffc00f08947 */ /* 0x004fea000383ffff */
[----:B------:R-:W-:Y:S05]  /*142a0*/  BRA `(.L_x_396) ;  /* 0xffffff6800047947 */ /* 0x000fea000383ffff */
.L_x_439:
[----:B------:R-:W1:Y:S01]  /*142b0*/  S2R R4, SR_TID.X ;  /* 0x0000000000047919 */ /* 0x000e620000002100 */
[----:B------:R-:W-:Y:S01]  /*142c0*/  BSSY B0, `(.L_x_547) ;  /* 0x000000a000007945 */ /* 0x000fe20003800000 */
[----:B0-----:R-:W-:Y:S01]  /*142d0*/  MOV R12, RZ ;  /* 0x000000ff000c7202 */ /* 0x001fe20000000f00 */
[----:B------:R-:W-:Y:S02]  /*142e0*/  IMAD.MOV.U32 R11, RZ, RZ, 0x1f ;  /* 0x0000001fff0b7424 */ /* 0x000fe400078e00ff */
[----:B------:R-:W-:Y:S01]  /*142f0*/  IMAD.MOV.U32 R15, RZ, RZ, -0x1 ;  /* 0xffffffffff0f7424 */ /* 0x000fe200078e00ff */
[----:B-1----:R-:W-:-:S04]  /*14300*/  SHF.R.U32.HI R4, RZ, 0x5, R4 ;  /* 0x00000005ff047819 */ /* 0x002fc80000011604 */
[----:B------:R-:W-:-:S05]  /*14310*/  LOP3.LUT R4, R4, 0x3, RZ, 0xc0, !PT ;  /* 0x0000000304047812 */ /* 0x000fca00078ec0ff */
[----:B------:R-:W-:-:S07]  /*14320*/  IMAD.MOV.U32 R13, RZ, RZ, R4 ;  /* 0x000000ffff0d7224 */ /* 0x000fce00078e0004 */
[----:B------:R-:W-:Y:S05]  /*14330*/  WARPSYNC.COLLECTIVE R15, `(.L_x_548) ;  /* 0x000000000f087348 */ /* 0x000fea0003c00000 */
[----:B------:R0:W1:Y:S02]  /*14340*/  SHFL.IDX P6, R14, R13, R12, R11 ;  /* 0x0000000c0d0e7389 */ /* 0x00006400000c000b */
[----:B01----:R-:W-:Y:S01]  /*14350*/  ENDCOLLECTIVE ;  /* 0x000000000000791b */ /* 0x003fe20003800000 */
.L_x_548:
[----:B------:R-:W-:Y:S05]  /*14360*/  BSYNC B0 ;  /* 0x0000000000007941 */ /* 0x000fea0003800000 */
.L_x_547:
[----:B------:R-:W-:Y:S05]  /*14370*/  BRA `(.L_x_549) ;  /* 0xffffffac00d07947 */ /* 0x000fea000383ffff */
.L_x_441:
[----:B------:R-:W-:Y:S01]  /*14380*/  BSSY B0, `(.L_x_550) ;  /* 0x0000006000007945 */ /* 0x000fe20003800000 */
[----:B------:R-:W-:-:S07]  /*14390*/  IMAD.MOV.U32 R15, RZ, RZ, -0x1 ;  /* 0xffffffffff0f7424 */ /* 0x000fce00078e00ff */
[----:B012---:R-:W-:Y:S05]  /*143a0*/  WARPSYNC.COLLECTIVE R15, `(.L_x_551) ;  /* 0x000000000f0c7348 */ /* 0x007fea0003c00000 */
[----:B------:R-:W-:Y:S02]  /*143b0*/  ELECT P6, UR62, PT ;  /* 0x00000000003e782f */ /* 0x000fe400038c0000 */
[----:B------:R-:W-:Y:S01]  /*143c0*/  MOV R14, UR62 ;  /* 0x0000003e000e7c02 */ /* 0x000fe20008000f00 */
[----:B012---:R-:W-:Y:S10]  /*143d0*/  ENDCOLLECTIVE ;  /* 0x000000000000791b */ /* 0x007ff40003800000 */
.L_x_551:
[----:B------:R-:W-:Y:S05]  /*143e0*/  BSYNC B0 ;  /* 0x0000000000007941 */ /* 0x000fea0003800000 */
.L_x_550:
[----:B------:R-:W-:Y:S05]  /*143f0*/  BRA `(.L_x_552) ;  /* 0xffffffac00d47947 */ /* 0x000fea000383ffff */
.L_x_443:
[----:B--2---:R2:W3:Y:S02]  /*14400*/  SYNCS.PHASECHK.TRANS64.TRYWAIT P0, [R0+URZ+0x36840], R2 ;  /* 0x03684002000075a7 */ /* 0x0044e4000800017f */
[----:B---3--:R-:W-:Y:S05]  /*14410*/  @!P0 NANOSLEEP.SYNCS 0x989680 ;  /* 0x009896800000895d */ /* 0x008fea0003900000 */
[----:B------:R-:W3:Y:S02]  /*14420*/  @!P0 SYNCS.PHASECHK.TRANS64 P0, [R0+URZ+0x36840], R2 ;  /* 0x03684002000085a7 */ /* 0x000ee4000800007f */
[----:B---3--:R-:W-:Y:S05]  /*14430*/  @!P0 BRA `(.L_x_443) ;  /* 0xfffffffc00f08947 */ /* 0x008fea000383ffff */
[----:B------:R-:W-:Y:S05]  /*14440*/  BRA `(.L_x_553) ;  /* 0xffffffb000407947 */ /* 0x000fea000383ffff */
.L_x_447:
[----:B------:R0:W5:Y:S01]  /*14450*/  LDL.LU R8, [R1+0x3c] ;  /* 0x00003c0001087983 */ /* 0x0001620000300800 */
[----:B------:R-:W-:Y:S02]  /*14460*/  IMAD.MOV.U32 R13, RZ, RZ, R0 ;  /* 0x000000ffff0d7224 */ /* 0x000fe400078e0000 */
[----:B------:R-:W-:Y:S01]  /*14470*/  IMAD.MOV.U32 R12, RZ, RZ, RZ ;  /* 0x000000ffff0c7224 */ /* 0x000fe200078e00ff */
[----:B------:R-:W1:Y:S01]  /*14480*/  S2R R5, SR_TID.X ;  /* 0x0000000000057919 */ /* 0x000e620000002100 */
[----:B------:R-:W-:Y:S02]  /*14490*/  IMAD.MOV.U32 R11, RZ, RZ, 0x181f ;  /* 0x0000181fff0b7424 */ /* 0x000fe400078e00ff */
[----:B------:R-:W-:-:S07]  /*144a0*/  IMAD.MOV.U32 R15, RZ, RZ, -0x1 ;  /* 0xffffffffff0f7424 */ /* 0x000fce00078e00ff */
[----:B01---5:R-:W-:Y:S05]  /*144b0*/  WARPSYNC.COLLECTIVE R15, `(.L_x_554) ;  /* 0x000000000f087348 */ /* 0x023fea0003c00000 */
[----:B------:R2:W3:Y:S02]  /*144c0*/  SHFL.IDX P6, R14, R13, R12, R11 ;  /* 0x0000000c0d0e7389 */ /* 0x0004e400000c000b */
[----:B0123-5:R-:W-:Y:S01]  /*144d0*/  ENDCOLLECTIVE ;  /* 0x000000000000791b */ /* 0x02ffe20003800000 */
.L_x_554:
[----:B------:R-:W-:Y:S02]  /*144e0*/  IMAD.MOV.U32 R13, RZ, RZ, R4 ;  /* 0x000000ffff0d7224 */ /* 0x000fe400078e0004 */
[----:B------:R-:W-:-:S07]  /*144f0*/  IMAD.MOV.U32 R6, RZ, RZ, R14 ;  /* 0x000000ffff067224 */ /* 0x000fce00078e000e */
[----:B------:R-:W-:Y:S05]  /*14500*/  WARPSYNC.COLLECTIVE R15, `(.L_x_555) ;  /* 0x000000000f087348 */ /* 0x000fea0003c00000 */
[----:B------:R0:W1:Y:S02]  /*14510*/  SHFL.IDX P6, R14, R13, R12, R11 ;  /* 0x0000000c0d0e7389 */ /* 0x00006400000c000b */
[----:B01----:R-:W-:Y:S01]  /*14520*/  ENDCOLLECTIVE ;  /* 0x000000000000791b */ /* 0x003fe20003800000 */
.L_x_555:
[----:B------:R-:W-:Y:S02]  /*14530*/  IMAD.MOV.U32 R13, RZ, RZ, R0 ;  /* 0x000000ffff0d7224 */ /* 0x000fe400078e0000 */
[----:B------:R-:W-:Y:S02]  /*14540*/  IMAD.MOV.U32 R12, RZ, RZ, 0x1 ;  /* 0x00000001ff0c7424 */ /* 0x000fe400078e00ff */
[----:B------:R-:W-:Y:S02]  /*14550*/  IMAD R3, R8, R7, RZ ;  /* 0x0000000708037224 */ /* 0x000fe400078e02ff */
[----:B------:R-:W0:Y:S01]  /*14560*/  S2R R8, SR_TID.X ;  /* 0x0000000000087919 */ /* 0x000e220000002100 */
[----:B------:R-:W-:-:S07]  /*14570*/  IMAD.MOV.U32 R7, RZ, RZ, R14 ;  /* 0x000000ffff077224 */ /* 0x000fce00078e000e */
[----:B0-----:R-:W-:Y:S05]  /*14580*/  WARPSYNC.COLLECTIVE R15, `(.L_x_556) ;  /* 0x000000000f087348 */ /* 0x001fea0003c00000 */
[----:B------:R1:W2:Y:S02]  /*14590*/  SHFL.IDX P6, R14, R13, R12, R11 ;  /* 0x0000000c0d0e7389 */ /* 0x0002a400000c000b */
[----:B012---:R-:W-:Y:S01]  /*145a0*/  ENDCOLLECTIVE ;  /* 0x000000000000791b */ /* 0x007fe20003800000 */
.L_x_556:
[----:B------:R-:W-:Y:S02]  /*145b0*/  IMAD.MOV.U32 R13, RZ, RZ, R4 ;  /* 0x000000ffff0d7224 */ /* 0x000fe400078e0004 */
[----:B------:R-:W-:-:S07]  /*145c0*/  IMAD.MOV.U32 R9, RZ, RZ, R14 ;  /* 0x000000ffff097224 */ /* 0x000fce00078e000e */
[----:B------:R-:W-:Y:S05]  /*145d0*/  WARPSYNC.COLLECTIVE R15, `(.L_x_557) ;  /* 0x000000000f087348 */ /* 0x000fea0003c00000 */
[----:B------:R0:W1:Y:S02]  /*145e0*/  SHFL.IDX P6, R14, R13, R12, R11 ;  /* 0x0000000c0d0e7389 */ /* 0x00006400000c000b */
[----:B01----:R-:W-:Y:S01]  /*145f0*/  ENDCOLLECTIVE ;  /* 0x000000000000791b */ /* 0x003fe20003800000 */
.L_x_557:
[----:B------:R-:W-:-:S04]  /*14600*/  LOP3.LUT R8, R8, 0x7f, RZ, 0xc0, !PT ;  /* 0x0000007f08087812 */ /* 0x000fc800078ec0ff */
[----:B------:R-:W-:-:S04]  /*14610*/  SHF.R.U32.HI R8, RZ, 0x3, R8 ;  /* 0x00000003ff087819 */ /* 0x000fc80000011608 */
[----:B------:R-:W-:Y:S01]  /*14620*/  IADD3 R2, R8, R17, RZ ;  /* 0x0000001108027210 */ /* 0x000fe20007ffe0ff */
[----:B------:R-:W-:-:S03]  /*14630*/  IMAD.SHL.U32 R17, R5, 0x8, RZ ;  /* 0x0000000805117824 */ /* 0x000fc600078e00ff */
[C---:B------:R-:W-:Y:S01]  /*14640*/  ISETP.GE.AND P3, PT, R2.reuse, R3, PT ;  /* 0x000000030200720c */ /* 0x040fe20003f66270 */
[----:B------:R-:W-:Y:S01]  /*14650*/  VIADD R5, R2, 0x10 ;  /* 0x0000001002057836 */ /* 0x000fe20000000000 */
[----:B------:R-:W-:Y:S01]  /*14660*/  LOP3.LUT R17, R17, 0x38, RZ, 0xc0, !PT ;  /* 0x0000003811117812 */ /* 0x000fe200078ec0ff */
[----:B------:R-:W-:Y:S02]  /*14670*/  IMAD.MOV.U32 R13, RZ, RZ, R0 ;  /* 0x000000ffff0d7224 */ /* 0x000fe400078e0000 */
[----:B------:R-:W-:-:S08]  /*14680*/  IMAD.MOV.U32 R12, RZ, RZ, 0x2 ;  /* 0x00000002ff0c7424 */ /* 0x000fd000078e00ff */
[----:B------:R-:W-:-:S05]  /*14690*/  @!P3 LEA R7, P5, R17, R7, 0x1 ;  /* 0x000000071107b211 */ /* 0x000fca00078a08ff */
[----:B------:R-:W-:-:S05]  /*146a0*/  @!P3 IMAD.X R6, RZ, RZ, R6, P5 ;  /* 0x000000ffff06b224 */ /* 0x000fca00028e0606 */
[----:B------:R-:W-:-:S04]  /*146b0*/  @!P3 LOP3.LUT R7, R7, R6, RZ, 0x3c, !PT ;  /* 0x000000060707b212 */ /* 0x000fc800078e3cff */
[----:B------:R-:W-:-:S04]  /*146c0*/  @!P3 LOP3.LUT R6, R7, R6, RZ, 0x3c, !PT ;  /* 0x000000060706b212 */ /* 0x000fc800078e3cff */
[----:B------:R-:W-:-:S05]  /*146d0*/  @!P3 LOP3.LUT R7, R7, R6, RZ, 0x3c, !PT ;  /* 0x000000060707b212 */ /* 0x000fca00078e3cff */
        /* <DEDUP_REMOVED lines=11> */
.L_x_558:
[----:B------:R-:W-:Y:S01]  /*14790*/  @!P3 LEA R8, P5, R17, R5, 0x1 ;  /* 0x000000051108b211 */ /* 0x000fe200078a08ff */
[----:B------:R-:W-:-:S04]  /*147a0*/  IMAD.MOV.U32 R13, RZ, RZ, R4 ;  /* 0x000000ffff0d7224 */ /* 0x000fc800078e0004 */
[----:B------:R-:W-:Y:S02]  /*147b0*/  @!P3 IMAD.MOV.U32 R6, RZ, RZ, R8 ;  /* 0x000000ffff06b224 */ /* 0x000fe400078e0008 */
[----:B------:R-:W-:-:S05]  /*147c0*/  @!P3 IMAD.X R5, RZ, RZ, R9, P5 ;  /* 0x000000ffff05b224 */ /* 0x000fca00028e0609 */
[----:B------:R-:W-:Y:S01]  /*147d0*/  @!P3 MOV R7, R5 ;  /* 0x000000050007b202 */ /* 0x000fe20000000f00 */
[----:B------:R-:W-:-:S07]  /*147e0*/  IMAD.MOV.U32 R8, RZ, RZ, R14 ;  /* 0x000000ffff087224 */ /* 0x000fce00078e000e */
[----:B------:R-:W-:Y:S05]  /*147f0*/  WARPSYNC.COLLECTIVE R15, `(.L_x_559) ;  /* 0x000000000f087348 */ /* 0x000fea0003c00000 */
[----:B------:R0:W1:Y:S02]  /*14800*/  SHFL.IDX P6, R14, R13, R12, R11 ;  /* 0x0000000c0d0e7389 */ /* 0x00006400000c000b */
[----:B01----:R-:W-:Y:S01]  /*14810*/  ENDCOLLECTIVE ;  /* 0x000000000000791b */ /* 0x003fe20003800000 */
.L_x_559:
[----:B------:R-:W-:Y:S01]  /*14820*/  VIADD R5, R2, 0x20 ;  /* 0x0000002002057836 */ /* 0x000fe20000000000 */
[----:B------:R-:W-:Y:S01]  /*14830*/  @!PT LDS RZ, [RZ] ;  /* 0x00000000fffff984 */ /* 0x000fe20000000800 */
[----:B------:R-:W-:Y:S01]  /*14840*/  @!PT LDS RZ, [RZ] ;  /* 0x00000000fffff984 */ /* 0x000fe20000000800 */
[----:B------:R-:W-:Y:S01]  /*14850*/  @!PT LDS RZ, [RZ] ;  /* 0x00000000fffff984 */ /* 0x000fe20000000800 */
[----:B------:R0:W-:Y:S04]  /*14860*/  @!P3 LDGSTS.E.BYPASS.LTC128B.128 [R10+0x15c00], desc[UR60][R6.64], !P2 ;  /* 0x15c00000060abfae */ /* 0x0001e8000d101d7c */
[----:B------:R0:W-:Y:S04]  /*14870*/  @!P3 LDGSTS.E.BYPASS.LTC128B.128 [R10+0x19c00], desc[UR60][R6.64+0x80], !P1 ;  /* 0x19c00080060abfae */ /* 0x0001e8000c901d7c */
[----:B------:R0:W-:Y:S01]  /*14880*/  @!P3 LDGSTS.E.BYPASS.LTC128B.128 [R10+0x1dc00], desc[UR60][R6.64+0x100], !P0 ;  /* 0x1dc00100060abfae */ /* 0x0001e2000c101d7c */
[----:B------:R-:W-:Y:S01]  /*14890*/  ISETP.GE.AND P3, PT, R5, R3, PT ;  /* 0x000000030500720c */ /* 0x000fe20003f66270 */
[----:B------:R-:W-:Y:S01]  /*148a0*/  IMAD.MOV.U32 R12, RZ, RZ, 0x3 ;  /* 0x00000003ff0c7424 */ /* 0x000fe200078e00ff */
[----:B------:R-:W-:Y:S01]  /*148b0*/  MOV R13, R0 ;  /* 0x00000000000d7202 */ /* 0x000fe20000000f00 */
[----:B------:R-:W-:-:S10]  /*148c0*/  IMAD.MOV.U32 R5, RZ, RZ, R14 ;  /* 0x000000ffff057224 */ /* 0x000fd400078e000e */
[----:B0-----:R-:W-:Y:S05]  /*148d0*/  WARPSYNC.COLLECTIVE R15, `(.L_x_560) ;  /* 0x000000000f087348 */ /* 0x001fea0003c00000 */
[----:B------:R1:W2:Y:S02]  /*148e0*/  SHFL.IDX P6, R14, R13, R12, R11 ;  /* 0x0000000c0d0e7389 */ /* 0x0002a400000c000b */
[----:B012---:R-:W-:Y:S01]  /*148f0*/  ENDCOLLECTIVE ;  /* 0x000000000000791b */ /* 0x007fe20003800000 */
.L_x_560:
[----:B------:R-:W-:-:S05]  /*14900*/  @!P3 LEA R5, P4, R17, R5, 0x1 ;  /* 0x000000051105b211 */ /* 0x000fca00078808ff */
[----:B------:R-:W-:Y:S02]  /*14910*/  @!P3 IMAD.X R6, RZ, RZ, R8, P4 ;  /* 0x000000ffff06b224 */ /* 0x000fe400020e0608 */
[C---:B------:R-:W-:Y:S02]  /*14920*/  VIADD R8, R2.reuse, 0x60 ;  /* 0x0000006002087836 */ /* 0x040fe40000000000 */
        /* <DEDUP_REMOVED lines=15> */
.L_x_561:
[----:B------:R-:W-:Y:S02]  /*14a20*/  IMAD.MOV.U32 R13, RZ, RZ, R0 ;  /* 0x000000ffff0d7224 */ /* 0x000fe400078e0000 */
[----:B------:R-:W-:Y:S02]  /*14a30*/  IMAD.MOV.U32 R12, RZ, RZ, 0x4 ;  /* 0x00000004ff0c7424 */ /* 0x000fe400078e00ff */
[----:B------:R-:W-:-:S07]  /*14a40*/  IMAD.MOV.U32 R5, RZ, RZ, R14 ;  /* 0x000000ffff057224 */ /* 0x000fce00078e000e */
[----:B------:R-:W-:Y:S05]  /*14a50*/  WARPSYNC.COLLECTIVE R15, `(.L_x_562) ;  /* 0x000000000f087348 */ /* 0x000fea0003c00000 */
[----:B------:R0:W1:Y:S02]  /*14a60*/  SHFL.IDX P6, R14, R13, R12, R11 ;  /* 0x0000000c0d0e7389 */ /* 0x00006400000c000b */
[----:B01----:R-:W-:Y:S01]  /*14a70*/  ENDCOLLECTIVE ;  /* 0x000000000000791b */ /* 0x003fe20003800000 */
.L_x_562:
        /* <DEDUP_REMOVED lines=12> */
[----:B------:R-:W-:-:S02]  /*14b40*/  ISETP.GE.AND P3, PT, R5, R3, PT ;  /* 0x000000030500720c */ /* 0x000fc40003f66270 */
[----:B0-----:R-:W-:-:S11]  /*14b50*/  MOV R6, R14 ;  /* 0x0000000e00067202 */ /* 0x001fd60000000f00 */
[----:B------:R-:W-:Y:S05]  /*14b60*/  WARPSYNC.COLLECTIVE R15, `(.L_x_563) ;  /* 0x000000000f087348 */ /* 0x000fea0003c00000 */
[----:B------:R0:W1:Y:S02]  /*14b70*/  SHFL.IDX P6, R14, R13, R12, R11 ;  /* 0x0000000c0d0e7389 */ /* 0x00006400000c000b */
[----:B01----:R-:W-:Y:S01]  /*14b80*/  ENDCOLLECTIVE ;  /* 0x000000000000791b */ /* 0x003fe20003800000 */
.L_x_563:
[----:B------:R-:W-:Y:S02]  /*14b90*/  IMAD.MOV.U32 R13, RZ, RZ, R0 ;  /* 0x000000ffff0d7224 */ /* 0x000fe400078e0000 */
[----:B------:R-:W-:Y:S02]  /*14ba0*/  IMAD.MOV.U32 R12, RZ, RZ, 0x5 ;  /* 0x00000005ff0c7424 */ /* 0x000fe400078e00ff */
[----:B------:R-:W-:-:S07]  /*14bb0*/  IMAD.MOV.U32 R5, RZ, RZ, R14 ;  /* 0x000000ffff057224 */ /* 0x000fce00078e000e */
[----:B------:R-:W-:Y:S05]  /*14bc0*/  WARPSYNC.COLLECTIVE R15, `(.L_x_564) ;  /* 0x000000000f087348 */ /* 0x000fea0003c00000 */
[----:B------:R0:W1:Y:S02]  /*14bd0*/  SHFL.IDX P6, R14, R13, R12, R11 ;  /* 0x0000000c0d0e7389 */ /* 0x00006400000c000b */
[----:B01----:R-:W-:Y:S01]  /*14be0*/  ENDCOLLECTIVE ;  /* 0x000000000000791b */ /* 0x003fe20003800000 */
.L_x_564:
        /* <DEDUP_REMOVED lines=17> */
.L_x_565:
[----:B------:R-:W-:Y:S02]  /*14d00*/  IMAD.MOV.U32 R13, RZ, RZ, R0 ;  /* 0x000000ffff0d7224 */ /* 0x000fe400078e0000 */
[----:B------:R-:W-:Y:S01]  /*14d10*/  IMAD.MOV.U32 R12, RZ, RZ, 0x6 ;  /* 0x00000006ff0c7424 */ /* 0x000fe200078e00ff */
[----:B------:R-:W-:-:S07]  /*14d20*/  MOV R5, R14 ;  /* 0x0000000e00057202 */ /* 0x000fce0000000f00 */
[----:B------:R-:W-:Y:S05]  /*14d30*/  WARPSYNC.COLLECTIVE R15, `(.L_x_566) ;  /* 0x000000000f087348 */ /* 0x000fea0003c00000 */
[----:B------:R0:W1:Y:S02]  /*14d40*/  SHFL.IDX P6, R14, R13, R12, R11 ;  /* 0x0000000c0d0e7389 */ /* 0x00006400000c000b */
[----:B01----:R-:W-:Y:S01]  /*14d50*/  ENDCOLLECTIVE ;  /* 0x000000000000791b */ /* 0x003fe20003800000 */
.L_x_566:
[----:B------:R-:W-:-:S05]  /*14d60*/  @!P3 LEA R5, P4, R17, R5, 0x1 ;  /* 0x000000051105b211 */ /* 0x000fca00078808ff */
[----:B------:R-:W-:Y:S01]  /*14d70*/  @!P3 IMAD.X R6, RZ, RZ, R6, P4 ;  /* 0x000000ffff06b224 */ /* 0x000fe200020e0606 */
[----:B------:R-:W-:-:S03]  /*14d80*/  ISETP.GE.AND P4, PT, R8, R3, PT ;  /* 0x000000030800720c */ /* 0x000fc60003f86270 */
[----:B------:R-:W-:Y:S02]  /*14d90*/  @!P3 IMAD.MOV.U32 R7, RZ, RZ, R6 ;  /* 0x000000ffff07b224 */ /* 0x000fe400078e0006 */
[----:B------:R-:W-:Y:S02]  /*14da0*/  @!P3 IMAD.MOV.U32 R6, RZ, RZ, R5 ;  /* 0x000000ffff06b224 */ /* 0x000fe400078e0005 */
[----:B------:R-:W-:-:S03]  /*14db0*/  IMAD.MOV.U32 R13, RZ, RZ, R4 ;  /* 0x000000ffff0d7224 */ /* 0x000fc600078e0004 */
[----:B------:R-:W-:Y:S01]  /*14dc0*/  @!PT LDS RZ, [RZ] ;  /* 0x00000000fffff984 */ /* 0x000fe20000000800 */
[----:B------:R-:W-:Y:S01]  /*14dd0*/  @!PT LDS RZ, [RZ] ;  /* 0x00000000fffff984 */ /* 0x000fe20000000800 */
[----:B------:R-:W-:Y:S01]  /*14de0*/  @!PT LDS RZ, [RZ] ;  /* 0x00000000fffff984 */ /* 0x000fe20000000800 */
[----:B------:R-:W-:Y:S04]  /*14df0*/  @!P3 LDGSTS.E.BYPASS.LTC128B.128 [R10+0x17c00], desc[UR60][R6.64], !P2 ;  /* 0x17c00000060abfae */ /* 0x000fe8000d101d7c */
[----:B------:R-:W-:Y:S04]  /*14e00*/  @!P3 LDGSTS.E.BYPASS.LTC128B.128 [R10+0x1bc00], desc[UR60][R6.64+0x80], !P1 ;  /* 0x1bc00080060abfae */ /* 0x000fe8000c901d7c */
[----:B------:R0:W-:Y:S02]  /*14e10*/  @!P3 LDGSTS.E.BYPASS.LTC128B.128 [R10+0x1fc00], desc[UR60][R6.64+0x100], !P0 ;  /* 0x1fc00100060abfae */ /* 0x0001e4000c101d7c */
[----:B0-----:R-:W-:-:S07]  /*14e20*/  IMAD.MOV.U32 R6, RZ, RZ, R14 ;  /* 0x000000ffff067224 */ /* 0x001fce00078e000e */
[----:B------:R-:W-:Y:S05]  /*14e30*/  WARPSYNC.COLLECTIVE R15, `(.L_x_567) ;  /* 0x000000000f087348 */ /* 0x000fea0003c00000 */
[----:B------:R0:W1:Y:S02]  /*14e40*/  SHFL.IDX P6, R14, R13, R12, R11 ;  /* 0x0000000c0d0e7389 */ /* 0x00006400000c000b */
[----:B01----:R-:W-:Y:S01]  /*14e50*/  ENDCOLLECTIVE ;  /* 0x000000000000791b */ /* 0x003fe20003800000 */
.L_x_567:
[----:B------:R-:W-:Y:S02]  /*14e60*/  IMAD.MOV.U32 R13, RZ, RZ, R0 ;  /* 0x000000ffff0d7224 */ /* 0x000fe400078e0000 */
[----:B------:R-:W-:Y:S02]  /*14e70*/  IMAD.MOV.U32 R12, RZ, RZ, 0x7 ;  /* 0x00000007ff0c7424 */ /* 0x000fe400078e00ff */
[----:B------:R-:W-:-:S07]  /*14e80*/  IMAD.MOV.U32 R5, RZ, RZ, R14 ;  /* 0x000000ffff057224 */ /* 0x000fce00078e000e */
[----:B------:R-:W-:Y:S05]  /*14e90*/  WARPSYNC.COLLECTIVE R15, `(.L_x_568) ;  /* 0x000000000f087348 */ /* 0x000fea0003c00000 */
[----:B------:R0:W1:Y:S02]  /*14ea0*/  SHFL.IDX P6, R14, R13, R12, R11 ;  /* 0x0000000c0d0e7389 */ /* 0x00006400000c000b */
[----:B01----:R-:W-:Y:S01]  /*14eb0*/  ENDCOLLECTIVE ;  /* 0x000000000000791b */ /* 0x003fe20003800000 */
.L_x_568:
[----:B------:R-:W-:-:S05]  /*14ec0*/  @!P4 LEA R5, P3, R17, R5, 0x1 ;  /* 0x000000051105c211 */ /* 0x000fca00078608ff */
[----:B------:R-:W-:-:S05]  /*14ed0*/  @!P4 IMAD.X R6, RZ, RZ, R6, P3 ;  /* 0x000000ffff06c224 */ /* 0x000fca00018e0606 */
[----:B------:R-:W-:Y:S01]  /*14ee0*/  @!P4 MOV R7, R6 ;  /* 0x000000060007c202 */ /* 0x000fe20000000f00 */
        /* <DEDUP_REMOVED lines=11> */
.L_x_569:
[----:B------:R-:W-:Y:S01]  /*14fa0*/  @!PT LDS RZ, [RZ] ;  /* 0x00000000fffff984 */ /* 0x000fe20000000800 */
[----:B------:R-:W-:Y:S01]  /*14fb0*/  @!PT LDS RZ, [RZ] ;  /* 0x00000000fffff984 */ /* 0x000fe20000000800 */
[----:B------:R-:W-:Y:S01]  /*14fc0*/  @!PT LDS RZ, [RZ] ;  /* 0x00000000fffff984 */ /* 0x000fe20000000800 */
[----:B------:R0:W-:Y:S01]  /*14fd0*/  @!P4 LDGSTS.E.BYPASS.LTC128B.128 [R10+0x20400], desc[UR60][R6.64+0x100], !P0 ;  /* 0x20400100060acfae */ /* 0x0001e2000c101d7c */
[----:B------:R-:W-:Y:S01]  /*14fe0*/  IMAD.MOV.U32 R4, RZ, RZ, R14 ;  /* 0x000000ffff047224 */ /* 0x000fe200078e000e */
[----:B------:R-:W-:Y:S06]  /*14ff0*/  BRA `(.L_x_570) ;  /* 0xffffffb4000c7947 */ /* 0x000fec000383ffff */
.L_x_452:
[----:B0-----:R-:W2:Y:S02]  /*15000*/  LDL R2, [R1+0x4] ;  /* 0x0000040001027983 */ /* 0x001ea40000100800 */
[----:B--2---:R0:W1:Y:S02]  /*15010*/  SYNCS.PHASECHK.TRANS64.TRYWAIT P0, [R2+URZ+0x36820], R0 ;  /* 0x03682000020075a7 */ /* 0x004064000800017f */
[----:B-1----:R-:W-:Y:S05]  /*15020*/  @!P0 NANOSLEEP.SYNCS 0x989680 ;  /* 0x009896800000895d */ /* 0x002fea0003900000 */
[----:B------:R-:W1:Y:S02]  /*15030*/  @!P0 SYNCS.PHASECHK.TRANS64 P0, [R2+URZ+0x36820], R0 ;  /* 0x03682000020085a7 */ /* 0x000e64000800007f */
[----:B-1----:R-:W-:Y:S05]  /*15040*/  @!P0 BRA `(.L_x_452) ;  /* 0xfffffffc00ec8947 */ /* 0x002fea000383ffff */
[----:B------:R-:W-:Y:S05]  /*15050*/  BRA `(.L_x_571) ;  /* 0xffffffb400907947 */ /* 0x000fea000383ffff */
.L_x_461:
[----:B-1----:R1:W2:Y:S02]  /*15060*/  SYNCS.PHASECHK.TRANS64.TRYWAIT P0, [R3+URZ+0x36840], R2 ;  /* 0x03684002030075a7 */ /* 0x0022a4000800017f */
[----:B--2---:R-:W-:Y:S05]  /*15070*/  @!P0 NANOSLEEP.SYNCS 0x989680 ;  /* 0x009896800000895d */ /* 0x004fea0003900000 */
[----:B------:R-:W2:Y:S02]  /*15080*/  @!P0 SYNCS.PHASECHK.TRANS64 P0, [R3+URZ+0x36840], R2 ;  /* 0x03684002030085a7 */ /* 0x000ea4000800007f */
[----:B--2---:R-:W-:Y:S05]  /*15090*/  @!P0 BRA `(.L_x_461) ;  /* 0xfffffffc00f08947 */ /* 0x004fea000383ffff */
[----:B------:R-:W-:Y:S05]  /*150a0*/  BRA `(.L_x_572) ;  /* 0xffffffb8005c7947 */ /* 0x000fea000383ffff */
.L_x_468:
[----:B0-----:R0:W1:Y:S02]  /*150b0*/  SYNCS.PHASECHK.TRANS64.TRYWAIT P0, [R3+URZ+0x60], R2 ;  /* 0x00006002030075a7 */ /* 0x001064000800017f */
[----:B-1----:R-:W-:Y:S05]  /*150c0*/  @!P0 NANOSLEEP.SYNCS 0x989680 ;  /* 0x009896800000895d */ /* 0x002fea0003900000 */
[----:B------:R-:W1:Y:S02]  /*150d0*/  @!P0 SYNCS.PHASECHK.TRANS64 P0, [R3+URZ+0x60], R2 ;  /* 0x00006002030085a7 */ /* 0x000e64000800007f */
[----:B-1----:R-:W-:Y:S05]  /*150e0*/  @!P0 BRA `(.L_x_468) ;  /* 0xfffffffc00f08947 */ /* 0x002fea000383ffff */
[----:B------:R-:W-:Y:S05]  /*150f0*/  BRA `(.L_x_573) ;  /* 0xffffffbc00787947 */ /* 0x000fea000383ffff */
.L_x_478:
[----:B---3--:R3:W4:Y:S02]  /*15100*/  SYNCS.PHASECHK.TRANS64.TRYWAIT P0, [R3+URZ+0x36840], R2 ;  /* 0x03684002030075a7 */ /* 0x008724000800017f */
[----:B----4-:R-:W-:Y:S05]  /*15110*/  @!P0 NANOSLEEP.SYNCS 0x989680 ;  /* 0x009896800000895d */ /* 0x010fea0003900000 */
[----:B------:R-:W4:Y:S02]  /*15120*/  @!P0 SYNCS.PHASECHK.TRANS64 P0, [R3+URZ+0x36840], R2 ;  /* 0x03684002030085a7 */ /* 0x000f24000800007f */
[----:B----4-:R-:W-:Y:S05]  /*15130*/  @!P0 BRA `(.L_x_478) ;  /* 0xfffffffc00f08947 */ /* 0x010fea000383ffff */
[----:B------:R-:W-:Y:S05]  /*15140*/  BRA `(.L_x_574) ;  /* 0xffffffc400647947 */ /* 0x000fea000383ffff */
.L_x_485:
[----:B--2---:R2:W3:Y:S02]  /*15150*/  SYNCS.PHASECHK.TRANS64.TRYWAIT P0, [R2+URZ+0x60], R3 ;  /* 0x00006003020075a7 */ /* 0x0044e4000800017f */
[----:B---3--:R-:W-:Y:S05]  /*15160*/  @!P0 NANOSLEEP.SYNCS 0x989680 ;  /* 0x009896800000895d */ /* 0x008fea0003900000 */
[----:B------:R-:W3:Y:S02]  /*15170*/  @!P0 SYNCS.PHASECHK.TRANS64 P0, [R2+URZ+0x60], R3 ;  /* 0x00006003020085a7 */ /* 0x000ee4000800007f */
[----:B---3--:R-:W-:Y:S05]  /*15180*/  @!P0 BRA `(.L_x_485) ;  /* 0xfffffffc00f08947 */ /* 0x008fea000383ffff */
[----:B------:R-:W-:Y:S05]  /*15190*/  BRA `(.L_x_575) ;  /* 0xffffffc800807947 */ /* 0x000fea000383ffff */
.L_x_495:
[----:B----4-:R4:W0:Y:S02]  /*151a0*/  SYNCS.PHASECHK.TRANS64.TRYWAIT P0, [R2+URZ+0x36840], R3 ;  /* 0x03684003020075a7 */ /* 0x010824000800017f */
[----:B0-----:R-:W-:Y:S05]  /*151b0*/  @!P0 NANOSLEEP.SYNCS 0x989680 ;  /* 0x009896800000895d */ /* 0x001fea0003900000 */
[----:B------:R-:W0:Y:S02]  /*151c0*/  @!P0 SYNCS.PHASECHK.TRANS64 P0, [R2+URZ+0x36840], R3 ;  /* 0x03684003020085a7 */ /* 0x000e24000800007f */
[----:B0-----:R-:W-:Y:S05]  /*151d0*/  @!P0 BRA `(.L_x_495) ;  /* 0xfffffffc00f08947 */ /* 0x001fea000383ffff */
[----:B------:R-:W-:Y:S05]  /*151e0*/  BRA `(.L_x_576) ;  /* 0xffffffd000347947 */ /* 0x000fea000383ffff */
.L_x_502:
[----:B--2---:R2:W3:Y:S02]  /*151f0*/  SYNCS.PHASECHK.TRANS64.TRYWAIT P0, [R2+URZ+0x60], R5 ;  /* 0x00006005020075a7 */ /* 0x0044e4000800017f */
[----:B---3--:R-:W-:Y:S05]  /*15200*/  @!P0 NANOSLEEP.SYNCS 0x989680 ;  /* 0x009896800000895d */ /* 0x008fea0003900000 */
[----:B------:R-:W3:Y:S02]  /*15210*/  @!P0 SYNCS.PHASECHK.TRANS64 P0, [R2+URZ+0x60], R5 ;  /* 0x00006005020085a7 */ /* 0x000ee4000800007f */
[----:B---3--:R-:W-:Y:S05]  /*15220*/  @!P0 BRA `(.L_x_502) ;  /* 0xfffffffc00f08947 */ /* 0x008fea000383ffff */
[----:B------:R-:W-:Y:S05]  /*15230*/  BRA `(.L_x_577) ;  /* 0xffffffd400507947 */ /* 0x000fea000383ffff */
.L_x_514:
[----:B0-----:R0:W2:Y:S02]  /*15240*/  SYNCS.PHASECHK.TRANS64.TRYWAIT P0, [R2+URZ+0x36860], R0 ;  /* 0x03686000020075a7 */ /* 0x0010a4000800017f */
[----:B--2---:R-:W-:Y:S05]  /*15250*/  @!P0 NANOSLEEP.SYNCS 0x989680 ;  /* 0x009896800000895d */ /* 0x004fea0003900000 */
[----:B------:R-:W2:Y:S02]  /*15260*/  @!P0 SYNCS.PHASECHK.TRANS64 P0, [R2+URZ+0x36860], R0 ;  /* 0x03686000020085a7 */ /* 0x000ea4000800007f */
[----:B--2---:R-:W-:Y:S05]  /*15270*/  @!P0 BRA `(.L_x_514) ;  /* 0xfffffffc00f08947 */ /* 0x004fea000383ffff */
[----:B------:R-:W-:Y:S05]  /*15280*/  BRA `(.L_x_578) ;  /* 0xffffffd800e87947 */ /* 0x000fea000383ffff */
.L_x_522:
[----:B------:R-:W-:Y:S01]  /*15290*/  BSSY B0, `(.L_x_579) ;  /* 0x0000008000007945 */ /* 0x000fe20003800000 */
[----:B------:R-:W-:Y:S02]  /*152a0*/  IMAD.MOV.U32 R13, RZ, RZ, R16 ;  /* 0x000000ffff0d7224 */ /* 0x000fe400078e0010 */
[----:B------:R-:W-:Y:S02]  /*152b0*/  IMAD.MOV.U32 R12, RZ, RZ, RZ ;  /* 0x000000ffff0c7224 */ /* 0x000fe400078e00ff */
[----:B------:R-:W-:Y:S02]  /*152c0*/  IMAD.MOV.U32 R11, RZ, RZ, 0x1f ;  /* 0x0000001fff0b7424 */ /* 0x000fe400078e00ff */
[----:B------:R-:W-:-:S07]  /*152d0*/  IMAD.MOV.U32 R15, RZ, RZ, -0x1 ;  /* 0xffffffffff0f7424 */ /* 0x000fce00078e00ff */
[----:B-----5:R-:W-:Y:S05]  /*152e0*/  WARPSYNC.COLLECTIVE R15, `(.L_x_580) ;  /* 0x000000000f087348 */ /* 0x020fea0003c00000 */
[----:B------:R0:W1:Y:S02]  /*152f0*/  SHFL.IDX P6, R14, R13, R12, R11 ;  /* 0x0000000c0d0e7389 */ /* 0x00006400000c000b */
[----:B01---5:R-:W-:Y:S01]  /*15300*/  ENDCOLLECTIVE ;  /* 0x000000000000791b */ /* 0x023fe20003800000 */
.L_x_580:
[----:B------:R-:W-:Y:S05]  /*15310*/  BSYNC B0 ;  /* 0x0000000000007941 */ /* 0x000fea0003800000 */
.L_x_579:
[----:B------:R-:W-:Y:S01]  /*15320*/  IMAD.MOV.U32 R13, RZ, RZ, R16 ;  /* 0x000000ffff0d7224 */ /* 0x000fe200078e0010 */
[----:B------:R-:W-:Y:S01]  /*15330*/  MOV R0, R14 ;  /* 0x0000000e00007202 */ /* 0x000fe20000000f00 */
[----:B------:R-:W-:Y:S02]  /*15340*/  IMAD.MOV.U32 R12, RZ, RZ, 0x1 ;  /* 0x00000001ff0c7424 */ /* 0x000fe400078e00ff */
[----:B------:R-:W-:Y:S02]  /*15350*/  IMAD.MOV.U32 R11, RZ, RZ, 0x1f ;  /* 0x0000001fff0b7424 */ /* 0x000fe400078e00ff */
[----:B------:R-:W-:Y:S02]  /*15360*/  IMAD.MOV.U32 R15, RZ, RZ, -0x1 ;  /* 0xffffffffff0f7424 */ /* 0x000fe400078e00ff */
[----:B------:R-:W-:-:S07]  /*15370*/  IMAD.IADD R5, R19, 0x1, R7 ;  /* 0x0000000113057824 */ /* 0x000fce00078e0207 */
[----:B------:R-:W-:Y:S05]  /*15380*/  WARPSYNC.COLLECTIVE R15, `(.L_x_581) ;  /* 0x000000000f087348 */ /* 0x000fea0003c00000 */
[----:B------:R0:W1:Y:S02]  /*15390*/  SHFL.IDX P6, R14, R13, R12, R11 ;  /* 0x0000000c0d0e7389 */ /* 0x00006400000c000b */
[----:B01----:R-:W-:Y:S01]  /*153a0*/  ENDCOLLECTIVE ;  /* 0x000000000000791b */ /* 0x003fe20003800000 */
.L_x_581:
[----:B------:R-:W-:Y:S02]  /*153b0*/  ULDC UR4, c[0x0][0xc3c] ;  /* 0x00030f0000047ab9 */ /* 0x000fe40000000800 */
[----:B------:R-:W-:-:S13]  /*153c0*/  ISETP.GE.OR P1, PT, R5, UR4, !P0 ;  /* 0x0000000405007c0c */ /* 0x000fda000c726670 */
[----:B------:R-:W0:Y:S01]  /*153d0*/  @!P1 LDC.64 R2, c[0x0][0xc80] ;  /* 0x00032000ff029b82 */ /* 0x000e220000000a00 */
[----:B------:R-:W-:Y:S02]  /*153e0*/  IMAD.MOV.U32 R11, RZ, RZ, RZ ;  /* 0x000000ffff0b7224 */ /* 0x000fe400078e00ff */
[----:B------:R-:W-:Y:S02]  /*153f0*/  IMAD.MOV.U32 R4, RZ, RZ, R14 ;  /* 0x000000ffff047224 */ /* 0x000fe400078e000e */
[----:B0-----:R-:W-:-:S06]  /*15400*/  @!P1 IMAD.WIDE R2, R5, 0x4, R2 ;  /* 0x0000000405029825 */ /* 0x001fcc00078e0202 */
[----:B------:R0:W2:Y:S01]  /*15410*/  @!P1 LDG.E R3, desc[UR60][R2.64] ;  /* 0x0000003c02039981 */ /* 0x0000a2000c1e1900 */
[C---:B------:R-:W-:Y:S02]  /*15420*/  ISETP.GE.U32.AND P2, PT, R7.reuse, 0x2, PT ;  /* 0x000000020700780c */ /* 0x040fe40003f46070 */
[C---:B------:R-:W-:Y:S02]  /*15430*/  ISETP.GE.U32.AND P3, PT, R7.reuse, 0x4, PT ;  /* 0x000000040700780c */ /* 0x040fe40003f66070 */
[C---:B------:R-:W-:Y:S02]  /*15440*/  ISETP.GE.U32.AND P4, PT, R7.reuse, 0x8, PT ;  /* 0x000000080700780c */ /* 0x040fe40003f86070 */
[C---:B------:R-:W-:Y:S01]  /*15450*/  ISETP.GE.U32.AND P5, PT, R7.reuse, 0x10, PT ;  /* 0x000000100700780c */ /* 0x040fe20003fa6070 */
[----:B0-----:R-:W-:Y:S02]  /*15460*/  IMAD.MOV.U32 R2, RZ, RZ, RZ ;  /* 0x000000ffff027224 */ /* 0x001fe400078e00ff */
[----:B--2---:R-:W-:Y:S01]  /*15470*/  @!P1 IMAD.MOV.U32 R2, RZ, RZ, R3 ;  /* 0x000000ffff029224 */ /* 0x004fe200078e0003 */
[----:B------:R-:W-:-:S03]  /*15480*/  ISETP.NE.AND P1, PT, R7, RZ, PT ;  /* 0x000000ff0700720c */ /* 0x000fc60003f25270 */
[----:B------:R-:W-:-:S10]  /*15490*/  IMAD.MOV.U32 R13, RZ, RZ, R2 ;  /* 0x000000ffff0d7224 */ /* 0x000fd400078e0002 */
[----:B------:R-:W-:Y:S05]  /*154a0*/  WARPSYNC.COLLECTIVE R15, `(.L_x_582) ;  /* 0x000000000f087348 */ /* 0x000fea0003c00000 */
[----:B------:R0:W1:Y:S02]  /*154b0*/  SHFL.UP P6, R14, R13, R12, R11 ;  /* 0x0400000c0d0e7389 */ /* 0x00006400000c000b */
[----:B01----:R-:W-:Y:S01]  /*154c0*/  ENDCOLLECTIVE ;  /* 0x000000000000791b */ /* 0x003fe20003800000 */
.L_x_582:
[----:B------:R-:W-:Y:S01]  /*154d0*/  IMAD.MOV.U32 R12, RZ, RZ, 0x2 ;  /* 0x00000002ff0c7424 */ /* 0x000fe200078e00ff */
[----:B------:R-:W-:-:S04]  /*154e0*/  MOV R3, R14 ;  /* 0x0000000e00037202 */ /* 0x000fc80000000f00 */
[----:B------:R-:W-:-:S05]  /*154f0*/  SEL R5, R3, RZ, P1 ;  /* 0x000000ff03057207 */ /* 0x000fca0000800000 */
[----:B------:R-:W-:-:S04]  /*15500*/  IMAD.IADD R3, R2, 0x1, R5 ;  /* 0x0000000102037824 */ /* 0x000fc800078e0205 */
[----:B------:R-:W-:-:S07]  /*15510*/  IMAD.MOV.U32 R13, RZ, RZ, R3 ;  /* 0x000000ffff0d7224 */ /* 0x000fce00078e0003 */
[----:B------:R-:W-:Y:S05]  /*15520*/  WARPSYNC.COLLECTIVE R15, `(.L_x_583) ;  /* 0x000000000f087348 */ /* 0x000fea0003c00000 */
[----:B------:R0:W1:Y:S02]  /*15530*/  SHFL.UP P6, R14, R13, R12, R11 ;  /* 0x0400000c0d0e7389 */ /* 0x00006400000c000b */
[----:B01----:R-:W-:Y:S01]  /*15540*/  ENDCOLLECTIVE ;  /* 0x000000000000791b */ /* 0x003fe20003800000 */
.L_x_583:
[----:B------:R-:W-:Y:S02]  /*15550*/  IMAD.MOV.U32 R12, RZ, RZ, 0x4 ;  /* 0x00000004ff0c7424 */ /* 0x000fe400078e00ff */
[----:B------:R-:W-:-:S05]  /*15560*/  IMAD.MOV.U32 R5, RZ, RZ, R14 ;  /* 0x000000ffff057224 */ /* 0x000fca00078e000e */
[----:B------:R-:W-:-:S05]  /*15570*/  SEL R5, R5, RZ, P2 ;  /* 0x000000ff05057207 */ /* 0x000fca0001000000 */
[----:B------:R-:W-:-:S04]  /*15580*/  IMAD.IADD R3, R3, 0x1, R5 ;  /* 0x0000000103037824 */ /* 0x000fc800078e0205 */
[----:B------:R-:W-:-:S07]  /*15590*/  IMAD.MOV.U32 R13, RZ, RZ, R3 ;  /* 0x000000ffff0d7224 */ /* 0x000fce00078e0003 */
[----:B------:R-:W-:Y:S05]  /*155a0*/  WARPSYNC.COLLECTIVE R15, `(.L_x_584) ;  /* 0x000000000f087348 */ /* 0x000fea0003c00000 */
[----:B------:R0:W1:Y:S02]  /*155b0*/  SHFL.UP P6, R14, R13, R12, R11 ;  /* 0x0400000c0d0e7389 */ /* 0x00006400000c000b */
[----:B01----:R-:W-:Y:S01]  /*155c0*/  ENDCOLLECTIVE ;  /* 0x000000000000791b */ /* 0x003fe20003800000 */
.L_x_584:
[----:B------:R-:W-:Y:S01]  /*155d0*/  MOV R12, 0x8 ;  /* 0x00000008000c7802 */ /* 0x000fe20000000f00 */
[----:B------:R-:W-:-:S05]  /*155e0*/  IMAD.MOV.U32 R5, RZ, RZ, R14 ;  /* 0x000000ffff057224 */ /* 0x000fca00078e000e */
[----:B------:R-:W-:-:S05]  /*155f0*/  SEL R5, R5, RZ, P3 ;  /* 0x000000ff05057207 */ /* 0x000fca0001800000 */
[----:B------:R-:W-:-:S04]  /*15600*/  IMAD.IADD R3, R3, 0x1, R5 ;  /* 0x0000000103037824 */ /* 0x000fc800078e0205 */
[----:B------:R-:W-:-:S07]  /*15610*/  IMAD.MOV.U32 R13, RZ, RZ, R3 ;  /* 0x000000ffff0d7224 */ /* 0x000fce00078e0003 */
[----:B------:R-:W-:Y:S05]  /*15620*/  WARPSYNC.COLLECTIVE R15, `(.L_x_585) ;  /* 0x000000000f087348 */ /* 0x000fea0003c00000 */
[----:B------:R0:W1:Y:S02]  /*15630*/  SHFL.UP P6, R14, R13, R12, R11 ;  /* 0x0400000c0d0e7389 */ /* 0x00006400000c000b */
[----:B01----:R-:W-:Y:S01]  /*15640*/  ENDCOLLECTIVE ;  /* 0x000000000000791b */ /* 0x003fe20003800000 */
.L_x_585:
        /* <DEDUP_REMOVED lines=8> */
.L_x_586:
[----:B------:R-:W-:Y:S02]  /*156d0*/  IMAD.MOV.U32 R12, RZ, RZ, 0x1f ;  /* 0x0000001fff0c7424 */ /* 0x000fe400078e00ff */
[----:B------:R-:W-:Y:S02]  /*156e0*/  IMAD.MOV.U32 R11, RZ, RZ, 0x1f ;  /* 0x0000001fff0b7424 */ /* 0x000fe400078e00ff */
[----:B------:R-:W-:-:S05]  /*156f0*/  IMAD.MOV.U32 R5, RZ, RZ, R14 ;  /* 0x000000ffff057224 */ /* 0x000fca00078e000e */
[----:B------:R-:W-:-:S05]  /*15700*/  SEL R5, R5, RZ, P5 ;  /* 0x000000ff05057207 */ /* 0x000fca0002800000 */
[----:B------:R-:W-:-:S04]  /*15710*/  IMAD.IADD R3, R3, 0x1, R5 ;  /* 0x0000000103037824 */ /* 0x000fc800078e0205 */
[----:B------:R-:W-:-:S07]  /*15720*/  IMAD.MOV.U32 R13, RZ, RZ, R3 ;  /* 0x000000ffff0d7224 */ /* 0x000fce00078e0003 */
[----:B------:R-:W-:Y:S05]  /*15730*/  WARPSYNC.COLLECTIVE R15, `(.L_x_587) ;  /* 0x000000000f087348 */ /* 0x000fea0003c00000 */
[----:B------:R0:W1:Y:S02]  /*15740*/  SHFL.IDX P6, R14, R13, R12, R11 ;  /* 0x0000000c0d0e7389 */ /* 0x00006400000c000b */
[----:B01----:R-:W-:Y:S01]  /*15750*/  ENDCOLLECTIVE ;  /* 0x000000000000791b */ /* 0x003fe20003800000 */
.L_x_587:
[----:B------:R-:W-:Y:S01]  /*15760*/  IMAD.MOV.U32 R6, RZ, RZ, R14 ;  /* 0x000000ffff067224 */ /* 0x000fe200078e000e */
[----:B------:R-:W-:Y:S06]  /*15770*/  BRA `(.L_x_588) ;  /* 0xffffffdc00ac7947 */ /* 0x000fec000383ffff */
.L_x_527:
[----:B------:R-:W-:Y:S01]  /*15780*/  BSSY B0, `(.L_x_589) ;  /* 0x0000008000007945 */ /* 0x000fe20003800000 */
[----:B-----5:R-:W-:Y:S01]  /*15790*/  MOV R13, R2 ;  /* 0x00000002000d7202 */ /* 0x020fe20000000f00 */
[----:B------:R-:W-:Y:S02]  /*157a0*/  IMAD.MOV.U32 R12, RZ, RZ, 0x1 ;  /* 0x00000001ff0c7424 */ /* 0x000fe400078e00ff */
[----:B------:R-:W-:Y:S02]  /*157b0*/  IMAD.MOV.U32 R11, RZ, RZ, RZ ;  /* 0x000000ffff0b7224 */ /* 0x000fe400078e00ff */
[----:B------:R-:W-:-:S07]  /*157c0*/  IMAD.MOV.U32 R15, RZ, RZ, -0x1 ;  /* 0xffffffffff0f7424 */ /* 0x000fce00078e00ff */
[----:B0-----:R-:W-:Y:S05]  /*157d0*/  WARPSYNC.COLLECTIVE R15, `(.L_x_590) ;  /* 0x000000000f087348 */ /* 0x001fea0003c00000 */
[----:B------:R1:W2:Y:S02]  /*157e0*/  SHFL.UP P6, R14, R13, R12, R11 ;  /* 0x0400000c0d0e7389 */ /* 0x0002a400000c000b */
[----:B012---:R-:W-:Y:S01]  /*157f0*/  ENDCOLLECTIVE ;  /* 0x000000000000791b */ /* 0x007fe20003800000 */
.L_x_590:
[----:B------:R-:W-:Y:S05]  /*15800*/  BSYNC B0 ;  /* 0x0000000000007941 */ /* 0x000fea0003800000 */
.L_x_589:
[----:B------:R-:W-:Y:S01]  /*15810*/  SEL R3, R14, RZ, P1 ;  /* 0x000000ff0e037207 */ /* 0x000fe20000800000 */
[----:B------:R-:W-:Y:S02]  /*15820*/  IMAD.MOV.U32 R12, RZ, RZ, 0x2 ;  /* 0x00000002ff0c7424 */ /* 0x000fe400078e00ff */
[----:B------:R-:W-:Y:S02]  /*15830*/  IMAD.MOV.U32 R11, RZ, RZ, RZ ;  /* 0x000000ffff0b7224 */ /* 0x000fe400078e00ff */
[----:B------:R-:W-:Y:S02]  /*15840*/  IMAD.IADD R3, R2, 0x1, R3 ;  /* 0x0000000102037824 */ /* 0x000fe400078e0203 */
[----:B------:R-:W-:Y:S02]  /*15850*/  IMAD.MOV.U32 R15, RZ, RZ, -0x1 ;  /* 0xffffffffff0f7424 */ /* 0x000fe400078e00ff */
[----:B------:R-:W-:-:S07]  /*15860*/  IMAD.MOV.U32 R13, RZ, RZ, R3 ;  /* 0x000000ffff0d7224 */ /* 0x000fce00078e0003 */
[----:B------:R-:W-:Y:S05]  /*15870*/  WARPSYNC.COLLECTIVE R15, `(.L_x_591) ;  /* 0x000000000f087348 */ /* 0x000fea0003c00000 */
[----:B------:R0:W1:Y:S02]  /*15880*/  SHFL.UP P6, R14, R13, R12, R11 ;  /* 0x0400000c0d0e7389 */ /* 0x00006400000c000b */
[----:B01----:R-:W-:Y:S01]  /*15890*/  ENDCOLLECTIVE ;  /* 0x000000000000791b */ /* 0x003fe20003800000 */
.L_x_591:
[----:B------:R-:W-:Y:S02]  /*158a0*/  IMAD.MOV.U32 R12, RZ, RZ, 0x4 ;  /* 0x00000004ff0c7424 */ /* 0x000fe400078e00ff */
[----:B------:R-:W-:-:S05]  /*158b0*/  IMAD.MOV.U32 R5, RZ, RZ, R14 ;  /* 0x000000ffff057224 */ /* 0x000fca00078e000e */
[----:B------:R-:W-:-:S05]  /*158c0*/  SEL R5, R5, RZ, P2 ;  /* 0x000000ff05057207 */ /* 0x000fca0001000000 */
[----:B------:R-:W-:-:S05]  /*158d0*/  IMAD.IADD R3, R3, 0x1, R5 ;  /* 0x0000000103037824 */ /* 0x000fca00078e0205 */
[----:B------:R-:W-:-:S07]  /*158e0*/  MOV R13, R3 ;  /* 0x00000003000d7202 */ /* 0x000fce0000000f00 */
[----:B------:R-:W-:Y:S05]  /*158f0*/  WARPSYNC.COLLECTIVE R15, `(.L_x_592) ;  /* 0x000000000f087348 */ /* 0x000fea0003c00000 */
[----:B------:R0:W1:Y:S02]  /*15900*/  SHFL.UP P6, R14, R13, R12, R11 ;  /* 0x0400000c0d0e7389 */ /* 0x00006400000c000b */
[----:B01----:R-:W-:Y:S01]  /*15910*/  ENDCOLLECTIVE ;  /* 0x000000000000791b */ /* 0x003fe20003800000 */
.L_x_592:
        /* <DEDUP_REMOVED lines=8> */
.L_x_593:
        /* <DEDUP_REMOVED lines=8> */
.L_x_594:
[----:B------:R-:W-:Y:S02]  /*15a20*/  IMAD.MOV.U32 R12, RZ, RZ, 0x1f ;  /* 0x0000001fff0c7424 */ /* 0x000fe400078e00ff */
[----:B------:R-:W-:Y:S02]  /*15a30*/  IMAD.MOV.U32 R11, RZ, RZ, 0x1f ;  /* 0x0000001fff0b7424 */ /* 0x000fe400078e00ff */
[----:B------:R-:W-:-:S05]  /*15a40*/  IMAD.MOV.U32 R5, RZ, RZ, R14 ;  /* 0x000000ffff057224 */ /* 0x000fca00078e000e */
[----:B------:R-:W-:-:S04]  /*15a50*/  SEL R5, R5, RZ, P5 ;  /* 0x000000ff05057207 */ /* 0x000fc80002800000 */
[----:B------:R-:W-:-:S05]  /*15a60*/  IADD3 R3, R3, R5, RZ ;  /* 0x0000000503037210 */ /* 0x000fca0007ffe0ff */
[----:B------:R-:W-:-:S07]  /*15a70*/  IMAD.MOV.U32 R13, RZ, RZ, R3 ;  /* 0x000000ffff0d7224 */ /* 0x000fce00078e0003 */
[----:B------:R-:W-:Y:S05]  /*15a80*/  WARPSYNC.COLLECTIVE R15, `(.L_x_595) ;  /* 0x000000000f087348 */ /* 0x000fea0003c00000 */
[----:B------:R0:W1:Y:S02]  /*15a90*/  SHFL.IDX P6, R14, R13, R12, R11 ;  /* 0x0000000c0d0e7389 */ /* 0x00006400000c000b */
[----:B01----:R-:W-:Y:S01]  /*15aa0*/  ENDCOLLECTIVE ;  /* 0x000000000000791b */ /* 0x003fe20003800000 */
.L_x_595:
[----:B------:R-:W-:Y:S01]  /*15ab0*/  IMAD.MOV.U32 R6, RZ, RZ, R14 ;  /* 0x000000ffff067224 */ /* 0x000fe200078e000e */
[----:B------:R-:W-:Y:S06]  /*15ac0*/  BRA `(.L_x_596) ;  /* 0xffffffdc00747947 */ /* 0x000fec000383ffff */
.L_x_529:
[----:B------:R-:W-:Y:S01]  /*15ad0*/  BSSY B0, `(.L_x_597) ;  /* 0x0000006000007945 */ /* 0x000fe20003800000 */
[----:B------:R-:W-:Y:S01]  /*15ae0*/  PLOP3.LUT P6, PT, P6, PT, PT, 0x8, 0x0 ;  /* 0x000000000000781c */ /* 0x000fe200037ce170 */
[----:B------:R-:W-:-:S12]  /*15af0*/  IMAD.MOV.U32 R15, RZ, RZ, -0x1 ;  /* 0xffffffffff0f7424 */ /* 0x000fd800078e00ff */
[----:B0----5:R-:W-:Y:S05]  /*15b00*/  WARPSYNC.COLLECTIVE R15, `(.L_x_598) ;  /* 0x000000000f087348 */ /* 0x021fea0003c00000 */
[----:B------:R-:W-:Y:S01]  /*15b10*/  VOTE.ANY R14, PT, P6 ;  /* 0x00000000000e7806 */ /* 0x000fe200030e0100 */
[----:B0----5:R-:W-:Y:S06]  /*15b20*/  ENDCOLLECTIVE ;  /* 0x000000000000791b */ /* 0x021fec0003800000 */
.L_x_598:
[----:B------:R-:W-:Y:S05]  /*15b30*/  BSYNC B0 ;  /* 0x0000000000007941 */ /* 0x000fea0003800000 */
.L_x_597:
[----:B------:R-:W-:Y:S02]  /*15b40*/  IMAD.MOV.U32 R5, RZ, RZ, R14 ;  /* 0x000000ffff057224 */ /* 0x000fe400078e000e */
[----:B------:R-:W-:Y:S02]  /*15b50*/  IMAD.MOV.U32 R13, RZ, RZ, R2 ;  /* 0x000000ffff0d7224 */ /* 0x000fe400078e0002 */
[----:B------:R-:W0:Y:S01]  /*15b60*/  POPC R4, R5 ;  /* 0x0000000500047309 */ /* 0x000e220000000000 */
[----:B------:R-:W-:Y:S02]  /*15b70*/  IMAD.MOV.U32 R11, RZ, RZ, 0x1f ;  /* 0x0000001fff0b7424 */ /* 0x000fe400078e00ff */
[----:B------:R-:W-:Y:S02]  /*15b80*/  IMAD.MOV.U32 R15, RZ, RZ, -0x1 ;  /* 0xffffffffff0f7424 */ /* 0x000fe400078e00ff */
[----:B0-----:R-:W-:-:S07]  /*15b90*/  IMAD.MOV.U32 R12, RZ, RZ, R4 ;  /* 0x000000ffff0c7224 */ /* 0x001fce00078e0004 */
[----:B------:R-:W-:Y:S05]  /*15ba0*/  WARPSYNC.COLLECTIVE R15, `(.L_x_599) ;  /* 0x000000000f087348 */ /* 0x000fea0003c00000 */
[----:B------:R0:W1:Y:S02]  /*15bb0*/  SHFL.IDX P6, R14, R13, R12, R11 ;  /* 0x0000000c0d0e7389 */ /* 0x00006400000c000b */
[----:B01----:R-:W-:Y:S01]  /*15bc0*/  ENDCOLLECTIVE ;  /* 0x000000000000791b */ /* 0x003fe20003800000 */
.L_x_599:
[----:B------:R-:W-:Y:S01]  /*15bd0*/  MOV R17, R14 ;  /* 0x0000000e00117202 */ /* 0x000fe20000000f00 */
[----:B------:R-:W-:Y:S06]  /*15be0*/  BRA `(.L_x_600) ;  /* 0xffffffdc00647947 */ /* 0x000fec000383ffff */
.L_x_531:
[----:B------:R-:W-:Y:S01]  /*15bf0*/  BSSY B0, `(.L_x_601) ;  /* 0x0000007000007945 */ /* 0x000fe20003800000 */
[----:B------:R-:W-:Y:S02]  /*15c00*/  IMAD.MOV.U32 R13, RZ, RZ, R3 ;  /* 0x000000ffff0d7224 */ /* 0x000fe400078e0003 */
[----:B------:R-:W-:Y:S02]  /*15c10*/  IMAD.MOV.U32 R11, RZ, RZ, 0x1f ;  /* 0x0000001fff0b7424 */ /* 0x000fe400078e00ff */
[----:B------:R-:W-:-:S07]  /*15c20*/  IMAD.MOV.U32 R15, RZ, RZ, -0x1 ;  /* 0xffffffffff0f7424 */ /* 0x000fce00078e00ff */
[----:B0-2--5:R-:W-:Y:S05]  /*15c30*/  WARPSYNC.COLLECTIVE R15, `(.L_x_602) ;  /* 0x000000000f087348 */ /* 0x025fea0003c00000 */
[----:B------:R1:W3:Y:S02]  /*15c40*/  SHFL.IDX P6, R14, R13, R12, R11 ;  /* 0x0000000c0d0e7389 */ /* 0x0002e400000c000b */
[----:B0123-5:R-:W-:Y:S01]  /*15c50*/  ENDCOLLECTIVE ;  /* 0x000000000000791b */ /* 0x02ffe20003800000 */
.L_x_602:
[----:B------:R-:W-:Y:S05]  /*15c60*/  BSYNC B0 ;  /* 0x0000000000007941 */ /* 0x000fea0003800000 */
.L_x_601:
[----:B------:R-:W-:Y:S01]  /*15c70*/  IMAD.MOV.U32 R2, RZ, RZ, R14 ;  /* 0x000000ffff027224 */ /* 0x000fe200078e000e */
[----:B------:R-:W-:Y:S06]  /*15c80*/  BRA `(.L_x_530) ;  /* 0xffffffdc00587947 */ /* 0x000fec000383ffff */
.L_x_535:
[----:B0-----:R0:W2:Y:S02]  /*15c90*/  SYNCS.PHASECHK.TRANS64.TRYWAIT P0, [R0+URZ+0x36820], R3 ;  /* 0x03682003000075a7 */ /* 0x0010a4000800017f */
[----:B--2---:R-:W-:Y:S05]  /*15ca0*/  @!P0 NANOSLEEP.SYNCS 0x989680 ;  /* 0x009896800000895d */ /* 0x004fea0003900000 */
[----:B------:R-:W2:Y:S02]  /*15cb0*/  @!P0 SYNCS.PHASECHK.TRANS64 P0, [R0+URZ+0x36820], R3 ;  /* 0x03682003000085a7 */ /* 0x000ea4000800007f */
[----:B--2---:R-:W-:Y:S05]  /*15cc0*/  @!P0 BRA `(.L_x_535) ;  /* 0xfffffffc00f08947 */ /* 0x004fea000383ffff */
[----:B------:R-:W-:Y:S05]  /*15cd0*/  BRA `(.L_x_603) ;  /* 0xffffffe0004c7947 */ /* 0x000fea000383ffff */
.L_x_536:
[----:B------:R-:W2:Y:S01]  /*15ce0*/  S2R R2, SR_TID.X ;  /* 0x0000000000027919 */ /* 0x000ea20000002100 */
[----:B------:R-:W-:Y:S01]  /*15cf0*/  BSSY B0, `(.L_x_604) ;  /* 0x000000a000007945 */ /* 0x000fe20003800000 */
[----:B------:R-:W-:Y:S02]  /*15d00*/  IMAD.MOV.U32 R12, RZ, RZ, RZ ;  /* 0x000000ffff0c7224 */ /* 0x000fe400078e00ff */
[----:B------:R-:W-:Y:S02]  /*15d10*/  IMAD.MOV.U32 R11, RZ, RZ, 0x1f ;  /* 0x0000001fff0b7424 */ /* 0x000fe400078e00ff */
[----:B------:R-:W-:Y:S01]  /*15d20*/  IMAD.MOV.U32 R15, RZ, RZ, -0x1 ;  /* 0xffffffffff0f7424 */ /* 0x000fe200078e00ff */
[----:B--2---:R-:W-:-:S04]  /*15d30*/  SHF.R.U32.HI R2, RZ, 0x5, R2 ;  /* 0x00000005ff027819 */ /* 0x004fc80000011602 */
[----:B------:R-:W-:-:S05]  /*15d40*/  LOP3.LUT R2, R2, 0x3, RZ, 0xc0, !PT ;  /* 0x0000000302027812 */ /* 0x000fca00078ec0ff */
[----:B------:R-:W-:-:S07]  /*15d50*/  IMAD.MOV.U32 R13, RZ, RZ, R2 ;  /* 0x000000ffff0d7224 */ /* 0x000fce00078e0002 */
[----:B01--45:R-:W-:Y:S05]  /*15d60*/  WARPSYNC.COLLECTIVE R15, `(.L_x_605) ;  /* 0x000000000f087348 */ /* 0x033fea0003c00000 */
[----:B------:R2:W3:Y:S02]  /*15d70*/  SHFL.IDX P6, R14, R13, R12, R11 ;  /* 0x0000000c0d0e7389 */ /* 0x0004e400000c000b */
[----:B012345:R-:W-:Y:S01]  /*15d80*/  ENDCOLLECTIVE ;  /* 0x000000000000791b */ /* 0x03ffe20003800000 */
.L_x_605:
[----:B------:R-:W-:Y:S05]  /*15d90*/  BSYNC B0 ;  /* 0x0000000000007941 */ /* 0x000fea0003800000 */
.L_x_604:
[----:B------:R-:W-:Y:S05]  /*15da0*/  BRA `(.L_x_606) ;  /* 0xffffffe000347947 */ /* 0x000fea000383ffff */
.L_x_539:
[----:B------:R-:W-:Y:S01]  /*15db0*/  BSSY B1, `(.L_x_607) ;  /* 0x0000006000017945 */ /* 0x000fe20003800000 */
[----:B------:R-:W-:-:S07]  /*15dc0*/  IMAD.MOV.U32 R15, RZ, RZ, -0x1 ;  /* 0xffffffffff0f7424 */ /* 0x000fce00078e00ff */
[----:B012-45:R-:W-:Y:S05]  /*15dd0*/  WARPSYNC.COLLECTIVE R15, `(.L_x_608) ;  /* 0x000000000f0c7348 */ /* 0x037fea0003c00000 */
[----:B------:R-:W-:Y:S02]  /*15de0*/  ELECT P6, UR62, PT ;  /* 0x00000000003e782f */ /* 0x000fe400038c0000 */
[----:B------:R-:W-:Y:S01]  /*15df0*/  MOV R14, UR62 ;  /* 0x0000003e000e7c02 */ /* 0x000fe20008000f00 */
[----:B012-45:R-:W-:Y:S10]  /*15e00*/  ENDCOLLECTIVE ;  /* 0x000000000000791b */ /* 0x037ff40003800000 */
.L_x_608:
[----:B------:R-:W-:Y:S05]  /*15e10*/  BSYNC B1 ;  /* 0x0000000000017941 */ /* 0x000fea0003800000 */
.L_x_607:
[----:B------:R-:W-:Y:S05]  /*15e20*/  BRA `(.L_x_609) ;  /* 0xffffffe0002c7947 */ /* 0x000fea000383ffff */
.L_x_541:
[----:B0-----:R0:W1:Y:S02]  /*15e30*/  SYNCS.PHASECHK.TRANS64.TRYWAIT P0, [R6+URZ], R5 ;  /* 0x00000005060075a7 */ /* 0x001064000800017f */
[----:B-1----:R-:W-:Y:S05]  /*15e40*/  @!P0 NANOSLEEP.SYNCS 0x989680 ;  /* 0x009896800000895d */ /* 0x002fea0003900000 */
[----:B------:R-:W1:Y:S02]  /*15e50*/  @!P0 SYNCS.PHASECHK.TRANS64 P0, [R6+URZ], R5 ;  /* 0x00000005060085a7 */ /* 0x000e64000800007f */
[----:B-1----:R-:W-:Y:S05]  /*15e60*/  @!P0 BRA `(.L_x_541) ;  /* 0xfffffffc00f08947 */ /* 0x002fea000383ffff */
[----:B------:R-:W-:Y:S05]  /*15e70*/  BRA `(.L_x_610) ;  /* 0xffffffe000687947 */ /* 0x000fea000383ffff */
.L_x_542:
[----:B-1----:R1:W2:Y:S02]  /*15e80*/  SYNCS.PHASECHK.TRANS64.TRYWAIT P0, [R7+URZ], R2 ;  /* 0x00000002070075a7 */ /* 0x0022a4000800017f */
[----:B--2---:R-:W-:Y:S05]  /*15e90*/  @!P0 NANOSLEEP.SYNCS 0x989680 ;  /* 0x009896800000895d */ /* 0x004fea0003900000 */
[----:B------:R-:W2:Y:S02]  /*15ea0*/  @!P0 SYNCS.PHASECHK.TRANS64 P0, [R7+URZ], R2 ;  /* 0x00000002070085a7 */ /* 0x000ea4000800007f */
[----:B--2---:R-:W-:Y:S05]  /*15eb0*/  @!P0 BRA `(.L_x_542) ;  /* 0xfffffffc00f08947 */ /* 0x004fea000383ffff */
[----:B------:R-:W-:Y:S05]  /*15ec0*/  BRA `(.L_x_611) ;  /* 0xffffffe0005c7947 */ /* 0x000fea000383ffff */
.L_x_544:
[----:B--2---:R2:W3:Y:S02]  /*15ed0*/  SYNCS.PHASECHK.TRANS64.TRYWAIT P0, [R4+URZ], R5 ;  /* 0x00000005040075a7 */ /* 0x0044e4000800017f */
[----:B---3--:R-:W-:Y:S05]  /*15ee0*/  @!P0 NANOSLEEP.SYNCS 0x989680 ;  /* 0x009896800000895d */ /* 0x008fea0003900000 */
[----:B------:R-:W3:Y:S02]  /*15ef0*/  @!P0 SYNCS.PHASECHK.TRANS64 P0, [R4+URZ], R5 ;  /* 0x00000005040085a7 */ /* 0x000ee4000800007f */
[----:B---3--:R-:W-:Y:S05]  /*15f00*/  @!P0 BRA `(.L_x_544) ;  /* 0xfffffffc00f08947 */ /* 0x008fea000383ffff */
[----:B------:R-:W-:Y:S05]  /*15f10*/  BRA `(.L_x_612) ;  /* 0xffffffe000647947 */ /* 0x000fea000383ffff */
.L_x_613:
        /* <DEDUP_REMOVED lines=14> */
.L_x_3237:


//--------------------- .text._ZN7cutlass13device_kernelIN5flash11enable_sm90INS1_16FlashAttnFwdSm90INS1_25CollectiveMainloopFwdSm90ILi2EN4cute5tupleIJNS5_1CILi1EEES8_S8_EEENS6_IJNS7_ILi128EEENS7_ILi112EEENS7_ILi192EEEEEELi192ENS_10bfloat16_tEfNS_4arch4Sm90ELb0ELb0ELb1ELb1ELb0ELb1ELb0ELb1ELb1ELb1ELb0ELb0EEENS1_21CollectiveEpilogueFwdINS6_IJSA_SC_SB_EEES9_SE_SG_Li256ELb1ELb1ELb0ELb0EEENS1_36VarlenDynamicPersistentTileSchedulerILi128ELi112ELi256ELi128ELb0ELb1ELb1ELb0ELb1ELb1EEEEEEEEEvNT_6ParamsE --------------------------
	.section	.text._ZN7cutlass13device_kernelIN5flash11enable_sm90INS1_16FlashAttnFwdSm90INS1_25CollectiveMainloopFwdSm90ILi2EN4cute5tupleIJNS5_1CILi1EEES8_S8_EEENS6_IJNS7_ILi128EEENS7_ILi112EEENS7_ILi192EEEEEELi192ENS_10bfloat16_tEfNS_4arch4Sm90ELb0ELb0ELb1ELb1ELb0ELb1ELb0ELb1ELb1ELb1ELb0ELb0EEENS1_21CollectiveEpilogueFwdINS6_IJSA_SC_SB_EEES9_SE_SG_Li256ELb1ELb1ELb0ELb0EEENS1_36VarlenDynamicPersistentTileSchedulerILi128ELi112ELi256ELi128ELb0ELb1ELb1ELb0ELb1ELb1EEEEEEEEEvNT_6ParamsE,"ax",@progbits
	.align	128
.text._ZN7cutlass13device_kernelIN5flash11enable_sm90INS1_16FlashAttnFwdSm90INS1_25CollectiveMainloopFwdSm90ILi2EN4cute5tupleIJNS5_1CILi1EEES8_S8_EEENS6_IJNS7_ILi128EEENS7_ILi112EEENS7_ILi192EEEEEELi192ENS_10bfloat16_tEfNS_4arch4Sm90ELb0ELb0ELb1ELb1ELb0ELb1ELb0ELb1ELb1ELb1ELb0ELb0EEENS1_21CollectiveEpilogueFwdINS6_IJSA_SC_SB_EEES9_SE_SG_Li256ELb1ELb1ELb0ELb0EEENS1_36VarlenDynamicPersistentTileSchedulerILi128ELi112ELi256ELi128ELb0ELb1ELb1ELb0ELb1ELb1EEEEEEEEEvNT_6ParamsE:
        .type           _ZN7cutlass13device_kernelIN5flash11enable_sm90INS1_16FlashAttnFwdSm90INS1_25CollectiveMainloopFwdSm90ILi2EN4cute5tupleIJNS5_1CILi1EEES8_S8_EEENS6_IJNS7_ILi128EEENS7_ILi112EEENS7_ILi192EEEEEELi192ENS_10bfloat16_tEfNS_4arch4Sm90ELb0ELb0ELb1ELb1ELb0ELb1ELb0ELb1ELb1ELb1ELb0ELb0EEENS1_21CollectiveEpilogueFwdINS6_IJSA_SC_SB_EEES9_SE_SG_Li256ELb1ELb1ELb0ELb0EEENS1_36VarlenDynamicPersistentTileSchedulerILi128ELi112ELi256ELi128ELb0ELb1ELb1ELb0ELb1ELb1EEEEEEEEEvNT_6ParamsE,@function
        .size           _ZN7cutlass13device_kernelIN5flash11enable_sm90INS1_16FlashAttnFwdSm90INS1_25CollectiveMainloopFwdSm90ILi2EN4cute5tupleIJNS5_1CILi1EEES8_S8_EEENS6_IJNS7_ILi128EEENS7_ILi112EEENS7_ILi192EEEEEELi192ENS_10bfloat16_tEfNS_4arch4Sm90ELb0ELb0ELb1ELb1ELb0ELb1ELb0ELb1ELb1ELb1ELb0ELb0EEENS1_21CollectiveEpilogueFwdINS6_IJSA_SC_SB_EEES9_SE_SG_Li256ELb1ELb1ELb0ELb0EEENS1_36VarlenDynamicPersistentTileSchedulerILi128ELi112ELi256ELi128ELb0ELb1ELb1ELb0ELb1ELb1EEEEEEEEEvNT_6ParamsE,(.L_x_3238 - _ZN7cutlass13device_kernelIN5flash11enable_sm90INS1_16FlashAttnFwdSm90INS1_25CollectiveMainloopFwdSm90ILi2EN4cute5tupleIJNS5_1CILi1EEES8_S8_EEENS6_IJNS7_ILi128EEENS7_ILi112EEENS7_ILi192EEEEEELi192ENS_10bfloat16_tEfNS_4arch4Sm90ELb0ELb0ELb1ELb1ELb0ELb1ELb0ELb1ELb1ELb1ELb0ELb0EEENS1_21CollectiveEpilogueFwdINS6_IJSA_SC_SB_EEES9_SE_SG_Li256ELb1ELb1ELb0ELb0EEENS1_36VarlenDynamicPersistentTileSchedulerILi128ELi112ELi256ELi128ELb0ELb1ELb1ELb0ELb1ELb1EEEEEEEEEvNT_6ParamsE)
        .other          _ZN7cutlass13device_kernelIN5flash11enable_sm90INS1_16FlashAttnFwdSm90INS1_25CollectiveMainloopFwdSm90ILi2EN4cute5tupleIJNS5_1CILi1EEES8_S8_EEENS6_IJNS7_ILi128EEENS7_ILi112EEENS7_ILi192EEEEEELi192ENS_10bfloat16_tEfNS_4arch4Sm90ELb0ELb0ELb1ELb1ELb0ELb1ELb0ELb1ELb1ELb1ELb0ELb0EEENS1_21CollectiveEpilogueFwdINS6_IJSA_SC_SB_EEES9_SE_SG_Li256ELb1ELb1ELb0ELb0EEENS1_36VarlenDynamicPersistentTileSchedulerILi128ELi112ELi256ELi128ELb0ELb1ELb1ELb0ELb1ELb1EEEEEEEEEvNT_6ParamsE,@"STO_CUDA_ENTRY STV_DEFAULT"
_ZN7cutlass13device_kernelIN5flash11enable_sm90INS1_16FlashAttnFwdSm90INS1_25CollectiveMainloopFwdSm90ILi2EN4cute5tupleIJNS5_1CILi1EEES8_S8_EEENS6_IJNS7_ILi128EEENS7_ILi112EEENS7_ILi192EEEEEELi192ENS_10bfloat16_tEfNS_4arch4Sm90ELb0ELb0ELb1ELb1ELb0ELb1ELb0ELb1ELb1ELb1ELb0ELb0EEENS1_21CollectiveEpilogueFwdINS6_IJSA_SC_SB_EEES9_SE_SG_Li256ELb1ELb1ELb0ELb0EEENS1_36VarlenDynamicPersistentTileSchedulerILi128ELi112ELi256ELi128ELb0ELb1ELb1ELb0ELb1ELb1EEEEEEEEEvNT_6ParamsE:
[----:B------:R-:W0:Y:S02]  /*0000*/  LDC R1, c[0x0][0x28] ;  /* 0x00000a00ff017b82 */ /* 0x000e240000000800 */
[----:B0-----:R-:W-:Y:S01]  /*0010*/  VIADD R1, R1, 0xffffff60 ;  /* 0xffffff6001017836 */ /* 0x001fe20000000000 */
[----:B------:R-:W0:Y:S01]  /*0020*/  S2R R0, SR_TID.X ;  /* 0x0000000000007919 */ /* 0x000e220000002100 */
[----:B------:R-:W-:Y:S01]  /*0030*/  ELECT P0, URZ, PT ;  /* 0x00000000003f782f */ /* 0x000fe20003800000 */
[----:B------:R-:W-:Y:S01]  /*0040*/  BSSY B0, `(.L_x_614) ;  /* 0x0000014000007945 */ /* 0x000fe20003800000 */
[----:B0-----:R-:W-:-:S05]  /*0050*/  SHF.R.U32.HI R2, RZ, 0x5, R0 ;  /* 0x00000005ff027819 */ /* 0x001fca0000011600 */
[----:B------:R-:W0:Y:S02]  /*0060*/  SHFL.IDX PT, R3, R2, RZ, 0x1f ;  /* 0x00001fff02037589 */ /* 0x000e2400000e0000 */
[----:B0-----:R-:W-:Y:S02]  /*0070*/  ISETP.EQ.AND P0, PT, R3, RZ, P0 ;  /* 0x000000ff0300720c */ /* 0x001fe40000702270 */
[----:B------:R-:W-:-:S11]  /*0080*/  SHF.R.U32.HI R3, RZ, 0x7, R0 ;  /* 0x00000007ff037819 */ /* 0x000fd60000011600 */
[----:B------:R-:W-:Y:S05]  /*0090*/  @!P0 BRA `(.L_x_615) ;  /* 0x0000000000388947 */ /* 0x000fea0003800000 */
[----:B------:R-:W-:Y:S02]  /*00a0*/  ULDC.64 UR4, c[0x0][0x198] ;  /* 0x0000660000047ab9 */ /* 0x000fe40000000a00 */
[----:B------:R-:W-:Y:S02]  /*00b0*/  UIADD3 UR6, UP0, UR4, 0x370, URZ ;  /* 0x0000037004067890 */ /* 0x000fe4000ff1e03f */
[----:B------:R-:W-:Y:S02]  /*00c0*/  UIADD3 UR8, UP1, UR4, 0x470, URZ ;  /* 0x0000047004087890 */ /* 0x000fe4000ff3e03f */
[----:B------:R-:W-:Y:S02]  /*00d0*/  UIADD3 UR10, UP2, UR4, 0x570, URZ ;  /* 0x00000570040a7890 */ /* 0x000fe4000ff5e03f */
[----:B------:R-:W-:Y:S02]  /*00e0*/  UIADD3 UR4, UP3, UR4, 0x670, URZ ;  /* 0x0000067004047890 */ /* 0x000fe4000ff7e03f */
[----:B------:R-:W-:-:S02]  /*00f0*/  UIADD3.X UR7, URZ, UR5, URZ, UP0, !UPT ;  /* 0x000000053f077290 */ /* 0x000fc400087fe43f */
[----:B------:R-:W-:Y:S02]  /*0100*/  UIADD3.X UR9, URZ, UR5, URZ, UP1, !UPT ;  /* 0x000000053f097290 */ /* 0x000fe40008ffe43f */
[----:B------:R-:W-:Y:S02]  /*0110*/  UIADD3.X UR11, URZ, UR5, URZ, UP2, !UPT ;  /* 0x000000053f0b7290 */ /* 0x000fe400097fe43f */
[----:B------:R-:W-:-:S03]  /*0120*/  UIADD3.X UR5, URZ, UR5, URZ, UP3, !UPT ;  /* 0x000000053f057290 */ /* 0x000fc60009ffe43f */
[----:B------:R0:W-:Y:S02]  /*0130*/  UTMACCTL.PF [UR6] ;  /* 0x00000000060079b9 */ /* 0x0001e40008040000 */
[----:B------:R0:W-:Y:S02]  /*0140*/  UTMACCTL.PF [UR8] ;  /* 0x00000000080079b9 */ /* 0x0001e40008040000 */
[----:B------:R0:W-:Y:S02]  /*0150*/  UTMACCTL.PF [UR10] ;  /* 0x000000000a0079b9 */ /* 0x0001e40008040000 */
[----:B------:R0:W-:Y:S02]  /*0160*/  UTMACCTL.PF [UR4] ;  /* 0x00000000040079b9 */ /* 0x0001e40008040000 */
[----:B0-----:R-:W-:Y:S01]  /*0170*/  NOP ;  /* 0x0000000000007918 */ /* 0x001fe20000000000 */
.L_x_615:
[----:B------:R-:W-:Y:S05]  /*0180*/  BSYNC B0 ;  /* 0x0000000000007941 */ /* 0x000fea0003800000 */
.L_x_614:
[----:B------:R-:W-:Y:S01]  /*0190*/  VOTEU.ANY UP0, P0 ;  /* 0x00000000003f7886 */ /* 0x000fe20000000100 */
[----:B------:R-:W0:Y:S01]  /*01a0*/  SHFL.IDX PT, R3, R3, RZ, 0x1f ;  /* 0x00001fff03037589 */ /* 0x000e2200000e0000 */
[----:B------:R-:W-:Y:S01]  /*01b0*/  UMOV UR4, 0x80 ;  /* 0x0000008000047882 */ /* 0x000fe20000000000 */
[----:B------:R-:W-:Y:S01]  /*01c0*/  UMOV UR7, 0x100 ;  /* 0x0000010000077882 */ /* 0x000fe20000000000 */
[----:B------:R-:W-:Y:S01]  /*01d0*/  VOTEU.ANY UP1, P0 ;  /* 0x00000000003f7886 */ /* 0x000fe20000020100 */
[----:B------:R-:W1:Y:S01]  /*01e0*/  @UP0 S2UR UR8, SR_CgaCtaId ;  /* 0x00000000000809c3 */ /* 0x000e620000008800 */
[----:B------:R-:W2:Y:S01]  /*01f0*/  SHFL.IDX PT, R4, R2, RZ, 0x1f ;  /* 0x00001fff02047589 */ /* 0x000ea200000e0000 */
[----:B------:R-:W-:Y:S01]  /*0200*/  @UP0 UMOV UR6, 0x400 ;  /* 0x0000040000060882 */ /* 0x000fe20000000000 */
[----:B------:R-:W-:-:S04]  /*0210*/  @UP0 UIADD3 UR4, -UR4, 0x100000, URZ ;  /* 0x0010000004040890 */ /* 0x000fc8000fffe13f */
[----:B------:R-:W-:Y:S02]  /*0220*/  @UP0 USHF.L.U32 UR5, UR4, 0xb, URZ ;  /* 0x0000000b04050899 */ /* 0x000fe4000800063f */
[----:B------:R-:W-:Y:S01]  /*0230*/  @UP0 USHF.L.U32 UR4, UR4, 0x1, URZ ;  /* 0x0000000104040899 */ /* 0x000fe2000800063f */
[----:B------:R-:W-:Y:S01]  /*0240*/  VOTEU.ANY UP2, P0 ;  /* 0x00000000003f7886 */ /* 0x000fe20000040100 */
[----:B0-----:R-:W-:Y:S01]  /*0250*/  R2UR UR9, R3 ;  /* 0x00000000030972ca */ /* 0x001fe200000e0000 */
[----:B-1----:R-:W-:Y:S01]  /*0260*/  @UP0 ULEA UR8, UR8, UR6, 0x18 ;  /* 0x0000000608080291 */ /* 0x002fe2000f8ec03f */
[----:B--2---:R-:W-:Y:S01]  /*0270*/  ISETP.NE.AND P1, PT, R4, RZ, PT ;  /* 0x000000ff0400720c */ /* 0x004fe20003f25270 */
[----:B------:R-:W-:-:S04]  /*0280*/  @UP0 UIADD3 UR6, -UR7, 0x100000, URZ ;  /* 0x0010000007060890 */ /* 0x000fc8000fffe13f */
[----:B------:R-:W-:Y:S02]  /*0290*/  @UP0 USHF.L.U32 UR7, UR6, 0xb, URZ ;  /* 0x0000000b06070899 */ /* 0x000fe4000800063f */
[----:B------:R-:W-:-:S04]  /*02a0*/  @UP0 USHF.L.U32 UR6, UR6, 0x1, URZ ;  /* 0x0000000106060899 */ /* 0x000fc8000800063f */
[----:B------:R-:W-:Y:S01]  /*02b0*/  UISETP.NE.AND UP0, UPT, UR9, URZ, UPT ;  /* 0x0000003f0900728c */ /* 0x000fe2000bf05270 */
[----:B------:R-:W0:Y:S02]  /*02c0*/  FENCE.VIEW.ASYNC.S ;  /* 0x00000000000073c6 */ /* 0x000e240000000000 */
[----:B0-----:R0:W1:Y:S05]  /*02d0*/  @UP1 SYNCS.EXCH.64 URZ, [UR8+0x36800], UR4 ;  /* 0x03680004083f15b2 */ /* 0x00106a0008000100 */
[----:B------:R0:W2:Y:S01]  /*02e0*/  @UP2 SYNCS.EXCH.64 URZ, [UR8+0x36820], UR6 ;  /* 0x03682006083f25b2 */ /* 0x0000a20008000100 */
[----:B------:R-:W-:Y:S05]  /*02f0*/  @P1 BRA `(.L_x_616) ;  /* 0x0000000000481947 */ /* 0x000fea0003800000 */
        /* <DEDUP_REMOVED lines=17> */
[----:B---3--:R-:W-:Y:S01]  /*0410*/  NOP ;  /* 0x0000000000007918 */ /* 0x008fe20000000000 */
.L_x_616:
[----:B------:R-:W3:Y:S01]  /*0420*/  SHFL.IDX PT, R3, R2, RZ, 0x1f ;  /* 0x00001fff02037589 */ /* 0x000ee200000e0000 */
[----:B------:R-:W-:Y:S01]  /*0430*/  NOP ;  /* 0x0000000000007918 */ /* 0x000fe20000000000 */
[----:B---3--:R-:W-:-:S13]  /*0440*/  ISETP.NE.AND P0, PT, R3, RZ, PT ;  /* 0x000000ff0300720c */ /* 0x008fda0003f05270 */
        /* <DEDUP_REMOVED lines=18> */
[----:B---3--:R-:W-:Y:S01]  /*0570*/  NOP ;  /* 0x0000000000007918 */ /* 0x008fe20000000000 */
.L_x_617:
[----:B------:R-:W3:Y:S01]  /*0580*/  SHFL.IDX PT, R3, R2, RZ, 0x1f ;  /* 0x00001fff02037589 */ /* 0x000ee200000e0000 */
[----:B------:R-:W-:Y:S01]  /*0590*/  NOP ;  /* 0x0000000000007918 */ /* 0x000fe20000000000 */
[----:B---3--:R-:W-:-:S13]  /*05a0*/  ISETP.NE.AND P0, PT, R3, RZ, PT ;  /* 0x000000ff0300720c */ /* 0x008fda0003f05270 */
[----:B------:R-:W-:Y:S05]  /*05b0*/  @P0 BRA `(.L_x_618) ;  /* 0x0000000000380947 */ /* 0x000fea0003800000 */
[----:B0-----:R-:W0:Y:S01]  /*05c0*/  S2UR UR5, SR_CgaCtaId ;  /* 0x00000000000579c3 */ /* 0x001e220000008800 */
[----:B------:R-:W-:Y:S01]  /*05d0*/  UMOV UR4, 0x400 ;  /* 0x0000040000047882 */ /* 0x000fe20000000000 */
[----:B------:R-:W-:Y:S01]  /*05e0*/  UMOV UR7, 0x1 ;  /* 0x0000000100077882 */ /* 0x000fe20000000000 */
[----:B------:R-:W-:Y:S01]  /*05f0*/  ELECT P0, URZ, PT ;  /* 0x00000000003f782f */ /* 0x000fe20003800000 */
[----:B0-----:R-:W-:Y:S02]  /*0600*/  ULEA UR6, UR5, UR4, 0x18 ;  /* 0x0000000405067291 */ /* 0x001fe4000f8ec03f */
[----:B------:R-:W-:-:S04]  /*0610*/  UIADD3 UR4, -UR7, 0x100000, URZ ;  /* 0x0010000007047890 */ /* 0x000fc8000fffe13f */
[----:B------:R-:W-:Y:S02]  /*0620*/  USHF.L.U32 UR5, UR4, 0xb, URZ ;  /* 0x0000000b04057899 */ /* 0x000fe4000800063f */
[----:B------:R-:W-:Y:S01]  /*0630*/  USHF.L.U32 UR4, UR4, 0x1, URZ ;  /* 0x0000000104047899 */ /* 0x000fe2000800063f */
[----:B------:R-:W0:Y:S11]  /*0640*/  FENCE.VIEW.ASYNC.S ;  /* 0x00000000000073c6 */ /* 0x000e360000000000 */
[----:B0-----:R3:W0:Y:S01]  /*0650*/  SYNCS.EXCH.64 URZ, [UR6+0x36870], UR4 ;  /* 0x03687004063f75b2 */ /* 0x0016220008000100 */
[----:B------:R3:W0:Y:S01]  /*0660*/  SYNCS.EXCH.64 URZ, [UR6+0x36880], UR4 ;  /* 0x03688004063f75b2 */ /* 0x0006220008000100 */
[----:B------:R3:W0:Y:S01]  /*0670*/  SYNCS.EXCH.64 URZ, [UR6+0x36878], UR4 ;  /* 0x03687804063f75b2 */ /* 0x0006220008000100 */
[----:B------:R3:W0:Y:S02]  /*0680*/  SYNCS.EXCH.64 URZ, [UR6+0x36888], UR4 ;  /* 0x03688804063f75b2 */ /* 0x0006240008000100 */
[----:B---3--:R-:W-:Y:S01]  /*0690*/  NOP ;  /* 0x0000000000007918 */ /* 0x008fe20000000000 */
.L_x_618:
        /* <DEDUP_REMOVED lines=22> */
.L_x_619:
        /* <DEDUP_REMOVED lines=22> */
.L_x_620:
[----:B0-----:R-:W-:Y:S01]  /*0960*/  UMOV UR4, 0x1 ;  /* 0x0000000100047882 */ /* 0x001fe20000000000 */
[----:B------:R-:W-:Y:S01]  /*0970*/  PLOP3.LUT P0, PT, PT, PT, UP0, 0x80, 0x0 ;  /* 0x000000000000781c */ /* 0x000fe20003f0f008 */
[----:B------:R-:W-:Y:S01]  /*0980*/  USEL UR4, UR4, 0x2, !UP0 ;  /* 0x0000000204047887 */ /* 0x000fe2000c000000 */
[----:B------:R-:W-:Y:S01]  /*0990*/  NOP ;  /* 0x0000000000007918 */ /* 0x000fe20000000000 */
[----:B------:R-:W-:Y:S01]  /*09a0*/  ULDC.64 UR60, c[0x0][0x208] ;  /* 0x00008200003c7ab9 */ /* 0x000fe20000000a00 */
[----:B------:R-:W-:Y:S03]  /*09b0*/  BSSY B9, `(.L_x_621) ;  /* 0x000267f000097945 */ /* 0x000fe60003800000 */
[----:B------:R-:W-:-:S05]  /*09c0*/  IMAD.U32 R3, RZ, RZ, UR4 ;  /* 0x00000004ff037e24 */ /* 0x000fca000f8e00ff */
[----:B------:R0:W-:Y:S01]  /*09d0*/  STL [R1+0x94], R3 ;  /* 0x0000940301007387 */ /* 0x0001e20000100800 */
[----:B-12-4-:R-:W-:Y:S06]  /*09e0*/  BAR.SYNC.DEFER_BLOCKING 0x0 ;  /* 0x0000000000007b1d */ /* 0x016fec0000010000 */
[----:B------:R-:W-:Y:S05]  /*09f0*/  @!P0 BRA `(.L_x_622) ;  /* 0x000001e800c08947 */ /* 0x000fea0003800000 */
.L_x_623:
        /* <DEDUP_REMOVED lines=8> */
[----:B-1----:R-:W-:-:S06]  /*0a80*/  ULEA UR4, UR5, UR4, 0x18 ;  /* 0x0000000405047291 */ /* 0x002fcc000f8ec03f */
[----:B------:R-:W-:Y:S01]  /*0a90*/  IMAD.U32 R2, RZ, RZ, UR4 ;  /* 0x00000004ff027e24 */ /* 0x000fe2000f8e00ff */
[----:B------:R-:W-:-:S04]  /*0aa0*/  ULDC UR4, c[0x0][0xc3c] ;  /* 0x00030f0000047ab9 */ /* 0x000fc80000000800 */
[----:B------:R-:W1:Y:S01]  /*0ab0*/  LDS.128 R136, [R2+0x368d0] ;  /* 0x0368d00002887984 */ /* 0x000e620000000c00 */
[----:B------:R-:W-:Y:S06]  /*0ac0*/  BAR.ARV 0x4, 0x180 ;  /* 0x0106000000007b1d */ /* 0x000fec0000002000 */
[----:B-1----:R-:W-:-:S13]  /*0ad0*/  ISETP.GE.AND P0, PT, R139, UR4, PT ;  /* 0x000000048b007c0c */ /* 0x002fda000bf06270 */
[----:B------:R-:W-:Y:S05]  /*0ae0*/  @P0 BRA `(.L_x_624) ;  /* 0x0000026400ac0947 */ /* 0x000fea0003800000 */
[----:B0-----:R-:W2:Y:S01]  /*0af0*/  LDL R3, [R1+0x94] ;  /* 0x0000940001037983 */ /* 0x001ea20000100800 */
[----:B------:R-:W-:Y:S01]  /*0b00*/  VIADD R18, R0, 0xffffff80 ;  /* 0xffffff8000127836 */ /* 0x000fe20000000000 */
[----:B------:R-:W-:Y:S01]  /*0b10*/  R2UR UR4, R2 ;  /* 0x00000000020472ca */ /* 0x000fe200000e0000 */
[----:B------:R-:W-:Y:S02]  /*0b20*/  IMAD.MOV.U32 R12, RZ, RZ, -0x2 ;  /* 0xfffffffeff0c7424 */ /* 0x000fe400078e00ff */
[----:B------:R-:W-:Y:S01]  /*0b30*/  IMAD.MOV.U32 R226, RZ, RZ, RZ ;  /* 0x000000ffffe27224 */ /* 0x000fe200078e00ff */
[----:B------:R-:W-:Y:S01]  /*0b40*/  SHF.R.S32.HI R0, RZ, 0x1f, R18 ;  /* 0x0000001fff007819 */ /* 0x000fe20000011412 */
[----:B------:R-:W-:Y:S02]  /*0b50*/  IMAD.MOV.U32 R16, RZ, RZ, RZ ;  /* 0x000000ffff107224 */ /* 0x000fe400078e00ff */
[----:B------:R-:W-:Y:S01]  /*0b60*/  IMAD.MOV.U32 R204, RZ, RZ, RZ ;  /* 0x000000ffffcc7224 */ /* 0x000fe200078e00ff */
[CC--:B------:R-:W-:Y:S01]  /*0b70*/  LEA.HI R4, R0.reuse, R18.reuse, RZ, 0x4 ;  /* 0x0000001200047211 */ /* 0x0c0fe200078f20ff */
[----:B------:R-:W-:Y:S01]  /*0b80*/  IMAD.MOV.U32 R216, RZ, RZ, RZ ;  /* 0x000000ffffd87224 */ /* 0x000fe200078e00ff */
[----:B------:R-:W-:Y:S01]  /*0b90*/  LEA.HI R10, R0, R18, RZ, 0x2 ;  /* 0x00000012000a7211 */ /* 0x000fe200078f10ff */
[----:B------:R-:W-:Y:S01]  /*0ba0*/  IMAD.MOV.U32 R214, RZ, RZ, RZ ;  /* 0x000000ffffd67224 */ /* 0x000fe200078e00ff */
[----:B------:R-:W-:Y:S01]  /*0bb0*/  SHF.R.S32.HI R5, RZ, 0x4, R4 ;  /* 0x00000004ff057819 */ /* 0x000fe20000011404 */
[----:B------:R-:W-:Y:S01]  /*0bc0*/  UIADD3 UR4, UR4, 0x15400, URZ ;  /* 0x0001540004047890 */ /* 0x000fe2000fffe03f */
[----:B------:R-:W-:-:S02]  /*0bd0*/  LOP3.LUT R231, R10, 0xfffffffc, RZ, 0xc0, !PT ;  /* 0xfffffffc0ae77812 */ /* 0x000fc400078ec0ff */
[C---:B------:R-:W-:Y:S02]  /*0be0*/  LEA.HI R6, R4.reuse, R5, RZ, 0x1 ;  /* 0x0000000504067211 */ /* 0x040fe400078f08ff */
[----:B------:R-:W-:Y:S01]  /*0bf0*/  LOP3.LUT R4, R4, 0x3fffff0, RZ, 0xc0, !PT ;  /* 0x03fffff004047812 */ /* 0x000fe200078ec0ff */
[----:B------:R-:W-:Y:S01]  /*0c00*/  IMAD.IADD R231, R18, 0x1, -R231 ;  /* 0x0000000112e77824 */ /* 0x000fe200078e0ae7 */
[----:B------:R-:W-:Y:S02]  /*0c10*/  LOP3.LUT R6, R6, 0x1ffffffe, RZ, 0xc0, !PT ;  /* 0x1ffffffe06067812 */ /* 0x000fe400078ec0ff */
[----:B------:R-:W-:Y:S01]  /*0c20*/  SHF.R.S32.HI R17, RZ, 0x2, R10 ;  /* 0x00000002ff117819 */ /* 0x000fe2000001140a */
[----:B------:R-:W-:Y:S01]  /*0c30*/  IMAD.IADD R4, R18, 0x1, -R4 ;  /* 0x0000000112047824 */ /* 0x000fe200078e0a04 */
[----:B------:R-:W-:Y:S01]  /*0c40*/  SHF.R.S32.HI R10, RZ, 0x1f, R10 ;  /* 0x0000001fff0a7819 */ /* 0x000fe2000001140a */
[----:B------:R-:W-:Y:S01]  /*0c50*/  IMAD.IADD R6, R5, 0x1, -R6 ;  /* 0x0000000105067824 */ /* 0x000fe200078e0a06 */
[----:B------:R-:W-:Y:S01]  /*0c60*/  LEA.HI R5, R0, R18, RZ, 0x5 ;  /* 0x0000001200057211 */ /* 0x000fe200078f28ff */
[----:B------:R-:W-:Y:S01]  /*0c70*/  IMAD.SHL.U32 R22, R231, 0x4, RZ ;  /* 0x00000004e7167824 */ /* 0x000fe200078e00ff */
[----:B------:R-:W-:Y:S01]  /*0c80*/  LEA.HI R10, R10, R17, RZ, 0x3 ;  /* 0x000000110a0a7211 */ /* 0x000fe200078f18ff */
[----:B------:R-:W-:Y:S01]  /*0c90*/  VIADD R227, R17, 0x40 ;  /* 0x0000004011e37836 */ /* 0x000fe20000000000 */
[----:B------:R-:W-:Y:S01]  /*0ca0*/  SHF.R.S32.HI R5, RZ, 0x5, R5 ;  /* 0x00000005ff057819 */ /* 0x000fe20000011405 */
[----:B------:R-:W-:Y:S01]  /*0cb0*/  VIADD R206, R22, 0x20 ;  /* 0x0000002016ce7836 */ /* 0x000fe20000000000 */
[----:B------:R-:W-:Y:S01]  /*0cc0*/  LOP3.LUT R10, R10, 0xfffffff8, RZ, 0xc0, !PT ;  /* 0xfffffff80a0a7812 */ /* 0x000fe200078ec0ff */
[----:B------:R-:W-:-:S02]  /*0cd0*/  VIADD R208, R22, 0x40 ;  /* 0x0000004016d07836 */ /* 0x000fc40000000000 */
[----:B------:R-:W-:Y:S01]  /*0ce0*/  IMAD R13, R5, 0x10, R4 ;  /* 0x00000010050d7824 */ /* 0x000fe200078e0204 */
[--C-:B------:R-:W-:Y:S01]  /*0cf0*/  SHF.R.S32.HI R237, RZ, 0x1f, R206.reuse ;  /* 0x0000001fffed7819 */ /* 0x100fe200000114ce */
[----:B------:R-:W-:Y:S02]  /*0d00*/  IMAD.IADD R11, R22, 0x1, R206 ;  /* 0x00000001160b7824 */ /* 0x000fe400078e02ce */
[----:B------:R-:W-:Y:S01]  /*0d10*/  IMAD.IADD R218, R17, 0x1, -R10 ;  /* 0x0000000111da7824 */ /* 0x000fe200078e0a0a */
[----:B------:R-:W-:Y:S01]  /*0d20*/  SHF.L.U64.HI R237, R206, 0x1, R237 ;  /* 0x00000001ceed7819 */ /* 0x000fe200000102ed */
[----:B------:R-:W-:Y:S02]  /*0d30*/  IMAD R14, R13, 0x8, R6 ;  /* 0x000000080d0e7824 */ /* 0x000fe400078e0206 */
[----:B------:R-:W-:Y:S02]  /*0d40*/  IMAD.IADD R6, R22, 0x1, R208 ;  /* 0x0000000116067824 */ /* 0x000fe400078e02d0 */
[----:B------:R-:W-:-:S02]  /*0d50*/  IMAD.SHL.U32 R211, R218, 0x40, RZ ;  /* 0x00000040dad37824 */ /* 0x000fc400078e00ff */
[----:B------:R-:W-:Y:S01]  /*0d60*/  IMAD.SHL.U32 R205, R227, 0x40, RZ ;  /* 0x00000040e3cd7824 */ /* 0x000fe200078e00ff */
[----:B------:R-:W-:Y:S01]  /*0d70*/  SHF.R.S32.HI R13, RZ, 0x1f, R6 ;  /* 0x0000001fff0d7819 */ /* 0x000fe20000011406 */
[----:B------:R-:W-:Y:S01]  /*0d80*/  IMAD.SHL.U32 R213, R5, 0x200, RZ ;  /* 0x0000020005d57824 */ /* 0x000fe200078e00ff */
[----:B------:R-:W-:Y:S01]  /*0d90*/  LOP3.LUT R211, R211, 0x1c0, RZ, 0xc0, !PT ;  /* 0x000001c0d3d37812 */ /* 0x000fe200078ec0ff */
[C---:B------:R-:W-:Y:S01]  /*0da0*/  VIADD R209, R22.reuse, 0x30 ;  /* 0x0000003016d17836 */ /* 0x040fe20000000000 */
[----:B------:R-:W-:Y:S01]  /*0db0*/  LOP3.LUT R205, R205, 0x1c0, RZ, 0xc0, !PT ;  /* 0x000001c0cdcd7812 */ /* 0x000fe200078ec0ff */
[C---:B------:R-:W-:Y:S01]  /*0dc0*/  VIADD R207, R22.reuse, 0x10 ;  /* 0x0000001016cf7836 */ /* 0x040fe20000000000 */
[----:B------:R-:W-:Y:S01]  /*0dd0*/  SHF.R.U32.HI R212, RZ, 0x3, R211 ;  /* 0x00000003ffd47819 */ /* 0x000fe200000116d3 */
[----:B------:R-:W-:Y:S01]  /*0de0*/  VIADD R210, R22, 0x50 ;  /* 0x0000005016d27836 */ /* 0x000fe20000000000 */
[----:B------:R-:W-:Y:S01]  /*0df0*/  SHF.R.U32.HI R20, RZ, 0x3, R205 ;  /* 0x00000003ff147819 */ /* 0x000fe200000116cd */
[----:B------:R-:W-:-:S02]  /*0e00*/  IMAD.SHL.U32 R24, R208, 0x2, RZ ;  /* 0x00000002d0187824 */ /* 0x000fc400078e00ff */
[----:B------:R-:W-:Y:S01]  /*0e10*/  IMAD.SHL.U32 R236, R207, 0x2, RZ ;  /* 0x00000002cfec7824 */ /* 0x000fe200078e00ff */
[----:B--2---:R-:W-:Y:S02]  /*0e20*/  R2UR UR5, R3 ;  /* 0x00000000030572ca */ /* 0x004fe400000e0000 */
[CC--:B------:R-:W-:Y:S02]  /*0e30*/  LEA.HI R3, R0.reuse, R18.reuse, RZ, 0x7 ;  /* 0x0000001200037211 */ /* 0x0c0fe400078f38ff */
[----:B------:R-:W-:Y:S02]  /*0e40*/  LEA.HI R0, R0, R18, RZ, 0x3 ;  /* 0x0000001200007211 */ /* 0x000fe400078f18ff */
[C---:B------:R-:W-:Y:S02]  /*0e50*/  LOP3.LUT R234, R3.reuse, 0xffffff80, RZ, 0xc0, !PT ;  /* 0xffffff8003ea7812 */ /* 0x040fe400078ec0ff */
[----:B------:R-:W-:Y:S02]  /*0e60*/  SHF.R.S32.HI R15, RZ, 0x7, R3 ;  /* 0x00000007ff0f7819 */ /* 0x000fe40000011403 */
[----:B------:R-:W-:Y:S01]  /*0e70*/  LOP3.LUT R221, R0, 0xfffffff8, RZ, 0xc0, !PT ;  /* 0xfffffff800dd7812 */ /* 0x000fe200078ec0ff */
[C---:B------:R-:W-:Y:S01]  /*0e80*/  IMAD.IADD R234, R18.reuse, 0x1, -R234 ;  /* 0x0000000112ea7824 */ /* 0x040fe200078e0aea */
[----:B------:R-:W-:Y:S01]  /*0e90*/  LEA.HI R3, R3, R15, RZ, 0x1 ;  /* 0x0000000f03037211 */ /* 0x000fe200078f08ff */
[----:B------:R-:W-:Y:S01]  /*0ea0*/  ULOP3.LUT UR5, UR5, 0x1, URZ, 0xfc, !UPT ;  /* 0x0000000105057892 */ /* 0x000fe2000f8efc3f */
[----:B------:R-:W-:Y:S01]  /*0eb0*/  SHF.R.S32.HI R229, RZ, 0x3, R0 ;  /* 0x00000003ffe57819 */ /* 0x000fe20000011400 */
[----:B------:R-:W-:Y:S01]  /*0ec0*/  IMAD.IADD R221, R18, 0x1, -R221 ;  /* 0x0000000112dd7824 */ /* 0x000fe200078e0add */
[----:B------:R-:W-:Y:S01]  /*0ed0*/  SHF.R.S32.HI R7, RZ, 0x1f, R234 ;  /* 0x0000001fff077819 */ /* 0x000fe200000114ea */
[----:B------:R-:W-:Y:S01]  /*0ee0*/  IMAD.U32 R0, RZ, RZ, UR4 ;  /* 0x00000004ff007e24 */ /* 0x000fe2000f8e00ff */
[----:B------:R-:W-:Y:S01]  /*0ef0*/  LOP3.LUT R3, R3, 0x3fffffe, RZ, 0xc0, !PT ;  /* 0x03fffffe03037812 */ /* 0x000fe200078ec0ff */
[----:B------:R-:W-:Y:S01]  /*0f00*/  IMAD.SHL.U32 R217, R221, 0x8, RZ ;  /* 0x00000008ddd97824 */ /* 0x000fe200078e00ff */
[-C--:B------:R-:W-:Y:S01]  /*0f10*/  LEA.HI R8, R7, R234.reuse, RZ, 0x2 ;  /* 0x000000ea07087211 */ /* 0x080fe200078f10ff */
[----:B------:R-:W-:Y:S01]  /*0f20*/  IMAD.SHL.U32 R18, R231, 0x8, RZ ;  /* 0x00000008e7127824 */ /* 0x000fe200078e00ff */
[----:B------:R-:W-:Y:S01]  /*0f30*/  LEA.HI R7, R7, R234, RZ, 0x5 ;  /* 0x000000ea07077211 */ /* 0x000fe200078f28ff */
[----:B------:R-:W-:Y:S01]  /*0f40*/  IMAD.IADD R3, R15, 0x1, -R3 ;  /* 0x000000010f037824 */ /* 0x000fe200078e0a03 */
[----:B------:R-:W-:Y:S01]  /*0f50*/  LOP3.LUT R9, R8, 0x7ffffffc, RZ, 0xc0, !PT ;  /* 0x7ffffffc08097812 */ /* 0x000fe200078ec0ff */
[C---:B------:R-:W-:Y:S01]  /*0f60*/  VIADD R219, R217.reuse, 0x40 ;  /* 0x00000040d9db7836 */ /* 0x040fe20000000000 */
[----:B------:R-:W-:Y:S01]  /*0f70*/  SHF.R.S32.HI R7, RZ, 0x5, R7 ;  /* 0x00000005ff077819 */ /* 0x000fe20000011407 */
[----:B------:R-:W-:-:S02]  /*0f80*/  VIADD R220, R217, 0x80 ;  /* 0x00000080d9dc7836 */ /* 0x000fc40000000000 */
[----:B------:R-:W-:Y:S01]  /*0f90*/  IMAD.IADD R9, R234, 0x1, -R9 ;  /* 0x00000001ea097824 */ /* 0x000fe200078e0a09 */
[----:B------:R-:W-:Y:S01]  /*0fa0*/  SHF.R.S32.HI R21, RZ, 0x1f, R219 ;  /* 0x0000001fff157819 */ /* 0x000fe200000114db */
[----:B------:R-:W-:Y:S02]  /*0fb0*/  IMAD.SHL.U32 R21, R206, 0x2, RZ ;  /* 0x00000002ce157824 */ /* 0x000fe400078e00ff */
[----:B------:R-:W-:Y:S01]  /*0fc0*/  IMAD R4, R9, R12, 0x70 ;  /* 0x0000007009047424 */ /* 0x000fe200078e020c */
[----:B------:R-:W-:Y:S02]  /*0fd0*/  SHF.R.S32.HI R9, RZ, 0x1f, R8 ;  /* 0x0000001fff097819 */ /* 0x000fe40000011408 */
[----:B------:R-:W-:Y:S02]  /*0fe0*/  SHF.R.S32.HI R12, RZ, 0x1f, R11 ;  /* 0x0000001fff0c7819 */ /* 0x000fe4000001140b */
[----:B------:R0:W-:Y:S02]  /*0ff0*/  STL [R1+0x88], R4 ;  /* 0x0000880401007387 */ /* 0x0001e40000100800 */
[----:B------:R-:W-:-:S02]  /*1000*/  LEA.HI R232, R12, R11, RZ, 0x3 ;  /* 0x0000000b0ce87211 */ /* 0x000fc400078f18ff */
[----:B------:R-:W-:Y:S02]  /*1010*/  LEA.HI R11, R12, R11, RZ, 0x6 ;  /* 0x0000000b0c0b7211 */ /* 0x000fe400078f30ff */
[----:B------:R-:W-:-:S03]  /*1020*/  SHF.R.S32.HI R12, RZ, 0x1f, R209 ;  /* 0x0000001fff0c7819 */ /* 0x000fc600000114d1 */
[----:B------:R-:W-:Y:S01]  /*1030*/  IMAD.SHL.U32 R11, R11, 0x80, RZ ;  /* 0x000000800b0b7824 */ /* 0x000fe200078e00ff */
[----:B0-----:R-:W-:Y:S02]  /*1040*/  SHF.R.S32.HI R4, RZ, 0x2, R8 ;  /* 0x00000002ff047819 */ /* 0x001fe40000011408 */
[----:B------:R-:W-:Y:S02]  /*1050*/  LEA.HI R8, R13, R6, RZ, 0x3 ;  /* 0x000000060d087211 */ /* 0x000fe400078f18ff */
[----:B------:R-:W-:Y:S02]  /*1060*/  LEA.HI R9, R9, R4, RZ, 0x3 ;  /* 0x0000000409097211 */ /* 0x000fe400078f18ff */
[----:B------:R-:W-:Y:S02]  /*1070*/  LEA.HI R13, R13, R6, RZ, 0x6 ;  /* 0x000000060d0d7211 */ /* 0x000fe400078f30ff */
[----:B------:R-:W-:Y:S02]  /*1080*/  LOP3.LUT R9, R9, 0xfffffff8, RZ, 0xc0, !PT ;  /* 0xfffffff809097812 */ /* 0x000fe400078ec0ff */
[----:B------:R-:W-:Y:S01]  /*1090*/  SHF.R.S32.HI R6, RZ, 0x1f, R227 ;  /* 0x0000001fff067819 */ /* 0x000fe200000114e3 */
[----:B------:R-:W-:Y:S01]  /*10a0*/  IMAD.SHL.U32 R13, R13, 0x80, RZ ;  /* 0x000000800d0d7824 */ /* 0x000fe200078e00ff */
[----:B------:R-:W-:Y:S01]  /*10b0*/  LOP3.LUT R5, R211, 0x38, R8, 0xf8, !PT ;  /* 0x00000038d3057812 */ /* 0x000fe200078ef808 */
[----:B------:R-:W-:Y:S01]  /*10c0*/  IMAD.IADD R4, R4, 0x1, -R9 ;  /* 0x0000000104047824 */ /* 0x000fe200078e0a09 */
[----:B------:R-:W-:-:S02]  /*10d0*/  LEA.HI R6, R6, R227, RZ, 0x3 ;  /* 0x000000e306067211 */ /* 0x000fc400078f18ff */
[----:B------:R-:W-:Y:S01]  /*10e0*/  LOP3.LUT R10, R205, 0x38, R8, 0xf8, !PT ;  /* 0x00000038cd0a7812 */ /* 0x000fe200078ef808 */
[----:B------:R-:W-:Y:S01]  /*10f0*/  IMAD R4, R7, 0x10, R4 ;  /* 0x0000001007047824 */ /* 0x000fe200078e0204 */
[----:B------:R-:W-:Y:S01]  /*1100*/  LOP3.LUT R7, R205, 0x38, R232, 0xf8, !PT ;  /* 0x00000038cd077812 */ /* 0x000fe200078ef8e8 */
[----:B------:R-:W-:Y:S01]  /*1110*/  IMAD.SHL.U32 R6, R6, 0x40, RZ ;  /* 0x0000004006067824 */ /* 0x000fe200078e00ff */
[----:B------:R-:W-:Y:S01]  /*1120*/  LOP3.LUT R10, R10, R20, RZ, 0x3c, !PT ;  /* 0x000000140a0a7212 */ /* 0x000fe200078e3cff */
[----:B------:R-:W-:Y:S01]  /*1130*/  IMAD R15, R3, 0x40, R4 ;  /* 0x00000040030f7824 */ /* 0x000fe200078e0204 */
[----:B------:R-:W-:Y:S02]  /*1140*/  LOP3.LUT R3, R211, 0x38, R232, 0xf8, !PT ;  /* 0x00000038d3037812 */ /* 0x000fe400078ef8e8 */
[----:B------:R-:W-:Y:S02]  /*1150*/  LOP3.LUT R4, R11, 0xffffe000, RZ, 0xc0, !PT ;  /* 0xffffe0000b047812 */ /* 0x000fe400078ec0ff */
[----:B------:R-:W-:Y:S01]  /*1160*/  LOP3.LUT R3, R3, R212, RZ, 0x3c, !PT ;  /* 0x000000d403037212 */ /* 0x000fe200078e3cff */
[----:B------:R-:W-:Y:S01]  /*1170*/  STL [R1+0x84], R15 ;  /* 0x0000840f01007387 */ /* 0x000fe20000100800 */
[----:B------:R-:W-:-:S02]  /*1180*/  LOP3.LUT R9, R7, R20, RZ, 0x3c, !PT ;  /* 0x0000001407097212 */ /* 0x000fc400078e3cff */
[----:B------:R-:W-:Y:S02]  /*1190*/  LOP3.LUT R7, R5, R212, RZ, 0x3c, !PT ;  /* 0x000000d405077212 */ /* 0x000fe400078e3cff */
[--C-:B------:R-:W-:Y:S01]  /*11a0*/  IADD3 R5, R3, R4, R213.reuse ;  /* 0x0000000403057210 */ /* 0x100fe20007ffe0d5 */
[----:B------:R-:W-:Y:S01]  /*11b0*/  IMAD.U32 R3, RZ, RZ, UR5 ;  /* 0x00000005ff037e24 */ /* 0x000fe2000f8e00ff */
[----:B------:R-:W-:Y:S02]  /*11c0*/  LOP3.LUT R215, R6, 0xfffffe00, RZ, 0xc0, !PT ;  /* 0xfffffe0006d77812 */ /* 0x000fe400078ec0ff */
[----:B------:R-:W-:Y:S02]  /*11d0*/  LOP3.LUT R6, R13, 0xffffe000, RZ, 0xc0, !PT ;  /* 0xffffe0000d067812 */ /* 0x000fe400078ec0ff */
[----:B------:R0:W-:Y:S01]  /*11e0*/  STL [R1+0x14], R3 ;  /* 0x0000140301007387 */ /* 0x0001e20000100800 */
[----:B------:R-:W-:Y:S01]  /*11f0*/  SHF.R.S32.HI R13, RZ, 0x1f, R220 ;  /* 0x0000001fff0d7819 */ /* 0x000fe200000114dc */
[----:B------:R-:W-:Y:S01]  /*1200*/  IMAD.SHL.U32 R13, R209, 0x2, RZ ;  /* 0x00000002d10d7824 */ /* 0x000fe200078e00ff */
[-C--:B------:R-:W-:Y:S01]  /*1210*/  IADD3 R7, R7, R6.reuse, R213 ;  /* 0x0000000607077210 */ /* 0x080fe20007ffe0d5 */
[----:B------:R1:W-:Y:S01]  /*1220*/  STL [R1+0x80], R0 ;  /* 0x0000800001007387 */ /* 0x0003e20000100800 */
[----:B------:R-:W-:-:S02]  /*1230*/  IADD3 R10, R10, R6, R215 ;  /* 0x000000060a0a7210 */ /* 0x000fc40007ffe0d7 */
[----:B------:R-:W-:Y:S01]  /*1240*/  SHF.R.S32.HI R6, RZ, 0x1f, R207 ;  /* 0x0000001fff067819 */ /* 0x000fe200000114cf */
[----:B------:R2:W-:Y:S01]  /*1250*/  STL [R1+0x50], R21 ;  /* 0x0000501501007387 */ /* 0x0005e20000100800 */
[----:B------:R-:W-:Y:S02]  /*1260*/  IADD3 R9, R9, R4, R215 ;  /* 0x0000000409097210 */ /* 0x000fe40007ffe0d7 */
[----:B0-----:R-:W-:Y:S01]  /*1270*/  LEA.HI R3, R231, R231, RZ, 0x1 ;  /* 0x000000e7e7037211 */ /* 0x001fe200078f08ff */
[----:B------:R0:W-:Y:S01]  /*1280*/  STL [R1+0x58], R13 ;  /* 0x0000580d01007387 */ /* 0x0001e20000100800 */
[----:B------:R-:W-:Y:S02]  /*1290*/  LOP3.LUT R4, R205, 0x38, R18, 0xf8, !PT ;  /* 0x00000038cd047812 */ /* 0x000fe400078ef812 */
[----:B-1----:R-:W-:Y:S01]  /*12a0*/  LOP3.LUT R0, R3, 0x1ffffffe, RZ, 0xc0, !PT ;  /* 0x1ffffffe03007812 */ /* 0x002fe200078ec0ff */
[----:B------:R-:W-:Y:S01]  /*12b0*/  STL [R1+0x60], R24 ;  /* 0x0000601801007387 */ /* 0x000fe20000100800 */
[----:B------:R-:W-:Y:S01]  /*12c0*/  SHF.R.S32.HI R3, RZ, 0x1f, R217 ;  /* 0x0000001fff037819 */ /* 0x000fe200000114d9 */
[----:B--2---:R-:W-:Y:S01]  /*12d0*/  IMAD.SHL.U32 R21, R210, 0x2, RZ ;  /* 0x00000002d2157824 */ /* 0x004fe200078e00ff */
[----:B------:R-:W-:Y:S01]  /*12e0*/  SHF.R.S32.HI R3, RZ, 0x1f, R208 ;  /* 0x0000001fff037819 */ /* 0x000fe200000114d0 */
[----:B------:R-:W-:Y:S01]  /*12f0*/  IMAD.IADD R0, R231, 0x1, -R0 ;  /* 0x00000001e7007824 */ /* 0x000fe200078e0a00 */
[----:B------:R-:W-:Y:S01]  /*1300*/  SHF.R.S32.HI R11, RZ, 0x1f, R210 ;  /* 0x0000001fff0b7819 */ /* 0x000fe200000114d2 */
[----:B0-----:R-:W-:Y:S01]  /*1310*/  IMAD.SHL.U32 R13, R14, 0x8, RZ ;  /* 0x000000080e0d7824 */ /* 0x001fe200078e00ff */
[----:B------:R-:W-:Y:S01]  /*1320*/  SHF.L.U64.HI R235, R207, 0x1, R6 ;  /* 0x00000001cfeb7819 */ /* 0x000fe20000010206 */
[----:B------:R-:W-:Y:S01]  /*1330*/  STL [R1+0x68], R21 ;  /* 0x0000681501007387 */ /* 0x000fe20000100800 */
[----:B------:R-:W-:Y:S01]  /*1340*/  SHF.L.U64.HI R12, R209, 0x1, R12 ;  /* 0x00000001d10c7819 */ /* 0x000fe2000001020c */
[----:B------:R-:W-:Y:S01]  /*1350*/  IMAD R0, R0, 0x8, R15 ;  /* 0x0000000800007824 */ /* 0x000fe200078e020f */
[----:B------:R-:W-:Y:S01]  /*1360*/  SHF.L.U64.HI R6, R208, 0x1, R3 ;  /* 0x00000001d0067819 */ /* 0x000fe20000010203 */
[----:B------:R-:W-:Y:S01]  /*1370*/  STL [R1+0x90], R13 ;  /* 0x0000900d01007387 */ /* 0x000fe20000100800 */
[----:B------:R-:W-:-:S02]  /*1380*/  LOP3.LUT R4, R215, R4, R20, 0xf6, !PT ;  /* 0x00000004d7047212 */ /* 0x000fc400078ef614 */
[----:B------:R-:W-:Y:S01]  /*1390*/  SHF.L.U64.HI R3, R210, 0x1, R11 ;  /* 0x00000001d2037819 */ /* 0x000fe2000001020b */
[----:B------:R-:W-:Y:S01]  /*13a0*/  STL [R1+0x54], R12 ;  /* 0x0000540c01007387 */ /* 0x000fe20000100800 */
[----:B------:R-:W-:Y:S02]  /*13b0*/  LEA R4, R4, UR4, 0x1 ;  /* 0x0000000404047c11 */ /* 0x000fe4000f8e08ff */
[----:B------:R-:W-:Y:S01]  /*13c0*/  SHF.R.S32.HI R232, RZ, 0x3, R232 ;  /* 0x00000003ffe87819 */ /* 0x000fe200000114e8 */
[----:B------:R-:W-:Y:S01]  /*13d0*/  STL [R1+0x5c], R6 ;  /* 0x00005c0601007387 */ /* 0x000fe20000100800 */
[----:B------:R-:W-:-:S03]  /*13e0*/  SHF.R.S32.HI R233, RZ, 0x3, R8 ;  /* 0x00000003ffe97819 */ /* 0x000fc60000011408 */
[----:B------:R0:W-:Y:S04]  /*13f0*/  STL [R1+0x64], R3 ;  /* 0x0000640301007387 */ /* 0x0001e80000100800 */
[----:B------:R1:W-:Y:S01]  /*1400*/  STL [R1+0x78], R4 ;  /* 0x0000780401007387 */ /* 0x0003e20000100800 */
[----:B0-----:R-:W-:Y:S02]  /*1410*/  LEA R3, R5, UR4, 0x1 ;  /* 0x0000000405037c11 */ /* 0x001fe4000f8e08ff */
[----:B------:R-:W-:Y:S02]  /*1420*/  LEA R5, R9, UR4, 0x1 ;  /* 0x0000000409057c11 */ /* 0x000fe4000f8e08ff */
[----:B-1----:R-:W-:Y:S01]  /*1430*/  LEA R4, R7, UR4, 0x1 ;  /* 0x0000000407047c11 */ /* 0x002fe2000f8e08ff */
[----:B------:R0:W-:Y:S04]  /*1440*/  STL [R1+0x7c], R3 ;  /* 0x00007c0301007387 */ /* 0x0001e80000100800 */
[----:B------:R1:W-:Y:S04]  /*1450*/  STL [R1+0x70], R5 ;  /* 0x0000700501007387 */ /* 0x0003e80000100800 */
[----:B------:R1:W-:Y:S01]  /*1460*/  STL [R1+0x74], R4 ;  /* 0x0000740401007387 */ /* 0x0003e20000100800 */
[----:B0-----:R-:W-:-:S03]  /*1470*/  LEA R3, R10, UR4, 0x1 ;  /* 0x000000040a037c11 */ /* 0x001fc6000f8e08ff */
[----:B------:R1:W-:Y:S04]  /*1480*/  STL [R1+0x8c], R0 ;  /* 0x00008c0001007387 */ /* 0x0003e80000100800 */
[----:B------:R1:W-:Y:S02]  /*1490*/  STL [R1+0x6c], R3 ;  /* 0x00006c0301007387 */ /* 0x0003e40000100800 */
.L_x_829:
[----:B012---:R-:W0:Y:S01]  /*14a0*/  LDC.64 R4, c[0x0][0xc88] ;  /* 0x00032200ff047b82 */ /* 0x007e220000000a00 */
[----:B------:R-:W-:Y:S01]  /*14b0*/  ULDC.64 UR4, c[0x0][0xa28] ;  /* 0x00028a0000047ab9 */ /* 0x000fe20000000a00 */
[----:B------:R-:W-:Y:S01]  /*14c0*/  ULDC.64 UR8, c[0x0][0xa18] ;  /* 0x0002860000087ab9 */ /* 0x000fe20000000a00 */
[----:B------:R-:W-:Y:S01]  /*14d0*/  ULDC.64 UR6, c[0x0][0xa08] ;  /* 0x0002820000067ab9 */ /* 0x000fe20000000a00 */
[----:B0-----:R-:W-:-:S05]  /*14e0*/  IMAD.WIDE R4, R139, 0x4, R4 ;  /* 0x000000048b047825 */ /* 0x001fca00078e0204 */
[----:B------:R-:W2:Y:S01]  /*14f0*/  LDG.E R225, desc[UR60][R4.64] ;  /* 0x0000003c04e17981 */ /* 0x000ea2000c1e1900 */
[----:B------:R-:W-:Y:S01]  /*1500*/  ISETP.NE.U32.AND P2, PT, RZ, UR4, PT ;  /* 0x00000004ff007c0c */ /* 0x000fe2000bf45070 */
[----:B---3--:R-:W-:Y:S01]  /*1510*/  IMAD.MOV.U32 R3, RZ, RZ, RZ ;  /* 0x000000ffff037224 */ /* 0x008fe200078e00ff */
[----:B------:R-:W-:Y:S01]  /*1520*/  ISETP.NE.U32.AND P1, PT, RZ, UR8, PT ;  /* 0x00000008ff007c0c */ /* 0x000fe2000bf25070 */
[----:B------:R-:W-:Y:S01]  /*1530*/  IMAD.MOV.U32 R29, RZ, RZ, RZ ;  /* 0x000000ffff1d7224 */ /* 0x000fe200078e00ff */
[----:B------:R-:W-:Y:S02]  /*1540*/  ISETP.NE.AND.EX P2, PT, RZ, UR5, PT, P2 ;  /* 0x00000005ff007c0c */ /* 0x000fe4000bf45320 */
[----:B------:R-:W-:Y:S02]  /*1550*/  ISETP.NE.AND.EX P1, PT, RZ, UR9, PT, P1 ;  /* 0x00000009ff007c0c */ /* 0x000fe4000bf25310 */
[----:B------:R-:W-:-:S04]  /*1560*/  ISETP.NE.U32.AND P0, PT, RZ, UR6, PT ;  /* 0x00000006ff007c0c */ /* 0x000fc8000bf05070 */
[----:B------:R-:W-:Y:S02]  /*1570*/  ISETP.NE.AND.EX P0, PT, RZ, UR7, PT, P0 ;  /* 0x00000007ff007c0c */ /* 0x000fe4000bf05300 */
[----:B--2---:R-:W-:Y:S01]  /*1580*/  SHF.R.S32.HI R230, RZ, 0x1f, R225 ;  /* 0x0000001fffe67819 */ /* 0x004fe200000114e1 */
[C---:B------:R-:W-:Y:S02]  /*1590*/  IMAD.SHL.U32 R223, R225.reuse, 0x4, RZ ;  /* 0x00000004e1df7824 */ /* 0x040fe400078e00ff */
[C---:B------:R-:W-:Y:S02]  /*15a0*/  @P2 LEA R4, P3, R225.reuse, UR4, 0x2 ;  /* 0x00000004e1042c11 */ /* 0x040fe4000f8610ff */
[C-C-:B------:R-:W-:Y:S02]  /*15b0*/  SHF.L.U64.HI R224, R225.reuse, 0x2, R230.reuse ;  /* 0x00000002e1e07819 */ /* 0x140fe400000102e6 */
[----:B------:R-:W-:Y:S01]  /*15c0*/  @P2 LEA.HI.X R5, R225, UR5, R230, 0x2, P3 ;  /* 0x00000005e1052c11 */ /* 0x000fe200098f14e6 */
[----:B------:R-:W-:Y:S01]  /*15d0*/  ULDC UR4, c[0x0][0x288] ;  /* 0x0000a20000047ab9 */ /* 0x000fe20000000800 */
[----:B------:R-:W-:-:S03]  /*15e0*/  IADD3 R8, P4, R223, UR6, RZ ;  /* 0x00000006df087c10 */ /* 0x000fc6000ff9e0ff */
[----:B------:R0:W5:Y:S01]  /*15f0*/  @P2 LDG.E R3, desc[UR60][R4.64] ;  /* 0x0000003c04032981 */ /* 0x000162000c1e1900 */
[----:B------:R-:W-:Y:S01]  /*1600*/  @P1 IADD3 R6, P2, R223, UR8, RZ ;  /* 0x00000008df061c10 */ /* 0x000fe2000ff5e0ff */
[----:B------:R-:W-:Y:S01]  /*1610*/  IMAD.U32 R153, RZ, RZ, UR4 ;  /* 0x00000004ff997e24 */ /* 0x000fe2000f8e00ff */
[C---:B------:R-:W-:Y:S01]  /*1620*/  IADD3.X R9, R224.reuse, UR7, RZ, P4, !PT ;  /* 0x00000007e0097c10 */ /* 0x040fe2000a7fe4ff */
[----:B------:R-:W-:Y:S01]  /*1630*/  ULDC.64 UR4, c[0x0][0x418] ;  /* 0x0001060000047ab9 */ /* 0x000fe20000000a00 */
[----:B------:R-:W-:-:S03]  /*1640*/  @P1 IADD3.X R7, R224, UR9, RZ, P2, !PT ;  /* 0x00000009e0071c10 */ /* 0x000fc600097fe4ff */
[----:B------:R0:W5:Y:S01]  /*1650*/  @P0 LDG.E R29, desc[UR60][R8.64] ;  /* 0x0000003c081d0981 */ /* 0x000162000c1e1900 */
[----:B------:R-:W-:Y:S01]  /*1660*/  UISETP.NE.U32.AND UP0, UPT, UR4, URZ, UPT ;  /* 0x0000003f0400728c */ /* 0x000fe2000bf05070 */
[----:B------:R-:W-:Y:S02]  /*1670*/  ULDC.64 UR8, c[0x0][0xa20] ;  /* 0x0002880000087ab9 */ /* 0x000fe40000000a00 */
[----:B------:R0:W5:Y:S01]  /*1680*/  @P1 LDG.E R153, desc[UR60][R6.64] ;  /* 0x0000003c06991981 */ /* 0x000162000c1e1900 */
[----:B------:R-:W-:Y:S01]  /*1690*/  UISETP.NE.AND.EX UP0, UPT, UR5, URZ, UPT, UP0 ;  /* 0x0000003f0500728c */ /* 0x000fe2000bf05300 */
[----:B------:R-:W-:Y:S01]  /*16a0*/  ULDC UR4, c[0x0][0x424] ;  /* 0x0001090000047ab9 */ /* 0x000fe20000000800 */
[----:B------:R-:W-:Y:S02]  /*16b0*/  ISETP.NE.U32.AND P2, PT, RZ, UR8, PT ;  /* 0x00000008ff007c0c */ /* 0x000fe4000bf45070 */
[----:B------:R-:W-:Y:S01]  /*16c0*/  USEL UR4, UR4, 0x1, UP0 ;  /* 0x0000000104047887 */ /* 0x000fe20008000000 */
[----:B------:R-:W-:Y:S01]  /*16d0*/  ULDC UR5, c[0x0][0x2f0] ;  /* 0x0000bc0000057ab9 */ /* 0x000fe20000000800 */
[----:B------:R-:W-:-:S02]  /*16e0*/  ISETP.NE.AND.EX P2, PT, RZ, UR9, PT, P2 ;  /* 0x00000009ff007c0c */ /* 0x000fc4000bf45320 */
[----:B------:R-:W-:-:S03]  /*16f0*/  UIMAD UR4, UR4, UR5, URZ ;  /* 0x00000005040472a4 */ /* 0x000fc6000f8e023f */
[----:B------:R-:W-:Y:S01]  /*1700*/  ULDC UR5, c[0x0][0x348] ;  /* 0x0000d20000057ab9 */ /* 0x000fe20000000800 */
[----:B------:R-:W-:Y:S01]  /*1710*/  IMAD.MOV.U32 R228, RZ, RZ, R137 ;  /* 0x000000ffffe47224 */ /* 0x000fe200078e0089 */
[----:B------:R-:W-:Y:S01]  /*1720*/  MOV R27, R225 ;  /* 0x000000e1001b7202 */ /* 0x000fe20000000f00 */
[----:B------:R-:W-:Y:S01]  /*1730*/  IMAD.MOV.U32 R222, RZ, RZ, R138 ;  /* 0x000000ffffde7224 */ /* 0x000fe200078e008a */
[----:B0---4-:R-:W-:Y:S06]  /*1740*/  @P1 BRA `(.L_x_625) ;  /* 0x0000000000241947 */ /* 0x011fec0003800000 */
[----:B------:R-:W-:Y:S02]  /*1750*/  ULDC.64 UR6, c[0x0][0xa00] ;  /* 0x0002800000067ab9 */ /* 0x000fe40000000a00 */
[----:B------:R-:W-:-:S04]  /*1760*/  ISETP.NE.U32.AND P1, PT, RZ, UR6, PT ;  /* 0x00000006ff007c0c */ /* 0x000fc8000bf25070 */
[----:B------:R-:W-:-:S13]  /*1770*/  ISETP.NE.AND.EX P1, PT, RZ, UR7, PT, P1 ;  /* 0x00000007ff007c0c */ /* 0x000fda000bf25310 */
[----:B------:R-:W-:Y:S05]  /*1780*/  @!P1 BRA `(.L_x_625) ;  /* 0x0000000000149947 */ /* 0x000fea0003800000 */
[----:B------:R-:W0:Y:S02]  /*1790*/  LDC.64 R4, c[0x0][0xa00] ;  /* 0x00028000ff047b82 */ /* 0x000e240000000a00 */
[----:B0-----:R-:W-:-:S05]  /*17a0*/  IMAD.WIDE R4, R27, 0x4, R4 ;  /* 0x000000041b047825 */ /* 0x001fca00078e0204 */
[----:B-----5:R-:W2:Y:S04]  /*17b0*/  LDG.E R153, desc[UR60][R4.64] ;  /* 0x0000003c04997981 */ /* 0x020ea8000c1e1900 */
[----:B------:R-:W2:Y:S02]  /*17c0*/  LDG.E R0, desc[UR60][R4.64+0x4] ;  /* 0x0000043c04007981 */ /* 0x000ea4000c1e1900 */
[----:B--2---:R-:W-:-:S07]  /*17d0*/  IMAD.IADD R153, R0, 0x1, -R153 ;  /* 0x0000000100997824 */ /* 0x004fce00078e0a99 */
.L_x_625:
[----:B------:R-:W-:Y:S02]  /*17e0*/  IMAD.U32 R24, RZ, RZ, UR5 ;  /* 0x00000005ff187e24 */ /* 0x000fe4000f8e00ff */
[----:B------:R-:W-:Y:S01]  /*17f0*/  IMAD.U32 R26, RZ, RZ, UR4 ;  /* 0x00000004ff1a7e24 */ /* 0x000fe2000f8e00ff */
[----:B------:R-:W-:Y:S06]  /*1800*/  @!P2 BRA `(.L_x_626) ;  /* 0x000000000010a947 */ /* 0x000fec0003800000 */
[----:B------:R-:W-:-:S04]  /*1810*/  IADD3 R4, P0, R223, UR8, RZ ;  /* 0x00000008df047c10 */ /* 0x000fc8000ff1e0ff */
[----:B------:R-:W-:-:S05]  /*1820*/  IADD3.X R5, R224, UR9, RZ, P0, !PT ;  /* 0x00000009e0057c10 */ /* 0x000fca00087fe4ff */
[----:B------:R0:W5:Y:S01]  /*1830*/  LDG.E R26, desc[UR60][R4.64] ;  /* 0x0000003c041a7981 */ /* 0x000162000c1e1900 */
[----:B------:R-:W-:Y:S05]  /*1840*/  BRA `(.L_x_627) ;  /* 0x0000000000107947 */ /* 0x000fea0003800000 */
.L_x_626:
[----:B------:R-:W-:Y:S05]  /*1850*/  @!P0 BRA `(.L_x_627) ;  /* 0x00000000000c8947 */ /* 0x000fea0003800000 */
[----:B------:R-:W2:Y:S04]  /*1860*/  LDG.E R5, desc[UR60][R8.64] ;  /* 0x0000003c08057981 */ /* 0x000ea8000c1e1900 */
[----:B------:R-:W2:Y:S02]  /*1870*/  LDG.E R26, desc[UR60][R8.64+0x4] ;  /* 0x0000043c081a7981 */ /* 0x000ea4000c1e1900 */
[----:B--2---:R-:W-:-:S07]  /*1880*/  IMAD.IADD R26, R26, 0x1, -R5 ;  /* 0x000000011a1a7824 */ /* 0x004fce00078e0a05 */
.L_x_627:
[----:B------:R-:W-:Y:S02]  /*1890*/  ULDC.64 UR4, c[0x0][0xa10] ;  /* 0x0002840000047ab9 */ /* 0x000fe40000000a00 */
[----:B------:R-:W-:-:S04]  /*18a0*/  ISETP.NE.U32.AND P0, PT, RZ, UR4, PT ;  /* 0x00000004ff007c0c */ /* 0x000fc8000bf05070 */
[----:B------:R-:W-:Y:S01]  /*18b0*/  ISETP.NE.AND.EX P0, PT, RZ, UR5, PT, P0 ;  /* 0x00000005ff007c0c */ /* 0x000fe2000bf05300 */
[----:B------:R-:W-:-:S12]  /*18c0*/  ULDC.64 UR4, c[0x0][0xa30] ;  /* 0x00028c0000047ab9 */ /* 0x000fd80000000a00 */
[----:B0-----:R-:W0:Y:S02]  /*18d0*/  @P0 LDC.64 R4, c[0x0][0xa10] ;  /* 0x00028400ff040b82 */ /* 0x001e240000000a00 */
[----:B0-----:R-:W-:-:S05]  /*18e0*/  @P0 IMAD.WIDE R4, R27, 0x4, R4 ;  /* 0x000000041b040825 */ /* 0x001fca00078e0204 */
[----:B------:R-:W2:Y:S04]  /*18f0*/  @P0 LDG.E R0, desc[UR60][R4.64] ;  /* 0x0000003c04000981 */ /* 0x000ea8000c1e1900 */
[----:B------:R0:W2:Y:S01]  /*1900*/  @P0 LDG.E R9, desc[UR60][R4.64+0x4] ;  /* 0x0000043c04090981 */ /* 0x0000a2000c1e1900 */
[----:B------:R-:W-:Y:S01]  /*1910*/  ISETP.NE.U32.AND P1, PT, RZ, UR4, PT ;  /* 0x00000004ff007c0c */ /* 0x000fe2000bf25070 */
[----:B-----5:R-:W-:-:S03]  /*1920*/  IMAD.MOV.U32 R149, RZ, RZ, R26 ;  /* 0x000000ffff957224 */ /* 0x020fc600078e001a */
[----:B------:R-:W-:-:S13]  /*1930*/  ISETP.NE.AND.EX P1, PT, RZ, UR5, PT, P1 ;  /* 0x00000005ff007c0c */ /* 0x000fda000bf25310 */
[----:B------:R-:W-:-:S04]  /*1940*/  @P1 IADD3 R6, P2, R223, UR4, RZ ;  /* 0x00000004df061c10 */ /* 0x000fc8000ff5e0ff */
[----:B------:R-:W-:-:S05]  /*1950*/  @P1 IADD3.X R7, R224, UR5, RZ, P2, !PT ;  /* 0x00000005e0071c10 */ /* 0x000fca00097fe4ff */
[----:B------:R1:W5:Y:S01]  /*1960*/  @P1 LDG.E R149, desc[UR60][R6.64] ;  /* 0x0000003c06951981 */ /* 0x000362000c1e1900 */
[----:B------:R-:W-:Y:S01]  /*1970*/  IMAD.IADD R3, R26, 0x1, -R3 ;  /* 0x000000011a037824 */ /* 0x000fe200078e0a03 */
[----:B------:R-:W-:Y:S01]  /*1980*/  PLOP3.LUT P2, PT, PT, PT, PT, 0x80, 0x0 ;  /* 0x000000000000781c */ /* 0x000fe20003f4f070 */
[----:B0-----:R-:W-:Y:S02]  /*1990*/  IMAD.MOV.U32 R4, RZ, RZ, RZ ;  /* 0x000000ffff047224 */ /* 0x001fe400078e00ff */
[----:B--2---:R-:W-:Y:S02]  /*19a0*/  @P0 IMAD.IADD R24, R9, 0x1, -R0 ;  /* 0x0000000109180824 */ /* 0x004fe400078e0a00 */
[----:B------:R-:W-:Y:S02]  /*19b0*/  IMAD.MOV R0, RZ, RZ, -R3 ;  /* 0x000000ffff007224 */ /* 0x000fe400078e0a03 */
[----:B------:R-:W-:-:S03]  /*19c0*/  IMAD.IADD R154, R3, 0x1, R24 ;  /* 0x00000001039a7824 */ /* 0x000fc600078e0218 */
[----:B------:R-:W-:Y:S01]  /*19d0*/  VIMNMX R0, RZ, R0, !PT ;  /* 0x00000000ff007248 */ /* 0x000fe20007fe0100 */
[----:B------:R-:W-:-:S03]  /*19e0*/  VIADD R5, R154, 0x6f ;  /* 0x0000006f9a057836 */ /* 0x000fc60000000000 */
[----:B------:R-:W-:Y:S01]  /*19f0*/  SHF.R.U32.HI R134, RZ, 0x4, R0 ;  /* 0x00000004ff867819 */ /* 0x000fe20000011600 */
[----:B------:R-:W-:-:S04]  /*1a00*/  IMAD.HI R4, R5, -0x6db6db6d, R4 ;  /* 0x9249249305047827 */ /* 0x000fc800078e0204 */
[----:B------:R-:W-:Y:S01]  /*1a10*/  IMAD.WIDE.U32 R134, R134, 0x24924925, RZ ;  /* 0x2492492586867825 */ /* 0x000fe200078e00ff */
[----:B------:R-:W-:-:S03]  /*1a20*/  SHF.R.U32.HI R155, RZ, 0x1f, R4 ;  /* 0x0000001fff9b7819 */ /* 0x000fc60000011604 */
[----:B------:R-:W-:Y:S01]  /*1a30*/  IMAD.MOV.U32 R134, RZ, RZ, R135 ;  /* 0x000000ffff867224 */ /* 0x000fe200078e0087 */
[----:B------:R-:W-:-:S03]  /*1a40*/  LEA.HI.SX32 R155, R4, R155, 0x1a ;  /* 0x0000009b049b7211 */ /* 0x000fc600078fd2ff */
[----:B------:R-:W-:Y:S02]  /*1a50*/  IMAD.MOV.U32 R25, RZ, RZ, R134 ;  /* 0x000000ffff197224 */ /* 0x000fe400078e0086 */
[----:B------:R-:W-:-:S05]  /*1a60*/  IMAD R3, R155, 0x70, -R3 ;  /* 0x000000709b037824 */ /* 0x000fca00078e0a03 */
[----:B------:R-:W-:-:S04]  /*1a70*/  VIMNMX R3, R3, R24, PT ;  /* 0x0000001803037248 */ /* 0x000fc80003fe0100 */
[----:B------:R-:W-:-:S13]  /*1a80*/  ISETP.GT.AND P0, PT, R3, R0, PT ;  /* 0x000000000300720c */ /* 0x000fda0003f04270 */
[----:B------:R-:W-:Y:S02]  /*1a90*/  @P0 VIADD R5, R3, 0x6f ;  /* 0x0000006f03050836 */ /* 0x000fe40000000000 */
[----:B------:R-:W-:-:S04]  /*1aa0*/  @P0 IMAD.MOV.U32 R4, RZ, RZ, RZ ;  /* 0x000000ffff040224 */ /* 0x000fc800078e00ff */
[----:B------:R-:W-:-:S05]  /*1ab0*/  @P0 IMAD.HI R4, R5, -0x6db6db6d, R4 ;  /* 0x9249249305040827 */ /* 0x000fca00078e0204 */
[----:B------:R-:W-:-:S04]  /*1ac0*/  @P0 SHF.R.U32.HI R3, RZ, 0x1f, R4 ;  /* 0x0000001fff030819 */ /* 0x000fc80000011604 */
[----:B------:R-:W-:-:S04]  /*1ad0*/  @P0 LEA.HI.SX32 R25, R4, R3, 0x1a ;  /* 0x0000000304190211 */ /* 0x000fc800078fd2ff */
[----:B------:R-:W-:-:S13]  /*1ae0*/  ISETP.GT.AND P0, PT, R25, R134, PT ;  /* 0x000000861900720c */ /* 0x000fda0003f04270 */
[----:B-1----:R-:W-:Y:S05]  /*1af0*/  @!P0 BRA `(.L_x_628) ;  /* 0x0000009000708947 */ /* 0x002fea0003800000 */
[----:B------:R-:W-:Y:S01]  /*1b00*/  VIADD R0, R2, 0x21400 ;  /* 0x0002140002007836 */ /* 0x000fe20000000000 */
[----:B------:R-:W-:Y:S04]  /*1b10*/  BSSY B6, `(.L_x_629) ;  /* 0x0000013000067945 */ /* 0x000fe80003800000 */
[----:B------:R-:W-:-:S13]  /*1b20*/  LOP3.LUT P0, RZ, R0, 0x3ff, RZ, 0xc0, !PT ;  /* 0x000003ff00ff7812 */ /* 0x000fda000780c0ff */
[----:B------:R-:W-:Y:S05]  /*1b30*/  @!P0 BRA `(.L_x_630) ;  /* 0x0000000000408947 */ /* 0x000fea0003800000 */
        /* <DEDUP_REMOVED lines=15> */
[----:B-1---5:R-:W-:Y:S05]  /*1c30*/  CALL.ABS.NOINC R14 ;  /* 0x000000000e007343 */ /* 0x022fea0003c00000 */
.L_x_630:
[----:B------:R-:W-:Y:S05]  /*1c40*/  BSYNC B6 ;  /* 0x0000000000067941 */ /* 0x000fea0003800000 */
.L_x_629:
        /* <DEDUP_REMOVED lines=20> */
.L_x_632:
[----:B------:R-:W-:Y:S05]  /*1d90*/  BSYNC B6 ;  /* 0x0000000000067941 */ /* 0x000fea0003800000 */
.L_x_631:
[----:B------:R-:W-:Y:S01]  /*1da0*/  ULDC.64 UR4, c[0x0][0x9f8] ;  /* 0x00027e0000047ab9 */ /* 0x000fe20000000a00 */
[----:B------:R-:W2:Y:S01]  /*1db0*/  LDL.LU R32, [R1+0x10] ;  /* 0x0000100001207983 */ /* 0x000ea20000300800 */
[----:B------:R-:W-:Y:S01]  /*1dc0*/  ISETP.NE.U32.AND P0, PT, RZ, UR4, PT ;  /* 0x00000004ff007c0c */ /* 0x000fe2000bf05070 */
[----:B------:R-:W-:Y:S01]  /*1dd0*/  VIADD R0, R18, 0x20 ;  /* 0x0000002012007836 */ /* 0x000fe20000000000 */
[----:B------:R-:W-:Y:S01]  /*1de0*/  SHF.R.S32.HI R11, RZ, 0x1f, R138 ;  /* 0x0000001fff0b7819 */ /* 0x000fe2000001148a */
[----:B------:R-:W0:Y:S01]  /*1df0*/  LDC.64 R114, c[0x0][0x300] ;  /* 0x0000c000ff727b82 */ /* 0x000e220000000a00 */
[----:B------:R-:W-:Y:S01]  /*1e00*/  ISETP.NE.AND.EX P0, PT, RZ, UR5, PT, P0 ;  /* 0x00000005ff007c0c */ /* 0x000fe2000bf05300 */
[----:B------:R-:W-:Y:S01]  /*1e10*/  ULDC UR6, c[0x0][0x2f4] ;  /* 0x0000bd0000067ab9 */ /* 0x000fe20000000800 */
[----:B------:R-:W-:Y:S01]  /*1e20*/  SHF.R.S32.HI R19, RZ, 0x1f, R18 ;  /* 0x0000001fff137819 */ /* 0x000fe20000011412 */
[----:B------:R-:W-:Y:S01]  /*1e30*/  IMAD.IADD R122, R29, 0x1, R26 ;  /* 0x000000011d7a7824 */ /* 0x000fe200078e021a */
[----:B------:R-:W-:-:S03]  /*1e40*/  ULDC.64 UR8, c[0x0][0xa08] ;  /* 0x0002820000087ab9 */ /* 0x000fc60000000a00 */
[----:B------:R-:W1:Y:S06]  /*1e50*/  LDC.64 R108, c[0x0][0x408] ;  /* 0x00010200ff6c7b82 */ /* 0x000e6c0000000a00 */
[----:B------:R-:W-:Y:S02]  /*1e60*/  @P0 IADD3 R4, P1, R223, UR4, RZ ;  /* 0x00000004df040c10 */ /* 0x000fe4000ff3e0ff */
[----:B------:R-:W3:Y:S02]  /*1e70*/  LDC R127, c[0x0][0x3f4] ;  /* 0x0000fd00ff7f7b82 */ /* 0x000ee40000000800 */
[----:B------:R-:W-:Y:S01]  /*1e80*/  @P0 IADD3.X R5, R224, UR5, RZ, P1, !PT ;  /* 0x00000005e0050c10 */ /* 0x000fe20008ffe4ff */
[----:B------:R-:W-:-:S04]  /*1e90*/  ULDC.64 UR4, c[0x0][0x330] ;  /* 0x0000cc0000047ab9 */ /* 0x000fc80000000a00 */
[----:B------:R4:W2:Y:S01]  /*1ea0*/  @P0 LDG.E R27, desc[UR60][R4.64] ;  /* 0x0000003c041b0981 */ /* 0x0008a2000c1e1900 */
[----:B------:R-:W-:Y:S01]  /*1eb0*/  ISETP.GE.AND P1, PT, R0, UR6, PT ;  /* 0x0000000600007c0c */ /* 0x000fe2000bf26270 */
[----:B------:R-:W-:Y:S01]  /*1ec0*/  IMAD R3, R11, UR4, RZ ;  /* 0x000000040b037c24 */ /* 0x000fe2000f8e02ff */
[----:B------:R-:W-:Y:S01]  /*1ed0*/  ISETP.GE.AND P0, PT, R18, UR6, PT ;  /* 0x0000000612007c0c */ /* 0x000fe2000bf06270 */
[C---:B------:R-:W-:Y:S01]  /*1ee0*/  IMAD.WIDE.U32 R116, R138.reuse, UR4, R18 ;  /* 0x000000048a747c25 */ /* 0x040fe2000f8e0012 */
[----:B------:R-:W-:Y:S01]  /*1ef0*/  SHF.R.S32.HI R15, RZ, 0x1f, R122 ;  /* 0x0000001fff0f7819 */ /* 0x000fe2000001147a */
[----:B------:R-:W1:Y:S01]  /*1f00*/  LDC.64 R102, c[0x0][0x3f8] ;  /* 0x0000fe00ff667b82 */ /* 0x000e620000000a00 */
[----:B------:R-:W-:Y:S01]  /*1f10*/  SEL R6, RZ, 0x1, P0 ;  /* 0x00000001ff067807 */ /* 0x000fe20000000000 */
[----:B------:R-:W-:Y:S01]  /*1f20*/  IMAD R3, R138, UR5, R3 ;  /* 0x000000058a037c24 */ /* 0x000fe2000f8e0203 */
[----:B------:R-:W-:Y:S01]  /*1f30*/  ULDC.64 UR4, c[0x0][0x308] ;  /* 0x0000c20000047ab9 */ /* 0x000fe20000000a00 */
[----:B----4-:R-:W-:Y:S01]  /*1f40*/  SEL R4, RZ, 0xffffffff, P1 ;  /* 0xffffffffff047807 */ /* 0x010fe20000800000 */
[----:B------:R-:W-:Y:S01]  /*1f50*/  VIADD R5, R18, 0x80 ;  /* 0x0000008012057836 */ /* 0x000fe20000000000 */
[----:B------:R-:W-:Y:S01]  /*1f60*/  SHF.R.S32.HI R150, RZ, 0x1f, R17 ;  /* 0x0000001fff967819 */ /* 0x000fe20000011411 */
[----:B------:R-:W-:Y:S01]  /*1f70*/  IMAD.IADD R117, R117, 0x1, R3 ;  /* 0x0000000175757824 */ /* 0x000fe200078e0203 */
[----:B------:R-:W-:Y:S01]  /*1f80*/  SHF.R.S32.HI R23, RZ, 0x1f, R22 ;  /* 0x0000001fff177819 */ /* 0x000fe20000011416 */
[----:B------:R-:W-:Y:S01]  /*1f90*/  IMAD.SHL.U32 R7, R4, 0x2, RZ ;  /* 0x0000000204077824 */ /* 0x000fe200078e00ff */
[----:B------:R-:W-:Y:S01]  /*1fa0*/  ISETP.GE.AND P2, PT, R5, UR6, PT ;  /* 0x0000000605007c0c */ /* 0x000fe2000bf46270 */
[C---:B------:R-:W-:Y:S01]  /*1fb0*/  VIADD R3, R18.reuse, 0x40 ;  /* 0x0000004012037836 */ /* 0x040fe20000000000 */
[----:B------:R-:W4:Y:S01]  /*1fc0*/  S2R R156, SR_TID.X ;  /* 0x00000000009c7919 */ /* 0x000f220000002100 */
[----:B------:R-:W-:Y:S01]  /*1fd0*/  VIADD R4, R18, 0x60 ;  /* 0x0000006012047836 */ /* 0x000fe20000000000 */
[----:B------:R-:W-:Y:S01]  /*1fe0*/  LOP3.LUT R8, R7, 0x2, R6, 0xe2, !PT ;  /* 0x0000000207087812 */ /* 0x000fe200078ee206 */
[-C--:B0-----:R-:W-:Y:S01]  /*1ff0*/  IMAD R12, R15, R114.reuse, RZ ;  /* 0x000000720f0c7224 */ /* 0x081fe200078e02ff */
[----:B------:R-:W-:Y:S01]  /*2000*/  ISETP.GE.AND P0, PT, R3, UR6, PT ;  /* 0x0000000603007c0c */ /* 0x000fe2000bf06270 */
[----:B------:R-:W-:Y:S01]  /*2010*/  IMAD.WIDE.U32 R6, R122, R114, RZ ;  /* 0x000000727a067225 */ /* 0x000fe200078e00ff */
[----:B------:R-:W-:-:S02]  /*2020*/  ISETP.GE.AND P1, PT, R4, UR6, PT ;  /* 0x0000000604007c0c */ /* 0x000fc4000bf26270 */
[----:B------:R-:W-:Y:S01]  /*2030*/  SEL R9, RZ, 0x4, P0 ;  /* 0x00000004ff097807 */ /* 0x000fe20000000000 */
[----:B------:R-:W-:Y:S01]  /*2040*/  IMAD R13, R122, R115, R12 ;  /* 0x000000737a0d7224 */ /* 0x000fe200078e020c */
[----:B------:R-:W-:Y:S01]  /*2050*/  SEL R10, RZ, 0x8, P1 ;  /* 0x00000008ff0a7807 */ /* 0x000fe20000800000 */
[----:B------:R-:W-:Y:S01]  /*2060*/  IMAD R11, R11, UR4, RZ ;  /* 0x000000040b0b7c24 */ /* 0x000fe2000f8e02ff */
[----:B------:R-:W-:Y:S01]  /*2070*/  SEL R31, RZ, 0x10, P2 ;  /* 0x00000010ff1f7807 */ /* 0x000fe20001000000 */
[----:B------:R-:W-:Y:S01]  /*2080*/  IMAD.IADD R7, R7, 0x1, R13 ;  /* 0x0000000107077824 */ /* 0x000fe200078e020d */
[----:B------:R-:W-:Y:S01]  /*2090*/  LOP3.LUT R8, R10, R8, R9, 0xfe, !PT ;  /* 0x000000080a087212 */ /* 0x000fe200078efe09 */
[C---:B------:R-:W-:Y:S01]  /*20a0*/  IMAD R11, R138.reuse, UR5, R11 ;  /* 0x000000058a0b7c24 */ /* 0x040fe2000f8e020b */
[----:B------:R-:W-:Y:S01]  /*20b0*/  ISETP.NE.U32.AND P0, PT, RZ, UR8, PT ;  /* 0x00000008ff007c0c */ /* 0x000fe2000bf05070 */
[----:B------:R-:W-:Y:S01]  /*20c0*/  IMAD.WIDE.U32 R6, R138, UR4, R6 ;  /* 0x000000048a067c25 */ /* 0x000fe2000f8e0006 */
[----:B------:R-:W-:Y:S01]  /*20d0*/  LOP3.LUT R31, R8, R31, RZ, 0xfc, !PT ;  /* 0x0000001f081f7212 */ /* 0x000fe200078efcff */
[----:B------:R-:W-:Y:S01]  /*20e0*/  ULDC.64 UR4, c[0x0][0x310] ;  /* 0x0000c40000047ab9 */ /* 0x000fe20000000a00 */
[----:B------:R-:W-:Y:S01]  /*20f0*/  ISETP.NE.AND.EX P0, PT, RZ, UR9, PT, P0 ;  /* 0x00000009ff007c0c */ /* 0x000fe2000bf05300 */
[----:B------:R-:W-:Y:S01]  /*2100*/  IMAD.IADD R7, R7, 0x1, R11 ;  /* 0x0000000107077824 */ /* 0x000fe200078e020b */
[-C--:B---3--:R-:W-:Y:S01]  /*2110*/  ISETP.GE.AND P3, PT, R3, R127.reuse, PT ;  /* 0x0000007f0300720c */ /* 0x088fe20003f66270 */
[----:B-1----:R-:W-:Y:S01]  /*2120*/  IMAD.WIDE.U32 R112, R17, R108, R22 ;  /* 0x0000006c11707225 */ /* 0x002fe200078e0016 */
[----:B------:R-:W-:-:S02]  /*2130*/  ISETP.GE.AND P1, PT, R0, R127, PT ;  /* 0x0000007f0000720c */ /* 0x000fc40003f26270 */
[----:B------:R-:W-:Y:S01]  /*2140*/  SHF.R.U32.HI R33, RZ, 0x3, R205 ;  /* 0x00000003ff217819 */ /* 0x000fe200000116cd */
[C---:B------:R-:W-:Y:S01]  /*2150*/  IMAD.WIDE.U32 R110, R17.reuse, R108, R18 ;  /* 0x0000006c116e7225 */ /* 0x040fe200078e0012 */
[----:B------:R-:W-:Y:S02]  /*2160*/  LOP3.LUT P2, RZ, R218, 0x4, RZ, 0xc0, !PT ;  /* 0x00000004daff7812 */ /* 0x000fe4000784c0ff */
[----:B------:R-:W-:Y:S01]  /*2170*/  SHF.L.U64.HI R139, R114, 0x6, R115 ;  /* 0x00000006728b7819 */ /* 0x000fe20000010273 */
[CC--:B------:R-:W-:Y:S01]  /*2180*/  IMAD.WIDE.U32 R106, R17.reuse, R102.reuse, R22 ;  /* 0x00000066116a7225 */ /* 0x0c0fe200078e0016 */
[----:B------:R-:W-:Y:S02]  /*2190*/  SHF.R.S32.HI R152, RZ, 0x1f, R227 ;  /* 0x0000001fff987819 */ /* 0x000fe400000114e3 */
[----:B----4-:R-:W-:Y:S01]  /*21a0*/  LEA.HI R156, R156, 0x8, RZ, 0x19 ;  /* 0x000000089c9c7811 */ /* 0x010fe200078fc8ff */
[----:B------:R-:W-:-:S04]  /*21b0*/  IMAD.WIDE.U32 R104, R17, R102, R18 ;  /* 0x0000006611687225 */ /* 0x000fc800078e0012 */
[----:B------:R-:W-:Y:S02]  /*21c0*/  IMAD R29, R109, 0x70, RZ ;  /* 0x000000706d1d7824 */ /* 0x000fe400078e02ff */
[----:B------:R-:W-:Y:S02]  /*21d0*/  IMAD R135, R115, 0x70, RZ ;  /* 0x0000007073877824 */ /* 0x000fe400078e02ff */
[----:B------:R-:W-:Y:S01]  /*21e0*/  IMAD.SHL.U32 R140, R114, 0x40, RZ ;  /* 0x00000040728c7824 */ /* 0x000fe200078e00ff */
[----:B--2---:R-:W-:-:S04]  /*21f0*/  LOP3.LUT R32, R32, 0xfffffffe, RZ, 0xc0, !PT ;  /* 0xfffffffe20207812 */ /* 0x004fc800078ec0ff */
[----:B------:R-:W-:-:S04]  /*2200*/  @P3 LOP3.LUT R32, R32, 0x1, RZ, 0xfc, !PT ;  /* 0x0000000120203812 */ /* 0x000fc800078efcff */
[----:B------:R-:W-:-:S04]  /*2210*/  LOP3.LUT R32, R32, 0xfffffffb, RZ, 0xc0, !PT ;  /* 0xfffffffb20207812 */ /* 0x000fc800078ec0ff */
[----:B------:R-:W-:-:S05]  /*2220*/  @P2 LOP3.LUT R32, R32, 0x4, RZ, 0xfc, !PT ;  /* 0x0000000420202812 */ /* 0x000fca00078efcff */
[----:B------:R0:W-:Y:S01]  /*2230*/  STL [R1+0x10], R32 ;  /* 0x0000102001007387 */ /* 0x0001e20000100800 */
[----:B------:R-:W-:Y:S02]  /*2240*/  SHF.R.S32.HI R8, RZ, 0x1f, R27 ;  /* 0x0000001fff087819 */ /* 0x000fe4000001141b */
[----:B------:R-:W-:Y:S01]  /*2250*/  SEL R41, R27, RZ, !P0 ;  /* 0x000000ff1b297207 */ /* 0x000fe20004000000 */
[----:B------:R-:W-:Y:S01]  /*2260*/  IMAD R27, R103, 0x70, RZ ;  /* 0x00000070671b7824 */ /* 0x000fe200078e02ff */
[----:B------:R-:W-:Y:S01]  /*2270*/  SEL R10, R8, RZ, !P0 ;  /* 0x000000ff080a7207 */ /* 0x000fe20004000000 */
[----:B------:R-:W-:Y:S02]  /*2280*/  IMAD R8, R150, R108, RZ ;  /* 0x0000006c96087224 */ /* 0x000fe400078e02ff */
[----:B------:R-:W-:-:S04]  /*2290*/  IMAD.WIDE.U32 R118, R41, UR4, R6 ;  /* 0x0000000429767c25 */ /* 0x000fc8000f8e0006 */
[----:B------:R-:W-:Y:S02]  /*22a0*/  IMAD R12, R10, UR4, RZ ;  /* 0x000000040a0c7c24 */ /* 0x000fe4000f8e02ff */
[----:B------:R-:W-:Y:S02]  /*22b0*/  IMAD R11, R17, R109, R8 ;  /* 0x0000006d110b7224 */ /* 0x000fe400078e0208 */
[----:B------:R-:W-:Y:S01]  /*22c0*/  IMAD R13, R41, UR5, R12 ;  /* 0x00000005290d7c24 */ /* 0x000fe2000f8e020c */
[----:B------:R-:W-:Y:S01]  /*22d0*/  ULDC.64 UR4, c[0x0][0x338] ;  /* 0x0000ce0000047ab9 */ /* 0x000fe20000000a00 */
[-C--:B------:R-:W-:Y:S02]  /*22e0*/  IMAD R6, R150, R114.reuse, RZ ;  /* 0x0000007296067224 */ /* 0x080fe400078e02ff */
[----:B------:R-:W-:-:S04]  /*22f0*/  IMAD.WIDE.U32 R8, R17, R114, R18 ;  /* 0x0000007211087225 */ /* 0x000fc800078e0012 */
[----:B------:R-:W-:Y:S01]  /*2300*/  IMAD R12, R17, R115, R6 ;  /* 0x00000073110c7224 */ /* 0x000fe200078e0206 */
[----:B------:R-:W-:Y:S01]  /*2310*/  IADD3 R6, P0, R118, R8, RZ ;  /* 0x0000000876067210 */ /* 0x000fe20007f1e0ff */
[----:B------:R-:W-:Y:S02]  /*2320*/  IMAD.IADD R7, R119, 0x1, R13 ;  /* 0x0000000177077824 */ /* 0x000fe400078e020d */
[----:B------:R-:W-:Y:S02]  /*2330*/  IMAD R10, R10, UR4, RZ ;  /* 0x000000040a0a7c24 */ /* 0x000fe4000f8e02ff */
[----:B------:R-:W-:Y:S01]  /*2340*/  IMAD.WIDE.U32 R116, R41, UR4, R116 ;  /* 0x0000000429747c25 */ /* 0x000fe2000f8e0074 */
[----:B------:R-:W-:Y:S02]  /*2350*/  IADD3.X R8, R7, R9, R12, P0, !PT ;  /* 0x0000000907087210 */ /* 0x000fe400007fe40c */
[----:B------:R-:W-:Y:S01]  /*2360*/  ISETP.GE.AND P0, PT, R18, R127, PT ;  /* 0x0000007f1200720c */ /* 0x000fe20003f06270 */
[----:B------:R-:W-:-:S02]  /*2370*/  IMAD R41, R41, UR5, R10 ;  /* 0x0000000529297c24 */ /* 0x000fc4000f8e020a */
[----:B------:R-:W-:Y:S01]  /*2380*/  IMAD R10, R150, R102, RZ ;  /* 0x00000066960a7224 */ /* 0x000fe200078e02ff */
[----:B------:R-:W-:Y:S01]  /*2390*/  SEL R9, R127, RZ, P0 ;  /* 0x000000ff7f097207 */ /* 0x000fe20000000000 */
[----:B------:R-:W-:Y:S02]  /*23a0*/  IMAD.IADD R113, R113, 0x1, R11 ;  /* 0x0000000171717824 */ /* 0x000fe400078e020b */
[----:B------:R-:W-:Y:S01]  /*23b0*/  IMAD R13, R17, R103, R10 ;  /* 0x00000067110d7224 */ /* 0x000fe200078e020a */
[----:B------:R-:W-:Y:S01]  /*23c0*/  SEL R10, R127, RZ, P3 ;  /* 0x000000ff7f0a7207 */ /* 0x000fe20001800000 */
[----:B------:R-:W-:Y:S01]  /*23d0*/  IMAD.IADD R9, R18, 0x1, R9 ;  /* 0x0000000112097824 */ /* 0x000fe200078e0209 */
[----:B------:R-:W-:Y:S01]  /*23e0*/  IADD3 R122, P3, R17, R122, RZ ;  /* 0x0000007a117a7210 */ /* 0x000fe20007f7e0ff */
[----:B------:R-:W-:Y:S01]  /*23f0*/  IMAD.IADD R111, R11, 0x1, R111 ;  /* 0x000000010b6f7824 */ /* 0x000fe200078e026f */
[----:B------:R-:W-:Y:S01]  /*2400*/  SEL R11, R127, RZ, P1 ;  /* 0x000000ff7f0b7207 */ /* 0x000fe20000800000 */
[----:B------:R-:W-:Y:S01]  /*2410*/  IMAD.IADD R20, R3, 0x1, R10 ;  /* 0x0000000103147824 */ /* 0x000fe200078e020a */
[----:B------:R-:W-:Y:S01]  /*2420*/  SHF.R.S32.HI R10, RZ, 0x1f, R9 ;  /* 0x0000001fff0a7819 */ /* 0x000fe20000011409 */
[----:B------:R-:W-:-:S02]  /*2430*/  IMAD.IADD R107, R107, 0x1, R13 ;  /* 0x000000016b6b7824 */ /* 0x000fc400078e020d */
[----:B------:R-:W-:Y:S01]  /*2440*/  IMAD.IADD R11, R0, 0x1, R11 ;  /* 0x00000001000b7824 */ /* 0x000fe200078e020b */
[CC--:B------:R-:W-:Y:S01]  /*2450*/  LEA.HI R26, R10.reuse, R9.reuse, RZ, 0x3 ;  /* 0x000000090a1a7211 */ /* 0x0c0fe200078f18ff */
[----:B------:R-:W-:Y:S01]  /*2460*/  IMAD.IADD R105, R13, 0x1, R105 ;  /* 0x000000010d697824 */ /* 0x000fe200078e0269 */
[----:B------:R-:W-:Y:S01]  /*2470*/  LEA.HI R9, R10, R9, RZ, 0x6 ;  /* 0x000000090a097211 */ /* 0x000fe200078f30ff */
[CC--:B-----5:R-:W-:Y:S01]  /*2480*/  IMAD.WIDE.U32 R112, R149.reuse, R108.reuse, R112 ;  /* 0x0000006c95707225 */ /* 0x0e0fe200078e0070 */
[----:B------:R-:W-:Y:S02]  /*2490*/  SHF.R.S32.HI R12, RZ, 0x1f, R11 ;  /* 0x0000001fff0c7819 */ /* 0x000fe4000001140b */
[----:B------:R-:W-:Y:S01]  /*24a0*/  SHF.R.S32.HI R10, RZ, 0x6, R9 ;  /* 0x00000006ff0a7819 */ /* 0x000fe20000011409 */
[----:B------:R-:W-:Y:S01]  /*24b0*/  IMAD.WIDE.U32 R110, R149, R108, R110 ;  /* 0x0000006c956e7225 */ /* 0x000fe200078e006e */
[----:B------:R-:W-:Y:S02]  /*24c0*/  LOP3.LUT R9, R211, 0x38, R26, 0xf8, !PT ;  /* 0x00000038d3097812 */ /* 0x000fe400078ef81a */
[-C--:B------:R-:W-:Y:S01]  /*24d0*/  LEA.HI R13, R12, R11.reuse, RZ, 0x6 ;  /* 0x0000000b0c0d7211 */ /* 0x080fe200078f30ff */
[----:B------:R-:W-:Y:S01]  /*24e0*/  IMAD R147, R10, 0x1c00, R213 ;  /* 0x00001c000a937824 */ /* 0x000fe200078e02d5 */
[----:B------:R-:W-:Y:S01]  /*24f0*/  LEA.HI R28, R12, R11, RZ, 0x3 ;  /* 0x0000000b0c1c7211 */ /* 0x000fe200078f18ff */
[----:B------:R-:W-:Y:S01]  /*2500*/  IMAD R145, R10, 0x1c00, R215 ;  /* 0x00001c000a917824 */ /* 0x000fe200078e02d7 */
[----:B------:R-:W-:Y:S01]  /*2510*/  LOP3.LUT R10, R9, R212, RZ, 0x3c, !PT ;  /* 0x000000d4090a7212 */ /* 0x000fe200078e3cff */
[----:B------:R-:W-:Y:S01]  /*2520*/  IMAD.WIDE.U32 R106, R149, R102, R106 ;  /* 0x00000066956a7225 */ /* 0x000fe200078e006a */
[----:B------:R-:W-:-:S02]  /*2530*/  SHF.R.S32.HI R21, RZ, 0x1f, R20 ;  /* 0x0000001fff157819 */ /* 0x000fc40000011414 */
[----:B------:R-:W-:Y:S01]  /*2540*/  SHF.R.S32.HI R12, RZ, 0x6, R13 ;  /* 0x00000006ff0c7819 */ /* 0x000fe2000001140d */
[----:B------:R-:W-:Y:S01]  /*2550*/  IMAD.IADD R147, R147, 0x1, R10 ;  /* 0x0000000193937824 */ /* 0x000fe200078e020a */
[----:B------:R-:W-:Y:S01]  /*2560*/  LOP3.LUT R11, R211, 0x38, R28, 0xf8, !PT ;  /* 0x00000038d30b7812 */ /* 0x000fe200078ef81c */
[----:B------:R-:W-:Y:S01]  /*2570*/  IMAD.WIDE.U32 R104, R149, R102, R104 ;  /* 0x0000006695687225 */ /* 0x000fe200078e0068 */
[C---:B------:R-:W-:Y:S02]  /*2580*/  LOP3.LUT R13, R205.reuse, 0x38, R26, 0xf8, !PT ;  /* 0x00000038cd0d7812 */ /* 0x040fe400078ef81a */
[----:B------:R-:W-:Y:S01]  /*2590*/  LOP3.LUT R10, R205, 0x38, R28, 0xf8, !PT ;  /* 0x00000038cd0a7812 */ /* 0x000fe200078ef81c */
[C---:B------:R-:W-:Y:S01]  /*25a0*/  IMAD R146, R12.reuse, 0x1c00, R213 ;  /* 0x00001c000c927824 */ /* 0x040fe200078e02d5 */
[----:B------:R-:W-:Y:S01]  /*25b0*/  LEA.HI R30, R21, R20, RZ, 0x3 ;  /* 0x00000014151e7211 */ /* 0x000fe200078f18ff */
[----:B------:R-:W-:Y:S01]  /*25c0*/  IMAD R143, R12, 0x1c00, R215 ;  /* 0x00001c000c8f7824 */ /* 0x000fe200078e02d7 */
[----:B------:R-:W-:Y:S01]  /*25d0*/  LOP3.LUT R11, R11, R212, RZ, 0x3c, !PT ;  /* 0x000000d40b0b7212 */ /* 0x000fe200078e3cff */
[----:B------:R-:W-:Y:S01]  /*25e0*/  IMAD.WIDE.U32 R114, R114, 0x70, RZ ;  /* 0x0000007072727825 */ /* 0x000fe200078e00ff */
[----:B------:R-:W-:-:S02]  /*25f0*/  LEA.HI R20, R21, R20, RZ, 0x6 ;  /* 0x0000001415147211 */ /* 0x000fc400078f30ff */
[-C--:B------:R-:W-:Y:S01]  /*2600*/  LOP3.LUT R14, R13, R33.reuse, RZ, 0x3c, !PT ;  /* 0x000000210d0e7212 */ /* 0x080fe200078e3cff */
[----:B------:R-:W-:Y:S01]  /*2610*/  IMAD.IADD R146, R146, 0x1, R11 ;  /* 0x0000000192927824 */ /* 0x000fe200078e020b */
[-C--:B------:R-:W-:Y:S01]  /*2620*/  LOP3.LUT R10, R10, R33.reuse, RZ, 0x3c, !PT ;  /* 0x000000210a0a7212 */ /* 0x080fe200078e3cff */
[----:B------:R-:W-:Y:S01]  /*2630*/  IMAD.X R123, R15, 0x1, R150, P3 ;  /* 0x000000010f7b7824 */ /* 0x000fe200018e0696 */
[----:B------:R-:W-:Y:S01]  /*2640*/  SHF.R.S32.HI R13, RZ, 0x1f, R149 ;  /* 0x0000001fff0d7819 */ /* 0x000fe20000011495 */
[----:B------:R-:W-:Y:S01]  /*2650*/  IMAD.IADD R145, R145, 0x1, R14 ;  /* 0x0000000191917824 */ /* 0x000fe200078e020e */
[----:B------:R-:W-:Y:S01]  /*2660*/  SHF.R.S32.HI R20, RZ, 0x6, R20 ;  /* 0x00000006ff147819 */ /* 0x000fe20000011414 */
[----:B------:R-:W-:Y:S01]  /*2670*/  IMAD.IADD R143, R143, 0x1, R10 ;  /* 0x000000018f8f7824 */ /* 0x000fe200078e020a */
[--C-:B------:R-:W-:Y:S01]  /*2680*/  LOP3.LUT R9, R211, 0x38, R30.reuse, 0xf8, !PT ;  /* 0x00000038d3097812 */ /* 0x100fe200078ef81e */
[----:B------:R-:W-:Y:S01]  /*2690*/  IMAD R10, R13, R108, RZ ;  /* 0x0000006c0d0a7224 */ /* 0x000fe200078e02ff */
[----:B------:R-:W-:Y:S01]  /*26a0*/  LOP3.LUT R11, R205, 0x38, R30, 0xf8, !PT ;  /* 0x00000038cd0b7812 */ /* 0x000fe200078ef81e */
[----:B------:R-:W-:Y:S01]  /*26b0*/  IMAD R12, R13, R102, RZ ;  /* 0x000000660d0c7224 */ /* 0x000fe200078e02ff */
[-C--:B------:R-:W-:Y:S01]  /*26c0*/  LOP3.LUT R9, R9, R212.reuse, RZ, 0x3c, !PT ;  /* 0x000000d409097212 */ /* 0x080fe200078e3cff */
[----:B------:R-:W-:Y:S01]  /*26d0*/  VIADD R13, R18, 0xa0 ;  /* 0x000000a0120d7836 */ /* 0x000fe20000000000 */
[----:B------:R-:W-:Y:S01]  /*26e0*/  LOP3.LUT R11, R11, R33, RZ, 0x3c, !PT ;  /* 0x000000210b0b7212 */ /* 0x000fe200078e3cff */
[C---:B------:R-:W-:Y:S01]  /*26f0*/  IMAD R142, R20.reuse, 0x1c00, R215 ;  /* 0x00001c00148e7824 */ /* 0x040fe200078e02d7 */
[----:B------:R-:W-:Y:S01]  /*2700*/  LOP3.LUT R21, R211, 0x18, R18, 0xf8, !PT ;  /* 0x00000018d3157812 */ /* 0x000fe200078ef812 */
[----:B------:R-:W-:Y:S01]  /*2710*/  IMAD R144, R20, 0x1c00, R213 ;  /* 0x00001c0014907824 */ /* 0x000fe200078e02d5 */
[----:B------:R-:W-:Y:S01]  /*2720*/  ISETP.GE.AND P2, PT, R13, UR6, PT ;  /* 0x000000060d007c0c */ /* 0x000fe2000bf46270 */
[C---:B------:R-:W-:Y:S01]  /*2730*/  IMAD R35, R149.reuse, R109, R10 ;  /* 0x0000006d95237224 */ /* 0x040fe200078e020a */
[----:B------:R-:W-:Y:S01]  /*2740*/  IADD3 R142, R142, R11, RZ ;  /* 0x0000000b8e8e7210 */ /* 0x000fe20007ffe0ff */
[----:B------:R-:W-:Y:S01]  /*2750*/  IMAD.IADD R144, R144, 0x1, R9 ;  /* 0x0000000190907824 */ /* 0x000fe200078e0209 */
[----:B------:R-:W-:Y:S01]  /*2760*/  SHF.L.U64.HI R9, R108, 0x6, R109 ;  /* 0x000000066c097819 */ /* 0x000fe2000001026d */
[----:B------:R-:W-:Y:S01]  /*2770*/  IMAD R33, R149, R103, R12 ;  /* 0x0000006795217224 */ /* 0x000fe200078e020c */
[----:B------:R-:W-:Y:S01]  /*2780*/  SHF.L.U64.HI R11, R102, 0x6, R103 ;  /* 0x00000006660b7819 */ /* 0x000fe20000010267 */
[----:B------:R-:W-:Y:S01]  /*2790*/  IMAD.SHL.U32 R10, R108, 0x40, RZ ;  /* 0x000000406c0a7824 */ /* 0x000fe200078e00ff */
[----:B0-----:R-:W-:Y:S01]  /*27a0*/  SEL R32, RZ, 0x20, P2 ;  /* 0x00000020ff207807 */ /* 0x001fe20001000000 */
[----:B------:R-:W-:Y:S01]  /*27b0*/  IMAD.SHL.U32 R12, R102, 0x40, RZ ;  /* 0x00000040660c7824 */ /* 0x000fe200078e00ff */
[----:B------:R-:W-:Y:S01]  /*27c0*/  LOP3.LUT R14, R21, R212, RZ, 0x3c, !PT ;  /* 0x000000d4150e7212 */ /* 0x000fe200078e3cff */
[----:B------:R-:W-:Y:S01]  /*27d0*/  IMAD.WIDE.U32 R108, R108, 0x70, RZ ;  /* 0x000000706c6c7825 */ /* 0x000fe200078e00ff */
[----:B------:R-:W-:-:S02]  /*27e0*/  SHF.R.S32.HI R120, RZ, 0x3, R26 ;  /* 0x00000003ff787819 */ /* 0x000fc4000001141a */
[----:B------:R-:W-:Y:S01]  /*27f0*/  LOP3.LUT R39, R31, R32, RZ, 0xfc, !PT ;  /* 0x000000201f277212 */ /* 0x000fe200078efcff */
[----:B------:R-:W-:Y:S01]  /*2800*/  IMAD.WIDE.U32 R102, R102, 0x70, RZ ;  /* 0x0000007066667825 */ /* 0x000fe200078e00ff */
[----:B------:R-:W-:Y:S02]  /*2810*/  LOP3.LUT R26, R26, 0xfffffff8, RZ, 0xc0, !PT ;  /* 0xfffffff81a1a7812 */ /* 0x000fe400078ec0ff */
[----:B------:R-:W-:Y:S01]  /*2820*/  LOP3.LUT R36, R39, 0x4, RZ, 0xc0, !PT ;  /* 0x0000000427247812 */ /* 0x000fe200078ec0ff */
[----:B------:R-:W-:Y:S01]  /*2830*/  IMAD.IADD R138, R109, 0x1, R29 ;  /* 0x000000016d8a7824 */ /* 0x000fe200078e021d */
[----:B------:R-:W-:Y:S01]  /*2840*/  SHF.R.S32.HI R29, RZ, 0x3, R30 ;  /* 0x00000003ff1d7819 */ /* 0x000fe2000001141e */
[----:B------:R-:W-:Y:S01]  /*2850*/  IMAD.IADD R136, R103, 0x1, R27 ;  /* 0x0000000167887824 */ /* 0x000fe200078e021b */
[----:B------:R-:W-:Y:S01]  /*2860*/  SHF.R.S32.HI R27, RZ, 0x3, R28 ;  /* 0x00000003ff1b7819 */ /* 0x000fe2000001141c */
[----:B------:R-:W-:Y:S01]  /*2870*/  IMAD.IADD R141, R213, 0x1, R14 ;  /* 0x00000001d58d7824 */ /* 0x000fe200078e020e */
[----:B------:R-:W-:Y:S01]  /*2880*/  LOP3.LUT R28, R28, 0xfffffff8, RZ, 0xc0, !PT ;  /* 0xfffffff81c1c7812 */ /* 0x000fe200078ec0ff */
        /* <DEDUP_REMOVED lines=8> */
[----:B------:R-:W-:Y:S01]  /*2910*/  IMAD.SHL.U32 R127, R127, 0x2, RZ ;  /* 0x000000027f7f7824 */ /* 0x000fe200078e00ff */
[----:B------:R-:W-:Y:S01]  /*2920*/  LOP3.LUT R31, R31, 0x1, RZ, 0xc0, !PT ;  /* 0x000000011f1f7812 */ /* 0x000fe200078ec0ff */
[----:B------:R-:W-:Y:S01]  /*2930*/  IMAD.IADD R135, R115, 0x1, R135 ;  /* 0x0000000173877824 */ /* 0x000fe200078e0287 */
[----:B------:R-:W-:Y:S01]  /*2940*/  SHF.R.S32.HI R32, RZ, 0x1f, R26 ;  /* 0x0000001fff207819 */ /* 0x000fe2000001141a */
[----:B------:R-:W-:Y:S01]  /*2950*/  IMAD.IADD R40, R117, 0x1, R41 ;  /* 0x0000000175287824 */ /* 0x000fe200078e0229 */
[----:B------:R-:W-:-:S02]  /*2960*/  SHF.R.S32.HI R33, RZ, 0x1f, R28 ;  /* 0x0000001fff217819 */ /* 0x000fc4000001141c */
[----:B------:R-:W-:Y:S02]  /*2970*/  SHF.R.S32.HI R34, RZ, 0x1f, R30 ;  /* 0x0000001fff227819 */ /* 0x000fe4000001141e */
[----:B------:R-:W-:-:S07]  /*2980*/  LOP3.LUT R39, R39, 0x20, RZ, 0xc0, !PT ;  /* 0x0000002027277812 */ /* 0x000fce00078ec0ff */
.L_x_732:
[----:B--2---:R-:W2:Y:S01]  /*2990*/  LDL.LU R43, [R1+0x10] ;  /* 0x00001000012b7983 */ /* 0x004ea20000300800 */
[----:B-----5:R-:W-:Y:S01]  /*29a0*/  VIADD R53, R25, 0xffffffff ;  /* 0xffffffff19357836 */ /* 0x020fe20000000000 */
[----:B------:R-:W0:Y:S01]  /*29b0*/  LDC.64 R124, c[0x0][0x2e8] ;  /* 0x0000ba00ff7c7b82 */ /* 0x000e220000000a00 */
[----:B------:R-:W-:Y:S01]  /*29c0*/  LOP3.LUT P5, RZ, R218, 0x4, RZ, 0xc0, !PT ;  /* 0x00000004daff7812 */ /* 0x000fe200078ac0ff */
[----:B------:R-:W-:Y:S01]  /*29d0*/  IMAD R42, R16, 0x5400, R141 ;  /* 0x00005400102a7824 */ /* 0x000fe200078e028d */
[----:B------:R-:W-:Y:S05]  /*29e0*/  YIELD ;  /* 0x0000000000007946 */ /* 0x000fea0003800000 */
[----:B------:R-:W-:Y:S01]  /*29f0*/  SHF.R.S32.HI R52, RZ, 0x1f, R53 ;  /* 0x0000001fff347819 */ /* 0x000fe20000011435 */
[-C--:B------:R-:W-:Y:S01]  /*2a00*/  IMAD R25, R135, R53.reuse, RZ ;  /* 0x0000003587197224 */ /* 0x080fe200078e02ff */
[----:B-1----:R-:W1:Y:S01]  /*2a10*/  LDC R126, c[0x0][0x3f4] ;  /* 0x0000fd00ff7e7b82 */ /* 0x002e620000000800 */
[----:B------:R-:W-:Y:S01]  /*2a20*/  IMAD.WIDE.U32 R128, R114, R53, RZ ;  /* 0x0000003572807225 */ /* 0x000fe200078e00ff */
[----:B------:R-:W-:Y:S03]  /*2a30*/  BSSY B0, `(.L_x_633) ;  /* 0x00007a8000007945 */ /* 0x000fe60003800000 */
[----:B------:R-:W-:Y:S01]  /*2a40*/  IMAD R25, R52, R114, R25 ;  /* 0x0000007234197224 */ /* 0x000fe200078e0219 */
[----:B------:R-:W-:-:S03]  /*2a50*/  IADD3 R41, P4, R6, R128, RZ ;  /* 0x0000008006297210 */ /* 0x000fc60007f9e0ff */
[----:B------:R-:W-:Y:S01]  /*2a60*/  IMAD.IADD R96, R129, 0x1, R25 ;  /* 0x0000000181607824 */ /* 0x000fe200078e0219 */
[----:B------:R-:W-:-:S03]  /*2a70*/  IADD3 R25, P2, P3, R6, R128, R140 ;  /* 0x0000008006197210 */ /* 0x000fc60007b5e08c */
[----:B------:R-:W-:Y:S01]  /*2a80*/  IMAD.X R44, R96, 0x1, R8, P4 ;  /* 0x00000001602c7824 */ /* 0x000fe200020e0608 */
[----:B------:R-:W-:Y:S02]  /*2a90*/  IADD3.X R46, R8, R96, R139, P2, P3 ;  /* 0x00000060082e7210 */ /* 0x000fe400017e648b */
[----:B------:R-:W-:Y:S02]  /*2aa0*/  ISETP.GT.AND P3, PT, R53, R134, PT ;  /* 0x000000863500720c */ /* 0x000fe40003f64270 */
[-C--:B0-----:R-:W-:Y:S02]  /*2ab0*/  LEA R48, P2, R25, R124.reuse, 0x1 ;  /* 0x0000007c19307211 */ /* 0x081fe400078408ff */
[----:B------:R-:W-:Y:S02]  /*2ac0*/  LEA R50, P4, R41, R124, 0x1 ;  /* 0x0000007c29327211 */ /* 0x000fe400078808ff */
[----:B------:R-:W-:Y:S01]  /*2ad0*/  LEA.HI.X R49, R25, R125, R46, 0x1, P2 ;  /* 0x0000007d19317211 */ /* 0x000fe200010f0c2e */
[----:B------:R-:W-:Y:S01]  /*2ae0*/  IMAD.MOV.U32 R25, RZ, RZ, R53 ;  /* 0x000000ffff197224 */ /* 0x000fe200078e0035 */
[----:B-1----:R-:W-:-:S02]  /*2af0*/  ISETP.GE.AND P2, PT, R126, 0x1, PT ;  /* 0x000000017e00780c */ /* 0x002fc40003f46270 */
[----:B------:R-:W-:Y:S01]  /*2b00*/  LEA.HI.X R51, R41, R125, R44, 0x1, P4 ;  /* 0x0000007d29337211 */ /* 0x000fe200020f0c2c */
[C---:B------:R-:W-:Y:S02]  /*2b10*/  VIADD R44, R42.reuse, 0x20 ;  /* 0x000000202a2c7836 */ /* 0x040fe40000000000 */
[C---:B------:R-:W-:Y:S02]  /*2b20*/  @P5 VIADD R44, R42.reuse, 0xffffffe0 ;  /* 0xffffffe02a2c5836 */ /* 0x040fe40000000000 */
[--C-:B------:R-:W-:Y:S02]  /*2b30*/  IMAD R41, R42, 0x2, R121.reuse ;  /* 0x000000022a297824 */ /* 0x100fe400078e0279 */
[----:B------:R-:W-:Y:S01]  /*2b40*/  IMAD R42, R44, 0x2, R121 ;  /* 0x000000022c2a7824 */ /* 0x000fe200078e0279 */
[----:B--2---:R-:W-:-:S04]  /*2b50*/  LOP3.LUT R43, R43, 0xfffffffd, RZ, 0xc0, !PT ;  /* 0xfffffffd2b2b7812 */ /* 0x004fc800078ec0ff */
[----:B------:R-:W-:-:S05]  /*2b60*/  @P3 LOP3.LUT R43, R43, 0x2, RZ, 0xfc, !PT ;  /* 0x000000022b2b3812 */ /* 0x000fca00078efcff */
[----:B------:R0:W-:Y:S01]  /*2b70*/  STL [R1+0x10], R43 ;  /* 0x0000102b01007387 */ /* 0x0001e20000100800 */
[----:B------:R-:W-:Y:S05]  /*2b80*/  @!P2 BRA `(.L_x_634) ;  /* 0x000000740068a947 */ /* 0x000fea0003800000 */
[----:B------:R-:W-:Y:S01]  /*2b90*/  ULDC.U8 UR4, c[0x0][0x410] ;  /* 0x0001040000047ab9 */ /* 0x000fe20000000000 */
[-C--:B0-----:R-:W-:Y:S01]  /*2ba0*/  IMAD R43, R136, R53.reuse, RZ ;  /* 0x00000035882b7224 */ /* 0x081fe200078e02ff */
[----:B------:R-:W-:Y:S01]  /*2bb0*/  ISETP.NE.AND P2, PT, RZ, UR4, PT ;  /* 0x00000004ff007c0c */ /* 0x000fe2000bf45270 */
[-C--:B------:R-:W-:Y:S02]  /*2bc0*/  IMAD R47, R138, R53.reuse, RZ ;  /* 0x000000358a2f7224 */ /* 0x080fe400078e02ff */
[C---:B------:R-:W-:Y:S02]  /*2bd0*/  IMAD R45, R52.reuse, R102, R43 ;  /* 0x00000066342d7224 */ /* 0x040fe400078e022b */
[----:B------:R-:W-:Y:S02]  /*2be0*/  IMAD R43, R25, -0x70, R24 ;  /* 0xffffff90192b7824 */ /* 0x000fe400078e0218 */
[----:B------:R-:W-:Y:S02]  /*2bf0*/  IMAD R47, R52, R108, R47 ;  /* 0x0000006c342f7224 */ /* 0x000fe400078e022f */
[----:B------:R-:W-:Y:S01]  /*2c00*/  IMAD.WIDE.U32 R94, R102, R53, RZ ;  /* 0x00000035665e7225 */ /* 0x000fe200078e00ff */
[----:B------:R-:W-:-:S03]  /*2c10*/  VIMNMX R43, R43, 0x70, PT ;  /* 0x000000702b2b7848 */ /* 0x000fc60003fe0100 */
[----:B------:R-:W-:-:S04]  /*2c20*/  IMAD.WIDE.U32 R92, R108, R53, RZ ;  /* 0x000000356c5c7225 */ /* 0x000fc800078e00ff */
[----:B------:R-:W-:Y:S02]  /*2c30*/  IMAD.IADD R100, R95, 0x1, R45 ;  /* 0x000000015f647824 */ /* 0x000fe400078e022d */
[----:B------:R-:W-:Y:S01]  /*2c40*/  IMAD.IADD R101, R93, 0x1, R47 ;  /* 0x000000015d657824 */ /* 0x000fe200078e022f */
[----:B------:R-:W-:Y:S06]  /*2c50*/  @!P2 BRA `(.L_x_635) ;  /* 0x0000003400c4a947 */ /* 0x000fec0003800000 */
[----:B------:R-:W-:Y:S01]  /*2c60*/  ISETP.GE.AND P3, PT, R17, R43, PT ;  /* 0x0000002b1100720c */ /* 0x000fe20003f66270 */
[----:B------:R-:W-:Y:S01]  /*2c70*/  BSSY B1, `(.L_x_636) ;  /* 0x0000037000017945 */ /* 0x000fe20003800000 */
        /* <DEDUP_REMOVED lines=13> */
[----:B------:R-:W-:Y:S06]  /*2d50*/  @P3 BRA `(.L_x_637) ;  /* 0x0000000000a03947 */ /* 0x000fec0003800000 */
[----:B------:R-:W-:Y:S01]  /*2d60*/  IADD3 R45, P2, R106, R94, RZ ;  /* 0x0000005e6a2d7210 */ /* 0x000fe20007f5e0ff */
[----:B------:R-:W-:Y:S01]  /*2d70*/  ULDC.64 UR4, c[0x0][0x3e8] ;  /* 0x0000fa0000047ab9 */ /* 0x000fe20000000a00 */
[----:B------:R-:W-:Y:S02]  /*2d80*/  CS2R R124, SRZ ;  /* 0x00000000007c7805 */ /* 0x000fe4000001ff00 */
[----:B------:R-:W-:Y:S01]  /*2d90*/  CS2R R128, SRZ ;  /* 0x0000000000807805 */ /* 0x000fe2000001ff00 */
[----:B------:R-:W-:Y:S01]  /*2da0*/  IMAD.X R46, R100, 0x1, R20, P2 ;  /* 0x00000001642e7824 */ /* 0x000fe200010e0614 */
[----:B------:R-:W-:-:S04]  /*2db0*/  LEA R44, P2, R45, UR4, 0x1 ;  /* 0x000000042d2c7c11 */ /* 0x000fc8000f8408ff */
[----:B------:R-:W-:Y:S01]  /*2dc0*/  LEA.HI.X R45, R45, UR5, R46, 0x1, P2 ;  /* 0x000000052d2d7c11 */ /* 0x000fe200090f0c2e */
[----:B------:R-:W-:Y:S01]  /*2dd0*/  ULDC.64 UR4, c[0x0][0x400] ;  /* 0x0001000000047ab9 */ /* 0x000fe20000000a00 */
[----:B------:R-:W-:-:S05]  /*2de0*/  IADD3 R47, P2, R112, R92, RZ ;  /* 0x0000005c702f7210 */ /* 0x000fca0007f5e0ff */
[----:B------:R-:W-:Y:S01]  /*2df0*/  IMAD.X R54, R101, 0x1, R14, P2 ;  /* 0x0000000165367824 */ /* 0x000fe200010e060e */
[----:B------:R-:W-:-:S04]  /*2e00*/  LEA R46, P2, R47, UR4, 0x1 ;  /* 0x000000042f2e7c11 */ /* 0x000fc8000f8408ff */
[----:B------:R-:W-:Y:S02]  /*2e10*/  LEA.HI.X R47, R47, UR5, R54, 0x1, P2 ;  /* 0x000000052f2f7c11 */ /* 0x000fe400090f0c36 */
[----:B------:R-:W-:Y:S02]  /*2e20*/  ISETP.GE.AND P2, PT, R22, R126, PT ;  /* 0x0000007e1600720c */ /* 0x000fe40003f46270 */
[----:B------:R-:W-:Y:S02]  /*2e30*/  CS2R R96, SRZ ;  /* 0x0000000000607805 */ /* 0x000fe4000001ff00 */
[----:B------:R-:W-:-:S09]  /*2e40*/  CS2R R98, SRZ ;  /* 0x0000000000627805 */ /* 0x000fd2000001ff00 */
[----:B------:R0:W5:Y:S04]  /*2e50*/  @!P2 LDG.E.64 R124, desc[UR60][R44.64] ;  /* 0x0000003c2c7ca981 */ /* 0x000168000c1e1b00 */
[----:B------:R0:W5:Y:S01]  /*2e60*/  @!P2 LDG.E.64 R128, desc[UR60][R46.64] ;  /* 0x0000003c2e80a981 */ /* 0x000162000c1e1b00 */
        /* <DEDUP_REMOVED lines=20> */
[----:B------:R-:W-:-:S13]  /*2fb0*/  ISETP.GE.AND P2, PT, R210, R126, PT ;  /* 0x0000007ed200720c */ /* 0x000fda0003f46270 */
[----:B------:R0:W5:Y:S04]  /*2fc0*/  @!P2 LDG.E.64 R76, desc[UR60][R44.64+0xa0] ;  /* 0x0000a03c2c4ca981 */ /* 0x000168000c1e1b00 */
[----:B------:R0:W5:Y:S02]  /*2fd0*/  @!P2 LDG.E.64 R78, desc[UR60][R46.64+0xa0] ;  /* 0x0000a03c2e4ea981 */ /* 0x000164000c1e1b00 */
.L_x_637:
[----:B------:R-:W-:Y:S05]  /*2fe0*/  BSYNC B1 ;  /* 0x0000000000017941 */ /* 0x000fea0003800000 */
.L_x_636:
        /* <DEDUP_REMOVED lines=12> */
[----:B-----5:R-:W-:Y:S01]  /*30b0*/  IMAD.MOV.U32 R130, RZ, RZ, R76 ;  /* 0x000000ffff827224 */ /* 0x020fe200078e004c */
[----:B------:R-:W-:Y:S01]  /*30c0*/  CS2R R74, SRZ ;  /* 0x00000000004a7805 */ /* 0x000fe2000001ff00 */
[----:B------:R-:W-:Y:S01]  /*30d0*/  IMAD.MOV.U32 R131, RZ, RZ, R77 ;  /* 0x000000ffff837224 */ /* 0x000fe200078e004d */
[----:B------:R-:W-:Y:S06]  /*30e0*/  @P4 BRA `(.L_x_639) ;  /* 0x0000000000a04947 */ /* 0x000fec0003800000 */
[----:B------:R-:W-:Y:S01]  /*30f0*/  IADD3 R94, P2, P5, R106, R94, R12 ;  /* 0x0000005e6a5e7210 */ /* 0x000fe20007d5e00c */
[----:B------:R-:W-:Y:S01]  /*3100*/  ULDC.64 UR4, c[0x0][0x3e8] ;  /* 0x0000fa0000047ab9 */ /* 0x000fe20000000a00 */
[----:B------:R-:W-:Y:S02]  /*3110*/  CS2R R72, SRZ ;  /* 0x0000000000487805 */ /* 0x000fe4000001ff00 */
[----:B------:R-:W-:Y:S02]  /*3120*/  CS2R R74, SRZ ;  /* 0x00000000004a7805 */ /* 0x000fe4000001ff00 */
[----:B0-----:R-:W-:Y:S02]  /*3130*/  IADD3.X R45, R20, R100, R11, P2, P5 ;  /* 0x00000064142d7210 */ /* 0x001fe400017ea40b */
[----:B------:R-:W-:-:S04]  /*3140*/  IADD3 R92, P2, P5, R112, R92, R10 ;  /* 0x0000005c705c7210 */ /* 0x000fc80007d5e00a */
[----:B------:R-:W-:Y:S02]  /*3150*/  IADD3.X R101, R14, R101, R9, P2, P5 ;  /* 0x000000650e657210 */ /* 0x000fe400017ea409 */
[----:B------:R-:W-:-:S04]  /*3160*/  LEA R44, P2, R94, UR4, 0x1 ;  /* 0x000000045e2c7c11 */ /* 0x000fc8000f8408ff */
[----:B------:R-:W-:Y:S01]  /*3170*/  LEA.HI.X R45, R94, UR5, R45, 0x1, P2 ;  /* 0x000000055e2d7c11 */ /* 0x000fe200090f0c2d */
[----:B------:R-:W-:Y:S02]  /*3180*/  ULDC.64 UR4, c[0x0][0x400] ;  /* 0x0001000000047ab9 */ /* 0x000fe40000000a00 */
        /* <DEDUP_REMOVED lines=30> */
.L_x_639:
[----:B------:R-:W-:Y:S05]  /*3370*/  BSYNC B1 ;  /* 0x0000000000017941 */ /* 0x000fea0003800000 */
.L_x_638:
[----:B01----:R-:W2:Y:S01]  /*3380*/  LDL R44, [R1+0x14] ;  /* 0x00001400012c7983 */ /* 0x003ea20000100800 */
[----:B------:R-:W-:Y:S01]  /*3390*/  IMAD.MOV.U32 R45, RZ, RZ, R81 ;  /* 0x000000ffff2d7224 */ /* 0x000fe200078e0051 */
[----:B------:R-:W-:Y:S01]  /*33a0*/  PRMT R163, R130, 0x5410, R131 ;  /* 0x0000541082a37816 */ /* 0x000fe20000000083 */
[----:B------:R-:W-:Y:S02]  /*33b0*/  IMAD.MOV.U32 R46, RZ, RZ, R84 ;  /* 0x000000ffff2e7224 */ /* 0x000fe400078e0054 */
[----:B------:R-:W-:Y:S01]  /*33c0*/  IMAD.MOV.U32 R47, RZ, RZ, R85 ;  /* 0x000000ffff2f7224 */ /* 0x000fe200078e0055 */
[----:B------:R-:W-:Y:S01]  /*33d0*/  PRMT R167, R45, 0x7610, R167 ;  /* 0x000076102da77816 */ /* 0x000fe200000000a7 */
[----:B------:R-:W-:Y:S01]  /*33e0*/  IMAD.MOV.U32 R45, RZ, RZ, R89 ;  /* 0x000000ffff2d7224 */ /* 0x000fe200078e0059 */
[----:B------:R-:W-:Y:S01]  /*33f0*/  PRMT R169, R46, 0x7610, R169 ;  /* 0x000076102ea97816 */ /* 0x000fe200000000a9 */
[----:B------:R-:W-:Y:S01]  /*3400*/  IMAD.MOV.U32 R46, RZ, RZ, R96 ;  /* 0x000000ffff2e7224 */ /* 0x000fe200078e0060 */
[----:B------:R-:W-:Y:S01]  /*3410*/  PRMT R170, R47, 0x7610, R170 ;  /* 0x000076102faa7816 */ /* 0x000fe200000000aa */
[----:B------:R-:W-:Y:S01]  /*3420*/  IMAD.MOV.U32 R47, RZ, RZ, R97 ;  /* 0x000000ffff2f7224 */ /* 0x000fe200078e0061 */
[----:B------:R-:W-:Y:S01]  /*3430*/  PRMT R171, R45, 0x7610, R171 ;  /* 0x000076102dab7816 */ /* 0x000fe200000000ab */
[----:B------:R-:W-:-:S03]  /*3440*/  IMAD.MOV.U32 R45, RZ, RZ, R125 ;  /* 0x000000ffff2d7224 */ /* 0x000fc600078e007d */
[----:B------:R-:W-:Y:S01]  /*3450*/  PRMT R169, R169, 0x5410, R47 ;  /* 0x00005410a9a97816 */ /* 0x000fe2000000002f */
[----:B------:R-:W-:Y:S01]  /*3460*/  IMAD.MOV.U32 R47, RZ, RZ, R79 ;  /* 0x000000ffff2f7224 */ /* 0x000fe200078e004f */
[----:B------:R-:W-:Y:S01]  /*3470*/  PRMT R132, R45, 0x7610, R132 ;  /* 0x000076102d847816 */ /* 0x000fe20000000084 */
[----:B------:R-:W-:-:S05]  /*3480*/  IMAD.MOV.U32 R45, RZ, RZ, R86 ;  /* 0x000000ffff2d7224 */ /* 0x000fca00078e0056 */
[----:B------:R-:W-:Y:S01]  /*3490*/  PRMT R170, R170, 0x5410, R45 ;  /* 0x00005410aaaa7816 */ /* 0x000fe2000000002d */
[----:B------:R-:W-:Y:S01]  /*34a0*/  IMAD.MOV.U32 R45, RZ, RZ, R91 ;  /* 0x000000ffff2d7224 */ /* 0x000fe200078e005b */
[----:B--2---:R-:W-:Y:S01]  /*34b0*/  R2UR UR4, R44 ;  /* 0x000000002c0472ca */ /* 0x004fe200000e0000 */
[----:B------:R-:W-:-:S05]  /*34c0*/  IMAD.MOV.U32 R44, RZ, RZ, R80 ;  /* 0x000000ffff2c7224 */ /* 0x000fca00078e0050 */
[----:B------:R-:W-:Y:S01]  /*34d0*/  PRMT R168, R44, 0x7610, R168 ;  /* 0x000076102ca87816 */ /* 0x000fe200000000a8 */
[----:B------:R-:W-:-:S03]  /*34e0*/  IMAD.MOV.U32 R44, RZ, RZ, R88 ;  /* 0x000000ffff2c7224 */ /* 0x000fc600078e0058 */
[----:B------:R-:W-:Y:S01]  /*34f0*/  PRMT R168, R168, 0x5410, R46 ;  /* 0x00005410a8a87816 */ /* 0x000fe2000000002e */
[----:B------:R-:W-:Y:S01]  /*3500*/  IMAD.MOV.U32 R46, RZ, RZ, R78 ;  /* 0x000000ffff2e7224 */ /* 0x000fe200078e004e */
[----:B------:R-:W-:Y:S01]  /*3510*/  PRMT R167, R167, 0x5410, R44 ;  /* 0x00005410a7a77816 */ /* 0x000fe2000000002c */
[----:B------:R-:W-:Y:S01]  /*3520*/  IMAD.MOV.U32 R44, RZ, RZ, R124 ;  /* 0x000000ffff2c7224 */ /* 0x000fe200078e007c */
[----:B------:R-:W-:Y:S02]  /*3530*/  UISETP.NE.AND UP0, UPT, UR4, 0x3, UPT ;  /* 0x000000030400788c */ /* 0x000fe4000bf05270 */
[----:B------:R-:W-:Y:S01]  /*3540*/  PRMT R164, R46, 0x5410, R47 ;  /* 0x000054102ea47816 */ /* 0x000fe2000000002f */
[----:B------:R-:W-:Y:S01]  /*3550*/  IMAD.MOV.U32 R47, RZ, RZ, R82 ;  /* 0x000000ffff2f7224 */ /* 0x000fe200078e0052 */
[----:B------:R-:W-:Y:S01]  /*3560*/  PRMT R130, R130, 0x5410, R44 ;  /* 0x0000541082827816 */ /* 0x000fe2000000002c */
[----:B------:R-:W-:Y:S01]  /*3570*/  IMAD.MOV.U32 R46, RZ, RZ, R83 ;  /* 0x000000ffff2e7224 */ /* 0x000fe200078e0053 */
[----:B------:R-:W-:Y:S01]  /*3580*/  PLOP3.LUT P2, PT, PT, PT, UP0, 0x80, 0x0 ;  /* 0x000000000000781c */ /* 0x000fe20003f4f008 */
[----:B------:R-:W-:-:S03]  /*3590*/  IMAD.MOV.U32 R44, RZ, RZ, R87 ;  /* 0x000000ffff2c7224 */ /* 0x000fc600078e0057 */
[----:B------:R-:W-:Y:S01]  /*35a0*/  PRMT R166, R46, 0x5410, R47 ;  /* 0x000054102ea67816 */ /* 0x000fe2000000002f */
[----:B------:R-:W-:Y:S01]  /*35b0*/  IMAD.MOV.U32 R47, RZ, RZ, R99 ;  /* 0x000000ffff2f7224 */ /* 0x000fe200078e0063 */
[----:B------:R-:W-:Y:S01]  /*35c0*/  PRMT R172, R44, 0x7610, R172 ;  /* 0x000076102cac7816 */ /* 0x000fe200000000ac */
[----:B------:R-:W-:Y:S02]  /*35d0*/  IMAD.MOV.U32 R44, RZ, RZ, R90 ;  /* 0x000000ffff2c7224 */ /* 0x000fe400078e005a */
[----:B------:R-:W-:Y:S01]  /*35e0*/  IMAD.MOV.U32 R46, RZ, RZ, R98 ;  /* 0x000000ffff2e7224 */ /* 0x000fe200078e0062 */
[----:B------:R-:W-:Y:S01]  /*35f0*/  PRMT R173, R45, 0x5410, R47 ;  /* 0x000054102dad7816 */ /* 0x000fe2000000002f */
[----:B------:R-:W-:Y:S01]  /*3600*/  IMAD.MOV.U32 R45, RZ, RZ, R128 ;  /* 0x000000ffff2d7224 */ /* 0x000fe200078e0080 */
[----:B------:R-:W-:Y:S01]  /*3610*/  PRMT R171, R171, 0x5410, R44 ;  /* 0x00005410abab7816 */ /* 0x000fe2000000002c */
[----:B-----5:R-:W-:Y:S01]  /*3620*/  IMAD.MOV.U32 R47, RZ, RZ, R52 ;  /* 0x000000ffff2f7224 */ /* 0x020fe200078e0034 */
[----:B------:R-:W-:Y:S01]  /*3630*/  PRMT R172, R172, 0x5410, R46 ;  /* 0x00005410acac7816 */ /* 0x000fe2000000002e */
[----:B------:R-:W-:Y:S01]  /*3640*/  IMAD.MOV.U32 R44, RZ, RZ, R53 ;  /* 0x000000ffff2c7224 */ /* 0x000fe200078e0035 */
[----:B------:R-:W-:Y:S01]  /*3650*/  PRMT R130, R45, 0x7610, R130 ;  /* 0x000076102d827816 */ /* 0x000fe20000000082 */
[----:B------:R-:W-:-:S02]  /*3660*/  IMAD.MOV.U32 R46, RZ, RZ, R129 ;  /* 0x000000ffff2e7224 */ /* 0x000fc400078e0081 */
[----:B------:R-:W-:Y:S01]  /*3670*/  IMAD.MOV.U32 R45, RZ, RZ, R60 ;  /* 0x000000ffff2d7224 */ /* 0x000fe200078e003c */
[----:B------:R-:W-:Y:S01]  /*3680*/  PRMT R92, R47, 0x5410, R44 ;  /* 0x000054102f5c7816 */ /* 0x000fe2000000002c */
[----:B------:R-:W-:Y:S01]  /*3690*/  IMAD.MOV.U32 R44, RZ, RZ, R61 ;  /* 0x000000ffff2c7224 */ /* 0x000fe200078e003d */
[----:B------:R-:W-:Y:S01]  /*36a0*/  PRMT R132, R132, 0x5410, R46 ;  /* 0x0000541084847816 */ /* 0x000fe2000000002e */
[----:B------:R-:W-:Y:S02]  /*36b0*/  IMAD.MOV.U32 R47, RZ, RZ, R56 ;  /* 0x000000ffff2f7224 */ /* 0x000fe400078e0038 */
[----:B------:R-:W-:Y:S01]  /*36c0*/  IMAD.MOV.U32 R46, RZ, RZ, R57 ;  /* 0x000000ffff2e7224 */ /* 0x000fe200078e0039 */
[----:B------:R-:W-:Y:S01]  /*36d0*/  PRMT R151, R45, 0x5410, R44 ;  /* 0x000054102d977816 */ /* 0x000fe2000000002c */
[----:B------:R-:W-:Y:S02]  /*36e0*/  IMAD.MOV.U32 R45, RZ, RZ, R68 ;  /* 0x000000ffff2d7224 */ /* 0x000fe400078e0044 */
[----:B------:R-:W-:Y:S01]  /*36f0*/  IMAD.MOV.U32 R44, RZ, RZ, R69 ;  /* 0x000000ffff2c7224 */ /* 0x000fe200078e0045 */
[----:B------:R-:W-:Y:S01]  /*3700*/  PRMT R148, R46, 0x5410, R47 ;  /* 0x000054102e947816 */ /* 0x000fe2000000002f */
[----:B------:R-:W-:Y:S01]  /*3710*/  IMAD.MOV.U32 R46, RZ, RZ, R65 ;  /* 0x000000ffff2e7224 */ /* 0x000fe200078e0041 */
[----:B------:R-:W-:-:S02]  /*3720*/  MOV R47, R64 ;  /* 0x00000040002f7202 */ /* 0x000fc40000000f00 */
[----:B------:R-:W-:Y:S01]  /*3730*/  PRMT R160, R45, 0x5410, R44 ;  /* 0x000054102da07816 */ /* 0x000fe2000000002c */
[----:B------:R-:W-:Y:S01]  /*3740*/  IMAD.MOV.U32 R45, RZ, RZ, R54 ;  /* 0x000000ffff2d7224 */ /* 0x000fe200078e0036 */
[----:B------:R-:W-:Y:S01]  /*3750*/  PRMT R158, R47, 0x5410, R46 ;  /* 0x000054102f9e7816 */ /* 0x000fe2000000002e */
[----:B------:R-:W-:Y:S02]  /*3760*/  IMAD.MOV.U32 R44, RZ, RZ, R55 ;  /* 0x000000ffff2c7224 */ /* 0x000fe400078e0037 */
[----:B------:R-:W-:Y:S02]  /*3770*/  IMAD.MOV.U32 R47, RZ, RZ, R72 ;  /* 0x000000ffff2f7224 */ /* 0x000fe400078e0048 */
[----:B------:R-:W-:Y:S01]  /*3780*/  IMAD.MOV.U32 R46, RZ, RZ, R73 ;  /* 0x000000ffff2e7224 */ /* 0x000fe200078e0049 */
[----:B------:R-:W-:Y:S01]  /*3790*/  PRMT R93, R45, 0x5410, R44 ;  /* 0x000054102d5d7816 */ /* 0x000fe2000000002c */
[----:B------:R-:W-:Y:S01]  /*37a0*/  IMAD.MOV.U32 R45, RZ, RZ, R62 ;  /* 0x000000ffff2d7224 */ /* 0x000fe200078e003e */
[----:B------:R-:W-:Y:S01]  /*37b0*/  PRMT R161, R161, 0x5410, R47 ;  /* 0x00005410a1a17816 */ /* 0x000fe2000000002f */
[----:B------:R-:W-:Y:S01]  /*37c0*/  IMAD.MOV.U32 R44, RZ, RZ, R63 ;  /* 0x000000ffff2c7224 */ /* 0x000fe200078e003f */
[----:B------:R-:W-:Y:S01]  /*37d0*/  PRMT R162, R46, 0x7610, R162 ;  /* 0x000076102ea27816 */ /* 0x000fe200000000a2 */
[----:B------:R-:W-:-:S02]  /*37e0*/  IMAD.MOV.U32 R47, RZ, RZ, R58 ;  /* 0x000000ffff2f7224 */ /* 0x000fc400078e003a */
        /* <DEDUP_REMOVED lines=11> */
[----:B------:R-:W-:-:S04]  /*38a0*/  PRMT R159, R47, 0x5410, R46 ;  /* 0x000054102f9f7816 */ /* 0x000fc8000000002e */
[----:B------:R-:W-:Y:S01]  /*38b0*/  PRMT R165, R44, 0x5410, R45 ;  /* 0x000054102ca57816 */ /* 0x000fe2000000002d */
[----:B------:R-:W-:Y:S06]  /*38c0*/  @!P2 BRA `(.L_x_640) ;  /* 0x000000000004a947 */ /* 0x000fec0003800000 */
[----:B------:R-:W-:Y:S01]  /*38d0*/  BPT.TRAP 0x1 ;  /* 0x000000040000795c */ /* 0x000fe20000300000 */
.L_x_640:
[----:B------:R-:W-:Y:S01]  /*38e0*/  IMAD R100, R16, 0x8, R2 ;  /* 0x0000000810647824 */ /* 0x000fe200078e0202 */
[----:B------:R-:W-:Y:S01]  /*38f0*/  SHF.L.U32 R101, R204, 0x1f, RZ ;  /* 0x0000001fcc657819 */ /* 0x000fe200000006ff */
[----:B------:R-:W-:Y:S03]  /*3900*/  BSSY B1, `(.L_x_641) ;  /* 0x0000003000017945 */ /* 0x000fe60003800000 */
[----:B------:R-:W0:Y:S02]  /*3910*/  SYNCS.PHASECHK.TRANS64.TRYWAIT P5, [R100+URZ+0x36890], R101 ;  /* 0x03689065640075a7 */ /* 0x000e2400080a017f */
[----:B0-----:R-:W-:Y:S05]  /*3920*/  @!P5 BRA `(.L_x_642) ;  /* 0x000002380024d947 */ /* 0x001fea0003800000 */
.L_x_996:
[----:B------:R-:W-:Y:S05]  /*3930*/  BSYNC B1 ;  /* 0x0000000000017941 */ /* 0x000fea0003800000 */
.L_x_641:
[----:B------:R-:W-:Y:S04]  /*3940*/  BSSY B1, `(.L_x_643) ;  /* 0x0000153000017945 */ /* 0x000fe80003800000 */
[----:B------:R-:W-:Y:S05]  /*3950*/  @P3 BRA `(.L_x_644) ;  /* 0x0000001400443947 */ /* 0x000fea0003800000 */
[----:B------:R-:W-:Y:S01]  /*3960*/  ISETP.NE.AND P3, PT, R31, RZ, PT ;  /* 0x000000ff1f00720c */ /* 0x000fe20003f65270 */
[----:B------:R-:W-:-:S12]  /*3970*/  BSSY B2, `(.L_x_645) ;  /* 0x0000037000027945 */ /* 0x000fd80003800000 */
[----:B------:R-:W-:Y:S05]  /*3980*/  @!P3 BRA `(.L_x_646) ;  /* 0x0000000000d4b947 */ /* 0x000fea0003800000 */
[----:B------:R1:W2:Y:S01]  /*3990*/  LDS.128 R44, [R41+0x21000] ;  /* 0x02100000292c7984 */ /* 0x0002a20000000c00 */
[----:B------:R-:W-:Y:S01]  /*39a0*/  ISETP.GE.AND P3, PT, R22, R126, PT ;  /* 0x0000007e1600720c */ /* 0x000fe20003f66270 */
[----:B------:R-:W-:-:S12]  /*39b0*/  BSSY B3, `(.L_x_647) ;  /* 0x0000031000037945 */ /* 0x000fd80003800000 */
[----:B-1----:R-:W-:Y:S05]  /*39c0*/  @P3 BRA `(.L_x_648) ;  /* 0x0000000000bc3947 */ /* 0x002fea0003800000 */
[----:B------:R-:W-:Y:S02]  /*39d0*/  SHF.R.U64 R95, R128, 0x10, R129 ;  /* 0x00000010805f7819 */ /* 0x000fe40000001281 */
[----:B------:R-:W-:Y:S01]  /*39e0*/  SHF.R.U64 R94, R124, 0x10, R125 ;  /* 0x000000107c5e7819 */ /* 0x000fe2000000127d */
[C---:B--2---:R-:W-:Y:S01]  /*39f0*/  IMAD.U32 R124, R45.reuse, 0x10000, RZ ;  /* 0x000100002d7c7824 */ /* 0x044fe200078e00ff */
[C---:B------:R-:W-:Y:S02]  /*3a00*/  PRMT R95, R130.reuse, 0x5410, R95 ;  /* 0x00005410825f7816 */ /* 0x040fe4000000005f */
[----:B------:R-:W-:Y:S02]  /*3a10*/  PRMT R94, R130, 0x5432, R94 ;  /* 0x00005432825e7816 */ /* 0x000fe4000000005e */
[----:B------:R-:W-:Y:S02]  /*3a20*/  SHF.R.U32.HI R128, RZ, 0x10, R129 ;  /* 0x00000010ff807819 */ /* 0x000fe40000011681 */
[----:B------:R-:W-:-:S02]  /*3a30*/  LOP3.LUT R130, R45, 0xffff0000, RZ, 0xc0, !PT ;  /* 0xffff00002d827812 */ /* 0x000fc400078ec0ff */
[C---:B------:R-:W-:Y:S01]  /*3a40*/  LOP3.LUT R129, R95.reuse, 0xffff0000, RZ, 0xc0, !PT ;  /* 0xffff00005f817812 */ /* 0x040fe200078ec0ff */
[----:B------:R-:W-:Y:S01]  /*3a50*/  IMAD.U32 R95, R95, 0x10000, RZ ;  /* 0x000100005f5f7824 */ /* 0x000fe200078e00ff */
[C---:B------:R-:W-:Y:S01]  /*3a60*/  LOP3.LUT R131, R94.reuse, 0xffff0000, RZ, 0xc0, !PT ;  /* 0xffff00005e837812 */ /* 0x040fe200078ec0ff */
[----:B------:R-:W-:Y:S01]  /*3a70*/  IMAD.U32 R94, R94, 0x10000, RZ ;  /* 0x000100005e5e7824 */ /* 0x000fe200078e00ff */
[----:B------:R-:W-:Y:S01]  /*3a80*/  SHF.R.U32.HI R125, RZ, 0x10, R125 ;  /* 0x00000010ff7d7819 */ /* 0x000fe2000001167d */
[----:B------:R-:W-:Y:S01]  /*3a90*/  FMUL.FTZ R45, R130, R129 ;  /* 0x00000081822d7220 */ /* 0x000fe20000410000 */
[----:B------:R-:W-:Y:S01]  /*3aa0*/  PRMT R128, R132, 0x5432, R128 ;  /* 0x0000543284807816 */ /* 0x000fe20000000080 */
[-C--:B------:R-:W-:Y:S01]  /*3ab0*/  FMUL.FTZ R130, R130, R131.reuse ;  /* 0x0000008382827220 */ /* 0x080fe20000410000 */
[----:B------:R-:W-:Y:S01]  /*3ac0*/  PRMT R125, R132, 0x5410, R125 ;  /* 0x00005410847d7816 */ /* 0x000fe2000000007d */
[----:B------:R-:W-:Y:S01]  /*3ad0*/  FFMA.FTZ R45, R124, R131, -R45 ;  /* 0x000000837c2d7223 */ /* 0x000fe2000001082d */
[----:B------:R-:W-:Y:S01]  /*3ae0*/  LOP3.LUT R132, R46, 0xffff0000, RZ, 0xc0, !PT ;  /* 0xffff00002e847812 */ /* 0x000fe200078ec0ff */
[----:B------:R-:W-:Y:S01]  /*3af0*/  FFMA.FTZ R124, R124, R129, R130 ;  /* 0x000000817c7c7223 */ /* 0x000fe20000010082 */
[C---:B------:R-:W-:Y:S01]  /*3b00*/  IMAD.U32 R129, R128.reuse, 0x10000, RZ ;  /* 0x0001000080817824 */ /* 0x040fe200078e00ff */
[----:B------:R-:W-:Y:S01]  /*3b10*/  LOP3.LUT R128, R128, 0xffff0000, RZ, 0xc0, !PT ;  /* 0xffff000080807812 */ /* 0x000fe200078ec0ff */
[C---:B------:R-:W-:Y:S01]  /*3b20*/  IMAD.U32 R130, R125.reuse, 0x10000, RZ ;  /* 0x000100007d827824 */ /* 0x040fe200078e00ff */
[----:B------:R-:W-:Y:S01]  /*3b30*/  LOP3.LUT R125, R125, 0xffff0000, RZ, 0xc0, !PT ;  /* 0xffff00007d7d7812 */ /* 0x000fe200078ec0ff */
[----:B------:R-:W-:Y:S01]  /*3b40*/  FMUL.FTZ R131, R132, R129 ;  /* 0x0000008184837220 */ /* 0x000fe20000410000 */
[----:B------:R-:W-:-:S02]  /*3b50*/  IMAD.U32 R46, R46, 0x10000, RZ ;  /* 0x000100002e2e7824 */ /* 0x000fc400078e00ff */
[-C--:B------:R-:W-:Y:S01]  /*3b60*/  FMUL.FTZ R132, R132, R130.reuse ;  /* 0x0000008284847220 */ /* 0x080fe20000410000 */
[----:B------:R-:W-:Y:S01]  /*3b70*/  F2FP.BF16.F32.PACK_AB R45, R124, R45 ;  /* 0x0000002d7c2d723e */ /* 0x000fe200000010ff */
[C---:B------:R-:W-:Y:S02]  /*3b80*/  FFMA.FTZ R131, R46.reuse, R130, -R131 ;  /* 0x000000822e837223 */ /* 0x040fe40000010883 */
[----:B------:R-:W-:Y:S01]  /*3b90*/  FFMA.FTZ R132, R46, R129, R132 ;  /* 0x000000812e847223 */ /* 0x000fe20000010084 */
[C---:B------:R-:W-:Y:S01]  /*3ba0*/  LOP3.LUT R46, R47.reuse, 0xffff0000, RZ, 0xc0, !PT ;  /* 0xffff00002f2e7812 */ /* 0x040fe200078ec0ff */
[----:B------:R-:W-:-:S03]  /*3bb0*/  IMAD.U32 R47, R47, 0x10000, RZ ;  /* 0x000100002f2f7824 */ /* 0x000fc600078e00ff */
[----:B------:R-:W-:Y:S01]  /*3bc0*/  F2FP.BF16.F32.PACK_AB R131, R132, R131 ;  /* 0x000000838483723e */ /* 0x000fe200000010ff */
[C---:B------:R-:W-:Y:S01]  /*3bd0*/  FMUL.FTZ R129, R46.reuse, R128 ;  /* 0x000000802e817220 */ /* 0x040fe20000410000 */
[----:B------:R-:W-:-:S03]  /*3be0*/  FMUL.FTZ R46, R46, R125 ;  /* 0x0000007d2e2e7220 */ /* 0x000fc60000410000 */
[C---:B------:R-:W-:Y:S01]  /*3bf0*/  FFMA.FTZ R129, R47.reuse, R125, -R129 ;  /* 0x0000007d2f817223 */ /* 0x040fe20000010881 */
[----:B------:R-:W-:Y:S01]  /*3c00*/  FFMA.FTZ R46, R47, R128, R46 ;  /* 0x000000802f2e7223 */ /* 0x000fe2000001002e */
[C---:B------:R-:W-:Y:S01]  /*3c10*/  LOP3.LUT R47, R44.reuse, 0xffff0000, RZ, 0xc0, !PT ;  /* 0xffff00002c2f7812 */ /* 0x040fe200078ec0ff */
[----:B------:R-:W-:-:S03]  /*3c20*/  IMAD.U32 R44, R44, 0x10000, RZ ;  /* 0x000100002c2c7824 */ /* 0x000fc600078e00ff */
[----:B------:R-:W-:Y:S01]  /*3c30*/  F2FP.BF16.F32.PACK_AB R46, R46, R129 ;  /* 0x000000812e2e723e */ /* 0x000fe200000010ff */
[C---:B------:R-:W-:Y:S01]  /*3c40*/  FMUL.FTZ R125, R47.reuse, R95 ;  /* 0x0000005f2f7d7220 */ /* 0x040fe20000410000 */
[----:B------:R-:W-:-:S03]  /*3c50*/  FMUL.FTZ R47, R47, R94 ;  /* 0x0000005e2f2f7220 */ /* 0x000fc60000410000 */
[C---:B------:R-:W-:Y:S01]  /*3c60*/  FFMA.FTZ R125, R44.reuse, R94, -R125 ;  /* 0x0000005e2c7d7223 */ /* 0x040fe2000001087d */
[----:B------:R-:W-:-:S05]  /*3c70*/  FFMA.FTZ R47, R44, R95, R47 ;  /* 0x0000005f2c2f7223 */ /* 0x000fca000001002f */
[----:B------:R-:W-:Y:S01]  /*3c80*/  F2FP.BF16.F32.PACK_AB R125, R47, R125 ;  /* 0x0000007d2f7d723e */ /* 0x000fe200000010ff */
[----:B------:R-:W-:Y:S02]  /*3c90*/  IMAD.MOV.U32 R47, RZ, RZ, R46 ;  /* 0x000000ffff2f7224 */ /* 0x000fe400078e002e */
[----:B------:R-:W-:Y:S02]  /*3ca0*/  IMAD.MOV.U32 R46, RZ, RZ, R131 ;  /* 0x000000ffff2e7224 */ /* 0x000fe400078e0083 */
[----:B------:R-:W-:-:S07]  /*3cb0*/  IMAD.MOV.U32 R44, RZ, RZ, R125 ;  /* 0x000000ffff2c7224 */ /* 0x000fce00078e007d */
.L_x_648:
[----:B------:R-:W-:Y:S05]  /*3cc0*/  BSYNC B3 ;  /* 0x0000000000037941 */ /* 0x000fea0003800000 */
.L_x_647:
[----:B--2---:R1:W-:Y:S02]  /*3cd0*/  STG.E.128 desc[UR60][R50.64], R44 ;  /* 0x0000002c32007986 */ /* 0x0043e4000c101d3c */
.L_x_646:
[----:B------:R-:W-:Y:S05]  /*3ce0*/  BSYNC B2 ;  /* 0x0000000000027941 */ /* 0x000fea0003800000 */
.L_x_645:
[----:B------:R-:W-:Y:S01]  /*3cf0*/  ISETP.NE.AND P3, PT, R35, RZ, PT ;  /* 0x000000ff2300720c */ /* 0x000fe20003f65270 */
[----:B------:R-:W-:-:S12]  /*3d00*/  BSSY B2, `(.L_x_649) ;  /* 0x0000038000027945 */ /* 0x000fd80003800000 */
[----:B------:R-:W-:Y:S05]  /*3d10*/  @!P3 BRA `(.L_x_650) ;  /* 0x0000000000d8b947 */ /* 0x000fea0003800000 */
[----:B-1----:R1:W2:Y:S01]  /*3d20*/  LDS.128 R44, [R42+0x21000] ;  /* 0x021000002a2c7984 */ /* 0x0022a20000000c00 */
[----:B------:R-:W-:Y:S01]  /*3d30*/  ISETP.GE.AND P3, PT, R207, R126, PT ;  /* 0x0000007ecf00720c */ /* 0x000fe20003f66270 */
[----:B------:R-:W-:-:S12]  /*3d40*/  BSSY B3, `(.L_x_651) ;  /* 0x0000032000037945 */ /* 0x000fd80003800000 */
[----:B-1----:R-:W-:Y:S05]  /*3d50*/  @P3 BRA `(.L_x_652) ;  /* 0x0000000000c03947 */ /* 0x002fea0003800000 */
[----:B------:R-:W-:Y:S01]  /*3d60*/  SHF.R.U64 R94, R98, 0x10, R99 ;  /* 0x00000010625e7819 */ /* 0x000fe20000001263 */
[----:B--2---:R-:W-:Y:S01]  /*3d70*/  IMAD.U32 R95, R45, 0x10000, RZ ;  /* 0x000100002d5f7824 */ /* 0x004fe200078e00ff */
[----:B------:R-:W-:Y:S02]  /*3d80*/  SHF.R.U64 R96, R96, 0x10, R97 ;  /* 0x0000001060607819 */ /* 0x000fe40000001261 */
[----:B------:R-:W-:Y:S02]  /*3d90*/  PRMT R94, R172, 0x5432, R94 ;  /* 0x00005432ac5e7816 */ /* 0x000fe4000000005e */
[----:B------:R-:W-:Y:S02]  /*3da0*/  PRMT R96, R168, 0x5432, R96 ;  /* 0x00005432a8607816 */ /* 0x000fe40000000060 */
[----:B------:R-:W-:Y:S02]  /*3db0*/  SHF.R.U32.HI R98, RZ, 0x10, R99 ;  /* 0x00000010ff627819 */ /* 0x000fe40000011663 */
[----:B------:R-:W-:-:S02]  /*3dc0*/  SHF.R.U32.HI R124, RZ, 0x10, R97 ;  /* 0x00000010ff7c7819 */ /* 0x000fc40000011661 */
[----:B------:R-:W-:Y:S02]  /*3dd0*/  LOP3.LUT R128, R45, 0xffff0000, RZ, 0xc0, !PT ;  /* 0xffff00002d807812 */ /* 0x000fe400078ec0ff */
[C---:B------:R-:W-:Y:S01]  /*3de0*/  LOP3.LUT R99, R94.reuse, 0xffff0000, RZ, 0xc0, !PT ;  /* 0xffff00005e637812 */ /* 0x040fe200078ec0ff */
[----:B------:R-:W-:Y:S01]  /*3df0*/  IMAD.U32 R94, R94, 0x10000, RZ ;  /* 0x000100005e5e7824 */ /* 0x000fe200078e00ff */
[C---:B------:R-:W-:Y:S01]  /*3e00*/  LOP3.LUT R97, R96.reuse, 0xffff0000, RZ, 0xc0, !PT ;  /* 0xffff000060617812 */ /* 0x040fe200078ec0ff */
[----:B------:R-:W-:Y:S01]  /*3e10*/  IMAD.U32 R96, R96, 0x10000, RZ ;  /* 0x0001000060607824 */ /* 0x000fe200078e00ff */
[----:B------:R-:W-:Y:S01]  /*3e20*/  PRMT R98, R173, 0x5432, R98 ;  /* 0x00005432ad627816 */ /* 0x000fe20000000062 */
[C---:B------:R-:W-:Y:S02]  /*3e30*/  FMUL.FTZ R125, R128.reuse, R99 ;  /* 0x00000063807d7220 */ /* 0x040fe40000410000 */
[-C--:B------:R-:W-:Y:S01]  /*3e40*/  FMUL.FTZ R45, R128, R97.reuse ;  /* 0x00000061802d7220 */ /* 0x080fe20000410000 */
[C---:B------:R-:W-:Y:S01]  /*3e50*/  LOP3.LUT R128, R46.reuse, 0xffff0000, RZ, 0xc0, !PT ;  /* 0xffff00002e807812 */ /* 0x040fe200078ec0ff */
[----:B------:R-:W-:Y:S01]  /*3e60*/  FFMA.FTZ R97, R95, R97, -R125 ;  /* 0x000000615f617223 */ /* 0x000fe2000001087d */
[----:B------:R-:W-:-:S02]  /*3e70*/  IMAD.U32 R46, R46, 0x10000, RZ ;  /* 0x000100002e2e7824 */ /* 0x000fc400078e00ff */
[----:B------:R-:W-:Y:S01]  /*3e80*/  FFMA.FTZ R95, R95, R99, R45 ;  /* 0x000000635f5f7223 */ /* 0x000fe2000001002d */
[----:B------:R-:W-:Y:S01]  /*3e90*/  PRMT R45, R169, 0x5432, R124 ;  /* 0x00005432a92d7816 */ /* 0x000fe2000000007c */
[C---:B------:R-:W-:Y:S01]  /*3ea0*/  IMAD.U32 R99, R98.reuse, 0x10000, RZ ;  /* 0x0001000062637824 */ /* 0x040fe200078e00ff */
[----:B------:R-:W-:Y:S02]  /*3eb0*/  LOP3.LUT R98, R98, 0xffff0000, RZ, 0xc0, !PT ;  /* 0xffff000062627812 */ /* 0x000fe400078ec0ff */
[----:B------:R-:W-:Y:S01]  /*3ec0*/  F2FP.BF16.F32.PACK_AB R95, R95, R97 ;  /* 0x000000615f5f723e */ /* 0x000fe200000010ff */
[C---:B------:R-:W-:Y:S02]  /*3ed0*/  IMAD.U32 R124, R45.reuse, 0x10000, RZ ;  /* 0x000100002d7c7824 */ /* 0x040fe400078e00ff */
[C---:B------:R-:W-:Y:S01]  /*3ee0*/  FMUL.FTZ R125, R128.reuse, R99 ;  /* 0x00000063807d7220 */ /* 0x040fe20000410000 */
[----:B------:R-:W-:Y:S01]  /*3ef0*/  LOP3.LUT R45, R45, 0xffff0000, RZ, 0xc0, !PT ;  /* 0xffff00002d2d7812 */ /* 0x000fe200078ec0ff */
[----:B------:R-:W-:-:S02]  /*3f00*/  FMUL.FTZ R128, R128, R124 ;  /* 0x0000007c80807220 */ /* 0x000fc40000410000 */
        /* <DEDUP_REMOVED lines=8> */
[C---:B------:R-:W-:Y:S01]  /*3f90*/  LOP3.LUT R45, R44.reuse, 0xffff0000, RZ, 0xc0, !PT ;  /* 0xffff00002c2d7812 */ /* 0x040fe200078ec0ff */
[----:B------:R-:W-:Y:S01]  /*3fa0*/  FFMA.FTZ R46, R47, R98, R46 ;  /* 0x000000622f2e7223 */ /* 0x000fe2000001002e */
[----:B------:R-:W-:-:S03]  /*3fb0*/  IMAD.U32 R44, R44, 0x10000, RZ ;  /* 0x000100002c2c7824 */ /* 0x000fc600078e00ff */
[C---:B------:R-:W-:Y:S01]  /*3fc0*/  FMUL.FTZ R47, R45.reuse, R94 ;  /* 0x0000005e2d2f7220 */ /* 0x040fe20000410000 */
[-C--:B------:R-:W-:Y:S01]  /*3fd0*/  FMUL.FTZ R45, R45, R96.reuse ;  /* 0x000000602d2d7220 */ /* 0x080fe20000410000 */
[----:B------:R-:W-:Y:S02]  /*3fe0*/  F2FP.BF16.F32.PACK_AB R46, R46, R99 ;  /* 0x000000632e2e723e */ /* 0x000fe400000010ff */
[C---:B------:R-:W-:Y:S01]  /*3ff0*/  FFMA.FTZ R47, R44.reuse, R96, -R47 ;  /* 0x000000602c2f7223 */ /* 0x040fe2000001082f */
[----:B------:R-:W-:-:S05]  /*4000*/  FFMA.FTZ R45, R44, R94, R45 ;  /* 0x0000005e2c2d7223 */ /* 0x000fca000001002d */
[----:B------:R-:W-:Y:S01]  /*4010*/  F2FP.BF16.F32.PACK_AB R45, R45, R47 ;  /* 0x0000002f2d2d723e */ /* 0x000fe200000010ff */
[----:B------:R-:W-:Y:S02]  /*4020*/  IMAD.MOV.U32 R47, RZ, RZ, R46 ;  /* 0x000000ffff2f7224 */ /* 0x000fe400078e002e */
[----:B------:R-:W-:Y:S02]  /*4030*/  IMAD.MOV.U32 R46, RZ, RZ, R125 ;  /* 0x000000ffff2e7224 */ /* 0x000fe400078e007d */
[----:B------:R-:W-:Y:S02]  /*4040*/  IMAD.MOV.U32 R44, RZ, RZ, R45 ;  /* 0x000000ffff2c7224 */ /* 0x000fe400078e002d */
[----:B------:R-:W-:-:S07]  /*4050*/  IMAD.MOV.U32 R45, RZ, RZ, R95 ;  /* 0x000000ffff2d7224 */ /* 0x000fce00078e005f */
.L_x_652:
[----:B------:R-:W-:Y:S05]  /*4060*/  BSYNC B3 ;  /* 0x0000000000037941 */ /* 0x000fea0003800000 */
.L_x_651:
[----:B--2---:R2:W-:Y:S02]  /*4070*/  STG.E.128 desc[UR60][R50.64+0x40], R44 ;  /* 0x0000402c32007986 */ /* 0x0045e4000c101d3c */
.L_x_650:
[----:B------:R-:W-:Y:S05]  /*4080*/  BSYNC B2 ;  /* 0x0000000000027941 */ /* 0x000fea0003800000 */
.L_x_649:
[----:B------:R-:W-:Y:S01]  /*4090*/  ISETP.NE.AND P3, PT, R36, RZ, PT ;  /* 0x000000ff2400720c */ /* 0x000fe20003f65270 */
[----:B------:R-:W-:-:S12]  /*40a0*/  BSSY B2, `(.L_x_653) ;  /* 0x0000036000027945 */ /* 0x000fd80003800000 */
[----:B------:R-:W-:Y:S05]  /*40b0*/  @!P3 BRA `(.L_x_654) ;  /* 0x0000000000d0b947 */ /* 0x000fea0003800000 */
[----:B-12---:R1:W2:Y:S01]  /*40c0*/  LDS.128 R44, [R41+0x24800] ;  /* 0x02480000292c7984 */ /* 0x0062a20000000c00 */
[----:B------:R-:W-:Y:S01]  /*40d0*/  ISETP.GE.AND P3, PT, R206, R126, PT ;  /* 0x0000007ece00720c */ /* 0x000fe20003f66270 */
[----:B------:R-:W-:-:S12]  /*40e0*/  BSSY B3, `(.L_x_655) ;  /* 0x0000030000037945 */ /* 0x000fd80003800000 */
[----:B-1----:R-:W-:Y:S05]  /*40f0*/  @P3 BRA `(.L_x_656) ;  /* 0x0000000000b83947 */ /* 0x002fea0003800000 */
[----:B------:R-:W-:Y:S02]  /*4100*/  SHF.R.U64 R96, R90, 0x10, R91 ;  /* 0x000000105a607819 */ /* 0x000fe4000000125b */
[----:B------:R-:W-:Y:S02]  /*4110*/  SHF.R.U64 R94, R88, 0x10, R89 ;  /* 0x00000010585e7819 */ /* 0x000fe40000001259 */
[----:B------:R-:W-:Y:S01]  /*4120*/  SHF.R.U32.HI R97, RZ, 0x10, R91 ;  /* 0x00000010ff617819 */ /* 0x000fe2000001165b */
[C---:B--2---:R-:W-:Y:S01]  /*4130*/  IMAD.U32 R91, R47.reuse, 0x10000, RZ ;  /* 0x000100002f5b7824 */ /* 0x044fe200078e00ff */
[----:B------:R-:W-:Y:S02]  /*4140*/  LOP3.LUT R88, R47, 0xffff0000, RZ, 0xc0, !PT ;  /* 0xffff00002f587812 */ /* 0x000fe400078ec0ff */
[----:B------:R-:W-:Y:S02]  /*4150*/  PRMT R47, R171, 0x5432, R96 ;  /* 0x00005432ab2f7816 */ /* 0x000fe40000000060 */
[----:B------:R-:W-:-:S02]  /*4160*/  PRMT R90, R167, 0x5432, R94 ;  /* 0x00005432a75a7816 */ /* 0x000fc4000000005e */
[C---:B------:R-:W-:Y:S01]  /*4170*/  LOP3.LUT R124, R45.reuse, 0xffff0000, RZ, 0xc0, !PT ;  /* 0xffff00002d7c7812 */ /* 0x040fe200078ec0ff */
[----:B------:R-:W-:Y:S01]  /*4180*/  IMAD.U32 R45, R45, 0x10000, RZ ;  /* 0x000100002d2d7824 */ /* 0x000fe200078e00ff */
[C---:B------:R-:W-:Y:S01]  /*4190*/  LOP3.LUT R94, R47.reuse, 0xffff0000, RZ, 0xc0, !PT ;  /* 0xffff00002f5e7812 */ /* 0x040fe200078ec0ff */
[----:B------:R-:W-:Y:S01]  /*41a0*/  IMAD.U32 R47, R47, 0x10000, RZ ;  /* 0x000100002f2f7824 */ /* 0x000fe200078e00ff */
[----:B------:R-:W-:Y:S01]  /*41b0*/  SHF.R.U32.HI R95, RZ, 0x10, R89 ;  /* 0x00000010ff5f7819 */ /* 0x000fe20000011659 */
[----:B------:R-:W-:Y:S01]  /*41c0*/  IMAD.U32 R89, R46, 0x10000, RZ ;  /* 0x000100002e597824 */ /* 0x000fe200078e00ff */
[----:B------:R-:W-:Y:S01]  /*41d0*/  LOP3.LUT R96, R90, 0xffff0000, RZ, 0xc0, !PT ;  /* 0xffff00005a607812 */ /* 0x000fe200078ec0ff */
[----:B------:R-:W-:Y:S01]  /*41e0*/  FMUL.FTZ R98, R124, R94 ;  /* 0x0000005e7c627220 */ /* 0x000fe20000410000 */
[----:B------:R-:W-:Y:S01]  /*41f0*/  PRMT R97, R173, 0x5410, R97 ;  /* 0x00005410ad617816 */ /* 0x000fe20000000061 */
[----:B------:R-:W-:Y:S01]  /*4200*/  IMAD.U32 R90, R90, 0x10000, RZ ;  /* 0x000100005a5a7824 */ /* 0x000fe200078e00ff */
[----:B------:R-:W-:Y:S01]  /*4210*/  PRMT R95, R171, 0x5410, R95 ;  /* 0x00005410ab5f7816 */ /* 0x000fe2000000005f */
[----:B------:R-:W-:Y:S01]  /*4220*/  FMUL.FTZ R124, R124, R96 ;  /* 0x000000607c7c7220 */ /* 0x000fe20000410000 */
[----:B------:R-:W-:Y:S01]  /*4230*/  LOP3.LUT R46, R46, 0xffff0000, RZ, 0xc0, !PT ;  /* 0xffff00002e2e7812 */ /* 0x000fe200078ec0ff */
[----:B------:R-:W-:-:S02]  /*4240*/  IMAD.U32 R99, R97, 0x10000, RZ ;  /* 0x0001000061637824 */ /* 0x000fc400078e00ff */
[----:B------:R-:W-:Y:S01]  /*4250*/  FFMA.FTZ R98, R45, R96, -R98 ;  /* 0x000000602d627223 */ /* 0x000fe20000010862 */
[----:B------:R-:W-:Y:S02]  /*4260*/  IMAD.U32 R96, R95, 0x10000, RZ ;  /* 0x000100005f607824 */ /* 0x000fe400078e00ff */
[----:B------:R-:W-:Y:S01]  /*4270*/  FFMA.FTZ R124, R45, R94, R124 ;  /* 0x0000005e2d7c7223 */ /* 0x000fe2000001007c */
[CC--:B------:R-:W-:Y:S01]  /*4280*/  FMUL.FTZ R45, R46.reuse, R99.reuse ;  /* 0x000000632e2d7220 */ /* 0x0c0fe20000410000 */
[----:B------:R-:W-:Y:S01]  /*4290*/  LOP3.LUT R97, R97, 0xffff0000, RZ, 0xc0, !PT ;  /* 0xffff000061617812 */ /* 0x000fe200078ec0ff */
[-C--:B------:R-:W-:Y:S01]  /*42a0*/  FMUL.FTZ R46, R46, R96.reuse ;  /* 0x000000602e2e7220 */ /* 0x080fe20000410000 */
[----:B------:R-:W-:Y:S01]  /*42b0*/  LOP3.LUT R95, R95, 0xffff0000, RZ, 0xc0, !PT ;  /* 0xffff00005f5f7812 */ /* 0x000fe200078ec0ff */
[C---:B------:R-:W-:Y:S01]  /*42c0*/  IMAD.U32 R94, R44.reuse, 0x10000, RZ ;  /* 0x000100002c5e7824 */ /* 0x040fe200078e00ff */
[----:B------:R-:W-:Y:S01]  /*42d0*/  LOP3.LUT R44, R44, 0xffff0000, RZ, 0xc0, !PT ;  /* 0xffff00002c2c7812 */ /* 0x000fe200078ec0ff */
[C---:B------:R-:W-:Y:S01]  /*42e0*/  FFMA.FTZ R45, R89.reuse, R96, -R45 ;  /* 0x00000060592d7223 */ /* 0x040fe2000001082d */
[----:B------:R-:W-:Y:S01]  /*42f0*/  FFMA.FTZ R46, R89, R99, R46 ;  /* 0x00000063592e7223 */ /* 0x000fe2000001002e */
[C---:B------:R-:W-:Y:S01]  /*4300*/  FMUL.FTZ R89, R88.reuse, R97 ;  /* 0x0000006158597220 */ /* 0x040fe20000410000 */
[----:B------:R-:W-:Y:S01]  /*4310*/  FMUL.FTZ R96, R88, R95 ;  /* 0x0000005f58607220 */ /* 0x000fe20000410000 */
[C---:B------:R-:W-:Y:S01]  /*4320*/  FMUL.FTZ R88, R44.reuse, R47 ;  /* 0x0000002f2c587220 */ /* 0x040fe20000410000 */
[-C--:B------:R-:W-:Y:S01]  /*4330*/  FMUL.FTZ R44, R44, R90.reuse ;  /* 0x0000005a2c2c7220 */ /* 0x080fe20000410000 */
[C---:B------:R-:W-:Y:S01]  /*4340*/  FFMA.FTZ R89, R91.reuse, R95, -R89 ;  /* 0x0000005f5b597223 */ /* 0x040fe20000010859 */
[----:B------:R-:W-:Y:S01]  /*4350*/  FFMA.FTZ R96, R91, R97, R96 ;  /* 0x000000615b607223 */ /* 0x000fe20000010060 */
[C---:B------:R-:W-:Y:S01]  /*4360*/  FFMA.FTZ R88, R94.reuse, R90, -R88 ;  /* 0x0000005a5e587223 */ /* 0x040fe20000010858 */
[----:B------:R-:W-:Y:S01]  /*4370*/  FFMA.FTZ R44, R94, R47, R44 ;  /* 0x0000002f5e2c7223 */ /* 0x000fe2000001002c */
[----:B------:R-:W-:-:S02]  /*4380*/  F2FP.BF16.F32.PACK_AB R98, R124, R98 ;  /* 0x000000627c62723e */ /* 0x000fc400000010ff */
[----:B------:R-:W-:Y:S02]  /*4390*/  F2FP.BF16.F32.PACK_AB R89, R96, R89 ;  /* 0x000000596059723e */ /* 0x000fe400000010ff */
[----:B------:R-:W-:Y:S01]  /*43a0*/  F2FP.BF16.F32.PACK_AB R46, R46, R45 ;  /* 0x0000002d2e2e723e */ /* 0x000fe200000010ff */
[----:B------:R-:W-:Y:S01]  /*43b0*/  IMAD.MOV.U32 R45, RZ, RZ, R98 ;  /* 0x000000ffff2d7224 */ /* 0x000fe200078e0062 */
[----:B------:R-:W-:Y:S01]  /*43c0*/  F2FP.BF16.F32.PACK_AB R44, R44, R88 ;  /* 0x000000582c2c723e */ /* 0x000fe200000010ff */
[----:B------:R-:W-:-:S07]  /*43d0*/  IMAD.MOV.U32 R47, RZ, RZ, R89 ;  /* 0x000000ffff2f7224 */ /* 0x000fce00078e0059 */
.L_x_656:
[----:B------:R-:W-:Y:S05]  /*43e0*/  BSYNC B3 ;  /* 0x0000000000037941 */ /* 0x000fea0003800000 */
.L_x_655:
[----:B--2---:R3:W-:Y:S02]  /*43f0*/  STG.E.128 desc[UR60][R50.64+0x80], R44 ;  /* 0x0000802c32007986 */ /* 0x0047e4000c101d3c */
.L_x_654:
[----:B------:R-:W-:Y:S05]  /*4400*/  BSYNC B2 ;  /* 0x0000000000027941 */ /* 0x000fea0003800000 */
.L_x_653:
[----:B------:R-:W-:Y:S01]  /*4410*/  ISETP.NE.AND P3, PT, R37, RZ, PT ;  /* 0x000000ff2500720c */ /* 0x000fe20003f65270 */
[----:B------:R-:W-:-:S12]  /*4420*/  BSSY B2, `(.L_x_657) ;  /* 0x0000036000027945 */ /* 0x000fd80003800000 */
[----:B------:R-:W-:Y:S05]  /*4430*/  @!P3 BRA `(.L_x_658) ;  /* 0x0000000000d0b947 */ /* 0x000fea0003800000 */
[----:B-123--:R1:W2:Y:S01]  /*4440*/  LDS.128 R44, [R42+0x24800] ;  /* 0x024800002a2c7984 */ /* 0x00e2a20000000c00 */
[----:B------:R-:W-:Y:S01]  /*4450*/  ISETP.GE.AND P3, PT, R209, R126, PT ;  /* 0x0000007ed100720c */ /* 0x000fe20003f66270 */
[----:B------:R-:W-:-:S12]  /*4460*/  BSSY B3, `(.L_x_659) ;  /* 0x0000030000037945 */ /* 0x000fd80003800000 */
[----:B-1----:R-:W-:Y:S05]  /*4470*/  @P3 BRA `(.L_x_660) ;  /* 0x0000000000b83947 */ /* 0x002fea0003800000 */
[----:B------:R-:W-:Y:S01]  /*4480*/  SHF.R.U64 R88, R86, 0x10, R87 ;  /* 0x0000001056587819 */ /* 0x000fe20000001257 */
[----:B--2---:R-:W-:Y:S01]  /*4490*/  IMAD.U32 R90, R47, 0x10000, RZ ;  /* 0x000100002f5a7824 */ /* 0x004fe200078e00ff */
[--C-:B------:R-:W-:Y:S01]  /*44a0*/  SHF.R.U64 R89, R84, 0x10, R85.reuse ;  /* 0x0000001054597819 */ /* 0x100fe20000001255 */
[----:B------:R-:W-:Y:S01]  /*44b0*/  IMAD.U32 R94, R44, 0x10000, RZ ;  /* 0x000100002c5e7824 */ /* 0x000fe200078e00ff */
[----:B------:R-:W-:Y:S01]  /*44c0*/  SHF.R.U32.HI R91, RZ, 0x10, R85 ;  /* 0x00000010ff5b7819 */ /* 0x000fe20000011655 */
[----:B------:R-:W-:Y:S01]  /*44d0*/  IMAD.U32 R85, R46, 0x10000, RZ ;  /* 0x000100002e557824 */ /* 0x000fe200078e00ff */
[----:B------:R-:W-:Y:S02]  /*44e0*/  SHF.R.U32.HI R87, RZ, 0x10, R87 ;  /* 0x00000010ff577819 */ /* 0x000fe40000011657 */
[----:B------:R-:W-:Y:S02]  /*44f0*/  PRMT R88, R170, 0x5432, R88 ;  /* 0x00005432aa587816 */ /* 0x000fe40000000058 */
[----:B------:R-:W-:-:S02]  /*4500*/  PRMT R89, R169, 0x5410, R89 ;  /* 0x00005410a9597816 */ /* 0x000fc40000000059 */
[----:B------:R-:W-:Y:S01]  /*4510*/  LOP3.LUT R84, R47, 0xffff0000, RZ, 0xc0, !PT ;  /* 0xffff00002f547812 */ /* 0x000fe200078ec0ff */
[C---:B------:R-:W-:Y:S01]  /*4520*/  IMAD.U32 R47, R45.reuse, 0x10000, RZ ;  /* 0x000100002d2f7824 */ /* 0x040fe200078e00ff */
[----:B------:R-:W-:Y:S02]  /*4530*/  LOP3.LUT R98, R45, 0xffff0000, RZ, 0xc0, !PT ;  /* 0xffff00002d627812 */ /* 0x000fe400078ec0ff */
[----:B------:R-:W-:Y:S02]  /*4540*/  PRMT R86, R170, 0x5410, R91 ;  /* 0x00005410aa567816 */ /* 0x000fe4000000005b */
[----:B------:R-:W-:Y:S02]  /*4550*/  PRMT R87, R172, 0x5410, R87 ;  /* 0x00005410ac577816 */ /* 0x000fe40000000057 */
[----:B------:R-:W-:Y:S01]  /*4560*/  LOP3.LUT R45, R88, 0xffff0000, RZ, 0xc0, !PT ;  /* 0xffff0000582d7812 */ /* 0x000fe200078ec0ff */
[----:B------:R-:W-:Y:S01]  /*4570*/  IMAD.U32 R96, R86, 0x10000, RZ ;  /* 0x0001000056607824 */ /* 0x000fe200078e00ff */
[----:B------:R-:W-:Y:S01]  /*4580*/  LOP3.LUT R91, R89, 0xffff0000, RZ, 0xc0, !PT ;  /* 0xffff0000595b7812 */ /* 0x000fe200078ec0ff */
[C---:B------:R-:W-:Y:S01]  /*4590*/  IMAD.U32 R95, R87.reuse, 0x10000, RZ ;  /* 0x00010000575f7824 */ /* 0x040fe200078e00ff */
[----:B------:R-:W-:Y:S01]  /*45a0*/  LOP3.LUT R87, R87, 0xffff0000, RZ, 0xc0, !PT ;  /* 0xffff000057577812 */ /* 0x000fe200078ec0ff */
[----:B------:R-:W-:Y:S01]  /*45b0*/  FMUL.FTZ R97, R98, R45 ;  /* 0x0000002d62617220 */ /* 0x000fe20000410000 */
[----:B------:R-:W-:Y:S01]  /*45c0*/  LOP3.LUT R86, R86, 0xffff0000, RZ, 0xc0, !PT ;  /* 0xffff000056567812 */ /* 0x000fe200078ec0ff */
[----:B------:R-:W-:Y:S01]  /*45d0*/  FMUL.FTZ R98, R98, R91 ;  /* 0x0000005b62627220 */ /* 0x000fe20000410000 */
[----:B------:R-:W-:Y:S01]  /*45e0*/  LOP3.LUT R44, R44, 0xffff0000, RZ, 0xc0, !PT ;  /* 0xffff00002c2c7812 */ /* 0x000fe200078ec0ff */
[----:B------:R-:W-:Y:S01]  /*45f0*/  IMAD.U32 R89, R89, 0x10000, RZ ;  /* 0x0001000059597824 */ /* 0x000fe200078e00ff */
[----:B------:R-:W-:Y:S01]  /*4600*/  SHF.L.U32 R88, R88, 0x10, RZ ;  /* 0x0000001058587819 */ /* 0x000fe200000006ff */
[C---:B------:R-:W-:Y:S01]  /*4610*/  FFMA.FTZ R98, R47.reuse, R45, R98 ;  /* 0x0000002d2f627223 */ /* 0x040fe20000010062 */
[----:B------:R-:W-:Y:S01]  /*4620*/  FMUL.FTZ R45, R84, R87 ;  /* 0x00000057542d7220 */ /* 0x000fe20000410000 */
[----:B------:R-:W-:Y:S01]  /*4630*/  LOP3.LUT R46, R46, 0xffff0000, RZ, 0xc0, !PT ;  /* 0xffff00002e2e7812 */ /* 0x000fe200078ec0ff */
[----:B------:R-:W-:Y:S01]  /*4640*/  FMUL.FTZ R84, R84, R86 ;  /* 0x0000005654547220 */ /* 0x000fe20000410000 */
[----:B------:R-:W-:Y:S01]  /*4650*/  FFMA.FTZ R97, R47, R91, -R97 ;  /* 0x0000005b2f617223 */ /* 0x000fe20000010861 */
[C---:B------:R-:W-:Y:S01]  /*4660*/  FMUL.FTZ R47, R44.reuse, R88 ;  /* 0x000000582c2f7220 */ /* 0x040fe20000410000 */
[----:B------:R-:W-:Y:S01]  /*4670*/  FMUL.FTZ R44, R44, R89 ;  /* 0x000000592c2c7220 */ /* 0x000fe20000410000 */
[C---:B------:R-:W-:Y:S01]  /*4680*/  FFMA.FTZ R45, R90.reuse, R86, -R45 ;  /* 0x000000565a2d7223 */ /* 0x040fe2000001082d */
[----:B------:R-:W-:Y:S01]  /*4690*/  FFMA.FTZ R84, R90, R87, R84 ;  /* 0x000000575a547223 */ /* 0x000fe20000010054 */
[C---:B------:R-:W-:Y:S01]  /*46a0*/  FMUL.FTZ R99, R46.reuse, R95 ;  /* 0x0000005f2e637220 */ /* 0x040fe20000410000 */
[----:B------:R-:W-:Y:S01]  /*46b0*/  FMUL.FTZ R46, R46, R96 ;  /* 0x000000602e2e7220 */ /* 0x000fe20000410000 */
[C---:B------:R-:W-:Y:S01]  /*46c0*/  FFMA.FTZ R47, R94.reuse, R89, -R47 ;  /* 0x000000595e2f7223 */ /* 0x040fe2000001082f */
[----:B------:R-:W-:Y:S01]  /*46d0*/  FFMA.FTZ R44, R94, R88, R44 ;  /* 0x000000585e2c7223 */ /* 0x000fe2000001002c */
[----:B------:R-:W-:Y:S01]  /*46e0*/  F2FP.BF16.F32.PACK_AB R45, R84, R45 ;  /* 0x0000002d542d723e */ /* 0x000fe200000010ff */
[C---:B------:R-:W-:Y:S01]  /*46f0*/  FFMA.FTZ R99, R85.reuse, R96, -R99 ;  /* 0x0000006055637223 */ /* 0x040fe20000010863 */
[----:B------:R-:W-:Y:S01]  /*4700*/  FFMA.FTZ R46, R85, R95, R46 ;  /* 0x0000005f552e7223 */ /* 0x000fe2000001002e */
[----:B------:R-:W-:-:S02]  /*4710*/  F2FP.BF16.F32.PACK_AB R97, R98, R97 ;  /* 0x000000616261723e */ /* 0x000fc400000010ff */
[----:B------:R-:W-:Y:S01]  /*4720*/  F2FP.BF16.F32.PACK_AB R44, R44, R47 ;  /* 0x0000002f2c2c723e */ /* 0x000fe200000010ff */
[----:B------:R-:W-:Y:S01]  /*4730*/  IMAD.MOV.U32 R47, RZ, RZ, R45 ;  /* 0x000000ffff2f7224 */ /* 0x000fe200078e002d */
[----:B------:R-:W-:Y:S01]  /*4740*/  F2FP.BF16.F32.PACK_AB R46, R46, R99 ;  /* 0x000000632e2e723e */ /* 0x000fe200000010ff */
[----:B------:R-:W-:-:S07]  /*4750*/  IMAD.MOV.U32 R45, RZ, RZ, R97 ;  /* 0x000000ffff2d7224 */ /* 0x000fce00078e0061 */
.L_x_660:
[----:B------:R-:W-:Y:S05]  /*4760*/  BSYNC B3 ;  /* 0x0000000000037941 */ /* 0x000fea0003800000 */
.L_x_659:
[----:B--2---:R4:W-:Y:S02]  /*4770*/  STG.E.128 desc[UR60][R50.64+0xc0], R44 ;  /* 0x0000c02c32007986 */ /* 0x0049e4000c101d3c */
.L_x_658:
[----:B------:R-:W-:Y:S05]  /*4780*/  BSYNC B2 ;  /* 0x0000000000027941 */ /* 0x000fea0003800000 */
.L_x_657:
[----:B------:R-:W-:Y:S01]  /*4790*/  ISETP.NE.AND P3, PT, R38, RZ, PT ;  /* 0x000000ff2600720c */ /* 0x000fe20003f65270 */
[----:B------:R-:W-:-:S12]  /*47a0*/  BSSY B2, `(.L_x_661) ;  /* 0x0000036000027945 */ /* 0x000fd80003800000 */
[----:B------:R-:W-:Y:S05]  /*47b0*/  @!P3 BRA `(.L_x_662) ;  /* 0x0000000000d0b947 */ /* 0x000fea0003800000 */
[----:B-1234-:R1:W2:Y:S01]  /*47c0*/  LDS.128 R44, [R41+0x28000] ;  /* 0x02800000292c7984 */ /* 0x01e2a20000000c00 */
        /* <DEDUP_REMOVED lines=27> */
[----:B------:R-:W-:Y:S01]  /*4980*/  LOP3.LUT R46, R46, 0xffff0000, RZ, 0xc0, !PT ;  /* 0xffff00002e2e7812 */ /* 0x000fe200078ec0ff */
[----:B------:R-:W-:Y:S01]  /*4990*/  FFMA.FTZ R94, R47, R45, R94 ;  /* 0x0000002d2f5e7223 */ /* 0x000fe2000001005e */
[----:B------:R-:W-:Y:S01]  /*49a0*/  FMUL.FTZ R45, R80, R83 ;  /* 0x00000053502d7220 */ /* 0x000fe20000410000 */
[----:B------:R-:W-:-:S02]  /*49b0*/  IMAD.U32 R85, R85, 0x10000, RZ ;  /* 0x0001000055557824 */ /* 0x000fc400078e00ff */
        /* <DEDUP_REMOVED lines=18> */
.L_x_664:
[----:B------:R-:W-:Y:S05]  /*4ae0*/  BSYNC B3 ;  /* 0x0000000000037941 */ /* 0x000fea0003800000 */
.L_x_663:
[----:B--2---:R1:W-:Y:S02]  /*4af0*/  STG.E.128 desc[UR60][R50.64+0x100], R44 ;  /* 0x0001002c32007986 */ /* 0x0043e4000c101d3c */
.L_x_662:
[----:B------:R-:W-:Y:S05]  /*4b00*/  BSYNC B2 ;  /* 0x0000000000027941 */ /* 0x000fea0003800000 */
.L_x_661:
[----:B------:R-:W-:-:S13]  /*4b10*/  ISETP.NE.AND P3, PT, R39, RZ, PT ;  /* 0x000000ff2700720c */ /* 0x000fda0003f65270 */
[----:B------:R-:W-:Y:S05]  /*4b20*/  @!P3 BRA `(.L_x_644) ;  /* 0x0000000000d0b947 */ /* 0x000fea0003800000 */
[----:B-1234-:R1:W2:Y:S01]  /*4b30*/  LDS.128 R44, [R42+0x28000] ;  /* 0x028000002a2c7984 */ /* 0x01e2a20000000c00 */
[----:B------:R-:W-:Y:S01]  /*4b40*/  ISETP.GE.AND P3, PT, R210, R126, PT ;  /* 0x0000007ed200720c */ /* 0x000fe20003f66270 */
[----:B------:R-:W-:-:S12]  /*4b50*/  BSSY B2, `(.L_x_665) ;  /* 0x0000030000027945 */ /* 0x000fd80003800000 */
[----:B-1----:R-:W-:Y:S05]  /*4b60*/  @P3 BRA `(.L_x_666) ;  /* 0x0000000000b83947 */ /* 0x002fea0003800000 */
[--C-:B------:R-:W-:Y:S01]  /*4b70*/  SHF.R.U64 R76, R76, 0x10, R77.reuse ;  /* 0x000000104c4c7819 */ /* 0x100fe2000000124d */
[----:B--2---:R-:W-:Y:S01]  /*4b80*/  IMAD.U32 R83, R44, 0x10000, RZ ;  /* 0x000100002c537824 */ /* 0x004fe200078e00ff */
[----:B------:R-:W-:Y:S02]  /*4b90*/  SHF.R.U32.HI R80, RZ, 0x10, R77 ;  /* 0x00000010ff507819 */ /* 0x000fe4000001164d */
[--C-:B------:R-:W-:Y:S02]  /*4ba0*/  SHF.R.U64 R77, R78, 0x10, R79.reuse ;  /* 0x000000104e4d7819 */ /* 0x100fe4000000124f */
[----:B------:R-:W-:Y:S01]  /*4bb0*/  SHF.R.U32.HI R81, RZ, 0x10, R79 ;  /* 0x00000010ff517819 */ /* 0x000fe2000001164f */
[----:B------:R-:W-:Y:S01]  /*4bc0*/  IMAD.U32 R79, R46, 0x10000, RZ ;  /* 0x000100002e4f7824 */ /* 0x000fe200078e00ff */
[C---:B------:R-:W-:Y:S02]  /*4bd0*/  PRMT R77, R164.reuse, 0x5410, R77 ;  /* 0x00005410a44d7816 */ /* 0x040fe4000000004d */
[----:B------:R-:W-:Y:S01]  /*4be0*/  PRMT R164, R164, 0x5432, R81 ;  /* 0x00005432a4a47816 */ /* 0x000fe20000000051 */
[----:B------:R-:W-:Y:S01]  /*4bf0*/  IMAD.U32 R81, R45, 0x10000, RZ ;  /* 0x000100002d517824 */ /* 0x000fe200078e00ff */
[----:B------:R-:W-:-:S02]  /*4c00*/  PRMT R80, R163, 0x5432, R80 ;  /* 0x00005432a3507816 */ /* 0x000fc40000000050 */
[----:B------:R-:W-:Y:S01]  /*4c10*/  PRMT R76, R163, 0x5410, R76 ;  /* 0x00005410a34c7816 */ /* 0x000fe2000000004c */
[----:B------:R-:W-:Y:S01]  /*4c20*/  IMAD.U32 R84, R164, 0x10000, RZ ;  /* 0x00010000a4547824 */ /* 0x000fe200078e00ff */
[----:B------:R-:W-:Y:S01]  /*4c30*/  LOP3.LUT R46, R46, 0xffff0000, RZ, 0xc0, !PT ;  /* 0xffff00002e2e7812 */ /* 0x000fe200078ec0ff */
[----:B------:R-:W-:Y:S01]  /*4c40*/  IMAD.U32 R85, R80, 0x10000, RZ ;  /* 0x0001000050557824 */ /* 0x000fe200078e00ff */
[----:B------:R-:W-:Y:S02]  /*4c50*/  LOP3.LUT R87, R45, 0xffff0000, RZ, 0xc0, !PT ;  /* 0xffff00002d577812 */ /* 0x000fe400078ec0ff */
[----:B------:R-:W-:Y:S01]  /*4c60*/  LOP3.LUT R45, R77, 0xffff0000, RZ, 0xc0, !PT ;  /* 0xffff00004d2d7812 */ /* 0x000fe200078ec0ff */
[----:B------:R-:W-:Y:S01]  /*4c70*/  FMUL.FTZ R88, R46, R84 ;  /* 0x000000542e587220 */ /* 0x000fe20000410000 */
[----:B------:R-:W-:Y:S01]  /*4c80*/  LOP3.LUT R82, R76, 0xffff0000, RZ, 0xc0, !PT ;  /* 0xffff00004c527812 */ /* 0x000fe200078ec0ff */
[----:B------:R-:W-:Y:S01]  /*4c90*/  FMUL.FTZ R46, R46, R85 ;  /* 0x000000552e2e7220 */ /* 0x000fe20000410000 */
[----:B------:R-:W-:Y:S01]  /*4ca0*/  LOP3.LUT R44, R44, 0xffff0000, RZ, 0xc0, !PT ;  /* 0xffff00002c2c7812 */ /* 0x000fe200078ec0ff */
[----:B------:R-:W-:Y:S01]  /*4cb0*/  FMUL.FTZ R86, R87, R45 ;  /* 0x0000002d57567220 */ /* 0x000fe20000410000 */
[----:B------:R-:W-:Y:S01]  /*4cc0*/  LOP3.LUT R78, R47, 0xffff0000, RZ, 0xc0, !PT ;  /* 0xffff00002f4e7812 */ /* 0x000fe200078ec0ff */
[----:B------:R-:W-:Y:S01]  /*4cd0*/  FMUL.FTZ R87, R87, R82 ;  /* 0x0000005257577220 */ /* 0x000fe20000410000 */
[----:B------:R-:W-:Y:S01]  /*4ce0*/  LOP3.LUT R164, R164, 0xffff0000, RZ, 0xc0, !PT ;  /* 0xffff0000a4a47812 */ /* 0x000fe200078ec0ff */
[----:B------:R-:W-:Y:S01]  /*4cf0*/  IMAD.U32 R77, R77, 0x10000, RZ ;  /* 0x000100004d4d7824 */ /* 0x000fe200078e00ff */
[----:B------:R-:W-:Y:S01]  /*4d00*/  LOP3.LUT R80, R80, 0xffff0000, RZ, 0xc0, !PT ;  /* 0xffff000050507812 */ /* 0x000fe200078ec0ff */
[----:B------:R-:W-:-:S02]  /*4d10*/  IMAD.U32 R76, R76, 0x10000, RZ ;  /* 0x000100004c4c7824 */ /* 0x000fc400078e00ff */
[C---:B------:R-:W-:Y:S01]  /*4d20*/  FFMA.FTZ R88, R79.reuse, R85, -R88 ;  /* 0x000000554f587223 */ /* 0x040fe20000010858 */
[----:B------:R-:W-:Y:S01]  /*4d30*/  FFMA.FTZ R79, R79, R84, R46 ;  /* 0x000000544f4f7223 */ /* 0x000fe2000001002e */
[C---:B------:R-:W-:Y:S01]  /*4d40*/  FFMA.FTZ R86, R81.reuse, R82, -R86 ;  /* 0x0000005251567223 */ /* 0x040fe20000010856 */
[----:B------:R-:W-:Y:S01]  /*4d50*/  FFMA.FTZ R87, R81, R45, R87 ;  /* 0x0000002d51577223 */ /* 0x000fe20000010057 */
[-C--:B------:R-:W-:Y:S01]  /*4d60*/  FMUL.FTZ R46, R44, R77.reuse ;  /* 0x0000004d2c2e7220 */ /* 0x080fe20000410000 */
[----:B------:R-:W-:Y:S02]  /*4d70*/  IMAD.U32 R47, R47, 0x10000, RZ ;  /* 0x000100002f2f7824 */ /* 0x000fe400078e00ff */
[C---:B------:R-:W-:Y:S01]  /*4d80*/  FMUL.FTZ R82, R78.reuse, R164 ;  /* 0x000000a44e527220 */ /* 0x040fe20000410000 */
[----:B------:R-:W-:Y:S01]  /*4d90*/  FMUL.FTZ R45, R78, R80 ;  /* 0x000000504e2d7220 */ /* 0x000fe20000410000 */
[-C--:B------:R-:W-:Y:S01]  /*4da0*/  FMUL.FTZ R44, R44, R76.reuse ;  /* 0x0000004c2c2c7220 */ /* 0x080fe20000410000 */
[----:B------:R-:W-:Y:S01]  /*4db0*/  FFMA.FTZ R46, R83, R76, -R46 ;  /* 0x0000004c532e7223 */ /* 0x000fe2000001082e */
[C---:B------:R-:W-:Y:S01]  /*4dc0*/  FFMA.FTZ R80, R47.reuse, R80, -R82 ;  /* 0x000000502f507223 */ /* 0x040fe20000010852 */
[----:B------:R-:W-:Y:S01]  /*4dd0*/  FFMA.FTZ R45, R47, R164, R45 ;  /* 0x000000a42f2d7223 */ /* 0x000fe2000001002d */
[----:B------:R-:W-:Y:S01]  /*4de0*/  FFMA.FTZ R77, R83, R77, R44 ;  /* 0x0000004d534d7223 */ /* 0x000fe2000001002c */
[----:B------:R-:W-:-:S02]  /*4df0*/  F2FP.BF16.F32.PACK_AB R86, R87, R86 ;  /* 0x000000565756723e */ /* 0x000fc400000010ff */
[----:B------:R-:W-:Y:S02]  /*4e00*/  F2FP.BF16.F32.PACK_AB R88, R79, R88 ;  /* 0x000000584f58723e */ /* 0x000fe400000010ff */
[----:B------:R-:W-:Y:S01]  /*4e10*/  F2FP.BF16.F32.PACK_AB R47, R45, R80 ;  /* 0x000000502d2f723e */ /* 0x000fe200000010ff */
[----:B------:R-:W-:Y:S01]  /*4e20*/  IMAD.MOV.U32 R45, RZ, RZ, R86 ;  /* 0x000000ffff2d7224 */ /* 0x000fe200078e0056 */
[----:B------:R-:W-:Y:S01]  /*4e30*/  F2FP.BF16.F32.PACK_AB R44, R77, R46 ;  /* 0x0000002e4d2c723e */ /* 0x000fe200000010ff */
[----:B------:R-:W-:-:S07]  /*4e40*/  IMAD.MOV.U32 R46, RZ, RZ, R88 ;  /* 0x000000ffff2e7224 */ /* 0x000fce00078e0058 */
.L_x_666:
[----:B------:R-:W-:Y:S05]  /*4e50*/  BSYNC B2 ;  /* 0x0000000000027941 */ /* 0x000fea0003800000 */
.L_x_665:
[----:B--2---:R1:W-:Y:S02]  /*4e60*/  STG.E.128 desc[UR60][R50.64+0x140], R44 ;  /* 0x0001402c32007986 */ /* 0x0043e4000c101d3c */
.L_x_644:
[----:B------:R-:W-:Y:S05]  /*4e70*/  BSYNC B1 ;  /* 0x0000000000017941 */ /* 0x000fea0003800000 */
.L_x_643:
[----:B------:R-:W-:Y:S05]  /*4e80*/  @P4 BRA `(.L_x_667) ;  /* 0x0000005400884947 */ /* 0x000fea0003800000 */
        /* <DEDUP_REMOVED lines=9> */
[----:B------:R-:W-:Y:S01]  /*4f20*/  SHF.R.U64 R80, R72, 0x10, R73 ;  /* 0x0000001048507819 */ /* 0x000fe20000001249 */
[----:B------:R-:W-:Y:S01]  /*4f30*/  IMAD.U32 R50, R46, 0x10000, RZ ;  /* 0x000100002e327824 */ /* 0x000fe200078e00ff */
[----:B------:R-:W-:Y:S02]  /*4f40*/  SHF.R.U32.HI R76, RZ, 0x10, R75 ;  /* 0x00000010ff4c7819 */ /* 0x000fe4000001164b */
[----:B------:R-:W-:Y:S02]  /*4f50*/  PRMT R75, R165, 0x5410, R78 ;  /* 0x00005410a54b7816 */ /* 0x000fe4000000004e */
[----:B------:R-:W-:Y:S02]  /*4f60*/  PRMT R51, R161, 0x5432, R80 ;  /* 0x00005432a1337816 */ /* 0x000fe40000000050 */
[----:B------:R-:W-:-:S02]  /*4f70*/  SHF.R.U32.HI R73, RZ, 0x10, R73 ;  /* 0x00000010ff497819 */ /* 0x000fc40000011649 */
[----:B------:R-:W-:Y:S02]  /*4f80*/  PRMT R165, R165, 0x5432, R76 ;  /* 0x00005432a5a57816 */ /* 0x000fe4000000004c */
[----:B------:R-:W-:Y:S01]  /*4f90*/  LOP3.LUT R76, R45, 0xffff0000, RZ, 0xc0, !PT ;  /* 0xffff00002d4c7812 */ /* 0x000fe200078ec0ff */
[----:B------:R-:W-:Y:S01]  /*4fa0*/  IMAD.U32 R45, R44, 0x10000, RZ ;  /* 0x000100002c2d7824 */ /* 0x000fe200078e00ff */
[C---:B------:R-:W-:Y:S01]  /*4fb0*/  LOP3.LUT R80, R75.reuse, 0xffff0000, RZ, 0xc0, !PT ;  /* 0xffff00004b507812 */ /* 0x040fe200078ec0ff */
[----:B------:R-:W-:Y:S01]  /*4fc0*/  IMAD.U32 R75, R75, 0x10000, RZ ;  /* 0x000100004b4b7824 */ /* 0x000fe200078e00ff */
[C---:B------:R-:W-:Y:S01]  /*4fd0*/  LOP3.LUT R78, R51.reuse, 0xffff0000, RZ, 0xc0, !PT ;  /* 0xffff0000334e7812 */ /* 0x040fe200078ec0ff */
[----:B------:R-:W-:Y:S01]  /*4fe0*/  IMAD.U32 R51, R51, 0x10000, RZ ;  /* 0x0001000033337824 */ /* 0x000fe200078e00ff */
[----:B------:R-:W-:Y:S01]  /*4ff0*/  PRMT R74, R162, 0x5410, R73 ;  /* 0x00005410a24a7816 */ /* 0x000fe20000000049 */
[----:B------:R-:W-:Y:S01]  /*5000*/  FMUL.FTZ R82, R76, R80 ;  /* 0x000000504c527220 */ /* 0x000fe20000410000 */
[----:B------:R-:W-:Y:S01]  /*5010*/  LOP3.LUT R72, R46, 0xffff0000, RZ, 0xc0, !PT ;  /* 0xffff00002e487812 */ /* 0x000fe200078ec0ff */
[----:B------:R-:W-:Y:S01]  /*5020*/  FMUL.FTZ R81, R76, R78 ;  /* 0x0000004e4c517220 */ /* 0x000fe20000410000 */
[----:B------:R-:W-:Y:S01]  /*5030*/  IMAD.U32 R73, R165, 0x10000, RZ ;  /* 0x00010000a5497824 */ /* 0x000fe200078e00ff */
[----:B------:R-:W-:Y:S01]  /*5040*/  LOP3.LUT R76, R44, 0xffff0000, RZ, 0xc0, !PT ;  /* 0xffff00002c4c7812 */ /* 0x000fe200078ec0ff */
[----:B------:R-:W-:-:S02]  /*5050*/  IMAD.U32 R79, R74, 0x10000, RZ ;  /* 0x000100004a4f7824 */ /* 0x000fc400078e00ff */
[C---:B------:R-:W-:Y:S01]  /*5060*/  FFMA.FTZ R44, R77.reuse, R78, -R82 ;  /* 0x0000004e4d2c7223 */ /* 0x040fe20000010852 */
[----:B------:R-:W-:Y:S01]  /*5070*/  FFMA.FTZ R77, R77, R80, R81 ;  /* 0x000000504d4d7223 */ /* 0x000fe20000010051 */
[----:B------:R-:W-:Y:S01]  /*5080*/  LOP3.LUT R46, R47, 0xffff0000, RZ, 0xc0, !PT ;  /* 0xffff00002f2e7812 */ /* 0x000fe200078ec0ff */
[C---:B------:R-:W-:Y:S01]  /*5090*/  FMUL.FTZ R83, R72.reuse, R73 ;  /* 0x0000004948537220 */ /* 0x040fe20000410000 */
[-C--:B------:R-:W-:Y:S01]  /*50a0*/  FMUL.FTZ R81, R72, R79.reuse ;  /* 0x0000004f48517220 */ /* 0x080fe20000410000 */
[----:B------:R-:W-:Y:S01]  /*50b0*/  LOP3.LUT R165, R165, 0xffff0000, RZ, 0xc0, !PT ;  /* 0xffff0000a5a57812 */ /* 0x000fe200078ec0ff */
[----:B------:R-:W-:Y:S01]  /*50c0*/  IMAD.U32 R47, R47, 0x10000, RZ ;  /* 0x000100002f2f7824 */ /* 0x000fe200078e00ff */
[----:B------:R-:W-:Y:S01]  /*50d0*/  LOP3.LUT R74, R74, 0xffff0000, RZ, 0xc0, !PT ;  /* 0xffff00004a4a7812 */ /* 0x000fe200078ec0ff */
[C---:B------:R-:W-:Y:S01]  /*50e0*/  FFMA.FTZ R72, R50.reuse, R79, -R83 ;  /* 0x0000004f32487223 */ /* 0x040fe20000010853 */
[----:B------:R-:W-:Y:S01]  /*50f0*/  FFMA.FTZ R81, R50, R73, R81 ;  /* 0x0000004932517223 */ /* 0x000fe20000010051 */
[C---:B------:R-:W-:Y:S01]  /*5100*/  FMUL.FTZ R50, R46.reuse, R165 ;  /* 0x000000a52e327220 */ /* 0x040fe20000410000 */
[----:B------:R-:W-:Y:S01]  /*5110*/  F2FP.BF16.F32.PACK_AB R77, R77, R44 ;  /* 0x0000002c4d4d723e */ /* 0x000fe200000010ff */
[-C--:B------:R-:W-:Y:S01]  /*5120*/  FMUL.FTZ R78, R46, R74.reuse ;  /* 0x0000004a2e4e7220 */ /* 0x080fe20000410000 */
[C---:B------:R-:W-:Y:S01]  /*5130*/  FMUL.FTZ R46, R76.reuse, R75 ;  /* 0x0000004b4c2e7220 */ /* 0x040fe20000410000 */
[----:B------:R-:W-:Y:S01]  /*5140*/  FMUL.FTZ R76, R76, R51 ;  /* 0x000000334c4c7220 */ /* 0x000fe20000410000 */
[C---:B------:R-:W-:Y:S01]  /*5150*/  FFMA.FTZ R50, R47.reuse, R74, -R50 ;  /* 0x0000004a2f327223 */ /* 0x040fe20000010832 */
[----:B------:R-:W-:Y:S01]  /*5160*/  FFMA.FTZ R47, R47, R165, R78 ;  /* 0x000000a52f2f7223 */ /* 0x000fe2000001004e */
[C---:B------:R-:W-:Y:S01]  /*5170*/  FFMA.FTZ R46, R45.reuse, R51, -R46 ;  /* 0x000000332d2e7223 */ /* 0x040fe2000001082e */
[----:B------:R-:W-:Y:S01]  /*5180*/  FFMA.FTZ R45, R45, R75, R76 ;  /* 0x0000004b2d2d7223 */ /* 0x000fe2000001004c */
[----:B------:R-:W-:-:S02]  /*5190*/  F2FP.BF16.F32.PACK_AB R72, R81, R72 ;  /* 0x000000485148723e */ /* 0x000fc400000010ff */
[----:B------:R-:W-:Y:S02]  /*51a0*/  F2FP.BF16.F32.PACK_AB R47, R47, R50 ;  /* 0x000000322f2f723e */ /* 0x000fe400000010ff */
[----:B------:R-:W-:Y:S01]  /*51b0*/  F2FP.BF16.F32.PACK_AB R44, R45, R46 ;  /* 0x0000002e2d2c723e */ /* 0x000fe200000010ff */
[----:B------:R-:W-:Y:S02]  /*51c0*/  IMAD.MOV.U32 R46, RZ, RZ, R72 ;  /* 0x000000ffff2e7224 */ /* 0x000fe400078e0048 */
[----:B------:R-:W-:-:S07]  /*51d0*/  IMAD.MOV.U32 R45, RZ, RZ, R77 ;  /* 0x000000ffff2d7224 */ /* 0x000fce00078e004d */
.L_x_671:
[----:B------:R-:W-:Y:S05]  /*51e0*/  BSYNC B2 ;  /* 0x0000000000027941 */ /* 0x000fea0003800000 */
.L_x_670:
[----:B--2---:R1:W-:Y:S02]  /*51f0*/  STG.E.128 desc[UR60][R48.64], R44 ;  /* 0x0000002c30007986 */ /* 0x0043e4000c101d3c */
.L_x_669:
[----:B------:R-:W-:Y:S05]  /*5200*/  BSYNC B1 ;  /* 0x0000000000017941 */ /* 0x000fea0003800000 */
.L_x_668:
        /* <DEDUP_REMOVED lines=9> */
[--C-:B------:R-:W-:Y:S02]  /*52a0*/  SHF.R.U64 R68, R70, 0x10, R71.reuse ;  /* 0x0000001046447819 */ /* 0x100fe40000001247 */
[----:B------:R-:W-:Y:S02]  /*52b0*/  SHF.R.U32.HI R71, RZ, 0x10, R71 ;  /* 0x00000010ff477819 */ /* 0x000fe40000011647 */
[----:B------:R-:W-:Y:S02]  /*52c0*/  SHF.R.U32.HI R51, RZ, 0x10, R69 ;  /* 0x00000010ff337819 */ /* 0x000fe40000011645 */
[----:B------:R-:W-:Y:S02]  /*52d0*/  PRMT R70, R160, 0x5410, R73 ;  /* 0x00005410a0467816 */ /* 0x000fe40000000049 */
[----:B------:R-:W-:-:S02]  /*52e0*/  PRMT R161, R161, 0x5410, R68 ;  /* 0x00005410a1a17816 */ /* 0x000fc40000000044 */
[----:B------:R-:W-:Y:S02]  /*52f0*/  PRMT R162, R162, 0x5432, R71 ;  /* 0x00005432a2a27816 */ /* 0x000fe40000000047 */
[----:B------:R-:W-:Y:S01]  /*5300*/  PRMT R160, R160, 0x5432, R51 ;  /* 0x00005432a0a07816 */ /* 0x000fe20000000033 */
[C---:B------:R-:W-:Y:S01]  /*5310*/  IMAD.U32 R51, R45.reuse, 0x10000, RZ ;  /* 0x000100002d337824 */ /* 0x040fe200078e00ff */
[----:B------:R-:W-:Y:S01]  /*5320*/  LOP3.LUT R69, R46, 0xffff0000, RZ, 0xc0, !PT ;  /* 0xffff00002e457812 */ /* 0x000fe200078ec0ff */
[----:B------:R-:W-:Y:S01]  /*5330*/  IMAD.U32 R74, R162, 0x10000, RZ ;  /* 0x00010000a24a7824 */ /* 0x000fe200078e00ff */
[----:B------:R-:W-:Y:S01]  /*5340*/  LOP3.LUT R68, R45, 0xffff0000, RZ, 0xc0, !PT ;  /* 0xffff00002d447812 */ /* 0x000fe200078ec0ff */
[----:B------:R-:W-:Y:S01]  /*5350*/  IMAD.U32 R72, R160, 0x10000, RZ ;  /* 0x00010000a0487824 */ /* 0x000fe200078e00ff */
[----:B------:R-:W-:Y:S01]  /*5360*/  LOP3.LUT R73, R161, 0xffff0000, RZ, 0xc0, !PT ;  /* 0xffff0000a1497812 */ /* 0x000fe200078ec0ff */
[----:B------:R-:W-:Y:S01]  /*5370*/  FMUL.FTZ R75, R69, R74 ;  /* 0x0000004a454b7220 */ /* 0x000fe20000410000 */
[----:B------:R-:W-:Y:S01]  /*5380*/  LOP3.LUT R71, R70, 0xffff0000, RZ, 0xc0, !PT ;  /* 0xffff000046477812 */ /* 0x000fe200078ec0ff */
[----:B------:R-:W-:Y:S01]  /*5390*/  IMAD.U32 R45, R44, 0x10000, RZ ;  /* 0x000100002c2d7824 */ /* 0x000fe200078e00ff */
[----:B------:R-:W-:Y:S01]  /*53a0*/  LOP3.LUT R46, R47, 0xffff0000, RZ, 0xc0, !PT ;  /* 0xffff00002f2e7812 */ /* 0x000fe200078ec0ff */
[C---:B------:R-:W-:Y:S01]  /*53b0*/  FMUL.FTZ R76, R68.reuse, R73 ;  /* 0x00000049444c7220 */ /* 0x040fe20000410000 */
[-C--:B------:R-:W-:Y:S01]  /*53c0*/  FMUL.FTZ R69, R69, R72.reuse ;  /* 0x0000004845457220 */ /* 0x080fe20000410000 */
[-C--:B------:R-:W-:Y:S01]  /*53d0*/  FMUL.FTZ R68, R68, R71.reuse ;  /* 0x0000004744447220 */ /* 0x080fe20000410000 */
[----:B------:R-:W-:Y:S01]  /*53e0*/  LOP3.LUT R162, R162, 0xffff0000, RZ, 0xc0, !PT ;  /* 0xffff0000a2a27812 */ /* 0x000fe200078ec0ff */
[----:B------:R-:W-:Y:S01]  /*53f0*/  IMAD.U32 R161, R161, 0x10000, RZ ;  /* 0x00010000a1a17824 */ /* 0x000fe200078e00ff */
[----:B------:R-:W-:Y:S01]  /*5400*/  LOP3.LUT R160, R160, 0xffff0000, RZ, 0xc0, !PT ;  /* 0xffff0000a0a07812 */ /* 0x000fe200078ec0ff */
[----:B------:R-:W-:Y:S01]  /*5410*/  FFMA.FTZ R76, R51, R71, -R76 ;  /* 0x00000047334c7223 */ /* 0x000fe2000001084c */
[----:B------:R-:W-:Y:S01]  /*5420*/  LOP3.LUT R44, R44, 0xffff0000, RZ, 0xc0, !PT ;  /* 0xffff00002c2c7812 */ /* 0x000fe200078ec0ff */
[----:B------:R-:W-:Y:S01]  /*5430*/  FFMA.FTZ R75, R50, R72, -R75 ;  /* 0x00000048324b7223 */ /* 0x000fe2000001084b */
[----:B------:R-:W-:-:S02]  /*5440*/  IMAD.U32 R70, R70, 0x10000, RZ ;  /* 0x0001000046467824 */ /* 0x000fc400078e00ff */
[----:B------:R-:W-:Y:S01]  /*5450*/  FFMA.FTZ R51, R51, R73, R68 ;  /* 0x0000004933337223 */ /* 0x000fe20000010044 */
[----:B------:R-:W-:Y:S01]  /*5460*/  FFMA.FTZ R50, R50, R74, R69 ;  /* 0x0000004a32327223 */ /* 0x000fe20000010045 */
[C---:B------:R-:W-:Y:S01]  /*5470*/  FMUL.FTZ R68, R46.reuse, R162 ;  /* 0x000000a22e447220 */ /* 0x040fe20000410000 */
[----:B------:R-:W-:Y:S01]  /*5480*/  FMUL.FTZ R69, R46, R160 ;  /* 0x000000a02e457220 */ /* 0x000fe20000410000 */
[CC--:B------:R-:W-:Y:S01]  /*5490*/  FMUL.FTZ R46, R44.reuse, R161.reuse ;  /* 0x000000a12c2e7220 */ /* 0x0c0fe20000410000 */
[----:B------:R-:W-:Y:S01]  /*54a0*/  FMUL.FTZ R44, R44, R70 ;  /* 0x000000462c2c7220 */ /* 0x000fe20000410000 */
[----:B------:R-:W-:Y:S01]  /*54b0*/  IMAD.U32 R47, R47, 0x10000, RZ ;  /* 0x000100002f2f7824 */ /* 0x000fe200078e00ff */
[----:B------:R-:W-:Y:S01]  /*54c0*/  F2FP.BF16.F32.PACK_AB R51, R51, R76 ;  /* 0x0000004c3333723e */ /* 0x000fe200000010ff */
[C---:B------:R-:W-:Y:S01]  /*54d0*/  FFMA.FTZ R46, R45.reuse, R70, -R46 ;  /* 0x000000462d2e7223 */ /* 0x040fe2000001082e */
[----:B------:R-:W-:Y:S01]  /*54e0*/  FFMA.FTZ R45, R45, R161, R44 ;  /* 0x000000a12d2d7223 */ /* 0x000fe2000001002c */
[C---:B------:R-:W-:Y:S01]  /*54f0*/  FFMA.FTZ R68, R47.reuse, R160, -R68 ;  /* 0x000000a02f447223 */ /* 0x040fe20000010844 */
[----:B------:R-:W-:Y:S01]  /*5500*/  FFMA.FTZ R69, R47, R162, R69 ;  /* 0x000000a22f457223 */ /* 0x000fe20000010045 */
[----:B------:R-:W-:-:S02]  /*5510*/  F2FP.BF16.F32.PACK_AB R50, R50, R75 ;  /* 0x0000004b3232723e */ /* 0x000fc400000010ff */
[----:B------:R-:W-:Y:S01]  /*5520*/  F2FP.BF16.F32.PACK_AB R44, R45, R46 ;  /* 0x0000002e2d2c723e */ /* 0x000fe200000010ff */
[----:B------:R-:W-:Y:S01]  /*5530*/  IMAD.MOV.U32 R45, RZ, RZ, R51 ;  /* 0x000000ffff2d7224 */ /* 0x000fe200078e0033 */
[----:B------:R-:W-:Y:S01]  /*5540*/  F2FP.BF16.F32.PACK_AB R47, R69, R68 ;  /* 0x00000044452f723e */ /* 0x000fe200000010ff */
[----:B------:R-:W-:-:S07]  /*5550*/  IMAD.MOV.U32 R46, RZ, RZ, R50 ;  /* 0x000000ffff2e7224 */ /* 0x000fce00078e0032 */
.L_x_675:
[----:B------:R-:W-:Y:S05]  /*5560*/  BSYNC B2 ;  /* 0x0000000000027941 */ /* 0x000fea0003800000 */
.L_x_674:
[----:B--2---:R1:W-:Y:S02]  /*5570*/  STG.E.128 desc[UR60][R48.64+0x40], R44 ;  /* 0x0000402c30007986 */ /* 0x0043e4000c101d3c */
.L_x_673:
[----:B------:R-:W-:Y:S05]  /*5580*/  BSYNC B1 ;  /* 0x0000000000017941 */ /* 0x000fea0003800000 */
.L_x_672:
[----:B------:R-:W-:Y:S01]  /*5590*/  ISETP.NE.AND P3, PT, R36, RZ, PT ;  /* 0x000000ff2400720c */ /* 0x000fe20003f65270 */
[----:B------:R-:W-:-:S12]  /*55a0*/  BSSY B1, `(.L_x_676) ;  /* 0x0000035000017945 */ /* 0x000fd80003800000 */
        /* <DEDUP_REMOVED lines=9> */
[----:B------:R-:W-:Y:S02]  /*5640*/  SHF.R.U32.HI R50, RZ, 0x10, R67 ;  /* 0x00000010ff327819 */ /* 0x000fe40000011643 */
[C---:B------:R-:W-:Y:S02]  /*5650*/  PRMT R66, R158.reuse, 0x5410, R71 ;  /* 0x000054109e427816 */ /* 0x040fe40000000047 */
[----:B------:R-:W-:-:S02]  /*5660*/  PRMT R158, R158, 0x5432, R69 ;  /* 0x000054329e9e7816 */ /* 0x000fc40000000045 */
[C---:B------:R-:W-:Y:S02]  /*5670*/  PRMT R69, R159.reuse, 0x5410, R68 ;  /* 0x000054109f457816 */ /* 0x040fe40000000044 */
[----:B------:R-:W-:Y:S01]  /*5680*/  PRMT R159, R159, 0x5432, R50 ;  /* 0x000054329f9f7816 */ /* 0x000fe20000000032 */
[----:B------:R-:W-:Y:S01]  /*5690*/  IMAD.U32 R68, R158, 0x10000, RZ ;  /* 0x000100009e447824 */ /* 0x000fe200078e00ff */
[----:B------:R-:W-:Y:S02]  /*56a0*/  LOP3.LUT R50, R45, 0xffff0000, RZ, 0xc0, !PT ;  /* 0xffff00002d327812 */ /* 0x000fe400078ec0ff */
[----:B------:R-:W-:Y:S01]  /*56b0*/  LOP3.LUT R70, R69, 0xffff0000, RZ, 0xc0, !PT ;  /* 0xffff000045467812 */ /* 0x000fe200078ec0ff */
[----:B------:R-:W-:Y:S01]  /*56c0*/  IMAD.U32 R71, R159, 0x10000, RZ ;  /* 0x000100009f477824 */ /* 0x000fe200078e00ff */
[----:B------:R-:W-:Y:S01]  /*56d0*/  LOP3.LUT R67, R66, 0xffff0000, RZ, 0xc0, !PT ;  /* 0xffff000042437812 */ /* 0x000fe200078ec0ff */
[----:B------:R-:W-:Y:S01]  /*56e0*/  IMAD.U32 R69, R69, 0x10000, RZ ;  /* 0x0001000045457824 */ /* 0x000fe200078e00ff */
[----:B------:R-:W-:Y:S01]  /*56f0*/  LOP3.LUT R64, R46, 0xffff0000, RZ, 0xc0, !PT ;  /* 0xffff00002e407812 */ /* 0x000fe200078ec0ff */
[C---:B------:R-:W-:Y:S01]  /*5700*/  IMAD.U32 R46, R47.reuse, 0x10000, RZ ;  /* 0x000100002f2e7824 */ /* 0x040fe200078e00ff */
[----:B------:R-:W-:Y:S01]  /*5710*/  LOP3.LUT R65, R47, 0xffff0000, RZ, 0xc0, !PT ;  /* 0xffff00002f417812 */ /* 0x000fe200078ec0ff */
[----:B------:R-:W-:-:S02]  /*5720*/  IMAD.U32 R47, R45, 0x10000, RZ ;  /* 0x000100002d2f7824 */ /* 0x000fc400078e00ff */
[----:B------:R-:W-:Y:S01]  /*5730*/  FMUL.FTZ R72, R50, R70 ;  /* 0x0000004632487220 */ /* 0x000fe20000410000 */
[----:B------:R-:W-:Y:S02]  /*5740*/  IMAD.U32 R45, R44, 0x10000, RZ ;  /* 0x000100002c2d7824 */ /* 0x000fe400078e00ff */
[----:B------:R-:W-:Y:S01]  /*5750*/  FMUL.FTZ R73, R50, R67 ;  /* 0x0000004332497220 */ /* 0x000fe20000410000 */
[----:B------:R-:W-:Y:S01]  /*5760*/  LOP3.LUT R44, R44, 0xffff0000, RZ, 0xc0, !PT ;  /* 0xffff00002c2c7812 */ /* 0x000fe200078ec0ff */
[C---:B------:R-:W-:Y:S01]  /*5770*/  FMUL.FTZ R50, R64.reuse, R71 ;  /* 0x0000004740327220 */ /* 0x040fe20000410000 */
[-C--:B------:R-:W-:Y:S01]  /*5780*/  FMUL.FTZ R64, R64, R68.reuse ;  /* 0x0000004440407220 */ /* 0x080fe20000410000 */
[----:B------:R-:W-:Y:S01]  /*5790*/  LOP3.LUT R159, R159, 0xffff0000, RZ, 0xc0, !PT ;  /* 0xffff00009f9f7812 */ /* 0x000fe200078ec0ff */
[----:B------:R-:W-:Y:S01]  /*57a0*/  IMAD.U32 R66, R66, 0x10000, RZ ;  /* 0x0001000042427824 */ /* 0x000fe200078e00ff */
[----:B------:R-:W-:Y:S01]  /*57b0*/  LOP3.LUT R158, R158, 0xffff0000, RZ, 0xc0, !PT ;  /* 0xffff00009e9e7812 */ /* 0x000fe200078ec0ff */
[----:B------:R-:W-:Y:S01]  /*57c0*/  FFMA.FTZ R68, R51, R68, -R50 ;  /* 0x0000004433447223 */ /* 0x000fe20000010832 */
[C---:B------:R-:W-:Y:S01]  /*57d0*/  FMUL.FTZ R50, R44.reuse, R69 ;  /* 0x000000452c327220 */ /* 0x040fe20000410000 */
[C---:B------:R-:W-:Y:S01]  /*57e0*/  FFMA.FTZ R72, R47.reuse, R67, -R72 ;  /* 0x000000432f487223 */ /* 0x040fe20000010848 */
[----:B------:R-:W-:Y:S01]  /*57f0*/  FFMA.FTZ R73, R47, R70, R73 ;  /* 0x000000462f497223 */ /* 0x000fe20000010049 */
[----:B------:R-:W-:Y:S01]  /*5800*/  FFMA.FTZ R51, R51, R71, R64 ;  /* 0x0000004733337223 */ /* 0x000fe20000010040 */
[----:B------:R-:W-:Y:S01]  /*5810*/  FMUL.FTZ R44, R44, R66 ;  /* 0x000000422c2c7220 */ /* 0x000fe20000410000 */
        /* <DEDUP_REMOVED lines=10> */
[----:B------:R-:W-:-:S07]  /*58c0*/  F2FP.BF16.F32.PACK_AB R46, R51, R68 ;  /* 0x00000044332e723e */ /* 0x000fce00000010ff */
.L_x_679:
[----:B------:R-:W-:Y:S05]  /*58d0*/  BSYNC B2 ;  /* 0x0000000000027941 */ /* 0x000fea0003800000 */
.L_x_678:
[----:B--2---:R1:W-:Y:S02]  /*58e0*/  STG.E.128 desc[UR60][R48.64+0x80], R44 ;  /* 0x0000802c30007986 */ /* 0x0043e4000c101d3c */
.L_x_677:
[----:B------:R-:W-:Y:S05]  /*58f0*/  BSYNC B1 ;  /* 0x0000000000017941 */ /* 0x000fea0003800000 */
.L_x_676:
        /* <DEDUP_REMOVED lines=12> */
[----:B------:R-:W-:Y:S02]  /*59c0*/  SHF.R.U32.HI R68, RZ, 0x10, R61 ;  /* 0x00000010ff447819 */ /* 0x000fe4000001163d */
[----:B------:R-:W-:Y:S02]  /*59d0*/  PRMT R65, R157, 0x5410, R66 ;  /* 0x000054109d417816 */ /* 0x000fe40000000042 */
[----:B------:R-:W-:-:S02]  /*59e0*/  PRMT R62, R151, 0x5410, R70 ;  /* 0x00005410973e7816 */ /* 0x000fc40000000046 */
[----:B------:R-:W-:Y:S02]  /*59f0*/  PRMT R157, R157, 0x5432, R64 ;  /* 0x000054329d9d7816 */ /* 0x000fe40000000040 */
[----:B------:R-:W-:Y:S02]  /*5a00*/  LOP3.LUT R61, R47, 0xffff0000, RZ, 0xc0, !PT ;  /* 0xffff00002f3d7812 */ /* 0x000fe400078ec0ff */
[----:B------:R-:W-:Y:S01]  /*5a10*/  PRMT R151, R151, 0x5432, R68 ;  /* 0x0000543297977816 */ /* 0x000fe20000000044 */
[----:B------:R-:W-:Y:S01]  /*5a20*/  IMAD.U32 R67, R157, 0x10000, RZ ;  /* 0x000100009d437824 */ /* 0x000fe200078e00ff */
[----:B------:R-:W-:Y:S02]  /*5a30*/  LOP3.LUT R47, R45, 0xffff0000, RZ, 0xc0, !PT ;  /* 0xffff00002d2f7812 */ /* 0x000fe400078ec0ff */
[C---:B------:R-:W-:Y:S01]  /*5a40*/  LOP3.LUT R66, R65.reuse, 0xffff0000, RZ, 0xc0, !PT ;  /* 0xffff000041427812 */ /* 0x040fe200078ec0ff */
[----:B------:R-:W-:Y:S01]  /*5a50*/  IMAD.U32 R65, R65, 0x10000, RZ ;  /* 0x0001000041417824 */ /* 0x000fe200078e00ff */
[C---:B------:R-:W-:Y:S01]  /*5a60*/  LOP3.LUT R63, R62.reuse, 0xffff0000, RZ, 0xc0, !PT ;  /* 0xffff00003e3f7812 */ /* 0x040fe200078ec0ff */
[----:B------:R-:W-:Y:S01]  /*5a70*/  IMAD.U32 R62, R62, 0x10000, RZ ;  /* 0x000100003e3e7824 */ /* 0x000fe200078e00ff */
[----:B------:R-:W-:Y:S01]  /*5a80*/  LOP3.LUT R51, R46, 0xffff0000, RZ, 0xc0, !PT ;  /* 0xffff00002e337812 */ /* 0x000fe200078ec0ff */
[----:B------:R-:W-:Y:S01]  /*5a90*/  IMAD.U32 R46, R45, 0x10000, RZ ;  /* 0x000100002d2e7824 */ /* 0x000fe200078e00ff */
[----:B------:R-:W-:Y:S01]  /*5aa0*/  SHF.L.U32 R64, R151, 0x10, RZ ;  /* 0x0000001097407819 */ /* 0x000fe200000006ff */
[----:B------:R-:W-:-:S02]  /*5ab0*/  IMAD.U32 R45, R44, 0x10000, RZ ;  /* 0x000100002c2d7824 */ /* 0x000fc400078e00ff */
[C---:B------:R-:W-:Y:S01]  /*5ac0*/  FMUL.FTZ R69, R47.reuse, R66 ;  /* 0x000000422f457220 */ /* 0x040fe20000410000 */
[----:B------:R-:W-:Y:S01]  /*5ad0*/  FMUL.FTZ R47, R47, R63 ;  /* 0x0000003f2f2f7220 */ /* 0x000fe20000410000 */
[----:B------:R-:W-:Y:S01]  /*5ae0*/  LOP3.LUT R44, R44, 0xffff0000, RZ, 0xc0, !PT ;  /* 0xffff00002c2c7812 */ /* 0x000fe200078ec0ff */
[C---:B------:R-:W-:Y:S01]  /*5af0*/  FMUL.FTZ R71, R51.reuse, R67 ;  /* 0x0000004333477220 */ /* 0x040fe20000410000 */
[----:B------:R-:W-:Y:S01]  /*5b00*/  FMUL.FTZ R51, R51, R64 ;  /* 0x0000004033337220 */ /* 0x000fe20000410000 */
[----:B------:R-:W-:Y:S01]  /*5b10*/  LOP3.LUT R157, R157, 0xffff0000, RZ, 0xc0, !PT ;  /* 0xffff00009d9d7812 */ /* 0x000fe200078ec0ff */
[C---:B------:R-:W-:Y:S01]  /*5b20*/  FFMA.FTZ R69, R46.reuse, R63, -R69 ;  /* 0x0000003f2e457223 */ /* 0x040fe20000010845 */
[----:B------:R-:W-:Y:S01]  /*5b30*/  LOP3.LUT R151, R151, 0xffff0000, RZ, 0xc0, !PT ;  /* 0xffff000097977812 */ /* 0x000fe200078ec0ff */
[----:B------:R-:W-:Y:S01]  /*5b40*/  FFMA.FTZ R66, R46, R66, R47 ;  /* 0x000000422e427223 */ /* 0x000fe2000001002f */
[----:B------:R-:W-:Y:S01]  /*5b50*/  FFMA.FTZ R71, R50, R64, -R71 ;  /* 0x0000004032477223 */ /* 0x000fe20000010847 */
[----:B------:R-:W-:Y:S01]  /*5b60*/  FMUL.FTZ R46, R44, R65 ;  /* 0x000000412c2e7220 */ /* 0x000fe20000410000 */
[----:B------:R-:W-:Y:S01]  /*5b70*/  FFMA.FTZ R50, R50, R67, R51 ;  /* 0x0000004332327223 */ /* 0x000fe20000010033 */
        /* <DEDUP_REMOVED lines=13> */
.L_x_683:
[----:B------:R-:W-:Y:S05]  /*5c50*/  BSYNC B2 ;  /* 0x0000000000027941 */ /* 0x000fea0003800000 */
.L_x_682:
[----:B--2---:R1:W-:Y:S02]  /*5c60*/  STG.E.128 desc[UR60][R48.64+0xc0], R44 ;  /* 0x0000c02c30007986 */ /* 0x0043e4000c101d3c */
.L_x_681:
[----:B------:R-:W-:Y:S05]  /*5c70*/  BSYNC B1 ;  /* 0x0000000000017941 */ /* 0x000fea0003800000 */
.L_x_680:
        /* <DEDUP_REMOVED lines=9> */
[----:B------:R-:W-:Y:S01]  /*5d10*/  SHF.R.U32.HI R61, RZ, 0x10, R57 ;  /* 0x00000010ff3d7819 */ /* 0x000fe20000011639 */
[----:B------:R-:W-:Y:S01]  /*5d20*/  IMAD.U32 R50, R46, 0x10000, RZ ;  /* 0x000100002e327824 */ /* 0x000fe200078e00ff */
        /* <DEDUP_REMOVED lines=10> */
[C---:B------:R-:W-:Y:S01]  /*5dd0*/  LOP3.LUT R62, R61.reuse, 0xffff0000, RZ, 0xc0, !PT ;  /* 0xffff00003d3e7812 */ /* 0x040fe200078ec0ff */
[----:B------:R-:W-:Y:S01]  /*5de0*/  IMAD.U32 R61, R61, 0x10000, RZ ;  /* 0x000100003d3d7824 */ /* 0x000fe200078e00ff */
[C---:B------:R-:W-:Y:S01]  /*5df0*/  LOP3.LUT R59, R58.reuse, 0xffff0000, RZ, 0xc0, !PT ;  /* 0xffff00003a3b7812 */ /* 0x040fe200078ec0ff */
[----:B------:R-:W-:Y:S01]  /*5e00*/  IMAD.U32 R58, R58, 0x10000, RZ ;  /* 0x000100003a3a7824 */ /* 0x000fe200078e00ff */
[----:B------:R-:W-:Y:S01]  /*5e10*/  LOP3.LUT R51, R46, 0xffff0000, RZ, 0xc0, !PT ;  /* 0xffff00002e337812 */ /* 0x000fe200078ec0ff */
[----:B------:R-:W-:-:S02]  /*5e20*/  IMAD.U32 R46, R45, 0x10000, RZ ;  /* 0x000100002d2e7824 */ /* 0x000fc400078e00ff */
[C---:B------:R-:W-:Y:S01]  /*5e30*/  FMUL.FTZ R65, R47.reuse, R62 ;  /* 0x0000003e2f417220 */ /* 0x040fe20000410000 */
[C---:B------:R-:W-:Y:S02]  /*5e40*/  IMAD.U32 R45, R44.reuse, 0x10000, RZ ;  /* 0x000100002c2d7824 */ /* 0x040fe400078e00ff */
[----:B------:R-:W-:Y:S01]  /*5e50*/  FMUL.FTZ R47, R47, R59 ;  /* 0x0000003b2f2f7220 */ /* 0x000fe20000410000 */
[----:B------:R-:W-:Y:S01]  /*5e60*/  LOP3.LUT R44, R44, 0xffff0000, RZ, 0xc0, !PT ;  /* 0xffff00002c2c7812 */ /* 0x000fe200078ec0ff */
[C---:B------:R-:W-:Y:S01]  /*5e70*/  FMUL.FTZ R67, R51.reuse, R63 ;  /* 0x0000003f33437220 */ /* 0x040fe20000410000 */
[----:B------:R-:W-:Y:S01]  /*5e80*/  FMUL.FTZ R51, R51, R60 ;  /* 0x0000003c33337220 */ /* 0x000fe20000410000 */
[----:B------:R-:W-:Y:S01]  /*5e90*/  LOP3.LUT R133, R133, 0xffff0000, RZ, 0xc0, !PT ;  /* 0xffff000085857812 */ /* 0x000fe200078ec0ff */
[----:B------:R-:W-:Y:S01]  /*5ea0*/  FFMA.FTZ R65, R46, R59, -R65 ;  /* 0x0000003b2e417223 */ /* 0x000fe20000010841 */
[----:B------:R-:W-:Y:S01]  /*5eb0*/  LOP3.LUT R148, R148, 0xffff0000, RZ, 0xc0, !PT ;  /* 0xffff000094947812 */ /* 0x000fe200078ec0ff */
[----:B------:R-:W-:Y:S01]  /*5ec0*/  FFMA.FTZ R62, R46, R62, R47 ;  /* 0x0000003e2e3e7223 */ /* 0x000fe2000001002f */
[----:B------:R-:W-:Y:S01]  /*5ed0*/  FFMA.FTZ R67, R50, R60, -R67 ;  /* 0x0000003c32437223 */ /* 0x000fe20000010843 */
[----:B------:R-:W-:Y:S01]  /*5ee0*/  FMUL.FTZ R46, R44, R61 ;  /* 0x0000003d2c2e7220 */ /* 0x000fe20000410000 */
        /* <DEDUP_REMOVED lines=14> */
.L_x_687:
[----:B------:R-:W-:Y:S05]  /*5fd0*/  BSYNC B2 ;  /* 0x0000000000027941 */ /* 0x000fea0003800000 */
.L_x_686:
[----:B--2---:R1:W-:Y:S02]  /*5fe0*/  STG.E.128 desc[UR60][R48.64+0x100], R44 ;  /* 0x0001002c30007986 */ /* 0x0043e4000c101d3c */
.L_x_685:
[----:B------:R-:W-:Y:S05]  /*5ff0*/  BSYNC B1 ;  /* 0x0000000000017941 */ /* 0x000fea0003800000 */
.L_x_684:
        /* <DEDUP_REMOVED lines=52> */
.L_x_689:
[----:B------:R-:W-:Y:S05]  /*6340*/  BSYNC B1 ;  /* 0x0000000000017941 */ /* 0x000fea0003800000 */
.L_x_688:
[----:B--2---:R1:W-:Y:S01]  /*6350*/  STG.E.128 desc[UR60][R48.64+0x140], R44 ;  /* 0x0001402c30007986 */ /* 0x0043e2000c101d3c */
[----:B------:R-:W-:Y:S05]  /*6360*/  BRA `(.L_x_667) ;  /* 0x0000004000507947 */ /* 0x000fea0003800000 */
.L_x_635:
        /* <DEDUP_REMOVED lines=19> */
[----:B------:R-:W-:Y:S02]  /*64a0*/  CS2R R52, SRZ ;  /* 0x0000000000347805 */ /* 0x000fe4000001ff00 */
[----:B------:R-:W-:Y:S01]  /*64b0*/  CS2R R66, SRZ ;  /* 0x0000000000427805 */ /* 0x000fe2000001ff00 */
[----:B------:R-:W-:Y:S01]  /*64c0*/  IMAD.X R45, R100, 0x1, R21, P2 ;  /* 0x00000001642d7824 */ /* 0x000fe200010e0615 */
[----:B------:R-:W-:Y:S02]  /*64d0*/  LEA R68, P2, R44, UR4, 0x1 ;  /* 0x000000042c447c11 */ /* 0x000fe4000f8408ff */
[----:B------:R-:W-:-:S02]  /*64e0*/  CS2R R64, SRZ ;  /* 0x0000000000407805 */ /* 0x000fc4000001ff00 */
        /* <DEDUP_REMOVED lines=8> */
[----:B------:R-:W-:Y:S02]  /*6570*/  CS2R R48, SRZ ;  /* 0x0000000000307805 */ /* 0x000fe4000001ff00 */
[----:B------:R-:W-:Y:S02]  /*6580*/  CS2R R62, SRZ ;  /* 0x00000000003e7805 */ /* 0x000fe4000001ff00 */
[----:B------:R-:W-:-:S05]  /*6590*/  CS2R R60, SRZ ;  /* 0x00000000003c7805 */ /* 0x000fca000001ff00 */
[----:B------:R0:W5:Y:S04]  /*65a0*/  @!P2 LDG.E.128 R52, desc[UR60][R68.64] ;  /* 0x0000003c4434a981 */ /* 0x000168000c1e1d00 */
[----:B------:R0:W5:Y:S01]  /*65b0*/  @!P2 LDG.E.128 R64, desc[UR60][R72.64] ;  /* 0x0000003c4840a981 */ /* 0x000162000c1e1d00 */
[----:B------:R-:W-:Y:S02]  /*65c0*/  ISETP.GE.AND P2, PT, R0, R126, PT ;  /* 0x0000007e0000720c */ /* 0x000fe40003f46270 */
[----:B------:R-:W-:Y:S02]  /*65d0*/  CS2R R46, SRZ ;  /* 0x00000000002e7805 */ /* 0x000fe4000001ff00 */
[----:B------:R-:W-:Y:S02]  /*65e0*/  CS2R R44, SRZ ;  /* 0x00000000002c7805 */ /* 0x000fe4000001ff00 */
[----:B------:R-:W-:-:S02]  /*65f0*/  CS2R R58, SRZ ;  /* 0x00000000003a7805 */ /* 0x000fc4000001ff00 */
[----:B------:R-:W-:-:S05]  /*6600*/  CS2R R56, SRZ ;  /* 0x0000000000387805 */ /* 0x000fca000001ff00 */
[----:B------:R0:W5:Y:S04]  /*6610*/  @!P2 LDG.E.128 R48, desc[UR60][R68.64+0x40] ;  /* 0x0000403c4430a981 */ /* 0x000168000c1e1d00 */
[----:B------:R0:W5:Y:S01]  /*6620*/  @!P2 LDG.E.128 R60, desc[UR60][R72.64+0x40] ;  /* 0x0000403c483ca981 */ /* 0x000162000c1e1d00 */
[----:B------:R-:W-:-:S13]  /*6630*/  ISETP.GE.AND P2, PT, R3, R126, PT ;  /* 0x0000007e0300720c */ /* 0x000fda0003f46270 */
[----:B------:R0:W5:Y:S04]  /*6640*/  @!P2 LDG.E.128 R44, desc[UR60][R68.64+0x80] ;  /* 0x0000803c442ca981 */ /* 0x000168000c1e1d00 */
[----:B------:R0:W5:Y:S02]  /*6650*/  @!P2 LDG.E.128 R56, desc[UR60][R72.64+0x80] ;  /* 0x0000803c4838a981 */ /* 0x000164000c1e1d00 */
.L_x_691:
[----:B------:R-:W-:Y:S05]  /*6660*/  BSYNC B1 ;  /* 0x0000000000017941 */ /* 0x000fea0003800000 */
.L_x_690:
[----:B------:R-:W-:Y:S01]  /*6670*/  ISETP.GE.AND P3, PT, R227, R43, PT ;  /* 0x0000002be300720c */ /* 0x000fe20003f66270 */
[----:B------:R-:W-:Y:S01]  /*6680*/  BSSY B1, `(.L_x_692) ;  /* 0x000002e000017945 */ /* 0x000fe20003800000 */
[----:B0-----:R-:W-:Y:S02]  /*6690*/  CS2R R68, SRZ ;  /* 0x0000000000447805 */ /* 0x001fe4000001ff00 */
        /* <DEDUP_REMOVED lines=17> */
[----:B------:R-:W-:Y:S02]  /*67b0*/  IADD3.X R69, R21, R100, R11, P2, P5 ;  /* 0x0000006415457210 */ /* 0x000fe400017ea40b */
[----:B------:R-:W-:Y:S02]  /*67c0*/  CS2R R90, SRZ ;  /* 0x00000000005a7805 */ /* 0x000fe4000001ff00 */
[----:B------:R-:W-:-:S02]  /*67d0*/  IADD3 R68, P2, P5, R110, R92, R10 ;  /* 0x0000005c6e447210 */ /* 0x000fc40007d5e00a */
[----:B------:R-:W-:Y:S02]  /*67e0*/  CS2R R88, SRZ ;  /* 0x0000000000587805 */ /* 0x000fe4000001ff00 */
        /* <DEDUP_REMOVED lines=23> */
.L_x_693:
[----:B------:R-:W-:Y:S05]  /*6960*/  BSYNC B1 ;  /* 0x0000000000017941 */ /* 0x000fea0003800000 */
.L_x_692:
[----:B0-----:R-:W2:Y:S01]  /*6970*/  LDL R92, [R1+0x14] ;  /* 0x00001400015c7983 */ /* 0x001ea20000100800 */
[----:B------:R-:W-:Y:S01]  /*6980*/  IMAD.MOV.U32 R93, RZ, RZ, R45 ;  /* 0x000000ffff5d7224 */ /* 0x000fe200078e002d */
[----:B------:R-:W-:Y:S01]  /*6990*/  PRMT R176, R98, 0x5410, R97 ;  /* 0x0000541062b07816 */ /* 0x000fe20000000061 */
[----:B------:R-:W-:Y:S02]  /*69a0*/  IMAD.MOV.U32 R94, RZ, RZ, R48 ;  /* 0x000000ffff5e7224 */ /* 0x000fe400078e0030 */
[----:B------:R-:W-:-:S03]  /*69b0*/  IMAD.MOV.U32 R95, RZ, RZ, R49 ;  /* 0x000000ffff5f7224 */ /* 0x000fc600078e0031 */
[----:B------:R-:W-:Y:S01]  /*69c0*/  PRMT R181, R181, 0x5410, R94 ;  /* 0x00005410b5b57816 */ /* 0x000fe2000000005e */
[----:B------:R-:W-:Y:S01]  /*69d0*/  IMAD.MOV.U32 R94, RZ, RZ, R52 ;  /* 0x000000ffff5e7224 */ /* 0x000fe200078e0034 */
[----:B------:R-:W-:Y:S01]  /*69e0*/  PRMT R184, R184, 0x5410, R95 ;  /* 0x00005410b8b87816 */ /* 0x000fe2000000005f */
[----:B------:R-:W-:-:S05]  /*69f0*/  IMAD.MOV.U32 R95, RZ, RZ, R53 ;  /* 0x000000ffff5f7224 */ /* 0x000fca00078e0035 */
[----:B------:R-:W-:Y:S01]  /*6a00*/  PRMT R167, R95, 0x5410, R94 ;  /* 0x000054105fa77816 */ /* 0x000fe2000000005e */
[----:B------:R-:W-:Y:S02]  /*6a10*/  IMAD.MOV.U32 R94, RZ, RZ, R58 ;  /* 0x000000ffff5e7224 */ /* 0x000fe400078e003a */
[----:B------:R-:W-:-:S05]  /*6a20*/  IMAD.MOV.U32 R95, RZ, RZ, R59 ;  /* 0x000000ffff5f7224 */ /* 0x000fca00078e003b */
[----:B------:R-:W-:Y:S01]  /*6a30*/  PRMT R178, R94, 0x5410, R95 ;  /* 0x000054105eb27816 */ /* 0x000fe2000000005f */
[----:B------:R-:W-:Y:S02]  /*6a40*/  IMAD.MOV.U32 R94, RZ, RZ, R63 ;  /* 0x000000ffff5e7224 */ /* 0x000fe400078e003f */
[----:B------:R-:W-:-:S03]  /*6a50*/  IMAD.MOV.U32 R95, RZ, RZ, R62 ;  /* 0x000000ffff5f7224 */ /* 0x000fc600078e003e */
[----:B------:R-:W-:Y:S01]  /*6a60*/  PRMT R183, R183, 0x5410, R94 ;  /* 0x00005410b7b77816 */ /* 0x000fe2000000005e */
[----:B------:R-:W-:Y:S01]  /*6a70*/  IMAD.MOV.U32 R94, RZ, RZ, R64 ;  /* 0x000000ffff5e7224 */ /* 0x000fe200078e0040 */
[----:B--2---:R-:W-:Y:S01]  /*6a80*/  R2UR UR4, R92 ;  /* 0x000000005c0472ca */ /* 0x004fe200000e0000 */
[----:B------:R-:W-:-:S05]  /*6a90*/  IMAD.MOV.U32 R92, RZ, RZ, R44 ;  /* 0x000000ffff5c7224 */ /* 0x000fca00078e002c */
[----:B------:R-:W-:Y:S01]  /*6aa0*/  PRMT R177, R92, 0x5410, R93 ;  /* 0x000054105cb17816 */ /* 0x000fe2000000005d */
[----:B------:R-:W-:Y:S02]  /*6ab0*/  IMAD.MOV.U32 R92, RZ, RZ, R50 ;  /* 0x000000ffff5c7224 */ /* 0x000fe400078e0032 */
[----:B------:R-:W-:-:S03]  /*6ac0*/  IMAD.MOV.U32 R93, RZ, RZ, R51 ;  /* 0x000000ffff5d7224 */ /* 0x000fc600078e0033 */
[----:B------:R-:W-:Y:S01]  /*6ad0*/  PRMT R180, R180, 0x5410, R92 ;  /* 0x00005410b4b47816 */ /* 0x000fe2000000005c */
[----:B------:R-:W-:Y:S01]  /*6ae0*/  IMAD.MOV.U32 R92, RZ, RZ, R54 ;  /* 0x000000ffff5c7224 */ /* 0x000fe200078e0036 */
        /* <DEDUP_REMOVED lines=10> */
[----:B-----5:R-:W-:-:S03]  /*6b90*/  IMAD.MOV.U32 R95, RZ, RZ, R70 ;  /* 0x000000ffff5f7224 */ /* 0x020fc600078e0046 */
[----:B------:R-:W-:Y:S01]  /*6ba0*/  PRMT R179, R93, 0x5410, R92 ;  /* 0x000054105db37816 */ /* 0x000fe2000000005c */
[----:B------:R-:W-:Y:S02]  /*6bb0*/  IMAD.MOV.U32 R93, RZ, RZ, R60 ;  /* 0x000000ffff5d7224 */ /* 0x000fe400078e003c */
[----:B------:R-:W-:-:S03]  /*6bc0*/  IMAD.MOV.U32 R92, RZ, RZ, R61 ;  /* 0x000000ffff5c7224 */ /* 0x000fc600078e003d */
[----:B------:R-:W-:Y:S01]  /*6bd0*/  PRMT R181, R93, 0x7610, R181 ;  /* 0x000076105db57816 */ /* 0x000fe200000000b5 */
[----:B------:R-:W-:Y:S01]  /*6be0*/  IMAD.MOV.U32 R93, RZ, RZ, R67 ;  /* 0x000000ffff5d7224 */ /* 0x000fe200078e0043 */
[----:B------:R-:W-:Y:S01]  /*6bf0*/  PRMT R182, R92, 0x7610, R182 ;  /* 0x000076105cb67816 */ /* 0x000fe200000000b6 */
[----:B------:R-:W-:-:S03]  /*6c00*/  IMAD.MOV.U32 R92, RZ, RZ, R66 ;  /* 0x000000ffff5c7224 */ /* 0x000fc600078e0042 */
[----:B------:R-:W-:Y:S01]  /*6c10*/  PRMT R170, R93, 0x7610, R170 ;  /* 0x000076105daa7816 */ /* 0x000fe200000000aa */
[----:B------:R-:W-:Y:S01]  /*6c20*/  IMAD.MOV.U32 R93, RZ, RZ, R68 ;  /* 0x000000ffff5d7224 */ /* 0x000fe200078e0044 */
[----:B------:R-:W-:Y:S01]  /*6c30*/  PRMT R169, R92, 0x5410, R94 ;  /* 0x000054105ca97816 */ /* 0x000fe2000000005e */
[----:B------:R-:W-:Y:S02]  /*6c40*/  IMAD.MOV.U32 R92, RZ, RZ, R69 ;  /* 0x000000ffff5c7224 */ /* 0x000fe400078e0045 */
[----:B------:R-:W-:-:S03]  /*6c50*/  IMAD.MOV.U32 R94, RZ, RZ, R71 ;  /* 0x000000ffff5e7224 */ /* 0x000fc600078e0047 */
[----:B------:R-:W-:Y:S01]  /*6c60*/  PRMT R158, R92, 0x5410, R93 ;  /* 0x000054105c9e7816 */ /* 0x000fe2000000005d */
[----:B------:R-:W-:Y:S01]  /*6c70*/  IMAD.MOV.U32 R93, RZ, RZ, R72 ;  /* 0x000000ffff5d7224 */ /* 0x000fe200078e0048 */
[----:B------:R-:W-:Y:S02]  /*6c80*/  MOV R92, R73 ;  /* 0x00000049005c7202 */ /* 0x000fe40000000f00 */
[----:B------:R-:W-:Y:S01]  /*6c90*/  PRMT R159, R94, 0x5410, R95 ;  /* 0x000054105e9f7816 */ /* 0x000fe2000000005f */
[----:B------:R-:W-:Y:S01]  /*6ca0*/  IMAD.MOV.U32 R95, RZ, RZ, R74 ;  /* 0x000000ffff5f7224 */ /* 0x000fe200078e004a */
[----:B------:R-:W-:Y:S01]  /*6cb0*/  PRMT R163, R92, 0x5410, R93 ;  /* 0x000054105ca37816 */ /* 0x000fe2000000005d */
[----:B------:R-:W-:Y:S02]  /*6cc0*/  IMAD.MOV.U32 R93, RZ, RZ, R76 ;  /* 0x000000ffff5d7224 */ /* 0x000fe400078e004c */
[----:B------:R-:W-:Y:S02]  /*6cd0*/  IMAD.MOV.U32 R92, RZ, RZ, R77 ;  /* 0x000000ffff5c7224 */ /* 0x000fe400078e004d */
[----:B------:R-:W-:-:S03]  /*6ce0*/  IMAD.MOV.U32 R94, RZ, RZ, R75 ;  /* 0x000000ffff5e7224 */ /* 0x000fc600078e004b */
[----:B------:R-:W-:Y:S01]  /*6cf0*/  PRMT R173, R93, 0x5410, R92 ;  /* 0x000054105dad7816 */ /* 0x000fe2000000005c */
[----:B------:R-:W-:Y:S01]  /*6d00*/  IMAD.MOV.U32 R93, RZ, RZ, R80 ;  /* 0x000000ffff5d7224 */ /* 0x000fe200078e0050 */
[----:B------:R-:W-:Y:S01]  /*6d10*/  PRMT R164, R94, 0x5410, R95 ;  /* 0x000054105ea47816 */ /* 0x000fe2000000005f */
[----:B------:R-:W-:Y:S02]  /*6d20*/  IMAD.MOV.U32 R92, RZ, RZ, R81 ;  /* 0x000000ffff5c7224 */ /* 0x000fe400078e0051 */
[----:B------:R-:W-:Y:S02]  /*6d30*/  IMAD.MOV.U32 R95, RZ, RZ, R78 ;  /* 0x000000ffff5f7224 */ /* 0x000fe400078e004e */
[----:B------:R-:W-:Y:S01]  /*6d40*/  IMAD.MOV.U32 R94, RZ, RZ, R79 ;  /* 0x000000ffff5e7224 */ /* 0x000fe200078e004f */
[----:B------:R-:W-:Y:S01]  /*6d50*/  PRMT R161, R93, 0x5410, R92 ;  /* 0x000054105da17816 */ /* 0x000fe2000000005c */
[----:B------:R-:W-:Y:S02]  /*6d60*/  IMAD.MOV.U32 R93, RZ, RZ, R84 ;  /* 0x000000ffff5d7224 */ /* 0x000fe400078e0054 */
        /* <DEDUP_REMOVED lines=17> */
.L_x_694:
[----:B------:R-:W-:Y:S01]  /*6e80*/  IMAD R100, R16, 0x8, R2 ;  /* 0x0000000810647824 */ /* 0x000fe200078e0202 */
[----:B------:R-:W-:Y:S01]  /*6e90*/  SHF.L.U32 R101, R204, 0x1f, RZ ;  /* 0x0000001fcc657819 */ /* 0x000fe200000006ff */
[----:B------:R-:W0:Y:S01]  /*6ea0*/  LDC R148, c[0x0][0x2f4] ;  /* 0x0000bd00ff947b82 */ /* 0x000e220000000800 */
[----:B------:R-:W-:Y:S01]  /*6eb0*/  BSSY B1, `(.L_x_695) ;  /* 0x0000005000017945 */ /* 0x000fe20003800000 */
[----:B------:R-:W-:Y:S01]  /*6ec0*/  IMAD.MOV.U32 R129, RZ, RZ, R96 ;  /* 0x000000ffff817224 */ /* 0x000fe200078e0060 */
[----:B------:R-:W1:Y:S05]  /*6ed0*/  SYNCS.PHASECHK.TRANS64.TRYWAIT P5, [R100+URZ+0x36890], R101 ;  /* 0x03689065640075a7 */ /* 0x000e6a00080a017f */
[----:B------:R-:W2:Y:S01]  /*6ee0*/  LDC.64 R130, c[0x0][0x300] ;  /* 0x0000c000ff827b82 */ /* 0x000ea20000000a00 */
[----:B-1----:R-:W-:Y:S05]  /*6ef0*/  @!P5 BRA `(.L_x_696) ;  /* 0x0000020000c4d947 */ /* 0x002fea0003800000 */
.L_x_997:
[----:B------:R-:W-:Y:S05]  /*6f00*/  BSYNC B1 ;  /* 0x0000000000017941 */ /* 0x000fea0003800000 */
.L_x_695:
[----:B------:R-:W-:Y:S01]  /*6f10*/  BSSY B1, `(.L_x_697) ;  /* 0x0000190000017945 */ /* 0x000fe20003800000 */
[----:B0-----:R-:W-:-:S03]  /*6f20*/  IMAD.IADD R151, R148, 0x1, -R127 ;  /* 0x0000000194977824 */ /* 0x001fc600078e0a7f */
[----:B------:R-:W-:Y:S05]  /*6f30*/  @P4 BRA `(.L_x_698) ;  /* 0x0000001800344947 */ /* 0x000fea0003800000 */
[----:B------:R-:W-:Y:S01]  /*6f40*/  ISETP.NE.AND P4, PT, R31, RZ, PT ;  /* 0x000000ff1f00720c */ /* 0x000fe20003f85270 */
[-C--:B--2---:R-:W-:Y:S01]  /*6f50*/  IMAD R157, R150, R130.reuse, RZ ;  /* 0x00000082969d7224 */ /* 0x084fe200078e02ff */
[----:B------:R-:W-:Y:S01]  /*6f60*/  BSSY B2, `(.L_x_699) ;  /* 0x0000084000027945 */ /* 0x000fe20003800000 */
[----:B------:R-:W-:-:S04]  /*6f70*/  IMAD.WIDE.U32 R132, R17, R130, R128 ;  /* 0x0000008211847225 */ /* 0x000fc800078e0080 */
[----:B------:R-:W-:-:S04]  /*6f80*/  IMAD R157, R17, R131, R157 ;  /* 0x00000083119d7224 */ /* 0x000fc800078e029d */
[----:B------:R-:W-:Y:S02]  /*6f90*/  IMAD.IADD R157, R157, 0x1, R133 ;  /* 0x000000019d9d7824 */ /* 0x000fe400078e0285 */
[----:B------:R-:W-:Y:S05]  /*6fa0*/  @!P4 BRA `(.L_x_700) ;  /* 0x0000000400fcc947 */ /* 0x000fea0003800000 */
[----:B------:R-:W-:Y:S01]  /*6fb0*/  SEL R92, R127, R151, !P0 ;  /* 0x000000977f5c7207 */ /* 0x000fe20004000000 */
[----:B------:R-:W-:Y:S01]  /*6fc0*/  BSSY B3, `(.L_x_701) ;  /* 0x0000071000037945 */ /* 0x000fe20003800000 */
[----:B------:R-:W-:Y:S02]  /*6fd0*/  ISETP.GE.AND P4, PT, R18, R126, PT ;  /* 0x0000007e1200720c */ /* 0x000fe40003f86270 */
[----:B------:R-:W-:-:S04]  /*6fe0*/  SHF.R.S32.HI R93, RZ, 0x1f, R92 ;  /* 0x0000001fff5d7819 */ /* 0x000fc8000001145c */
[----:B------:R-:W-:-:S04]  /*6ff0*/  LEA.HI R93, R93, R92, RZ, 0x4 ;  /* 0x0000005c5d5d7211 */ /* 0x000fc800078f20ff */
[----:B------:R-:W-:-:S04]  /*7000*/  LEA.HI.SX32 R166, R93, R120, 0x1c ;  /* 0x000000785da67211 */ /* 0x000fc800078fe2ff */
[----:B------:R-:W-:-:S04]  /*7010*/  SHF.R.S32.HI R93, RZ, 0x1f, R166 ;  /* 0x0000001fff5d7819 */ /* 0x000fc800000114a6 */
[----:B------:R-:W-:Y:S01]  /*7020*/  LEA.HI R93, R93, R166, RZ, 0x3 ;  /* 0x000000a65d5d7211 */ /* 0x000fe200078f18ff */
[----:B------:R-:W-:-:S03]  /*7030*/  IMAD.SHL.U32 R166, R166, 0x8, RZ ;  /* 0x00000008a6a67824 */ /* 0x000fc600078e00ff */
[----:B------:R-:W-:Y:S02]  /*7040*/  SHF.R.S32.HI R93, RZ, 0x3, R93 ;  /* 0x00000003ff5d7819 */ /* 0x000fe4000001145d */
[----:B------:R-:W-:-:S03]  /*7050*/  LOP3.LUT R92, R211, 0x38, R166, 0xf8, !PT ;  /* 0x00000038d35c7812 */ /* 0x000fc600078ef8a6 */
[----:B------:R-:W-:Y:S01]  /*7060*/  IMAD R93, R93, 0x1c00, R213 ;  /* 0x00001c005d5d7824 */ /* 0x000fe200078e02d5 */
[----:B------:R-:W-:-:S05]  /*7070*/  LOP3.LUT R92, R92, R212, RZ, 0x3c, !PT ;  /* 0x000000d45c5c7212 */ /* 0x000fca00078e3cff */
[----:B------:R-:W-:-:S04]  /*7080*/  IMAD.IADD R92, R93, 0x1, R92 ;  /* 0x000000015d5c7824 */ /* 0x000fc800078e025c */
[C---:B------:R-:W-:Y:S02]  /*7090*/  IMAD R96, R16.reuse, 0x5400, R92 ;  /* 0x0000540010607824 */ /* 0x040fe400078e025c */
[----:B------:R-:W-:Y:S02]  /*70a0*/  IMAD R92, R16, 0x5400, R147 ;  /* 0x00005400105c7824 */ /* 0x000fe400078e0293 */
[--C-:B------:R-:W-:Y:S02]  /*70b0*/  IMAD R96, R96, 0x2, R2.reuse ;  /* 0x0000000260607824 */ /* 0x100fe400078e0202 */
[----:B------:R-:W-:-:S04]  /*70c0*/  IMAD R92, R92, 0x2, R2 ;  /* 0x000000025c5c7824 */ /* 0x000fc800078e0202 */
[----:B------:R-:W0:Y:S04]  /*70d0*/  LDS.128 R96, [R96+0x21400] ;  /* 0x0214000060607984 */ /* 0x000e280000000c00 */
[----:B------:R-:W2:Y:S01]  /*70e0*/  LDS.128 R92, [R92+0x21400] ;  /* 0x021400005c5c7984 */ /* 0x000ea20000000c00 */
[----:B------:R-:W-:Y:S05]  /*70f0*/  @P4 BRA `(.L_x_702) ;  /* 0x0000000400744947 */ /* 0x000fea0003800000 */
[--C-:B------:R-:W-:Y:S02]  /*7100*/  SHF.R.U64 R52, R52, 0x10, R53.reuse ;  /* 0x0000001034347819 */ /* 0x100fe40000001235 */
[----:B------:R-:W-:Y:S02]  /*7110*/  SHF.R.U32.HI R53, RZ, 0x10, R53 ;  /* 0x00000010ff357819 */ /* 0x000fe40000011635 */
[C---:B------:R-:W-:Y:S02]  /*7120*/  PRMT R52, R167.reuse, 0x5432, R52 ;  /* 0x00005432a7347816 */ /* 0x040fe40000000034 */
[----:B------:R-:W-:Y:S02]  /*7130*/  PRMT R53, R167, 0x5410, R53 ;  /* 0x00005410a7357816 */ /* 0x000fe40000000035 */
[----:B------:R-:W-:Y:S02]  /*7140*/  SHF.R.U64 R54, R54, 0x10, R55 ;  /* 0x0000001036367819 */ /* 0x000fe40000001237 */
[----:B------:R-:W-:-:S02]  /*7150*/  SHF.R.U32.HI R167, RZ, 0x10, R65 ;  /* 0x00000010ffa77819 */ /* 0x000fc40000011641 */
[----:B------:R-:W-:Y:S02]  /*7160*/  SHF.R.U64 R64, R64, 0x10, R65 ;  /* 0x0000001040407819 */ /* 0x000fe40000001241 */
[--C-:B------:R-:W-:Y:S02]  /*7170*/  SHF.R.U64 R65, R66, 0x10, R67.reuse ;  /* 0x0000001042417819 */ /* 0x100fe40000001243 */
[----:B------:R-:W-:Y:S02]  /*7180*/  PRMT R66, R168, 0x5432, R54 ;  /* 0x00005432a8427816 */ /* 0x000fe40000000036 */
[----:B------:R-:W-:Y:S02]  /*7190*/  SHF.R.U32.HI R67, RZ, 0x10, R67 ;  /* 0x00000010ff437819 */ /* 0x000fe40000011643 */
[----:B------:R-:W-:Y:S01]  /*71a0*/  PRMT R54, R171, 0x5410, R167 ;  /* 0x00005410ab367816 */ /* 0x000fe200000000a7 */
[----:B0-----:R-:W-:Y:S01]  /*71b0*/  IMAD.U32 R171, R97, 0x10000, RZ ;  /* 0x0001000061ab7824 */ /* 0x001fe200078e00ff */
[----:B------:R-:W-:Y:S01]  /*71c0*/  SHF.R.U32.HI R55, RZ, 0x10, R55 ;  /* 0x00000010ff377819 */ /* 0x000fe20000011637 */
[----:B------:R-:W-:Y:S01]  /*71d0*/  IMAD.U32 R167, R53, 0x10000, RZ ;  /* 0x0001000035a77824 */ /* 0x000fe200078e00ff */
[----:B------:R-:W-:Y:S01]  /*71e0*/  PRMT R67, R170, 0x5410, R67 ;  /* 0x00005410aa437816 */ /* 0x000fe20000000043 */
[----:B------:R-:W-:Y:S01]  /*71f0*/  IMAD.U32 R170, R54, 0x10000, RZ ;  /* 0x0001000036aa7824 */ /* 0x000fe200078e00ff */
[----:B------:R-:W-:-:S02]  /*7200*/  PRMT R55, R168, 0x5410, R55 ;  /* 0x00005410a8377816 */ /* 0x000fc40000000037 */
[----:B------:R-:W-:Y:S01]  /*7210*/  PRMT R64, R169, 0x5432, R64 ;  /* 0x00005432a9407816 */ /* 0x000fe20000000040 */
[-C--:B------:R-:W-:Y:S01]  /*7220*/  FMUL.FTZ R168, R171, R170.reuse ;  /* 0x000000aaaba87220 */ /* 0x080fe20000410000 */
[----:B------:R-:W-:Y:S01]  /*7230*/  PRMT R65, R169, 0x5410, R65 ;  /* 0x00005410a9417816 */ /* 0x000fe20000000041 */
[----:B--2---:R-:W-:Y:S01]  /*7240*/  IMAD.U32 R169, R93, 0x10000, RZ ;  /* 0x000100005da97824 */ /* 0x004fe200078e00ff */
[----:B------:R-:W-:Y:S02]  /*7250*/  LOP3.LUT R54, R54, 0xffff0000, RZ, 0xc0, !PT ;  /* 0xffff000036367812 */ /* 0x000fe400078ec0ff */
[----:B------:R-:W-:Y:S01]  /*7260*/  LOP3.LUT R97, R97, 0xffff0000, RZ, 0xc0, !PT ;  /* 0xffff000061617812 */ /* 0x000fe200078ec0ff */
[-C--:B------:R-:W-:Y:S01]  /*7270*/  FFMA.FTZ R168, R169, R167.reuse, -R168 ;  /* 0x000000a7a9a87223 */ /* 0x080fe200000108a8 */
[----:B------:R-:W-:Y:S01]  /*7280*/  FMUL.FTZ R167, R171, R167 ;  /* 0x000000a7aba77220 */ /* 0x000fe20000410000 */
[----:B------:R-:W-:Y:S01]  /*7290*/  LOP3.LUT R93, R93, 0xffff0000, RZ, 0xc0, !PT ;  /* 0xffff00005d5d7812 */ /* 0x000fe200078ec0ff */
[C---:B------:R-:W-:Y:S01]  /*72a0*/  IMAD.U32 R171, R99.reuse, 0x10000, RZ ;  /* 0x0001000063ab7824 */ /* 0x040fe200078e00ff */
[----:B------:R-:W-:Y:S01]  /*72b0*/  LOP3.LUT R99, R99, 0xffff0000, RZ, 0xc0, !PT ;  /* 0xffff000063637812 */ /* 0x000fe200078ec0ff */
[----:B------:R-:W-:Y:S01]  /*72c0*/  FFMA.FTZ R167, R169, R170, R167 ;  /* 0x000000aaa9a77223 */ /* 0x000fe200000100a7 */
[----:B------:R-:W-:Y:S01]  /*72d0*/  LOP3.LUT R169, R53, 0xffff0000, RZ, 0xc0, !PT ;  /* 0xffff000035a97812 */ /* 0x000fe200078ec0ff */
[----:B------:R-:W-:Y:S01]  /*72e0*/  FMUL.FTZ R53, R97, R54 ;  /* 0x0000003661357220 */ /* 0x000fe20000410000 */
[C---:B------:R-:W-:Y:S01]  /*72f0*/  IMAD.U32 R170, R67.reuse, 0x10000, RZ ;  /* 0x0001000043aa7824 */ /* 0x040fe200078e00ff */
[----:B------:R-:W-:-:S02]  /*7300*/  LOP3.LUT R67, R67, 0xffff0000, RZ, 0xc0, !PT ;  /* 0xffff000043437812 */ /* 0x000fc400078ec0ff */
[-C--:B------:R-:W-:Y:S01]  /*7310*/  FMUL.FTZ R97, R97, R169.reuse ;  /* 0x000000a961617220 */ /* 0x080fe20000410000 */
[----:B------:R-:W-:Y:S01]  /*7320*/  FFMA.FTZ R53, R93, R169, -R53 ;  /* 0x000000a95d357223 */ /* 0x000fe20000010835 */
[----:B------:R-:W-:Y:S02]  /*7330*/  IMAD.U32 R169, R95, 0x10000, RZ ;  /* 0x000100005fa97824 */ /* 0x000fe400078e00ff */
[----:B------:R-:W-:Y:S01]  /*7340*/  FFMA.FTZ R54, R93, R54, R97 ;  /* 0x000000365d367223 */ /* 0x000fe20000010061 */
[----:B------:R-:W-:Y:S02]  /*7350*/  IMAD.U32 R97, R55, 0x10000, RZ ;  /* 0x0001000037617824 */ /* 0x000fe400078e00ff */
[----:B------:R-:W-:Y:S01]  /*7360*/  FMUL.FTZ R93, R171, R170 ;  /* 0x000000aaab5d7220 */ /* 0x000fe20000410000 */
[----:B------:R-:W-:Y:S02]  /*7370*/  F2FP.BF16.F32.PACK_AB R53, R53, R168 ;  /* 0x000000a83535723e */ /* 0x000fe400000010ff */
[----:B------:R-:W-:Y:S01]  /*7380*/  F2FP.BF16.F32.PACK_AB R54, R54, R167 ;  /* 0x000000a73636723e */ /* 0x000fe200000010ff */
[-C--:B------:R-:W-:Y:S01]  /*7390*/  FFMA.FTZ R93, R169, R97.reuse, -R93 ;  /* 0x00000061a95d7223 */ /* 0x080fe2000001085d */
[----:B------:R-:W-:-:S04]  /*73a0*/  FMUL.FTZ R97, R171, R97 ;  /* 0x00000061ab617220 */ /* 0x000fc80000410000 */
[----:B------:R-:W-:Y:S01]  /*73b0*/  FFMA.FTZ R97, R169, R170, R97 ;  /* 0x000000aaa9617223 */ /* 0x000fe20000010061 */
[----:B------:R-:W-:Y:S02]  /*73c0*/  LOP3.LUT R169, R55, 0xffff0000, RZ, 0xc0, !PT ;  /* 0xffff000037a97812 */ /* 0x000fe400078ec0ff */
[----:B------:R-:W-:Y:S01]  /*73d0*/  LOP3.LUT R55, R95, 0xffff0000, RZ, 0xc0, !PT ;  /* 0xffff00005f377812 */ /* 0x000fe200078ec0ff */
[C---:B------:R-:W-:Y:S02]  /*73e0*/  FMUL.FTZ R95, R99.reuse, R67 ;  /* 0x00000043635f7220 */ /* 0x040fe40000410000 */
[-C--:B------:R-:W-:Y:S02]  /*73f0*/  FMUL.FTZ R99, R99, R169.reuse ;  /* 0x000000a963637220 */ /* 0x080fe40000410000 */
[C---:B------:R-:W-:Y:S02]  /*7400*/  FFMA.FTZ R95, R55.reuse, R169, -R95 ;  /* 0x000000a9375f7223 */ /* 0x040fe4000001085f */
[----:B------:R-:W-:Y:S01]  /*7410*/  FFMA.FTZ R99, R55, R67, R99 ;  /* 0x0000004337637223 */ /* 0x000fe20000010063 */
[C---:B------:R-:W-:Y:S01]  /*7420*/  IMAD.U32 R67, R64.reuse, 0x10000, RZ ;  /* 0x0001000040437824 */ /* 0x040fe200078e00ff */
[----:B------:R-:W-:Y:S01]  /*7430*/  LOP3.LUT R64, R64, 0xffff0000, RZ, 0xc0, !PT ;  /* 0xffff000040407812 */ /* 0x000fe200078ec0ff */
[----:B------:R-:W-:Y:S01]  /*7440*/  IMAD.U32 R55, R92, 0x10000, RZ ;  /* 0x000100005c377824 */ /* 0x000fe200078e00ff */
[----:B------:R-:W-:Y:S01]  /*7450*/  F2FP.BF16.F32.PACK_AB R95, R95, R93 ;  /* 0x0000005d5f5f723e */ /* 0x000fe200000010ff */
[----:B------:R-:W-:Y:S01]  /*7460*/  IMAD.U32 R93, R96, 0x10000, RZ ;  /* 0x00010000605d7824 */ /* 0x000fe200078e00ff */
[----:B------:R-:W-:Y:S01]  /*7470*/  F2FP.BF16.F32.PACK_AB R99, R99, R97 ;  /* 0x000000616363723e */ /* 0x000fe200000010ff */
[C---:B------:R-:W-:Y:S01]  /*7480*/  IMAD.U32 R97, R52.reuse, 0x10000, RZ ;  /* 0x0001000034617824 */ /* 0x040fe200078e00ff */
[----:B------:R-:W-:Y:S01]  /*7490*/  LOP3.LUT R52, R52, 0xffff0000, RZ, 0xc0, !PT ;  /* 0xffff000034347812 */ /* 0x000fe200078ec0ff */
[----:B------:R-:W-:-:S02]  /*74a0*/  FMUL.FTZ R167, R93, R67 ;  /* 0x000000435da77220 */ /* 0x000fc40000410000 */
[-C--:B------:R-:W-:Y:S02]  /*74b0*/  FMUL.FTZ R93, R93, R97.reuse ;  /* 0x000000615d5d7220 */ /* 0x080fe40000410000 */
[C---:B------:R-:W-:Y:S01]  /*74c0*/  FFMA.FTZ R167, R55.reuse, R97, -R167 ;  /* 0x0000006137a77223 */ /* 0x040fe200000108a7 */
[----:B------:R-:W-:Y:S02]  /*74d0*/  IMAD.U32 R97, R98, 0x10000, RZ ;  /* 0x0001000062617824 */ /* 0x000fe400078e00ff */
[----:B------:R-:W-:Y:S01]  /*74e0*/  FFMA.FTZ R93, R55, R67, R93 ;  /* 0x00000043375d7223 */ /* 0x000fe2000001005d */
[----:B------:R-:W-:Y:S02]  /*74f0*/  LOP3.LUT R55, R96, 0xffff0000, RZ, 0xc0, !PT ;  /* 0xffff000060377812 */ /* 0x000fe400078ec0ff */
[----:B------:R-:W-:-:S03]  /*7500*/  LOP3.LUT R67, R92, 0xffff0000, RZ, 0xc0, !PT ;  /* 0xffff00005c437812 */ /* 0x000fc600078ec0ff */
[C---:B------:R-:W-:Y:S01]  /*7510*/  FMUL.FTZ R92, R55.reuse, R64 ;  /* 0x00000040375c7220 */ /* 0x040fe20000410000 */
[----:B------:R-:W-:-:S03]  /*7520*/  FMUL.FTZ R55, R55, R52 ;  /* 0x0000003437377220 */ /* 0x000fc60000410000 */
[C---:B------:R-:W-:Y:S01]  /*7530*/  FFMA.FTZ R52, R67.reuse, R52, -R92 ;  /* 0x0000003443347223 */ /* 0x040fe2000001085c */
[----:B------:R-:W-:Y:S01]  /*7540*/  FFMA.FTZ R55, R67, R64, R55 ;  /* 0x0000004043377223 */ /* 0x000fe20000010037 */
[C---:B------:R-:W-:Y:S01]  /*7550*/  IMAD.U32 R67, R65.reuse, 0x10000, RZ ;  /* 0x0001000041437824 */ /* 0x040fe200078e00ff */
[----:B------:R-:W-:Y:S01]  /*7560*/  LOP3.LUT R65, R65, 0xffff0000, RZ, 0xc0, !PT ;  /* 0xffff000041417812 */ /* 0x000fe200078ec0ff */
[C---:B------:R-:W-:Y:S01]  /*7570*/  IMAD.U32 R92, R66.reuse, 0x10000, RZ ;  /* 0x00010000425c7824 */ /* 0x040fe200078e00ff */
[----:B------:R-:W-:Y:S01]  /*7580*/  LOP3.LUT R66, R66, 0xffff0000, RZ, 0xc0, !PT ;  /* 0xffff000042427812 */ /* 0x000fe200078ec0ff */
[C---:B------:R-:W-:Y:S01]  /*7590*/  FMUL.FTZ R96, R97.reuse, R67 ;  /* 0x0000004361607220 */ /* 0x040fe20000410000 */
[----:B------:R-:W-:Y:S02]  /*75a0*/  IMAD.U32 R64, R94, 0x10000, RZ ;  /* 0x000100005e407824 */ /* 0x000fe400078e00ff */
[-C--:B------:R-:W-:Y:S01]  /*75b0*/  FMUL.FTZ R97, R97, R92.reuse ;  /* 0x0000005c61617220 */ /* 0x080fe20000410000 */
[----:B------:R-:W-:Y:S01]  /*75c0*/  F2FP.BF16.F32.PACK_AB R52, R52, R167 ;  /* 0x000000a73434723e */ /* 0x000fe200000010ff */
[----:B------:R-:W-:-:S02]  /*75d0*/  FFMA.FTZ R96, R64, R92, -R96 ;  /* 0x0000005c40607223 */ /* 0x000fc40000010860 */
[----:B------:R-:W-:Y:S01]  /*75e0*/  FFMA.FTZ R97, R64, R67, R97 ;  /* 0x0000004340617223 */ /* 0x000fe20000010061 */
[----:B------:R-:W-:Y:S02]  /*75f0*/  LOP3.LUT R64, R98, 0xffff0000, RZ, 0xc0, !PT ;  /* 0xffff000062407812 */ /* 0x000fe400078ec0ff */
[----:B------:R-:W-:Y:S02]  /*7600*/  LOP3.LUT R67, R94, 0xffff0000, RZ, 0xc0, !PT ;  /* 0xffff00005e437812 */ /* 0x000fe400078ec0ff */
[----:B------:R-:W-:Y:S01]  /*7610*/  F2FP.BF16.F32.PACK_AB R55, R55, R93 ;  /* 0x0000005d3737723e */ /* 0x000fe200000010ff */
[CC--:B------:R-:W-:Y:S01]  /*7620*/  FMUL.FTZ R92, R64.reuse, R65.reuse ;  /* 0x00000041405c7220 */ /* 0x0c0fe20000410000 */
[-C--:B------:R-:W-:Y:S01]  /*7630*/  FMUL.FTZ R64, R64, R66.reuse ;  /* 0x0000004240407220 */ /* 0x080fe20000410000 */
[----:B------:R-:W-:Y:S02]  /*7640*/  IMAD.MOV.U32 R93, RZ, RZ, R53 ;  /* 0x000000ffff5d7224 */ /* 0x000fe400078e0035 */
[C---:B------:R-:W-:Y:S01]  /*7650*/  FFMA.FTZ R92, R67.reuse, R66, -R92 ;  /* 0x00000042435c7223 */ /* 0x040fe2000001085c */
[----:B------:R-:W-:-:S04]  /*7660*/  FFMA.FTZ R64, R67, R65, R64 ;  /* 0x0000004143407223 */ /* 0x000fc80000010040 */
[----:B------:R-:W-:Y:S01]  /*7670*/  F2FP.BF16.F32.PACK_AB R94, R92, R96 ;  /* 0x000000605c5e723e */ /* 0x000fe200000010ff */
[----:B------:R-:W-:Y:S01]  /*7680*/  IMAD.MOV.U32 R92, RZ, RZ, R52 ;  /* 0x000000ffff5c7224 */ /* 0x000fe200078e0034 */
[----:B------:R-:W-:Y:S01]  /*7690*/  F2FP.BF16.F32.PACK_AB R64, R64, R97 ;  /* 0x000000614040723e */ /* 0x000fe200000010ff */
[----:B------:R-:W-:Y:S02]  /*76a0*/  IMAD.MOV.U32 R96, RZ, RZ, R55 ;  /* 0x000000ffff607224 */ /* 0x000fe400078e0037 */
[----:B------:R-:W-:Y:S02]  /*76b0*/  IMAD.MOV.U32 R97, RZ, RZ, R54 ;  /* 0x000000ffff617224 */ /* 0x000fe400078e0036 */
[----:B------:R-:W-:-:S07]  /*76c0*/  IMAD.MOV.U32 R98, RZ, RZ, R64 ;  /* 0x000000ffff627224 */ /* 0x000fce00078e0040 */
.L_x_702:
[----:B------:R-:W-:Y:S05]  /*76d0*/  BSYNC B3 ;  /* 0x0000000000037941 */ /* 0x000fea0003800000 */
.L_x_701:
[----:B------:R-:W-:-:S13]  /*76e0*/  ISETP.GE.AND P4, PT, R166, R148, PT ;  /* 0x00000094a600720c */ /* 0x000fda0003f86270 */
[--C-:B------:R-:W-:Y:S02]  /*76f0*/  @!P4 SHF.R.S32.HI R55, RZ, 0x1f, R166.reuse ;  /* 0x0000001fff37c819 */ /* 0x100fe400000114a6 */
[----:B------:R-:W-:-:S04]  /*7700*/  @!P4 IADD3 R166, P5, P6, R118, R132, R166 ;  /* 0x0000008476a6c210 */ /* 0x000fc80007ebe0a6 */
[----:B------:R-:W-:Y:S02]  /*7710*/  @!P4 IADD3.X R55, R7, R157, R55, P5, P6 ;  /* 0x0000009d0737c210 */ /* 0x000fe40002fec437 */
[----:B------:R-:W-:-:S04]  /*7720*/  IADD3 R53, P5, P6, R118, R132, R26 ;  /* 0x0000008476357210 */ /* 0x000fc80007ebe01a */
[----:B------:R-:W-:Y:S02]  /*7730*/  IADD3.X R54, R7, R157, R32, P5, P6 ;  /* 0x0000009d07367210 */ /* 0x000fe40002fec420 */
[----:B------:R-:W-:-:S04]  /*7740*/  LEA R52, P5, R53, R124, 0x1 ;  /* 0x0000007c35347211 */ /* 0x000fc800078a08ff */
[----:B------:R-:W-:Y:S02]  /*7750*/  LEA.HI.X R53, R53, R125, R54, 0x1, P5 ;  /* 0x0000007d35357211 */ /* 0x000fe400028f0c36 */
[----:B------:R-:W-:-:S03]  /*7760*/  @!P4 LEA R54, P5, R166, R124, 0x1 ;  /* 0x0000007ca636c211 */ /* 0x000fc600078a08ff */
[----:B--2---:R2:W-:Y:S01]  /*7770*/  STG.E.128 desc[UR60][R52.64], R92 ;  /* 0x0000005c34007986 */ /* 0x0045e2000c101d3c */
[----:B------:R-:W-:-:S05]  /*7780*/  @!P4 LEA.HI.X R55, R166, R125, R55, 0x1, P5 ;  /* 0x0000007da637c211 */ /* 0x000fca00028f0c37 */
[----:B0-----:R2:W-:Y:S04]  /*7790*/  @!P4 STG.E.128 desc[UR60][R54.64], R96 ;  /* 0x000000603600c986 */ /* 0x0015e8000c101d3c */
.L_x_700:
[----:B------:R-:W-:Y:S05]  /*77a0*/  BSYNC B2 ;  /* 0x0000000000027941 */ /* 0x000fea0003800000 */
.L_x_699:
[----:B------:R-:W-:Y:S01]  /*77b0*/  ISETP.NE.AND P4, PT, R35, RZ, PT ;  /* 0x000000ff2300720c */ /* 0x000fe20003f85270 */
[----:B------:R-:W-:-:S12]  /*77c0*/  BSSY B2, `(.L_x_703) ;  /* 0x0000082000027945 */ /* 0x000fd80003800000 */
[----:B------:R-:W-:Y:S05]  /*77d0*/  @!P4 BRA `(.L_x_704) ;  /* 0x000000080000c947 */ /* 0x000fea0003800000 */
[----:B--2---:R-:W-:Y:S01]  /*77e0*/  SEL R52, R127, R151, !P1 ;  /* 0x000000977f347207 */ /* 0x004fe20004800000 */
[----:B------:R-:W-:Y:S01]  /*77f0*/  BSSY B3, `(.L_x_705) ;  /* 0x0000074000037945 */ /* 0x000fe20003800000 */
[----:B------:R-:W-:Y:S02]  /*7800*/  IADD3 R92, P4, P5, R118, R132, R28 ;  /* 0x00000084765c7210 */ /* 0x000fe40007d9e01c */
[----:B------:R-:W-:Y:S02]  /*7810*/  SHF.R.S32.HI R53, RZ, 0x1f, R52 ;  /* 0x0000001fff357819 */ /* 0x000fe40000011434 */
[----:B------:R-:W-:Y:S02]  /*7820*/  IADD3.X R93, R7, R157, R33, P4, P5 ;  /* 0x0000009d075d7210 */ /* 0x000fe400027ea421 */
[----:B------:R-:W-:Y:S02]  /*7830*/  LEA.HI R53, R53, R52, RZ, 0x4 ;  /* 0x0000003435357211 */ /* 0x000fe400078f20ff */
[----:B------:R-:W-:-:S02]  /*7840*/  ISETP.GE.AND P4, PT, R0, R126, PT ;  /* 0x0000007e0000720c */ /* 0x000fc40003f86270 */
        /* <DEDUP_REMOVED lines=16> */
[----:B------:R-:W-:Y:S01]  /*7950*/  SHF.R.U32.HI R97, RZ, 0x10, R61 ;  /* 0x00000010ff617819 */ /* 0x000fe2000001163d */
[----:B0-----:R-:W-:Y:S01]  /*7960*/  IMAD.U32 R166, R65, 0x10000, RZ ;  /* 0x0001000041a67824 */ /* 0x001fe200078e00ff */
[----:B------:R-:W-:Y:S01]  /*7970*/  SHF.R.U32.HI R98, RZ, 0x10, R49 ;  /* 0x00000010ff627819 */ /* 0x000fe20000011631 */
[C---:B--2---:R-:W-:Y:S01]  /*7980*/  IMAD.U32 R95, R53.reuse, 0x10000, RZ ;  /* 0x00010000355f7824 */ /* 0x044fe200078e00ff */
[----:B------:R-:W-:Y:S02]  /*7990*/  PRMT R97, R182, 0x5410, R97 ;  /* 0x00005410b6617816 */ /* 0x000fe40000000061 */
[----:B------:R-:W-:Y:S02]  /*79a0*/  PRMT R98, R184, 0x5432, R98 ;  /* 0x00005432b8627816 */ /* 0x000fe40000000062 */
[----:B------:R-:W-:Y:S01]  /*79b0*/  LOP3.LUT R53, R53, 0xffff0000, RZ, 0xc0, !PT ;  /* 0xffff000035357812 */ /* 0x000fe200078ec0ff */
[C---:B------:R-:W-:Y:S01]  /*79c0*/  IMAD.U32 R99, R97.reuse, 0x10000, RZ ;  /* 0x0001000061637824 */ /* 0x040fe200078e00ff */
[----:B------:R-:W-:Y:S01]  /*79d0*/  LOP3.LUT R97, R97, 0xffff0000, RZ, 0xc0, !PT ;  /* 0xffff000061617812 */ /* 0x000fe200078ec0ff */
[C---:B------:R-:W-:Y:S01]  /*79e0*/  IMAD.U32 R96, R98.reuse, 0x10000, RZ ;  /* 0x0001000062607824 */ /* 0x040fe200078e00ff */
[----:B------:R-:W-:Y:S01]  /*79f0*/  LOP3.LUT R98, R98, 0xffff0000, RZ, 0xc0, !PT ;  /* 0xffff000062627812 */ /* 0x000fe200078ec0ff */
[-C--:B------:R-:W-:Y:S01]  /*7a00*/  FMUL.FTZ R167, R166, R99.reuse ;  /* 0x00000063a6a77220 */ /* 0x080fe20000410000 */
[----:B------:R-:W-:Y:S01]  /*7a10*/  SHF.R.U64 R49, R48, 0x10, R49 ;  /* 0x0000001030317819 */ /* 0x000fe20000001231 */
[-C--:B------:R-:W-:Y:S01]  /*7a20*/  FMUL.FTZ R166, R166, R96.reuse ;  /* 0x00000060a6a67220 */ /* 0x080fe20000410000 */
[----:B------:R-:W-:Y:S01]  /*7a30*/  SHF.R.U32.HI R48, RZ, 0x10, R63 ;  /* 0x00000010ff307819 */ /* 0x000fe2000001163f */
[C---:B------:R-:W-:Y:S01]  /*7a40*/  FFMA.FTZ R96, R95.reuse, R96, -R167 ;  /* 0x000000605f607223 */ /* 0x040fe200000108a7 */
[----:B------:R-:W-:Y:S01]  /*7a50*/  SHF.R.U64 R50, R50, 0x10, R51 ;  /* 0x0000001032327819 */ /* 0x000fe20000001233 */
[----:B------:R-:W-:Y:S01]  /*7a60*/  FFMA.FTZ R95, R95, R99, R166 ;  /* 0x000000635f5f7223 */ /* 0x000fe200000100a6 */
[----:B------:R-:W-:Y:S01]  /*7a70*/  LOP3.LUT R99, R65, 0xffff0000, RZ, 0xc0, !PT ;  /* 0xffff000041637812 */ /* 0x000fe200078ec0ff */
[----:B------:R-:W-:Y:S01]  /*7a80*/  IMAD.U32 R166, R67, 0x10000, RZ ;  /* 0x0001000043a67824 */ /* 0x000fe200078e00ff */
[----:B------:R-:W-:-:S02]  /*7a90*/  PRMT R48, R183, 0x5432, R48 ;  /* 0x00005432b7307816 */ /* 0x000fc40000000030 */
[----:B------:R-:W-:Y:S01]  /*7aa0*/  LOP3.LUT R67, R67, 0xffff0000, RZ, 0xc0, !PT ;  /* 0xffff000043437812 */ /* 0x000fe200078ec0ff */
[CC--:B------:R-:W-:Y:S01]  /*7ab0*/  FMUL.FTZ R65, R99.reuse, R97.reuse ;  /* 0x0000006163417220 */ /* 0x0c0fe20000410000 */
[-C--:B------:R-:W-:Y:S01]  /*7ac0*/  FMUL.FTZ R99, R99, R98.reuse ;  /* 0x0000006263637220 */ /* 0x080fe20000410000 */
[----:B------:R-:W-:Y:S02]  /*7ad0*/  SHF.R.U64 R62, R62, 0x10, R63 ;  /* 0x000000103e3e7819 */ /* 0x000fe4000000123f */
[C---:B------:R-:W-:Y:S01]  /*7ae0*/  FFMA.FTZ R65, R53.reuse, R98, -R65 ;  /* 0x0000006235417223 */ /* 0x040fe20000010841 */
[----:B------:R-:W-:Y:S01]  /*7af0*/  SHF.R.U32.HI R98, RZ, 0x10, R51 ;  /* 0x00000010ff627819 */ /* 0x000fe20000011633 */
[----:B------:R-:W-:Y:S01]  /*7b00*/  FFMA.FTZ R53, R53, R97, R99 ;  /* 0x0000006135357223 */ /* 0x000fe20000010063 */
[----:B------:R-:W-:Y:S01]  /*7b10*/  SHF.R.U64 R97, R60, 0x10, R61 ;  /* 0x000000103c617819 */ /* 0x000fe2000000123d */
[----:B------:R-:W-:Y:S01]  /*7b20*/  IMAD.U32 R99, R48, 0x10000, RZ ;  /* 0x0001000030637824 */ /* 0x000fe200078e00ff */
[----:B------:R-:W-:Y:S01]  /*7b30*/  PRMT R98, R182, 0x5432, R98 ;  /* 0x00005432b6627816 */ /* 0x000fe20000000062 */
[----:B------:R-:W-:Y:S01]  /*7b40*/  IMAD.U32 R60, R55, 0x10000, RZ ;  /* 0x00010000373c7824 */ /* 0x000fe200078e00ff */
[----:B------:R-:W-:Y:S01]  /*7b50*/  PRMT R62, R180, 0x5410, R62 ;  /* 0x00005410b43e7816 */ /* 0x000fe2000000003e */
[----:B------:R-:W-:Y:S01]  /*7b60*/  FMUL.FTZ R167, R166, R99 ;  /* 0x00000063a6a77220 */ /* 0x000fe20000410000 */
[----:B------:R-:W-:Y:S01]  /*7b70*/  PRMT R50, R180, 0x5432, R50 ;  /* 0x00005432b4327816 */ /* 0x000fe20000000032 */
[----:B------:R-:W-:Y:S01]  /*7b80*/  IMAD.U32 R61, R98, 0x10000, RZ ;  /* 0x00010000623d7824 */ /* 0x000fe200078e00ff */
[----:B------:R-:W-:-:S02]  /*7b90*/  F2FP.BF16.F32.PACK_AB R65, R65, R96 ;  /* 0x000000604141723e */ /* 0x000fc400000010ff */
[----:B------:R-:W-:Y:S01]  /*7ba0*/  F2FP.BF16.F32.PACK_AB R95, R53, R95 ;  /* 0x0000005f355f723e */ /* 0x000fe200000010ff */
[-C--:B------:R-:W-:Y:S01]  /*7bb0*/  FMUL.FTZ R166, R166, R61.reuse ;  /* 0x0000003da6a67220 */ /* 0x080fe20000410000 */
[C---:B------:R-:W-:Y:S01]  /*7bc0*/  FFMA.FTZ R61, R60.reuse, R61, -R167 ;  /* 0x0000003d3c3d7223 */ /* 0x040fe200000108a7 */
[----:B------:R-:W-:Y:S02]  /*7bd0*/  IMAD.MOV.U32 R53, RZ, RZ, R65 ;  /* 0x000000ffff357224 */ /* 0x000fe400078e0041 */
[----:B------:R-:W-:Y:S01]  /*7be0*/  FFMA.FTZ R60, R60, R99, R166 ;  /* 0x000000633c3c7223 */ /* 0x000fe200000100a6 */
[----:B------:R-:W-:Y:S01]  /*7bf0*/  LOP3.LUT R99, R98, 0xffff0000, RZ, 0xc0, !PT ;  /* 0xffff000062637812 */ /* 0x000fe200078ec0ff */
[----:B------:R-:W-:Y:S01]  /*7c00*/  IMAD.MOV.U32 R65, RZ, RZ, R95 ;  /* 0x000000ffff417224 */ /* 0x000fe200078e005f */
[----:B------:R-:W-:Y:S02]  /*7c10*/  LOP3.LUT R98, R48, 0xffff0000, RZ, 0xc0, !PT ;  /* 0xffff000030627812 */ /* 0x000fe400078ec0ff */
[----:B------:R-:W-:-:S03]  /*7c20*/  LOP3.LUT R48, R55, 0xffff0000, RZ, 0xc0, !PT ;  /* 0xffff000037307812 */ /* 0x000fc600078ec0ff */
[C---:B------:R-:W-:Y:S01]  /*7c30*/  FMUL.FTZ R55, R67.reuse, R98 ;  /* 0x0000006243377220 */ /* 0x040fe20000410000 */
[----:B------:R-:W-:-:S03]  /*7c40*/  FMUL.FTZ R67, R67, R99 ;  /* 0x0000006343437220 */ /* 0x000fc60000410000 */
[C---:B------:R-:W-:Y:S01]  /*7c50*/  FFMA.FTZ R55, R48.reuse, R99, -R55 ;  /* 0x0000006330377223 */ /* 0x040fe20000010837 */
[----:B------:R-:W-:Y:S01]  /*7c60*/  FFMA.FTZ R48, R48, R98, R67 ;  /* 0x0000006230307223 */ /* 0x000fe20000010043 */
[C---:B------:R-:W-:Y:S02]  /*7c70*/  PRMT R67, R181.reuse, 0x5432, R49 ;  /* 0x00005432b5437816 */ /* 0x040fe40000000031 */
[----:B------:R-:W-:Y:S01]  /*7c80*/  PRMT R49, R181, 0x5410, R97 ;  /* 0x00005410b5317816 */ /* 0x000fe20000000061 */
[----:B------:R-:W-:Y:S01]  /*7c90*/  IMAD.U32 R97, R52, 0x10000, RZ ;  /* 0x0001000034617824 */ /* 0x000fe200078e00ff */
[C---:B------:R-:W-:Y:S01]  /*7ca0*/  SHF.L.U32 R99, R64.reuse, 0x10, RZ ;  /* 0x0000001040637819 */ /* 0x040fe200000006ff */
[----:B------:R-:W-:Y:S01]  /*7cb0*/  IMAD.U32 R166, R67, 0x10000, RZ ;  /* 0x0001000043a67824 */ /* 0x000fe200078e00ff */
[----:B------:R-:W-:Y:S01]  /*7cc0*/  LOP3.LUT R64, R64, 0xffff0000, RZ, 0xc0, !PT ;  /* 0xffff000040407812 */ /* 0x000fe200078ec0ff */
[C---:B------:R-:W-:Y:S01]  /*7cd0*/  IMAD.U32 R98, R49.reuse, 0x10000, RZ ;  /* 0x0001000031627824 */ /* 0x040fe200078e00ff */
[----:B------:R-:W-:-:S02]  /*7ce0*/  LOP3.LUT R51, R49, 0xffff0000, RZ, 0xc0, !PT ;  /* 0xffff000031337812 */ /* 0x000fc400078ec0ff */
[----:B------:R-:W-:Y:S01]  /*7cf0*/  LOP3.LUT R49, R67, 0xffff0000, RZ, 0xc0, !PT ;  /* 0xffff000043317812 */ /* 0x000fe200078ec0ff */
[C---:B------:R-:W-:Y:S01]  /*7d00*/  FMUL.FTZ R167, R99.reuse, R98 ;  /* 0x0000006263a77220 */ /* 0x040fe20000410000 */
[----:B------:R-:W-:Y:S01]  /*7d10*/  LOP3.LUT R52, R52, 0xffff0000, RZ, 0xc0, !PT ;  /* 0xffff000034347812 */ /* 0x000fe200078ec0ff */
[-C--:B------:R-:W-:Y:S01]  /*7d20*/  FMUL.FTZ R99, R99, R166.reuse ;  /* 0x000000a663637220 */ /* 0x080fe20000410000 */
[C---:B------:R-:W-:Y:S01]  /*7d30*/  FMUL.FTZ R63, R64.reuse, R51 ;  /* 0x00000033403f7220 */ /* 0x040fe20000410000 */
[-C--:B------:R-:W-:Y:S01]  /*7d40*/  FMUL.FTZ R64, R64, R49.reuse ;  /* 0x0000003140407220 */ /* 0x080fe20000410000 */
[C---:B------:R-:W-:Y:S01]  /*7d50*/  FFMA.FTZ R167, R97.reuse, R166, -R167 ;  /* 0x000000a661a77223 */ /* 0x040fe200000108a7 */
[----:B------:R-:W-:Y:S01]  /*7d60*/  FFMA.FTZ R99, R97, R98, R99 ;  /* 0x0000006261637223 */ /* 0x000fe20000010063 */
[C---:B------:R-:W-:Y:S01]  /*7d70*/  FFMA.FTZ R49, R52.reuse, R49, -R63 ;  /* 0x0000003134317223 */ /* 0x040fe2000001083f */
[----:B------:R-:W-:Y:S01]  /*7d80*/  FFMA.FTZ R51, R52, R51, R64 ;  /* 0x0000003334337223 */ /* 0x000fe20000010040 */
[C---:B------:R-:W-:Y:S01]  /*7d90*/  IMAD.U32 R97, R66.reuse, 0x10000, RZ ;  /* 0x0001000042617824 */ /* 0x040fe200078e00ff */
[----:B------:R-:W-:Y:S01]  /*7da0*/  LOP3.LUT R66, R66, 0xffff0000, RZ, 0xc0, !PT ;  /* 0xffff000042427812 */ /* 0x000fe200078ec0ff */
[C---:B------:R-:W-:Y:S01]  /*7db0*/  IMAD.U32 R63, R62.reuse, 0x10000, RZ ;  /* 0x000100003e3f7824 */ /* 0x040fe200078e00ff */
[----:B------:R-:W-:Y:S01]  /*7dc0*/  LOP3.LUT R62, R62, 0xffff0000, RZ, 0xc0, !PT ;  /* 0xffff00003e3e7812 */ /* 0x000fe200078ec0ff */
[C---:B------:R-:W-:Y:S01]  /*7dd0*/  IMAD.U32 R64, R50.reuse, 0x10000, RZ ;  /* 0x0001000032407824 */ /* 0x040fe200078e00ff */
[----:B------:R-:W-:Y:S01]  /*7de0*/  LOP3.LUT R50, R50, 0xffff0000, RZ, 0xc0, !PT ;  /* 0xffff000032327812 */ /* 0x000fe200078ec0ff */
[----:B------:R-:W-:Y:S01]  /*7df0*/  FMUL.FTZ R67, R97, R63 ;  /* 0x0000003f61437220 */ /* 0x000fe20000410000 */
[----:B------:R-:W-:-:S02]  /*7e00*/  IMAD.U32 R52, R54, 0x10000, RZ ;  /* 0x0001000036347824 */ /* 0x000fc400078e00ff */
[-C--:B------:R-:W-:Y:S01]  /*7e10*/  FMUL.FTZ R97, R97, R64.reuse ;  /* 0x0000004061617220 */ /* 0x080fe20000410000 */
[----:B------:R-:W-:Y:S01]  /*7e20*/  LOP3.LUT R54, R54, 0xffff0000, RZ, 0xc0, !PT ;  /* 0xffff000036367812 */ /* 0x000fe200078ec0ff */
[C---:B------:R-:W-:Y:S02]  /*7e30*/  FFMA.FTZ R67, R52.reuse, R64, -R67 ;  /* 0x0000004034437223 */ /* 0x040fe40000010843 */
[----:B------:R-:W-:Y:S01]  /*7e40*/  FFMA.FTZ R97, R52, R63, R97 ;  /* 0x0000003f34617223 */ /* 0x000fe20000010061 */
[C---:B------:R-:W-:Y:S01]  /*7e50*/  FMUL.FTZ R52, R66.reuse, R62 ;  /* 0x0000003e42347220 */ /* 0x040fe20000410000 */
[----:B------:R-:W-:Y:S01]  /*7e60*/  FMUL.FTZ R66, R66, R50 ;  /* 0x0000003242427220 */ /* 0x000fe20000410000 */
[----:B------:R-:W-:Y:S02]  /*7e70*/  F2FP.BF16.F32.PACK_AB R48, R48, R60 ;  /* 0x0000003c3030723e */ /* 0x000fe400000010ff */
[C---:B------:R-:W-:Y:S01]  /*7e80*/  FFMA.FTZ R52, R54.reuse, R50, -R52 ;  /* 0x0000003236347223 */ /* 0x040fe20000010834 */
[----:B------:R-:W-:Y:S01]  /*7e90*/  FFMA.FTZ R66, R54, R62, R66 ;  /* 0x0000003e36427223 */ /* 0x000fe20000010042 */
[----:B------:R-:W-:-:S02]  /*7ea0*/  F2FP.BF16.F32.PACK_AB R49, R49, R167 ;  /* 0x000000a73131723e */ /* 0x000fc400000010ff */
[----:B------:R-:W-:Y:S02]  /*7eb0*/  F2FP.BF16.F32.PACK_AB R51, R51, R99 ;  /* 0x000000633333723e */ /* 0x000fe400000010ff */
[----:B------:R-:W-:Y:S01]  /*7ec0*/  F2FP.BF16.F32.PACK_AB R67, R52, R67 ;  /* 0x000000433443723e */ /* 0x000fe200000010ff */
[----:B------:R-:W-:Y:S01]  /*7ed0*/  IMAD.MOV.U32 R52, RZ, RZ, R49 ;  /* 0x000000ffff347224 */ /* 0x000fe200078e0031 */
[----:B------:R-:W-:Y:S01]  /*7ee0*/  F2FP.BF16.F32.PACK_AB R55, R55, R61 ;  /* 0x0000003d3737723e */ /* 0x000fe200000010ff */
[----:B------:R-:W-:Y:S01]  /*7ef0*/  IMAD.MOV.U32 R64, RZ, RZ, R51 ;  /* 0x000000ffff407224 */ /* 0x000fe200078e0033 */
[----:B------:R-:W-:Y:S01]  /*7f00*/  F2FP.BF16.F32.PACK_AB R66, R66, R97 ;  /* 0x000000614242723e */ /* 0x000fe200000010ff */
[----:B------:R-:W-:Y:S02]  /*7f10*/  IMAD.MOV.U32 R54, RZ, RZ, R67 ;  /* 0x000000ffff367224 */ /* 0x000fe400078e0043 */
[----:B------:R-:W-:-:S07]  /*7f20*/  IMAD.MOV.U32 R67, RZ, RZ, R48 ;  /* 0x000000ffff437224 */ /* 0x000fce00078e0030 */
.L_x_706:
[----:B------:R-:W-:Y:S05]  /*7f30*/  BSYNC B3 ;  /* 0x0000000000037941 */ /* 0x000fea0003800000 */
.L_x_705:
[----:B------:R-:W-:-:S13]  /*7f40*/  ISETP.GE.AND P4, PT, R94, R148, PT ;  /* 0x000000945e00720c */ /* 0x000fda0003f86270 */
[--C-:B------:R-:W-:Y:S02]  /*7f50*/  @!P4 SHF.R.S32.HI R51, RZ, 0x1f, R94.reuse ;  /* 0x0000001fff33c819 */ /* 0x100fe4000001145e */
[----:B------:R-:W-:-:S04]  /*7f60*/  @!P4 IADD3 R94, P5, P6, R118, R132, R94 ;  /* 0x00000084765ec210 */ /* 0x000fc80007ebe05e */
[----:B------:R-:W-:Y:S02]  /*7f70*/  @!P4 IADD3.X R51, R7, R157, R51, P5, P6 ;  /* 0x0000009d0733c210 */ /* 0x000fe40002fec433 */
[----:B------:R-:W-:-:S04]  /*7f80*/  LEA R48, P5, R92, R124, 0x1 ;  /* 0x0000007c5c307211 */ /* 0x000fc800078a08ff */
[----:B------:R-:W-:Y:S02]  /*7f90*/  LEA.HI.X R49, R92, R125, R93, 0x1, P5 ;  /* 0x0000007d5c317211 */ /* 0x000fe400028f0c5d */
[----:B------:R-:W-:-:S03]  /*7fa0*/  @!P4 LEA R50, P5, R94, R124, 0x1 ;  /* 0x0000007c5e32c211 */ /* 0x000fc600078a08ff */
[----:B--2---:R3:W-:Y:S01]  /*7fb0*/  STG.E.128 desc[UR60][R48.64], R52 ;  /* 0x0000003430007986 */ /* 0x0047e2000c101d3c */
[----:B------:R-:W-:-:S05]  /*7fc0*/  @!P4 LEA.HI.X R51, R94, R125, R51, 0x1, P5 ;  /* 0x0000007d5e33c211 */ /* 0x000fca00028f0c33 */
[----:B0-----:R3:W-:Y:S04]  /*7fd0*/  @!P4 STG.E.128 desc[UR60][R50.64], R64 ;  /* 0x000000403200c986 */ /* 0x0017e8000c101d3c */
.L_x_704:
[----:B------:R-:W-:Y:S05]  /*7fe0*/  BSYNC B2 ;  /* 0x0000000000027941 */ /* 0x000fea0003800000 */
.L_x_703:
[----:B------:R-:W-:-:S13]  /*7ff0*/  ISETP.NE.AND P4, PT, R36, RZ, PT ;  /* 0x000000ff2400720c */ /* 0x000fda0003f85270 */
[----:B------:R-:W-:Y:S05]  /*8000*/  @!P4 BRA `(.L_x_698) ;  /* 0x000000080000c947 */ /* 0x000fea0003800000 */
[----:B---3--:R-:W3:Y:S01]  /*8010*/  LDL R48, [R1+0x10] ;  /* 0x0000100001307983 */ /* 0x008ee20000100800 */
[----:B------:R-:W-:Y:S01]  /*8020*/  IADD3 R60, P4, P5, R118, R132, R30 ;  /* 0x00000084763c7210 */ /* 0x000fe20007d9e01e */
[----:B------:R-:W-:Y:S03]  /*8030*/  BSSY B2, `(.L_x_707) ;  /* 0x0000073000027945 */ /* 0x000fe60003800000 */
[----:B------:R-:W-:Y:S02]  /*8040*/  IADD3.X R61, R7, R157, R34, P4, P5 ;  /* 0x0000009d073d7210 */ /* 0x000fe400027ea422 */
[----:B------:R-:W-:Y:S02]  /*8050*/  ISETP.GE.AND P4, PT, R3, R126, PT ;  /* 0x0000007e0300720c */ /* 0x000fe40003f86270 */
[----:B---3--:R-:W-:-:S04]  /*8060*/  LOP3.LUT P6, RZ, R48, 0x1, RZ, 0xc0, !PT ;  /* 0x0000000130ff7812 */ /* 0x008fc800078cc0ff */
[----:B------:R-:W-:-:S04]  /*8070*/  SEL R48, R127, R151, !P6 ;  /* 0x000000977f307207 */ /* 0x000fc80007000000 */
        /* <DEDUP_REMOVED lines=10> */
[----:B------:R-:W-:Y:S02]  /*8120*/  IMAD.IADD R49, R49, 0x1, R48 ;  /* 0x0000000131317824 */ /* 0x000fe400078e0230 */
[C---:B------:R-:W-:Y:S02]  /*8130*/  IMAD R48, R16.reuse, 0x5400, R144 ;  /* 0x0000540010307824 */ /* 0x040fe400078e0290 */
[----:B--2---:R-:W-:Y:S02]  /*8140*/  IMAD R52, R16, 0x5400, R49 ;  /* 0x0000540010347824 */ /* 0x004fe400078e0231 */
        /* <DEDUP_REMOVED lines=8> */
[----:B------:R-:W-:Y:S01]  /*81d0*/  IMAD.U32 R92, R51, 0x10000, RZ ;  /* 0x00010000335c7824 */ /* 0x000fe200078e00ff */
[----:B------:R-:W-:Y:S02]  /*81e0*/  PRMT R65, R179, 0x5432, R65 ;  /* 0x00005432b3417816 */ /* 0x000fe40000000041 */
[----:B------:R-:W-:Y:S02]  /*81f0*/  SHF.R.U64 R44, R44, 0x10, R45 ;  /* 0x000000102c2c7819 */ /* 0x000fe4000000122d */
[----:B------:R-:W-:Y:S01]  /*8200*/  PRMT R45, R177, 0x5432, R63 ;  /* 0x00005432b12d7816 */ /* 0x000fe2000000003f */
[----:B--2---:R-:W-:Y:S01]  /*8210*/  IMAD.U32 R63, R53, 0x10000, RZ ;  /* 0x00010000353f7824 */ /* 0x004fe200078e00ff */
[----:B------:R-:W-:Y:S01]  /*8220*/  SHF.R.U64 R56, R56, 0x10, R57 ;  /* 0x0000001038387819 */ /* 0x000fe20000001239 */
[----:B------:R-:W-:Y:S01]  /*8230*/  IMAD.U32 R66, R65, 0x10000, RZ ;  /* 0x0001000041427824 */ /* 0x000fe200078e00ff */
[----:B------:R-:W-:Y:S01]  /*8240*/  LOP3.LUT R53, R53, 0xffff0000, RZ, 0xc0, !PT ;  /* 0xffff000035357812 */ /* 0x000fe200078ec0ff */
[----:B------:R-:W-:Y:S01]  /*8250*/  IMAD.U32 R64, R45, 0x10000, RZ ;  /* 0x000100002d407824 */ /* 0x000fe200078e00ff */
[----:B------:R-:W-:Y:S01]  /*8260*/  LOP3.LUT R65, R65, 0xffff0000, RZ, 0xc0, !PT ;  /* 0xffff000041417812 */ /* 0x000fe200078ec0ff */
[C---:B------:R-:W-:Y:S01]  /*8270*/  FMUL.FTZ R57, R63.reuse, R66 ;  /* 0x000000423f397220 */ /* 0x040fe20000410000 */
[--C-:B------:R-:W-:Y:S01]  /*8280*/  SHF.R.U64 R58, R58, 0x10, R59.reuse ;  /* 0x000000103a3a7819 */ /* 0x100fe2000000123b */
[-C--:B------:R-:W-:Y:S01]  /*8290*/  FMUL.FTZ R63, R63, R64.reuse ;  /* 0x000000403f3f7220 */ /* 0x080fe20000410000 */
[----:B------:R-:W-:Y:S01]  /*82a0*/  SHF.R.U32.HI R59, RZ, 0x10, R59 ;  /* 0x00000010ff3b7819 */ /* 0x000fe2000001163b */
[----:B------:R-:W-:Y:S01]  /*82b0*/  FFMA.FTZ R57, R67, R64, -R57 ;  /* 0x0000004043397223 */ /* 0x000fe20000010839 */
[----:B------:R-:W-:Y:S01]  /*82c0*/  LOP3.LUT R64, R45, 0xffff0000, RZ, 0xc0, !PT ;  /* 0xffff00002d407812 */ /* 0x000fe200078ec0ff */
[----:B------:R-:W-:Y:S01]  /*82d0*/  FFMA.FTZ R63, R67, R66, R63 ;  /* 0x00000042433f7223 */ /* 0x000fe2000001003f */
[--C-:B------:R-:W-:Y:S01]  /*82e0*/  SHF.R.U64 R46, R46, 0x10, R47.reuse ;  /* 0x000000102e2e7819 */ /* 0x100fe2000000122f */
[-C--:B------:R-:W-:Y:S01]  /*82f0*/  FMUL.FTZ R66, R53, R65.reuse ;  /* 0x0000004135427220 */ /* 0x080fe20000410000 */
[----:B------:R-:W-:Y:S01]  /*8300*/  LOP3.LUT R49, R49, 0xffff0000, RZ, 0xc0, !PT ;  /* 0xffff000031317812 */ /* 0x000fe200078ec0ff */
[-C--:B------:R-:W-:Y:S01]  /*8310*/  FMUL.FTZ R53, R53, R64.reuse ;  /* 0x0000004035357220 */ /* 0x080fe20000410000 */
[----:B------:R-:W-:Y:S01]  /*8320*/  SHF.R.U32.HI R47, RZ, 0x10, R47 ;  /* 0x00000010ff2f7819 */ /* 0x000fe2000001162f */
[----:B------:R-:W-:Y:S01]  /*8330*/  IMAD.U32 R45, R48, 0x10000, RZ ;  /* 0x00010000302d7824 */ /* 0x000fe200078e00ff */
[----:B------:R-:W-:Y:S01]  /*8340*/  PRMT R59, R178, 0x5432, R59 ;  /* 0x00005432b23b7816 */ /* 0x000fe2000000003b */
[C---:B------:R-:W-:Y:S01]  /*8350*/  FFMA.FTZ R66, R49.reuse, R64, -R66 ;  /* 0x0000004031427223 */ /* 0x040fe20000010842 */
[----:B------:R-:W-:Y:S01]  /*8360*/  PRMT R47, R176, 0x5432, R47 ;  /* 0x00005432b02f7816 */ /* 0x000fe2000000002f */
[----:B------:R-:W-:Y:S01]  /*8370*/  FFMA.FTZ R53, R49, R65, R53 ;  /* 0x0000004131357223 */ /* 0x000fe20000010035 */
[C---:B------:R-:W-:Y:S01]  /*8380*/  IMAD.U32 R49, R55.reuse, 0x10000, RZ ;  /* 0x0001000037317824 */ /* 0x040fe200078e00ff */
[----:B------:R-:W-:Y:S01]  /*8390*/  LOP3.LUT R55, R55, 0xffff0000, RZ, 0xc0, !PT ;  /* 0xffff000037377812 */ /* 0x000fe200078ec0ff */
[C---:B------:R-:W-:Y:S01]  /*83a0*/  IMAD.U32 R65, R59.reuse, 0x10000, RZ ;  /* 0x000100003b417824 */ /* 0x040fe200078e00ff */
[----:B------:R-:W-:Y:S01]  /*83b0*/  LOP3.LUT R59, R59, 0xffff0000, RZ, 0xc0, !PT ;  /* 0xffff00003b3b7812 */ /* 0x000fe200078ec0ff */
[----:B------:R-:W-:Y:S01]  /*83c0*/  IMAD.U32 R67, R47, 0x10000, RZ ;  /* 0x000100002f437824 */ /* 0x000fe200078e00ff */
[----:B------:R-:W-:Y:S01]  /*83d0*/  PRMT R56, R179, 0x5410, R56 ;  /* 0x00005410b3387816 */ /* 0x000fe20000000038 */
[----:B------:R-:W-:Y:S01]  /*83e0*/  FMUL.FTZ R93, R49, R65 ;  /* 0x00000041315d7220 */ /* 0x000fe20000410000 */
[----:B------:R-:W-:Y:S01]  /*83f0*/  PRMT R44, R177, 0x5410, R44 ;  /* 0x00005410b12c7816 */ /* 0x000fe2000000002c */
[----:B------:R-:W-:Y:S01]  /*8400*/  FMUL.FTZ R49, R49, R67 ;  /* 0x0000004331317220 */ /* 0x000fe20000410000 */
[----:B------:R-:W-:-:S02]  /*8410*/  IMAD.U32 R64, R52, 0x10000, RZ ;  /* 0x0001000034407824 */ /* 0x000fc400078e00ff */
[C---:B------:R-:W-:Y:S01]  /*8420*/  FFMA.FTZ R93, R92.reuse, R67, -R93 ;  /* 0x000000435c5d7223 */ /* 0x040fe2000001085d */
[----:B------:R-:W-:Y:S01]  /*8430*/  LOP3.LUT R67, R47, 0xffff0000, RZ, 0xc0, !PT ;  /* 0xffff00002f437812 */ /* 0x000fe200078ec0ff */
[----:B------:R-:W-:Y:S01]  /*8440*/  FFMA.FTZ R49, R92, R65, R49 ;  /* 0x000000415c317223 */ /* 0x000fe20000010031 */
[----:B------:R-:W-:Y:S01]  /*8450*/  LOP3.LUT R65, R51, 0xffff0000, RZ, 0xc0, !PT ;  /* 0xffff000033417812 */ /* 0x000fe200078ec0ff */
[C---:B------:R-:W-:Y:S01]  /*8460*/  FMUL.FTZ R92, R55.reuse, R59 ;  /* 0x0000003b375c7220 */ /* 0x040fe20000410000 */
[----:B------:R-:W-:Y:S01]  /*8470*/  LOP3.LUT R52, R52, 0xffff0000, RZ, 0xc0, !PT ;  /* 0xffff000034347812 */ /* 0x000fe200078ec0ff */
[-C--:B------:R-:W-:Y:S01]  /*8480*/  FMUL.FTZ R55, R55, R67.reuse ;  /* 0x0000004337377220 */ /* 0x080fe20000410000 */
[----:B------:R-:W-:Y:S01]  /*8490*/  PRMT R58, R178, 0x5410, R58 ;  /* 0x00005410b23a7816 */ /* 0x000fe2000000003a */
[C---:B------:R-:W-:Y:S01]  /*84a0*/  FFMA.FTZ R92, R65.reuse, R67, -R92 ;  /* 0x00000043415c7223 */ /* 0x040fe2000001085c */
[----:B------:R-:W-:Y:S01]  /*84b0*/  LOP3.LUT R67, R44, 0xffff0000, RZ, 0xc0, !PT ;  /* 0xffff00002c437812 */ /* 0x000fe200078ec0ff */
[----:B------:R-:W-:Y:S01]  /*84c0*/  FFMA.FTZ R55, R65, R59, R55 ;  /* 0x0000003b41377223 */ /* 0x000fe20000010037 */
[C---:B------:R-:W-:Y:S01]  /*84d0*/  IMAD.U32 R65, R56.reuse, 0x10000, RZ ;  /* 0x0001000038417824 */ /* 0x040fe200078e00ff */
[----:B------:R-:W-:Y:S01]  /*84e0*/  LOP3.LUT R56, R56, 0xffff0000, RZ, 0xc0, !PT ;  /* 0xffff000038387812 */ /* 0x000fe200078ec0ff */
[----:B------:R-:W-:Y:S01]  /*84f0*/  IMAD.U32 R59, R44, 0x10000, RZ ;  /* 0x000100002c3b7824 */ /* 0x000fe200078e00ff */
[----:B------:R-:W-:Y:S01]  /*8500*/  PRMT R46, R176, 0x5410, R46 ;  /* 0x00005410b02e7816 */ /* 0x000fe2000000002e */
[----:B------:R-:W-:Y:S01]  /*8510*/  FMUL.FTZ R44, R64, R65 ;  /* 0x00000041402c7220 */ /* 0x000fe20000410000 */
[----:B------:R-:W-:Y:S01]  /*8520*/  LOP3.LUT R48, R48, 0xffff0000, RZ, 0xc0, !PT ;  /* 0xffff000030307812 */ /* 0x000fe200078ec0ff */
[-C--:B------:R-:W-:Y:S01]  /*8530*/  FMUL.FTZ R64, R64, R59.reuse ;  /* 0x0000003b40407220 */ /* 0x080fe20000410000 */
[----:B------:R-:W-:Y:S01]  /*8540*/  FMUL.FTZ R94, R52, R56 ;  /* 0x00000038345e7220 */ /* 0x000fe20000410000 */
[----:B------:R-:W-:Y:S01]  /*8550*/  FFMA.FTZ R44, R45, R59, -R44 ;  /* 0x0000003b2d2c7223 */ /* 0x000fe2000001082c */
[----:B------:R-:W-:-:S02]  /*8560*/  IMAD.U32 R47, R54, 0x10000, RZ ;  /* 0x00010000362f7824 */ /* 0x000fc400078e00ff */
[----:B------:R-:W-:Y:S01]  /*8570*/  FFMA.FTZ R64, R45, R65, R64 ;  /* 0x000000412d407223 */ /* 0x000fe20000010040 */
[-C--:B------:R-:W-:Y:S01]  /*8580*/  FMUL.FTZ R52, R52, R67.reuse ;  /* 0x0000004334347220 */ /* 0x080fe20000410000 */
[----:B------:R-:W-:Y:S01]  /*8590*/  IMAD.U32 R45, R58, 0x10000, RZ ;  /* 0x000100003a2d7824 */ /* 0x000fe200078e00ff */
[----:B------:R-:W-:Y:S01]  /*85a0*/  LOP3.LUT R54, R54, 0xffff0000, RZ, 0xc0, !PT ;  /* 0xffff000036367812 */ /* 0x000fe200078ec0ff */
[----:B------:R-:W-:Y:S01]  /*85b0*/  IMAD.U32 R59, R46, 0x10000, RZ ;  /* 0x000100002e3b7824 */ /* 0x000fe200078e00ff */
[----:B------:R-:W-:Y:S01]  /*85c0*/  LOP3.LUT R58, R58, 0xffff0000, RZ, 0xc0, !PT ;  /* 0xffff00003a3a7812 */ /* 0x000fe200078ec0ff */
[----:B------:R-:W-:Y:S02]  /*85d0*/  IMAD.U32 R51, R50, 0x10000, RZ ;  /* 0x0001000032337824 */ /* 0x000fe400078e00ff */
[C---:B------:R-:W-:Y:S01]  /*85e0*/  FFMA.FTZ R94, R48.reuse, R67, -R94 ;  /* 0x00000043305e7223 */ /* 0x040fe2000001085e */
[----:B------:R-:W-:Y:S01]  /*85f0*/  FFMA.FTZ R52, R48, R56, R52 ;  /* 0x0000003830347223 */ /* 0x000fe20000010034 */
[----:B------:R-:W-:Y:S01]  /*8600*/  LOP3.LUT R50, R50, 0xffff0000, RZ, 0xc0, !PT ;  /* 0xffff000032327812 */ /* 0x000fe200078ec0ff */
[C---:B------:R-:W-:Y:S01]  /*8610*/  FMUL.FTZ R48, R47.reuse, R45 ;  /* 0x0000002d2f307220 */ /* 0x040fe20000410000 */
[----:B------:R-:W-:Y:S01]  /*8620*/  LOP3.LUT R46, R46, 0xffff0000, RZ, 0xc0, !PT ;  /* 0xffff00002e2e7812 */ /* 0x000fe200078ec0ff */
[-C--:B------:R-:W-:Y:S01]  /*8630*/  FMUL.FTZ R56, R47, R59.reuse ;  /* 0x0000003b2f387220 */ /* 0x080fe20000410000 */
[----:B------:R-:W-:Y:S01]  /*8640*/  FMUL.FTZ R47, R54, R58 ;  /* 0x0000003a362f7220 */ /* 0x000fe20000410000 */
[C---:B------:R-:W-:Y:S01]  /*8650*/  FFMA.FTZ R48, R51.reuse, R59, -R48 ;  /* 0x0000003b33307223 */ /* 0x040fe20000010830 */
[----:B------:R-:W-:Y:S01]  /*8660*/  F2FP.BF16.F32.PACK_AB R57, R66, R57 ;  /* 0x000000394239723e */ /* 0x000fe200000010ff */
[-C--:B------:R-:W-:Y:S01]  /*8670*/  FMUL.FTZ R54, R54, R46.reuse ;  /* 0x0000002e36367220 */ /* 0x080fe20000410000 */
[----:B------:R-:W-:Y:S01]  /*8680*/  FFMA.FTZ R47, R50, R46, -R47 ;  /* 0x0000002e322f7223 */ /* 0x000fe2000001082f */
[----:B------:R-:W-:Y:S01]  /*8690*/  FFMA.FTZ R56, R51, R45, R56 ;  /* 0x0000002d33387223 */ /* 0x000fe20000010038 */
[----:B------:R-:W-:Y:S01]  /*86a0*/  F2FP.BF16.F32.PACK_AB R92, R92, R93 ;  /* 0x0000005d5c5c723e */ /* 0x000fe200000010ff */
[----:B------:R-:W-:Y:S01]  /*86b0*/  FFMA.FTZ R54, R50, R58, R54 ;  /* 0x0000003a32367223 */ /* 0x000fe20000010036 */
[----:B------:R-:W-:-:S02]  /*86c0*/  F2FP.BF16.F32.PACK_AB R44, R94, R44 ;  /* 0x0000002c5e2c723e */ /* 0x000fc400000010ff */
[----:B------:R-:W-:Y:S01]  /*86d0*/  F2FP.BF16.F32.PACK_AB R47, R47, R48 ;  /* 0x000000302f2f723e */ /* 0x000fe200000010ff */
[----:B------:R-:W-:Y:S01]  /*86e0*/  IMAD.MOV.U32 R51, RZ, RZ, R92 ;  /* 0x000000ffff337224 */ /* 0x000fe200078e005c */
[----:B------:R-:W-:Y:S01]  /*86f0*/  F2FP.BF16.F32.PACK_AB R55, R55, R49 ;  /* 0x000000313737723e */ /* 0x000fe200000010ff */
[----:B------:R-:W-:Y:S01]  /*8700*/  IMAD.MOV.U32 R48, RZ, RZ, R44 ;  /* 0x000000ffff307224 */ /* 0x000fe200078e002c */
[----:B------:R-:W-:Y:S01]  /*8710*/  F2FP.BF16.F32.PACK_AB R53, R53, R63 ;  /* 0x0000003f3535723e */ /* 0x000fe200000010ff */
[----:B------:R-:W-:Y:S01]  /*8720*/  IMAD.MOV.U32 R49, RZ, RZ, R57 ;  /* 0x000000ffff317224 */ /* 0x000fe200078e0039 */
[----:B------:R-:W-:Y:S01]  /*8730*/  F2FP.BF16.F32.PACK_AB R52, R52, R64 ;  /* 0x000000403434723e */ /* 0x000fe200000010ff */
[----:B------:R-:W-:Y:S01]  /*8740*/  IMAD.MOV.U32 R50, RZ, RZ, R47 ;  /* 0x000000ffff327224 */ /* 0x000fe200078e002f */
[----:B------:R-:W-:-:S07]  /*8750*/  F2FP.BF16.F32.PACK_AB R54, R54, R56 ;  /* 0x000000383636723e */ /* 0x000fce00000010ff */
.L_x_708:
[----:B------:R-:W-:Y:S05]  /*8760*/  BSYNC B2 ;  /* 0x0000000000027941 */ /* 0x000fea0003800000 */
.L_x_707:
[----:B------:R-:W-:-:S13]  /*8770*/  ISETP.GE.AND P4, PT, R62, R148, PT ;  /* 0x000000943e00720c */ /* 0x000fda0003f86270 */
[--C-:B------:R-:W-:Y:S02]  /*8780*/  @!P4 SHF.R.S32.HI R44, RZ, 0x1f, R62.reuse ;  /* 0x0000001fff2cc819 */ /* 0x100fe4000001143e */
[----:B------:R-:W-:-:S04]  /*8790*/  @!P4 IADD3 R62, P5, P6, R118, R132, R62 ;  /* 0x00000084763ec210 */ /* 0x000fc80007ebe03e */
[----:B------:R-:W-:Y:S02]  /*87a0*/  @!P4 IADD3.X R157, R7, R157, R44, P5, P6 ;  /* 0x0000009d079dc210 */ /* 0x000fe40002fec42c */
[----:B------:R-:W-:-:S04]  /*87b0*/  LEA R44, P5, R60, R124, 0x1 ;  /* 0x0000007c3c2c7211 */ /* 0x000fc800078a08ff */
[----:B------:R-:W-:Y:S02]  /*87c0*/  LEA.HI.X R45, R60, R125, R61, 0x1, P5 ;  /* 0x0000007d3c2d7211 */ /* 0x000fe400028f0c3d */
[----:B------:R-:W-:-:S03]  /*87d0*/  @!P4 LEA R46, P5, R62, R124, 0x1 ;  /* 0x0000007c3e2ec211 */ /* 0x000fc600078a08ff */
[----:B0-----:R0:W-:Y:S01]  /*87e0*/  STG.E.128 desc[UR60][R44.64], R48 ;  /* 0x000000302c007986 */ /* 0x0011e2000c101d3c */
[----:B------:R-:W-:-:S05]  /*87f0*/  @!P4 LEA.HI.X R47, R62, R125, R157, 0x1, P5 ;  /* 0x0000007d3e2fc211 */ /* 0x000fca00028f0c9d */
[----:B--2---:R0:W-:Y:S04]  /*8800*/  @!P4 STG.E.128 desc[UR60][R46.64], R52 ;  /* 0x000000342e00c986 */ /* 0x0041e8000c101d3c */
.L_x_698:
[----:B------:R-:W-:Y:S05]  /*8810*/  BSYNC B1 ;  /* 0x0000000000017941 */ /* 0x000fea0003800000 */
.L_x_697:
[-C--:B0-2---:R-:W-:Y:S02]  /*8820*/  IMAD R44, R152, R130.reuse, RZ ;  /* 0x00000082982c7224 */ /* 0x085fe400078e02ff */
[----:B------:R-:W-:-:S04]  /*8830*/  IMAD.WIDE.U32 R128, R227, R130, R128 ;  /* 0x00000082e3807225 */ /* 0x000fc800078e0080 */
[----:B------:R-:W-:Y:S01]  /*8840*/  IMAD R131, R227, R131, R44 ;  /* 0x00000083e3837224 */ /* 0x000fe200078e022c */
[----:B------:R-:W-:Y:S06]  /*8850*/  @P3 BRA `(.L_x_667) ;  /* 0x0000001c00143947 */ /* 0x000fec0003800000 */
[----:B------:R-:W-:Y:S01]  /*8860*/  ISETP.NE.AND P3, PT, R31, RZ, PT ;  /* 0x000000ff1f00720c */ /* 0x000fe20003f65270 */
[----:B------:R-:W-:Y:S01]  /*8870*/  BSSY B1, `(.L_x_709) ;  /* 0x0000085000017945 */ /* 0x000fe20003800000 */
[----:B------:R-:W-:-:S11]  /*8880*/  IMAD.IADD R56, R129, 0x1, R131 ;  /* 0x0000000181387824 */ /* 0x000fd600078e0283 */
[----:B------:R-:W-:Y:S05]  /*8890*/  @!P3 BRA `(.L_x_710) ;  /* 0x000000080008b947 */ /* 0x000fea0003800000 */
[----:B------:R-:W-:Y:S01]  /*88a0*/  SEL R44, R127, R151, !P0 ;  /* 0x000000977f2c7207 */ /* 0x000fe20004000000 */
[----:B------:R-:W-:Y:S01]  /*88b0*/  BSSY B2, `(.L_x_711) ;  /* 0x000007e000027945 */ /* 0x000fe20003800000 */
[----:B------:R-:W-:Y:S02]  /*88c0*/  IADD3 R47, P3, P4, R118, R128, R26 ;  /* 0x00000080762f7210 */ /* 0x000fe40007c7e01a */
[----:B------:R-:W-:Y:S02]  /*88d0*/  SHF.R.S32.HI R45, RZ, 0x1f, R44 ;  /* 0x0000001fff2d7819 */ /* 0x000fe4000001142c */
[----:B---3--:R-:W-:Y:S02]  /*88e0*/  IADD3.X R48, R7, R56, R32, P3, P4 ;  /* 0x0000003807307210 */ /* 0x008fe40001fe8420 */
[----:B------:R-:W-:Y:S02]  /*88f0*/  LEA.HI R45, R45, R44, RZ, 0x4 ;  /* 0x0000002c2d2d7211 */ /* 0x000fe400078f20ff */
[----:B------:R-:W-:-:S02]  /*8900*/  SHF.R.U32.HI R50, RZ, 0x3, R205 ;  /* 0x00000003ff327819 */ /* 0x000fc400000116cd */
[----:B------:R-:W-:-:S05]  /*8910*/  LEA.HI.SX32 R49, R45, R120, 0x1c ;  /* 0x000000782d317211 */ /* 0x000fca00078fe2ff */
[----:B------:R-:W-:-:S05]  /*8920*/  IMAD.SHL.U32 R45, R49, 0x8, RZ ;  /* 0x00000008312d7824 */ /* 0x000fca00078e00ff */
[----:B------:R-:W-:-:S13]  /*8930*/  ISETP.GE.AND P3, PT, R45, R148, PT ;  /* 0x000000942d00720c */ /* 0x000fda0003f66270 */
[--C-:B------:R-:W-:Y:S02]  /*8940*/  @!P3 SHF.R.S32.HI R46, RZ, 0x1f, R45.reuse ;  /* 0x0000001fff2eb819 */ /* 0x100fe4000001142d */
[--C-:B------:R-:W-:Y:S02]  /*8950*/  @!P3 IADD3 R44, P4, P5, R118, R128, R45.reuse ;  /* 0x00000080762cb210 */ /* 0x100fe40007d9e02d */
[----:B------:R-:W-:Y:S02]  /*8960*/  LOP3.LUT R45, R205, 0x38, R45, 0xf8, !PT ;  /* 0x00000038cd2d7812 */ /* 0x000fe400078ef82d */
[----:B------:R-:W-:Y:S02]  /*8970*/  @!P3 IADD3.X R46, R7, R56, R46, P4, P5 ;  /* 0x00000038072eb210 */ /* 0x000fe400027ea42e */
[----:B------:R-:W-:Y:S02]  /*8980*/  LEA R52, P4, R47, R124, 0x1 ;  /* 0x0000007c2f347211 */ /* 0x000fe400078808ff */
[----:B------:R-:W-:-:S02]  /*8990*/  LOP3.LUT R45, R45, R50, RZ, 0x3c, !PT ;  /* 0x000000322d2d7212 */ /* 0x000fc400078e3cff */
[----:B------:R-:W-:Y:S02]  /*89a0*/  LEA.HI.X R53, R47, R125, R48, 0x1, P4 ;  /* 0x0000007d2f357211 */ /* 0x000fe400020f0c30 */
[----:B------:R-:W-:-:S04]  /*89b0*/  @!P3 LEA R54, P4, R44, R124, 0x1 ;  /* 0x0000007c2c36b211 */ /* 0x000fc800078808ff */
[----:B------:R-:W-:Y:S02]  /*89c0*/  @!P3 LEA.HI.X R55, R44, R125, R46, 0x1, P4 ;  /* 0x0000007d2c37b211 */ /* 0x000fe400020f0c2e */
[----:B------:R-:W-:Y:S02]  /*89d0*/  SHF.R.S32.HI R44, RZ, 0x1f, R49 ;  /* 0x0000001fff2c7819 */ /* 0x000fe40000011431 */
[----:B------:R-:W-:Y:S02]  /*89e0*/  ISETP.GE.AND P4, PT, R18, R126, PT ;  /* 0x0000007e1200720c */ /* 0x000fe40003f86270 */
[----:B------:R-:W-:-:S04]  /*89f0*/  LEA.HI R44, R44, R49, RZ, 0x3 ;  /* 0x000000312c2c7211 */ /* 0x000fc800078f18ff */
[----:B------:R-:W-:-:S05]  /*8a00*/  SHF.R.S32.HI R44, RZ, 0x3, R44 ;  /* 0x00000003ff2c7819 */ /* 0x000fca000001142c */
[----:B------:R-:W-:-:S04]  /*8a10*/  IMAD R44, R44, 0x1c00, R215 ;  /* 0x00001c002c2c7824 */ /* 0x000fc800078e02d7 */
[----:B------:R-:W-:Y:S02]  /*8a20*/  IMAD.IADD R47, R44, 0x1, R45 ;  /* 0x000000012c2f7824 */ /* 0x000fe400078e022d */
[C---:B------:R-:W-:Y:S02]  /*8a30*/  IMAD R45, R16.reuse, 0x5400, R145 ;  /* 0x00005400102d7824 */ /* 0x040fe400078e0291 */
[----:B------:R-:W-:Y:S02]  /*8a40*/  IMAD R47, R16, 0x5400, R47 ;  /* 0x00005400102f7824 */ /* 0x000fe400078e022f */
[--C-:B------:R-:W-:Y:S02]  /*8a50*/  IMAD R45, R45, 0x2, R2.reuse ;  /* 0x000000022d2d7824 */ /* 0x100fe400078e0202 */
[----:B------:R-:W-:-:S04]  /*8a60*/  IMAD R48, R47, 0x2, R2 ;  /* 0x000000022f307824 */ /* 0x000fc800078e0202 */
[----:B------:R-:W0:Y:S04]  /*8a70*/  LDS.128 R44, [R45+0x21400] ;  /* 0x021400002d2c7984 */ /* 0x000e280000000c00 */
[----:B------:R-:W2:Y:S01]  /*8a80*/  LDS.128 R48, [R48+0x21400] ;  /* 0x0214000030307984 */ /* 0x000ea20000000c00 */
[----:B------:R-:W-:Y:S05]  /*8a90*/  @P4 BRA `(.L_x_712) ;  /* 0x00000004007c4947 */ /* 0x000fea0003800000 */
[----:B------:R-:W-:Y:S01]  /*8aa0*/  SHF.R.U64 R59, R88, 0x10, R89 ;  /* 0x00000010583b7819 */ /* 0x000fe20000001259 */
[----:B--2---:R-:W-:Y:S01]  /*8ab0*/  IMAD.U32 R63, R49, 0x10000, RZ ;  /* 0x00010000313f7824 */ /* 0x004fe200078e00ff */
[----:B------:R-:W-:Y:S01]  /*8ac0*/  SHF.R.U64 R57, R76, 0x10, R77 ;  /* 0x000000104c397819 */ /* 0x000fe2000000124d */
[----:B0-----:R-:W-:Y:S01]  /*8ad0*/  IMAD.U32 R61, R45, 0x10000, RZ ;  /* 0x000100002d3d7824 */ /* 0x001fe200078e00ff */
[----:B------:R-:W-:Y:S01]  /*8ae0*/  SHF.R.U32.HI R88, RZ, 0x10, R89 ;  /* 0x00000010ff587819 */ /* 0x000fe20000011659 */
[----:B------:R-:W-:Y:S01]  /*8af0*/  IMAD.U32 R67, R51, 0x10000, RZ ;  /* 0x0001000033437824 */ /* 0x000fe200078e00ff */
[----:B------:R-:W-:Y:S01]  /*8b00*/  SHF.R.U32.HI R76, RZ, 0x10, R77 ;  /* 0x00000010ff4c7819 */ /* 0x000fe2000001164d */
[----:B------:R-:W-:Y:S01]  /*8b10*/  IMAD.U32 R66, R47, 0x10000, RZ ;  /* 0x000100002f427824 */ /* 0x000fe200078e00ff */
[----:B------:R-:W-:Y:S01]  /*8b20*/  PRMT R88, R175, 0x5432, R88 ;  /* 0x00005432af587816 */ /* 0x000fe20000000058 */
[----:B------:R-:W-:Y:S01]  /*8b30*/  IMAD.U32 R77, R50, 0x10000, RZ ;  /* 0x00010000324d7824 */ /* 0x000fe200078e00ff */
[----:B------:R-:W-:Y:S01]  /*8b40*/  PRMT R76, R173, 0x5432, R76 ;  /* 0x00005432ad4c7816 */ /* 0x000fe2000000004c */
[----:B------:R-:W-:Y:S01]  /*8b50*/  IMAD.U32 R65, R46, 0x10000, RZ ;  /* 0x000100002e417824 */ /* 0x000fe200078e00ff */
[----:B------:R-:W-:-:S02]  /*8b60*/  SHF.R.U64 R58, R78, 0x10, R79 ;  /* 0x000000104e3a7819 */ /* 0x000fc4000000124f */
[----:B------:R-:W-:Y:S01]  /*8b70*/  SHF.R.U32.HI R78, RZ, 0x10, R79 ;  /* 0x00000010ff4e7819 */ /* 0x000fe2000001164f */
[----:B------:R-:W-:Y:S01]  /*8b80*/  IMAD.U32 R79, R88, 0x10000, RZ ;  /* 0x00010000584f7824 */ /* 0x000fe200078e00ff */
[--C-:B------:R-:W-:Y:S01]  /*8b90*/  SHF.R.U64 R60, R90, 0x10, R91.reuse ;  /* 0x000000105a3c7819 */ /* 0x100fe2000000125b */
[----:B------:R-:W-:Y:S01]  /*8ba0*/  IMAD.U32 R89, R76, 0x10000, RZ ;  /* 0x000100004c597824 */ /* 0x000fe200078e00ff */
[----:B------:R-:W-:Y:S02]  /*8bb0*/  SHF.R.U32.HI R90, RZ, 0x10, R91 ;  /* 0x00000010ff5a7819 */ /* 0x000fe4000001165b */
[----:B------:R-:W-:Y:S01]  /*8bc0*/  LOP3.LUT R64, R49, 0xffff0000, RZ, 0xc0, !PT ;  /* 0xffff000031407812 */ /* 0x000fe200078ec0ff */
[----:B------:R-:W-:Y:S01]  /*8bd0*/  IMAD.U32 R49, R48, 0x10000, RZ ;  /* 0x0001000030317824 */ /* 0x000fe200078e00ff */
[----:B------:R-:W-:Y:S01]  /*8be0*/  PRMT R91, R174, 0x5410, R60 ;  /* 0x00005410ae5b7816 */ /* 0x000fe2000000003c */
[C---:B------:R-:W-:Y:S01]  /*8bf0*/  FMUL.FTZ R60, R63.reuse, R79 ;  /* 0x0000004f3f3c7220 */ /* 0x040fe20000410000 */
[----:B------:R-:W-:Y:S01]  /*8c00*/  LOP3.LUT R88, R88, 0xffff0000, RZ, 0xc0, !PT ;  /* 0xffff000058587812 */ /* 0x000fe200078ec0ff */
[-C--:B------:R-:W-:Y:S01]  /*8c10*/  FMUL.FTZ R63, R63, R89.reuse ;  /* 0x000000593f3f7220 */ /* 0x080fe20000410000 */
[----:B------:R-:W-:Y:S01]  /*8c20*/  PRMT R90, R174, 0x5432, R90 ;  /* 0x00005432ae5a7816 */ /* 0x000fe2000000005a */
[----:B------:R-:W-:Y:S01]  /*8c30*/  FFMA.FTZ R60, R61, R89, -R60 ;  /* 0x000000593d3c7223 */ /* 0x000fe2000001083c */
[----:B------:R-:W-:Y:S01]  /*8c40*/  PRMT R78, R172, 0x5432, R78 ;  /* 0x00005432ac4e7816 */ /* 0x000fe2000000004e */
[----:B------:R-:W-:Y:S01]  /*8c50*/  FMUL.FTZ R92, R64, R88 ;  /* 0x00000058405c7220 */ /* 0x000fe20000410000 */
[----:B------:R-:W-:Y:S01]  /*8c60*/  LOP3.LUT R62, R45, 0xffff0000, RZ, 0xc0, !PT ;  /* 0xffff00002d3e7812 */ /* 0x000fe200078ec0ff */
[----:B------:R-:W-:Y:S01]  /*8c70*/  IMAD.U32 R89, R90, 0x10000, RZ ;  /* 0x000100005a597824 */ /* 0x000fe200078e00ff */
[----:B------:R-:W-:Y:S01]  /*8c80*/  LOP3.LUT R76, R76, 0xffff0000, RZ, 0xc0, !PT ;  /* 0xffff00004c4c7812 */ /* 0x000fe200078ec0ff */
[----:B------:R-:W-:Y:S01]  /*8c90*/  FFMA.FTZ R63, R61, R79, R63 ;  /* 0x0000004f3d3f7223 */ /* 0x000fe2000001003f */
[----:B------:R-:W-:Y:S01]  /*8ca0*/  IMAD.U32 R61, R78, 0x10000, RZ ;  /* 0x000100004e3d7824 */ /* 0x000fe200078e00ff */
[----:B------:R-:W-:Y:S01]  /*8cb0*/  LOP3.LUT R51, R51, 0xffff0000, RZ, 0xc0, !PT ;  /* 0xffff000033337812 */ /* 0x000fe200078ec0ff */
[----:B------:R-:W-:-:S02]  /*8cc0*/  IMAD.U32 R45, R44, 0x10000, RZ ;  /* 0x000100002c2d7824 */ /* 0x000fc400078e00ff */
[-C--:B------:R-:W-:Y:S01]  /*8cd0*/  FMUL.FTZ R64, R64, R76.reuse ;  /* 0x0000004c40407220 */ /* 0x080fe20000410000 */
[----:B------:R-:W-:Y:S01]  /*8ce0*/  FFMA.FTZ R92, R62, R76, -R92 ;  /* 0x0000004c3e5c7223 */ /* 0x000fe2000001085c */
[C---:B------:R-:W-:Y:S01]  /*8cf0*/  FMUL.FTZ R76, R67.reuse, R89 ;  /* 0x00000059434c7220 */ /* 0x040fe20000410000 */
[----:B------:R-:W-:Y:S01]  /*8d00*/  LOP3.LUT R90, R90, 0xffff0000, RZ, 0xc0, !PT ;  /* 0xffff00005a5a7812 */ /* 0x000fe200078ec0ff */
[-C--:B------:R-:W-:Y:S01]  /*8d10*/  FMUL.FTZ R67, R67, R61.reuse ;  /* 0x0000003d43437220 */ /* 0x080fe20000410000 */
[----:B------:R-:W-:Y:S01]  /*8d20*/  PRMT R59, R175, 0x5410, R59 ;  /* 0x00005410af3b7816 */ /* 0x000fe2000000003b */
[----:B------:R-:W-:Y:S01]  /*8d30*/  FFMA.FTZ R64, R62, R88, R64 ;  /* 0x000000583e407223 */ /* 0x000fe20000010040 */
[----:B------:R-:W-:Y:S01]  /*8d40*/  PRMT R57, R173, 0x5410, R57 ;  /* 0x00005410ad397816 */ /* 0x000fe20000000039 */
[----:B------:R-:W-:Y:S01]  /*8d50*/  FFMA.FTZ R76, R66, R61, -R76 ;  /* 0x0000003d424c7223 */ /* 0x000fe2000001084c */
[----:B------:R-:W-:Y:S01]  /*8d60*/  LOP3.LUT R78, R78, 0xffff0000, RZ, 0xc0, !PT ;  /* 0xffff00004e4e7812 */ /* 0x000fe200078ec0ff */
[----:B------:R-:W-:Y:S01]  /*8d70*/  FFMA.FTZ R67, R66, R89, R67 ;  /* 0x0000005942437223 */ /* 0x000fe20000010043 */
[----:B------:R-:W-:Y:S01]  /*8d80*/  LOP3.LUT R47, R47, 0xffff0000, RZ, 0xc0, !PT ;  /* 0xffff00002f2f7812 */ /* 0x000fe200078ec0ff */
[----:B------:R-:W-:Y:S01]  /*8d90*/  FMUL.FTZ R88, R51, R90 ;  /* 0x0000005a33587220 */ /* 0x000fe20000410000 */
[----:B------:R-:W-:-:S02]  /*8da0*/  IMAD.U32 R66, R59, 0x10000, RZ ;  /* 0x000100003b427824 */ /* 0x000fc400078e00ff */
[-C--:B------:R-:W-:Y:S01]  /*8db0*/  FMUL.FTZ R94, R51, R78.reuse ;  /* 0x0000004e335e7220 */ /* 0x080fe20000410000 */
[----:B------:R-:W-:Y:S01]  /*8dc0*/  IMAD.U32 R62, R57, 0x10000, RZ ;  /* 0x00010000393e7824 */ /* 0x000fe200078e00ff */
[----:B------:R-:W-:Y:S01]  /*8dd0*/  LOP3.LUT R48, R48, 0xffff0000, RZ, 0xc0, !PT ;  /* 0xffff000030307812 */ /* 0x000fe200078ec0ff */
[----:B------:R-:W-:Y:S01]  /*8de0*/  FFMA.FTZ R51, R47, R78, -R88 ;  /* 0x0000004e2f337223 */ /* 0x000fe20000010858 */
[----:B------:R-:W-:Y:S01]  /*8df0*/  LOP3.LUT R59, R59, 0xffff0000, RZ, 0xc0, !PT ;  /* 0xffff00003b3b7812 */ /* 0x000fe200078ec0ff */
[----:B------:R-:W-:Y:S01]  /*8e00*/  FMUL.FTZ R78, R49, R66 ;  /* 0x00000042314e7220 */ /* 0x000fe20000410000 */
[----:B------:R-:W-:Y:S01]  /*8e10*/  LOP3.LUT R57, R57, 0xffff0000, RZ, 0xc0, !PT ;  /* 0xffff000039397812 */ /* 0x000fe200078ec0ff */
[----:B------:R-:W-:Y:S01]  /*8e20*/  FMUL.FTZ R49, R49, R62 ;  /* 0x0000003e31317220 */ /* 0x000fe20000410000 */
[----:B------:R-:W-:Y:S01]  /*8e30*/  LOP3.LUT R44, R44, 0xffff0000, RZ, 0xc0, !PT ;  /* 0xffff00002c2c7812 */ /* 0x000fe200078ec0ff */
[----:B------:R-:W-:Y:S01]  /*8e40*/  FFMA.FTZ R94, R47, R90, R94 ;  /* 0x0000005a2f5e7223 */ /* 0x000fe2000001005e */
[----:B------:R-:W-:Y:S01]  /*8e50*/  FMUL.FTZ R47, R48, R59 ;  /* 0x0000003b302f7220 */ /* 0x000fe20000410000 */
[----:B------:R-:W-:Y:S01]  /*8e60*/  PRMT R58, R172, 0x5410, R58 ;  /* 0x00005410ac3a7816 */ /* 0x000fe2000000003a */
[C---:B------:R-:W-:Y:S01]  /*8e70*/  FFMA.FTZ R78, R45.reuse, R62, -R78 ;  /* 0x0000003e2d4e7223 */ /* 0x040fe2000001084e */
[----:B------:R-:W-:Y:S01]  /*8e80*/  FFMA.FTZ R49, R45, R66, R49 ;  /* 0x000000422d317223 */ /* 0x000fe20000010031 */
[-C--:B------:R-:W-:Y:S01]  /*8e90*/  FMUL.FTZ R45, R48, R57.reuse ;  /* 0x00000039302d7220 */ /* 0x080fe20000410000 */
[C---:B------:R-:W-:Y:S01]  /*8ea0*/  IMAD.U32 R48, R91.reuse, 0x10000, RZ ;  /* 0x000100005b307824 */ /* 0x040fe200078e00ff */
[----:B------:R-:W-:Y:S01]  /*8eb0*/  LOP3.LUT R50, R50, 0xffff0000, RZ, 0xc0, !PT ;  /* 0xffff000032327812 */ /* 0x000fe200078ec0ff */
[C---:B------:R-:W-:Y:S01]  /*8ec0*/  FFMA.FTZ R47, R44.reuse, R57, -R47 ;  /* 0x000000392c2f7223 */ /* 0x040fe2000001082f */
[----:B------:R-:W-:Y:S01]  /*8ed0*/  LOP3.LUT R91, R91, 0xffff0000, RZ, 0xc0, !PT ;  /* 0xffff00005b5b7812 */ /* 0x000fe200078ec0ff */
[----:B------:R-:W-:Y:S01]  /*8ee0*/  FFMA.FTZ R44, R44, R59, R45 ;  /* 0x0000003b2c2c7223 */ /* 0x000fe2000001002d */
[----:B------:R-:W-:-:S02]  /*8ef0*/  SHF.L.U32 R62, R58, 0x10, RZ ;  /* 0x000000103a3e7819 */ /* 0x000fc400000006ff */
[----:B------:R-:W-:Y:S01]  /*8f00*/  LOP3.LUT R57, R58, 0xffff0000, RZ, 0xc0, !PT ;  /* 0xffff00003a397812 */ /* 0x000fe200078ec0ff */
[C---:B------:R-:W-:Y:S01]  /*8f10*/  FMUL.FTZ R58, R77.reuse, R48 ;  /* 0x000000304d3a7220 */ /* 0x040fe20000410000 */
[----:B------:R-:W-:Y:S01]  /*8f20*/  LOP3.LUT R46, R46, 0xffff0000, RZ, 0xc0, !PT ;  /* 0xffff00002e2e7812 */ /* 0x000fe200078ec0ff */
[C---:B------:R-:W-:Y:S01]  /*8f30*/  FMUL.FTZ R45, R50.reuse, R91 ;  /* 0x0000005b322d7220 */ /* 0x040fe20000410000 */
[----:B------:R-:W-:Y:S01]  /*8f40*/  FMUL.FTZ R77, R77, R62 ;  /* 0x0000003e4d4d7220 */ /* 0x000fe20000410000 */
[----:B------:R-:W-:Y:S01]  /*8f50*/  FMUL.FTZ R50, R50, R57 ;  /* 0x0000003932327220 */ /* 0x000fe20000410000 */
[----:B------:R-:W-:Y:S01]  /*8f60*/  F2FP.BF16.F32.PACK_AB R47, R47, R78 ;  /* 0x0000004e2f2f723e */ /* 0x000fe200000010ff */
[C---:B------:R-:W-:Y:S01]  /*8f70*/  FFMA.FTZ R62, R65.reuse, R62, -R58 ;  /* 0x0000003e413e7223 */ /* 0x040fe2000001083a */
[----:B------:R-:W-:Y:S01]  /*8f80*/  FFMA.FTZ R48, R65, R48, R77 ;  /* 0x0000003041307223 */ /* 0x000fe2000001004d */
[C---:B------:R-:W-:Y:S01]  /*8f90*/  FFMA.FTZ R91, R46.reuse, R91, R50 ;  /* 0x0000005b2e5b7223 */ /* 0x040fe20000010032 */
[----:B------:R-:W-:Y:S01]  /*8fa0*/  FFMA.FTZ R45, R46, R57, -R45 ;  /* 0x000000392e2d7223 */ /* 0x000fe2000001082d */
[----:B------:R-:W-:-:S02]  /*8fb0*/  F2FP.BF16.F32.PACK_AB R51, R51, R76 ;  /* 0x0000004c3333723e */ /* 0x000fc400000010ff */
[----:B------:R-:W-:Y:S01]  /*8fc0*/  F2FP.BF16.F32.PACK_AB R50, R44, R49 ;  /* 0x000000312c32723e */ /* 0x000fe200000010ff */
[----:B------:R-:W-:Y:S01]  /*8fd0*/  IMAD.MOV.U32 R44, RZ, RZ, R47 ;  /* 0x000000ffff2c7224 */ /* 0x000fe200078e002f */
[----:B------:R-:W-:Y:S01]  /*8fe0*/  F2FP.BF16.F32.PACK_AB R60, R92, R60 ;  /* 0x0000003c5c3c723e */ /* 0x000fe200000010ff */
[----:B------:R-:W-:Y:S01]  /*8ff0*/  IMAD.MOV.U32 R47, RZ, RZ, R51 ;  /* 0x000000ffff2f7224 */ /* 0x000fe200078e0033 */
[----:B------:R-:W-:Y:S02]  /*9000*/  F2FP.BF16.F32.PACK_AB R63, R64, R63 ;  /* 0x0000003f403f723e */ /* 0x000fe400000010ff */
[----:B------:R-:W-:Y:S02]  /*9010*/  F2FP.BF16.F32.PACK_AB R67, R94, R67 ;  /* 0x000000435e43723e */ /* 0x000fe400000010ff */
[----:B------:R-:W-:Y:S01]  /*9020*/  F2FP.BF16.F32.PACK_AB R66, R91, R48 ;  /* 0x000000305b42723e */ /* 0x000fe200000010ff */
[----:B------:R-:W-:Y:S01]  /*9030*/  IMAD.MOV.U32 R48, RZ, RZ, R50 ;  /* 0x000000ffff307224 */ /* 0x000fe200078e0032 */
[----:B------:R-:W-:Y:S01]  /*9040*/  F2FP.BF16.F32.PACK_AB R46, R45, R62 ;  /* 0x0000003e2d2e723e */ /* 0x000fe200000010ff */
[----:B------:R-:W-:-:S02]  /*9050*/  IMAD.MOV.U32 R45, RZ, RZ, R60 ;  /* 0x000000ffff2d7224 */ /* 0x000fc400078e003c */
[----:B------:R-:W-:Y:S02]  /*9060*/  IMAD.MOV.U32 R49, RZ, RZ, R63 ;  /* 0x000000ffff317224 */ /* 0x000fe400078e003f */
[----:B------:R-:W-:Y:S02]  /*9070*/  IMAD.MOV.U32 R50, RZ, RZ, R66 ;  /* 0x000000ffff327224 */ /* 0x000fe400078e0042 */
[----:B------:R-:W-:-:S07]  /*9080*/  IMAD.MOV.U32 R51, RZ, RZ, R67 ;  /* 0x000000ffff337224 */ /* 0x000fce00078e0043 */
.L_x_712:
[----:B------:R-:W-:Y:S05]  /*9090*/  BSYNC B2 ;  /* 0x0000000000027941 */ /* 0x000fea0003800000 */
.L_x_711:
[----:B0-----:R0:W-:Y:S04]  /*90a0*/  STG.E.128 desc[UR60][R52.64], R44 ;  /* 0x0000002c34007986 */ /* 0x0011e8000c101d3c */
[----:B--2---:R0:W-:Y:S02]  /*90b0*/  @!P3 STG.E.128 desc[UR60][R54.64], R48 ;  /* 0x000000303600b986 */ /* 0x0041e4000c101d3c */
.L_x_710:
[----:B------:R-:W-:Y:S05]  /*90c0*/  BSYNC B1 ;  /* 0x0000000000017941 */ /* 0x000fea0003800000 */
.L_x_709:
[----:B------:R-:W-:Y:S01]  /*90d0*/  ISETP.NE.AND P3, PT, R35, RZ, PT ;  /* 0x000000ff2300720c */ /* 0x000fe20003f65270 */
[----:B------:R-:W-:-:S12]  /*90e0*/  BSSY B1, `(.L_x_713) ;  /* 0x0000081000017945 */ /* 0x000fd80003800000 */
[----:B------:R-:W-:Y:S05]  /*90f0*/  @!P3 BRA `(.L_x_714) ;  /* 0x0000000400fcb947 */ /* 0x000fea0003800000 */
[----:B0-----:R-:W-:Y:S01]  /*9100*/  SEL R44, R127, R151, !P1 ;  /* 0x000000977f2c7207 */ /* 0x001fe20004800000 */
[----:B------:R-:W-:Y:S01]  /*9110*/  BSSY B2, `(.L_x_715) ;  /* 0x000007b000027945 */ /* 0x000fe20003800000 */
[----:B------:R-:W-:Y:S02]  /*9120*/  IADD3 R46, P3, P4, R118, R128, R28 ;  /* 0x00000080762e7210 */ /* 0x000fe40007c7e01c */
[----:B------:R-:W-:Y:S02]  /*9130*/  SHF.R.S32.HI R45, RZ, 0x1f, R44 ;  /* 0x0000001fff2d7819 */ /* 0x000fe4000001142c */
[----:B------:R-:W-:Y:S02]  /*9140*/  IADD3.X R47, R7, R56, R33, P3, P4 ;  /* 0x00000038072f7210 */ /* 0x000fe40001fe8421 */
[----:B------:R-:W-:Y:S02]  /*9150*/  LEA.HI R44, R45, R44, RZ, 0x4 ;  /* 0x0000002c2d2c7211 */ /* 0x000fe400078f20ff */
[----:B---3--:R-:W-:-:S02]  /*9160*/  SHF.R.U32.HI R50, RZ, 0x3, R205 ;  /* 0x00000003ff327819 */ /* 0x008fc400000116cd */
[----:B------:R-:W-:-:S05]  /*9170*/  LEA.HI.SX32 R48, R44, R27, 0x1c ;  /* 0x0000001b2c307211 */ /* 0x000fca00078fe2ff */
[----:B------:R-:W-:-:S05]  /*9180*/  IMAD.SHL.U32 R49, R48, 0x8, RZ ;  /* 0x0000000830317824 */ /* 0x000fca00078e00ff */
[----:B------:R-:W-:-:S13]  /*9190*/  ISETP.GE.AND P3, PT, R49, R148, PT ;  /* 0x000000943100720c */ /* 0x000fda0003f66270 */
[--C-:B------:R-:W-:Y:S02]  /*91a0*/  @!P3 SHF.R.S32.HI R45, RZ, 0x1f, R49.reuse ;  /* 0x0000001fff2db819 */ /* 0x100fe40000011431 */
[----:B------:R-:W-:-:S04]  /*91b0*/  @!P3 IADD3 R44, P4, P5, R118, R128, R49 ;  /* 0x00000080762cb210 */ /* 0x000fc80007d9e031 */
[----:B------:R-:W-:Y:S02]  /*91c0*/  @!P3 IADD3.X R45, R7, R56, R45, P4, P5 ;  /* 0x00000038072db210 */ /* 0x000fe400027ea42d */
[----:B------:R-:W-:-:S04]  /*91d0*/  LEA R52, P4, R46, R124, 0x1 ;  /* 0x0000007c2e347211 */ /* 0x000fc800078808ff */
[----:B------:R-:W-:Y:S02]  /*91e0*/  LEA.HI.X R53, R46, R125, R47, 0x1, P4 ;  /* 0x0000007d2e357211 */ /* 0x000fe400020f0c2f */
[----:B------:R-:W-:-:S04]  /*91f0*/  @!P3 LEA R54, P4, R44, R124, 0x1 ;  /* 0x0000007c2c36b211 */ /* 0x000fc800078808ff */
[----:B------:R-:W-:Y:S02]  /*9200*/  @!P3 LEA.HI.X R55, R44, R125, R45, 0x1, P4 ;  /* 0x0000007d2c37b211 */ /* 0x000fe400020f0c2d */
[----:B------:R-:W-:Y:S02]  /*9210*/  SHF.R.S32.HI R45, RZ, 0x1f, R48 ;  /* 0x0000001fff2d7819 */ /* 0x000fe40000011430 */
[----:B------:R-:W-:Y:S02]  /*9220*/  LOP3.LUT R44, R205, 0x38, R49, 0xf8, !PT ;  /* 0x00000038cd2c7812 */ /* 0x000fe400078ef831 */
[----:B------:R-:W-:Y:S02]  /*9230*/  LEA.HI R45, R45, R48, RZ, 0x3 ;  /* 0x000000302d2d7211 */ /* 0x000fe400078f18ff */
[----:B------:R-:W-:Y:S02]  /*9240*/  LOP3.LUT R44, R44, R50, RZ, 0x3c, !PT ;  /* 0x000000322c2c7212 */ /* 0x000fe400078e3cff */
[----:B------:R-:W-:-:S02]  /*9250*/  SHF.R.S32.HI R46, RZ, 0x3, R45 ;  /* 0x00000003ff2e7819 */ /* 0x000fc4000001142d */
[----:B------:R-:W-:-:S03]  /*9260*/  ISETP.GE.AND P4, PT, R0, R126, PT ;  /* 0x0000007e0000720c */ /* 0x000fc60003f86270 */
        /* <DEDUP_REMOVED lines=19> */
[----:B------:R-:W-:-:S02]  /*93a0*/  PRMT R84, R165, 0x5432, R84 ;  /* 0x00005432a5547816 */ /* 0x000fc40000000054 */
[----:B------:R-:W-:Y:S02]  /*93b0*/  PRMT R163, R163, 0x5410, R72 ;  /* 0x00005410a3a37816 */ /* 0x000fe40000000048 */
[--C-:B------:R-:W-:Y:S01]  /*93c0*/  SHF.R.U64 R57, R74, 0x10, R75.reuse ;  /* 0x000000104a397819 */ /* 0x100fe2000000124b */
[----:B------:R-:W-:Y:S01]  /*93d0*/  IMAD.U32 R72, R84, 0x10000, RZ ;  /* 0x0001000054487824 */ /* 0x000fe200078e00ff */
[----:B------:R-:W-:Y:S02]  /*93e0*/  SHF.R.U32.HI R75, RZ, 0x10, R75 ;  /* 0x00000010ff4b7819 */ /* 0x000fe4000001164b */
[--C-:B------:R-:W-:Y:S01]  /*93f0*/  SHF.R.U64 R59, R86, 0x10, R87.reuse ;  /* 0x00000010563b7819 */ /* 0x100fe20000001257 */
[----:B------:R-:W-:Y:S01]  /*9400*/  FMUL.FTZ R74, R63, R72 ;  /* 0x000000483f4a7220 */ /* 0x000fe20000410000 */
[----:B------:R-:W-:Y:S02]  /*9410*/  SHF.R.U32.HI R87, RZ, 0x10, R87 ;  /* 0x00000010ff577819 */ /* 0x000fe40000011657 */
[----:B------:R-:W-:Y:S01]  /*9420*/  PRMT R165, R165, 0x5410, R60 ;  /* 0x00005410a5a57816 */ /* 0x000fe2000000003c */
[----:B------:R-:W-:Y:S01]  /*9430*/  IMAD.U32 R60, R163, 0x10000, RZ ;  /* 0x00010000a33c7824 */ /* 0x000fe200078e00ff */
[----:B------:R-:W-:-:S02]  /*9440*/  PRMT R57, R164, 0x5432, R57 ;  /* 0x00005432a4397816 */ /* 0x000fc40000000039 */
[----:B------:R-:W-:Y:S01]  /*9450*/  PRMT R164, R164, 0x5410, R75 ;  /* 0x00005410a4a47816 */ /* 0x000fe2000000004b */
[-C--:B------:R-:W-:Y:S01]  /*9460*/  FMUL.FTZ R76, R63, R60.reuse ;  /* 0x0000003c3f4c7220 */ /* 0x080fe20000410000 */
[----:B------:R-:W-:Y:S01]  /*9470*/  LOP3.LUT R64, R49, 0xffff0000, RZ, 0xc0, !PT ;  /* 0xffff000031407812 */ /* 0x000fe200078ec0ff */
[C---:B------:R-:W-:Y:S01]  /*9480*/  FFMA.FTZ R60, R61.reuse, R60, -R74 ;  /* 0x0000003c3d3c7223 */ /* 0x040fe2000001084a */
[----:B------:R-:W-:Y:S01]  /*9490*/  PRMT R59, R162, 0x5432, R59 ;  /* 0x00005432a23b7816 */ /* 0x000fe2000000003b */
[----:B------:R-:W-:Y:S01]  /*94a0*/  FFMA.FTZ R61, R61, R72, R76 ;  /* 0x000000483d3d7223 */ /* 0x000fe2000001004c */
[----:B------:R-:W-:Y:S01]  /*94b0*/  LOP3.LUT R75, R84, 0xffff0000, RZ, 0xc0, !PT ;  /* 0xffff0000544b7812 */ /* 0x000fe200078ec0ff */
[----:B------:R-:W-:Y:S01]  /*94c0*/  IMAD.U32 R72, R164, 0x10000, RZ ;  /* 0x00010000a4487824 */ /* 0x000fe200078e00ff */
[----:B------:R-:W-:Y:S01]  /*94d0*/  PRMT R162, R162, 0x5410, R87 ;  /* 0x00005410a2a27816 */ /* 0x000fe20000000057 */
[----:B------:R-:W-:Y:S01]  /*94e0*/  IMAD.U32 R49, R48, 0x10000, RZ ;  /* 0x0001000030317824 */ /* 0x000fe200078e00ff */
[----:B------:R-:W-:Y:S01]  /*94f0*/  LOP3.LUT R63, R163, 0xffff0000, RZ, 0xc0, !PT ;  /* 0xffff0000a33f7812 */ /* 0x000fe200078ec0ff */
[----:B------:R-:W-:Y:S01]  /*9500*/  FMUL.FTZ R77, R64, R75 ;  /* 0x0000004b404d7220 */ /* 0x000fe20000410000 */
[----:B------:R-:W-:Y:S01]  /*9510*/  LOP3.LUT R62, R45, 0xffff0000, RZ, 0xc0, !PT ;  /* 0xffff00002d3e7812 */ /* 0x000fe200078ec0ff */
[----:B------:R-:W-:Y:S01]  /*9520*/  IMAD.U32 R74, R162, 0x10000, RZ ;  /* 0x00010000a24a7824 */ /* 0x000fe200078e00ff */
[----:B------:R-:W-:Y:S01]  /*9530*/  LOP3.LUT R48, R48, 0xffff0000, RZ, 0xc0, !PT ;  /* 0xffff000030307812 */ /* 0x000fe200078ec0ff */
[----:B------:R-:W-:Y:S01]  /*9540*/  FMUL.FTZ R79, R64, R63 ;  /* 0x0000003f404f7220 */ /* 0x000fe20000410000 */
[----:B------:R-:W-:-:S02]  /*9550*/  IMAD.U32 R45, R44, 0x10000, RZ ;  /* 0x000100002c2d7824 */ /* 0x000fc400078e00ff */
[C---:B------:R-:W-:Y:S01]  /*9560*/  FFMA.FTZ R63, R62.reuse, R63, -R77 ;  /* 0x0000003f3e3f7223 */ /* 0x040fe2000001084d */
[C---:B------:R-:W-:Y:S01]  /*9570*/  FMUL.FTZ R77, R73.reuse, R74 ;  /* 0x0000004a494d7220 */ /* 0x040fe20000410000 */
[-C--:B------:R-:W-:Y:S01]  /*9580*/  FMUL.FTZ R73, R73, R72.reuse ;  /* 0x0000004849497220 */ /* 0x080fe20000410000 */
[----:B------:R-:W-:Y:S01]  /*9590*/  FFMA.FTZ R62, R62, R75, R79 ;  /* 0x0000004b3e3e7223 */ /* 0x000fe2000001004f */
[----:B------:R-:W-:Y:S01]  /*95a0*/  LOP3.LUT R51, R51, 0xffff0000, RZ, 0xc0, !PT ;  /* 0xffff000033337812 */ /* 0x000fe200078ec0ff */
[C---:B------:R-:W-:Y:S01]  /*95b0*/  FFMA.FTZ R64, R66.reuse, R72, -R77 ;  /* 0x0000004842407223 */ /* 0x040fe2000001084d */
[----:B------:R-:W-:Y:S01]  /*95c0*/  FFMA.FTZ R66, R66, R74, R73 ;  /* 0x0000004a42427223 */ /* 0x000fe20000010049 */
[C---:B------:R-:W-:Y:S01]  /*95d0*/  IMAD.U32 R72, R58.reuse, 0x10000, RZ ;  /* 0x000100003a487824 */ /* 0x040fe200078e00ff */
[----:B------:R-:W-:Y:S01]  /*95e0*/  LOP3.LUT R73, R58, 0xffff0000, RZ, 0xc0, !PT ;  /* 0xffff00003a497812 */ /* 0x000fe200078ec0ff */
[C---:B------:R-:W-:Y:S01]  /*95f0*/  IMAD.U32 R74, R165.reuse, 0x10000, RZ ;  /* 0x00010000a54a7824 */ /* 0x040fe200078e00ff */
[----:B------:R-:W-:Y:S01]  /*9600*/  LOP3.LUT R165, R165, 0xffff0000, RZ, 0xc0, !PT ;  /* 0xffff0000a5a57812 */ /* 0x000fe200078ec0ff */
[C---:B------:R-:W-:Y:S01]  /*9610*/  FMUL.FTZ R75, R49.reuse, R72 ;  /* 0x00000048314b7220 */ /* 0x040fe20000410000 */
[----:B------:R-:W-:Y:S01]  /*9620*/  LOP3.LUT R162, R162, 0xffff0000, RZ, 0xc0, !PT ;  /* 0xffff0000a2a27812 */ /* 0x000fe200078ec0ff */
[----:B------:R-:W-:Y:S01]  /*9630*/  FMUL.FTZ R58, R49, R74 ;  /* 0x0000004a313a7220 */ /* 0x000fe20000410000 */
[----:B------:R-:W-:Y:S01]  /*9640*/  LOP3.LUT R164, R164, 0xffff0000, RZ, 0xc0, !PT ;  /* 0xffff0000a4a47812 */ /* 0x000fe200078ec0ff */
[----:B------:R-:W-:Y:S01]  /*9650*/  FMUL.FTZ R77, R48, R165 ;  /* 0x000000a5304d7220 */ /* 0x000fe20000410000 */
[----:B------:R-:W-:Y:S01]  /*9660*/  LOP3.LUT R44, R44, 0xffff0000, RZ, 0xc0, !PT ;  /* 0xffff00002c2c7812 */ /* 0x000fe200078ec0ff */
[-C--:B------:R-:W-:Y:S01]  /*9670*/  FMUL.FTZ R79, R48, R73.reuse ;  /* 0x00000049304f7220 */ /* 0x080fe20000410000 */
[----:B------:R-:W-:Y:S01]  /*9680*/  LOP3.LUT R67, R46, 0xffff0000, RZ, 0xc0, !PT ;  /* 0xffff00002e437812 */ /* 0x000fe200078ec0ff */
[C---:B------:R-:W-:Y:S01]  /*9690*/  IMAD.U32 R46, R50.reuse, 0x10000, RZ ;  /* 0x00010000322e7824 */ /* 0x040fe200078e00ff */
[----:B------:R-:W-:Y:S01]  /*96a0*/  LOP3.LUT R47, R47, 0xffff0000, RZ, 0xc0, !PT ;  /* 0xffff00002f2f7812 */ /* 0x000fe200078ec0ff */
[C---:B------:R-:W-:Y:S01]  /*96b0*/  FFMA.FTZ R49, R45.reuse, R72, -R58 ;  /* 0x000000482d317223 */ /* 0x040fe2000001083a */
[----:B------:R-:W-:Y:S01]  /*96c0*/  FFMA.FTZ R75, R45, R74, R75 ;  /* 0x0000004a2d4b7223 */ /* 0x000fe2000001004b */
[----:B------:R-:W-:Y:S01]  /*96d0*/  IMAD.U32 R48, R59, 0x10000, RZ ;  /* 0x000100003b307824 */ /* 0x000fe200078e00ff */
[----:B------:R-:W-:Y:S01]  /*96e0*/  LOP3.LUT R50, R50, 0xffff0000, RZ, 0xc0, !PT ;  /* 0xffff000032327812 */ /* 0x000fe200078ec0ff */
[----:B------:R-:W-:Y:S01]  /*96f0*/  FMUL.FTZ R76, R51, R162 ;  /* 0x000000a2334c7220 */ /* 0x000fe20000410000 */
[----:B------:R-:W-:Y:S01]  /*9700*/  IMAD.U32 R45, R57, 0x10000, RZ ;  /* 0x00010000392d7824 */ /* 0x000fe200078e00ff */
[----:B------:R-:W-:Y:S01]  /*9710*/  LOP3.LUT R59, R59, 0xffff0000, RZ, 0xc0, !PT ;  /* 0xffff00003b3b7812 */ /* 0x000fe200078ec0ff */
[-C--:B------:R-:W-:Y:S01]  /*9720*/  FMUL.FTZ R78, R51, R164.reuse ;  /* 0x000000a4334e7220 */ /* 0x080fe20000410000 */
[----:B------:R-:W-:Y:S01]  /*9730*/  LOP3.LUT R57, R57, 0xffff0000, RZ, 0xc0, !PT ;  /* 0xffff000039397812 */ /* 0x000fe200078ec0ff */
[----:B------:R-:W-:Y:S01]  /*9740*/  FFMA.FTZ R58, R44, R73, -R77 ;  /* 0x000000492c3a7223 */ /* 0x000fe2000001084d */
[C---:B------:R-:W-:Y:S01]  /*9750*/  FFMA.FTZ R51, R47.reuse, R164, -R76 ;  /* 0x000000a42f337223 */ /* 0x040fe2000001084c */
[C---:B------:R-:W-:Y:S01]  /*9760*/  FMUL.FTZ R72, R46.reuse, R48 ;  /* 0x000000302e487220 */ /* 0x040fe20000410000 */
[----:B------:R-:W-:Y:S01]  /*9770*/  FMUL.FTZ R73, R46, R45 ;  /* 0x0000002d2e497220 */ /* 0x000fe20000410000 */
[----:B------:R-:W-:Y:S01]  /*9780*/  FFMA.FTZ R47, R47, R162, R78 ;  /* 0x000000a22f2f7223 */ /* 0x000fe2000001004e */
[C---:B------:R-:W-:Y:S01]  /*9790*/  FMUL.FTZ R46, R50.reuse, R59 ;  /* 0x0000003b322e7220 */ /* 0x040fe20000410000 */
[----:B------:R-:W-:Y:S01]  /*97a0*/  FMUL.FTZ R50, R50, R57 ;  /* 0x0000003932327220 */ /* 0x000fe20000410000 */
[----:B------:R-:W-:Y:S01]  /*97b0*/  FFMA.FTZ R44, R44, R165, R79 ;  /* 0x000000a52c2c7223 */ /* 0x000fe2000001004f */
        /* <DEDUP_REMOVED lines=14> */
[----:B------:R-:W-:Y:S02]  /*98a0*/  F2FP.BF16.F32.PACK_AB R46, R57, R72 ;  /* 0x00000048392e723e */ /* 0x000fe400000010ff */
[----:B------:R-:W-:-:S07]  /*98b0*/  F2FP.BF16.F32.PACK_AB R50, R50, R73 ;  /* 0x000000493232723e */ /* 0x000fce00000010ff */
.L_x_716:
[----:B------:R-:W-:Y:S05]  /*98c0*/  BSYNC B2 ;  /* 0x0000000000027941 */ /* 0x000fea0003800000 */
.L_x_715:
[----:B0-----:R4:W-:Y:S04]  /*98d0*/  STG.E.128 desc[UR60][R52.64], R44 ;  /* 0x0000002c34007986 */ /* 0x0019e8000c101d3c */
[----:B--2---:R4:W-:Y:S02]  /*98e0*/  @!P3 STG.E.128 desc[UR60][R54.64], R48 ;  /* 0x000000303600b986 */ /* 0x0049e4000c101d3c */
.L_x_714:
[----:B------:R-:W-:Y:S05]  /*98f0*/  BSYNC B1 ;  /* 0x0000000000017941 */ /* 0x000fea0003800000 */
.L_x_713:
[----:B------:R-:W-:-:S13]  /*9900*/  ISETP.NE.AND P3, PT, R36, RZ, PT ;  /* 0x000000ff2400720c */ /* 0x000fda0003f65270 */
[----:B------:R-:W-:Y:S05]  /*9910*/  @!P3 BRA `(.L_x_667) ;  /* 0x0000000800e4b947 */ /* 0x000fea0003800000 */
[----:B0---4-:R-:W2:Y:S01]  /*9920*/  LDL R44, [R1+0x10] ;  /* 0x00001000012c7983 */ /* 0x011ea20000100800 */
[----:B------:R-:W-:Y:S01]  /*9930*/  SHF.R.U32.HI R47, RZ, 0x3, R205 ;  /* 0x00000003ff2f7819 */ /* 0x000fe200000116cd */
[----:B------:R-:W-:Y:S01]  /*9940*/  BSSY B1, `(.L_x_717) ;  /* 0x0000074000017945 */ /* 0x000fe20003800000 */
[----:B------:R-:W-:-:S04]  /*9950*/  IADD3 R46, P3, P4, R118, R128, R30 ;  /* 0x00000080762e7210 */ /* 0x000fc80007c7e01e */
[----:B---3--:R-:W-:Y:S02]  /*9960*/  IADD3.X R49, R7, R56, R34, P3, P4 ;  /* 0x0000003807317210 */ /* 0x008fe40001fe8422 */
[----:B------:R-:W-:-:S04]  /*9970*/  LEA R52, P3, R46, R124, 0x1 ;  /* 0x0000007c2e347211 */ /* 0x000fc800078608ff */
[----:B------:R-:W-:Y:S02]  /*9980*/  LEA.HI.X R53, R46, R125, R49, 0x1, P3 ;  /* 0x0000007d2e357211 */ /* 0x000fe400018f0c31 */
[----:B------:R-:W-:Y:S02]  /*9990*/  ISETP.GE.AND P3, PT, R3, R126, PT ;  /* 0x0000007e0300720c */ /* 0x000fe40003f66270 */
[----:B--2---:R-:W-:-:S04]  /*99a0*/  LOP3.LUT P5, RZ, R44, 0x1, RZ, 0xc0, !PT ;  /* 0x000000012cff7812 */ /* 0x004fc800078ac0ff */
[----:B------:R-:W-:-:S04]  /*99b0*/  SEL R151, R127, R151, !P5 ;  /* 0x000000977f977207 */ /* 0x000fc80006800000 */
[----:B------:R-:W-:-:S04]  /*99c0*/  SHF.R.S32.HI R44, RZ, 0x1f, R151 ;  /* 0x0000001fff2c7819 */ /* 0x000fc80000011497 */
[----:B------:R-:W-:-:S04]  /*99d0*/  LEA.HI R44, R44, R151, RZ, 0x4 ;  /* 0x000000972c2c7211 */ /* 0x000fc800078f20ff */
[----:B------:R-:W-:-:S04]  /*99e0*/  LEA.HI.SX32 R44, R44, R29, 0x1c ;  /* 0x0000001d2c2c7211 */ /* 0x000fc800078fe2ff */
[----:B------:R-:W-:Y:S01]  /*99f0*/  SHF.R.S32.HI R45, RZ, 0x1f, R44 ;  /* 0x0000001fff2d7819 */ /* 0x000fe2000001142c */
[----:B------:R-:W-:-:S03]  /*9a00*/  IMAD.SHL.U32 R55, R44, 0x8, RZ ;  /* 0x000000082c377824 */ /* 0x000fc600078e00ff */
[----:B------:R-:W-:Y:S02]  /*9a10*/  LEA.HI R45, R45, R44, RZ, 0x3 ;  /* 0x0000002c2d2d7211 */ /* 0x000fe400078f18ff */
[----:B------:R-:W-:Y:S02]  /*9a20*/  LOP3.LUT R44, R205, 0x38, R55, 0xf8, !PT ;  /* 0x00000038cd2c7812 */ /* 0x000fe400078ef837 */
[----:B------:R-:W-:Y:S02]  /*9a30*/  SHF.R.S32.HI R48, RZ, 0x3, R45 ;  /* 0x00000003ff307819 */ /* 0x000fe4000001142d */
[----:B------:R-:W-:-:S03]  /*9a40*/  LOP3.LUT R44, R44, R47, RZ, 0x3c, !PT ;  /* 0x0000002f2c2c7212 */ /* 0x000fc600078e3cff */
        /* <DEDUP_REMOVED lines=11> */
[----:B------:R-:W-:Y:S01]  /*9b00*/  SHF.R.U32.HI R68, RZ, 0x10, R81 ;  /* 0x00000010ff447819 */ /* 0x000fe20000011651 */
[----:B------:R-:W-:Y:S01]  /*9b10*/  IMAD.U32 R62, R49, 0x10000, RZ ;  /* 0x00010000313e7824 */ /* 0x000fe200078e00ff */
[----:B------:R-:W-:Y:S01]  /*9b20*/  SHF.R.U32.HI R73, RZ, 0x10, R69 ;  /* 0x00000010ff497819 */ /* 0x000fe20000011645 */
[----:B0-----:R-:W-:Y:S01]  /*9b30*/  IMAD.U32 R59, R45, 0x10000, RZ ;  /* 0x000100002d3b7824 */ /* 0x001fe200078e00ff */
[----:B------:R-:W-:Y:S01]  /*9b40*/  SHF.R.U64 R70, R70, 0x10, R71 ;  /* 0x0000001046467819 */ /* 0x000fe20000001247 */
[----:B------:R-:W-:Y:S01]  /*9b50*/  IMAD.U32 R65, R47, 0x10000, RZ ;  /* 0x000100002f417824 */ /* 0x000fe200078e00ff */
[----:B------:R-:W-:Y:S01]  /*9b60*/  PRMT R68, R161, 0x5432, R68 ;  /* 0x00005432a1447816 */ /* 0x000fe20000000044 */
[----:B------:R-:W-:Y:S01]  /*9b70*/  IMAD.U32 R57, R48, 0x10000, RZ ;  /* 0x0001000030397824 */ /* 0x000fe200078e00ff */
[----:B------:R-:W-:Y:S01]  /*9b80*/  PRMT R63, R158, 0x5432, R63 ;  /* 0x000054329e3f7816 */ /* 0x000fe2000000003f */
[----:B------:R-:W-:Y:S01]  /*9b90*/  IMAD.U32 R54, R44, 0x10000, RZ ;  /* 0x000100002c367824 */ /* 0x000fe200078e00ff */
[----:B------:R-:W-:-:S02]  /*9ba0*/  SHF.R.U64 R60, R80, 0x10, R81 ;  /* 0x00000010503c7819 */ /* 0x000fc40000001251 */
[----:B------:R-:W-:Y:S02]  /*9bb0*/  LOP3.LUT R61, R51, 0xffff0000, RZ, 0xc0, !PT ;  /* 0xffff0000333d7812 */ /* 0x000fe400078ec0ff */
[----:B------:R-:W-:Y:S02]  /*9bc0*/  PRMT R158, R158, 0x5410, R73 ;  /* 0x000054109e9e7816 */ /* 0x000fe40000000049 */
[----:B------:R-:W-:Y:S02]  /*9bd0*/  SHF.R.U32.HI R72, RZ, 0x10, R71 ;  /* 0x00000010ff487819 */ /* 0x000fe40000011647 */
[--C-:B------:R-:W-:Y:S02]  /*9be0*/  SHF.R.U64 R69, R82, 0x10, R83.reuse ;  /* 0x0000001052457819 */ /* 0x100fe40000001253 */
[----:B------:R-:W-:Y:S01]  /*9bf0*/  PRMT R51, R159, 0x5432, R70 ;  /* 0x000054329f337816 */ /* 0x000fe20000000046 */
[----:B------:R-:W-:Y:S01]  /*9c00*/  IMAD.U32 R70, R68, 0x10000, RZ ;  /* 0x0001000044467824 */ /* 0x000fe200078e00ff */
[----:B------:R-:W-:-:S02]  /*9c10*/  SHF.R.U32.HI R83, RZ, 0x10, R83 ;  /* 0x00000010ff537819 */ /* 0x000fc40000011653 */
[----:B------:R-:W-:Y:S01]  /*9c20*/  LOP3.LUT R66, R49, 0xffff0000, RZ, 0xc0, !PT ;  /* 0xffff000031427812 */ /* 0x000fe200078ec0ff */
[----:B------:R-:W-:Y:S01]  /*9c30*/  IMAD.U32 R49, R158, 0x10000, RZ ;  /* 0x000100009e317824 */ /* 0x000fe200078e00ff */
[----:B------:R-:W-:Y:S02]  /*9c40*/  PRMT R161, R161, 0x5410, R60 ;  /* 0x00005410a1a17816 */ /* 0x000fe4000000003c */
[----:B------:R-:W-:Y:S01]  /*9c50*/  PRMT R159, R159, 0x5410, R72 ;  /* 0x000054109f9f7816 */ /* 0x000fe20000000048 */
[-C--:B------:R-:W-:Y:S01]  /*9c60*/  FMUL.FTZ R72, R62, R70.reuse ;  /* 0x000000463e487220 */ /* 0x080fe20000410000 */
[----:B------:R-:W-:Y:S01]  /*9c70*/  PRMT R60, R160, 0x5410, R69 ;  /* 0x00005410a03c7816 */ /* 0x000fe20000000045 */
[-C--:B------:R-:W-:Y:S01]  /*9c80*/  FMUL.FTZ R62, R62, R49.reuse ;  /* 0x000000313e3e7220 */ /* 0x080fe20000410000 */
[----:B------:R-:W-:Y:S01]  /*9c90*/  PRMT R160, R160, 0x5432, R83 ;  /* 0x00005432a0a07816 */ /* 0x000fe20000000053 */
[----:B------:R-:W-:Y:S01]  /*9ca0*/  FFMA.FTZ R49, R59, R49, -R72 ;  /* 0x000000313b317223 */ /* 0x000fe20000010848 */
[----:B------:R-:W-:Y:S01]  /*9cb0*/  LOP3.LUT R71, R68, 0xffff0000, RZ, 0xc0, !PT ;  /* 0xffff000044477812 */ /* 0x000fe200078ec0ff */
[----:B------:R-:W-:Y:S01]  /*9cc0*/  IMAD.U32 R68, R159, 0x10000, RZ ;  /* 0x000100009f447824 */ /* 0x000fe200078e00ff */
[----:B------:R-:W-:Y:S01]  /*9cd0*/  LOP3.LUT R69, R158, 0xffff0000, RZ, 0xc0, !PT ;  /* 0xffff00009e457812 */ /* 0x000fe200078ec0ff */
[----:B------:R-:W-:Y:S01]  /*9ce0*/  IMAD.U32 R72, R160, 0x10000, RZ ;  /* 0x00010000a0487824 */ /* 0x000fe200078e00ff */
[----:B------:R-:W-:Y:S01]  /*9cf0*/  LOP3.LUT R64, R45, 0xffff0000, RZ, 0xc0, !PT ;  /* 0xffff00002d407812 */ /* 0x000fe200078ec0ff */
[C---:B------:R-:W-:Y:S01]  /*9d00*/  FMUL.FTZ R73, R66.reuse, R71 ;  /* 0x0000004742497220 */ /* 0x040fe20000410000 */
[----:B------:R-:W-:Y:S01]  /*9d10*/  FFMA.FTZ R59, R59, R70, R62 ;  /* 0x000000463b3b7223 */ /* 0x000fe2000001003e */
[-C--:B------:R-:W-:Y:S01]  /*9d20*/  FMUL.FTZ R75, R66, R69.reuse ;  /* 0x00000045424b7220 */ /* 0x080fe20000410000 */
[C---:B------:R-:W-:Y:S01]  /*9d30*/  FMUL.FTZ R66, R67.reuse, R72 ;  /* 0x0000004843427220 */ /* 0x040fe20000410000 */
[-C--:B------:R-:W-:Y:S01]  /*9d40*/  FMUL.FTZ R67, R67, R68.reuse ;  /* 0x0000004443437220 */ /* 0x080fe20000410000 */
[----:B------:R-:W-:Y:S01]  /*9d50*/  LOP3.LUT R160, R160, 0xffff0000, RZ, 0xc0, !PT ;  /* 0xffff0000a0a07812 */ /* 0x000fe200078ec0ff */
[C---:B------:R-:W-:Y:S01]  /*9d60*/  FFMA.FTZ R62, R64.reuse, R69, -R73 ;  /* 0x00000045403e7223 */ /* 0x040fe20000010849 */
[----:B------:R-:W-:Y:S01]  /*9d70*/  LOP3.LUT R159, R159, 0xffff0000, RZ, 0xc0, !PT ;  /* 0xffff00009f9f7812 */ /* 0x000fe200078ec0ff */
[----:B------:R-:W-:Y:S01]  /*9d80*/  FFMA.FTZ R70, R64, R71, R75 ;  /* 0x0000004740467223 */ /* 0x000fe2000001004b */
[C---:B------:R-:W-:Y:S01]  /*9d90*/  FFMA.FTZ R68, R65.reuse, R68, -R66 ;  /* 0x0000004441447223 */ /* 0x040fe20000010842 */
[----:B------:R-:W-:Y:S01]  /*9da0*/  FFMA.FTZ R67, R65, R72, R67 ;  /* 0x0000004841437223 */ /* 0x000fe20000010043 */
[----:B------:R-:W-:-:S02]  /*9db0*/  IMAD.U32 R64, R63, 0x10000, RZ ;  /* 0x000100003f407824 */ /* 0x000fc400078e00ff */
[----:B------:R-:W-:Y:S01]  /*9dc0*/  FMUL.FTZ R69, R61, R160 ;  /* 0x000000a03d457220 */ /* 0x000fe20000410000 */
[----:B------:R-:W-:Y:S02]  /*9dd0*/  IMAD.U32 R65, R161, 0x10000, RZ ;  /* 0x00010000a1417824 */ /* 0x000fe400078e00ff */
[----:B------:R-:W-:Y:S01]  /*9de0*/  FMUL.FTZ R71, R61, R159 ;  /* 0x0000009f3d477220 */ /* 0x000fe20000410000 */
[----:B------:R-:W-:Y:S01]  /*9df0*/  LOP3.LUT R48, R48, 0xffff0000, RZ, 0xc0, !PT ;  /* 0xffff000030307812 */ /* 0x000fe200078ec0ff */
[-C--:B------:R-:W-:Y:S01]  /*9e00*/  FMUL.FTZ R66, R57, R64.reuse ;  /* 0x0000004039427220 */ /* 0x080fe20000410000 */
[----:B------:R-:W-:Y:S01]  /*9e10*/  LOP3.LUT R161, R161, 0xffff0000, RZ, 0xc0, !PT ;  /* 0xffff0000a1a17812 */ /* 0x000fe200078ec0ff */
[-C--:B------:R-:W-:Y:S01]  /*9e20*/  FMUL.FTZ R61, R57, R65.reuse ;  /* 0x00000041393d7220 */ /* 0x080fe20000410000 */
[----:B------:R-:W-:Y:S01]  /*9e30*/  LOP3.LUT R63, R63, 0xffff0000, RZ, 0xc0, !PT ;  /* 0xffff00003f3f7812 */ /* 0x000fe200078ec0ff */
[----:B------:R-:W-:Y:S01]  /*9e40*/  IMAD.U32 R45, R46, 0x10000, RZ ;  /* 0x000100002e2d7824 */ /* 0x000fe200078e00ff */
[----:B------:R-:W-:Y:S01]  /*9e50*/  LOP3.LUT R58, R47, 0xffff0000, RZ, 0xc0, !PT ;  /* 0xffff00002f3a7812 */ /* 0x000fe200078ec0ff */
[----:B------:R-:W-:Y:S01]  /*9e60*/  FFMA.FTZ R61, R54, R64, -R61 ;  /* 0x00000040363d7223 */ /* 0x000fe2000001083d */
[----:B------:R-:W-:Y:S01]  /*9e70*/  LOP3.LUT R44, R44, 0xffff0000, RZ, 0xc0, !PT ;  /* 0xffff00002c2c7812 */ /* 0x000fe200078ec0ff */
[----:B------:R-:W-:Y:S01]  /*9e80*/  FFMA.FTZ R66, R54, R65, R66 ;  /* 0x0000004136427223 */ /* 0x000fe20000010042 */
[----:B------:R-:W-:Y:S01]  /*9e90*/  LOP3.LUT R47, R46, 0xffff0000, RZ, 0xc0, !PT ;  /* 0xffff00002e2f7812 */ /* 0x000fe200078ec0ff */
[----:B------:R-:W-:-:S02]  /*9ea0*/  IMAD.U32 R46, R50, 0x10000, RZ ;  /* 0x00010000322e7824 */ /* 0x000fc400078e00ff */
[C---:B------:R-:W-:Y:S01]  /*9eb0*/  FMUL.FTZ R57, R48.reuse, R161 ;  /* 0x000000a130397220 */ /* 0x040fe20000410000 */
[----:B------:R-:W-:Y:S01]  /*9ec0*/  FMUL.FTZ R65, R48, R63 ;  /* 0x0000003f30417220 */ /* 0x000fe20000410000 */
[----:B------:R-:W-:Y:S01]  /*9ed0*/  IMAD.U32 R54, R60, 0x10000, RZ ;  /* 0x000100003c367824 */ /* 0x000fe200078e00ff */
[----:B------:R-:W-:Y:S01]  /*9ee0*/  LOP3.LUT R50, R50, 0xffff0000, RZ, 0xc0, !PT ;  /* 0xffff000032327812 */ /* 0x000fe200078ec0ff */
[C---:B------:R-:W-:Y:S01]  /*9ef0*/  IMAD.U32 R48, R51.reuse, 0x10000, RZ ;  /* 0x0001000033307824 */ /* 0x040fe200078e00ff */
[----:B------:R-:W-:Y:S01]  /*9f00*/  LOP3.LUT R60, R60, 0xffff0000, RZ, 0xc0, !PT ;  /* 0xffff00003c3c7812 */ /* 0x000fe200078ec0ff */
[C---:B------:R-:W-:Y:S01]  /*9f10*/  FFMA.FTZ R69, R58.reuse, R159, -R69 ;  /* 0x0000009f3a457223 */ /* 0x040fe20000010845 */
[----:B------:R-:W-:Y:S01]  /*9f20*/  LOP3.LUT R51, R51, 0xffff0000, RZ, 0xc0, !PT ;  /* 0xffff000033337812 */ /* 0x000fe200078ec0ff */
[----:B------:R-:W-:Y:S01]  /*9f30*/  FFMA.FTZ R160, R58, R160, R71 ;  /* 0x000000a03aa07223 */ /* 0x000fe20000010047 */
        /* <DEDUP_REMOVED lines=12> */
[----:B------:R-:W-:Y:S02]  /*a000*/  F2FP.BF16.F32.PACK_AB R45, R62, R49 ;  /* 0x000000313e2d723e */ /* 0x000fe400000010ff */
[----:B------:R-:W-:Y:S01]  /*a010*/  F2FP.BF16.F32.PACK_AB R46, R51, R44 ;  /* 0x0000002c332e723e */ /* 0x000fe200000010ff */
[----:B------:R-:W-:Y:S01]  /*a020*/  IMAD.MOV.U32 R44, RZ, RZ, R58 ;  /* 0x000000ffff2c7224 */ /* 0x000fe200078e003a */
[----:B------:R-:W-:Y:S01]  /*a030*/  F2FP.BF16.F32.PACK_AB R47, R69, R68 ;  /* 0x00000044452f723e */ /* 0x000fe200000010ff */
[----:B------:R-:W-:Y:S01]  /*a040*/  IMAD.MOV.U32 R51, RZ, RZ, R67 ;  /* 0x000000ffff337224 */ /* 0x000fe200078e0043 */
[----:B------:R-:W-:Y:S02]  /*a050*/  F2FP.BF16.F32.PACK_AB R49, R70, R59 ;  /* 0x0000003b4631723e */ /* 0x000fe400000010ff */
[----:B------:R-:W-:-:S02]  /*a060*/  F2FP.BF16.F32.PACK_AB R48, R65, R66 ;  /* 0x000000424130723e */ /* 0x000fc400000010ff */
[----:B------:R-:W-:-:S07]  /*a070*/  F2FP.BF16.F32.PACK_AB R50, R60, R57 ;  /* 0x000000393c32723e */ /* 0x000fce00000010ff */
.L_x_718:
[----:B------:R-:W-:Y:S05]  /*a080*/  BSYNC B1 ;  /* 0x0000000000017941 */ /* 0x000fea0003800000 */
.L_x_717:
[----:B0-----:R0:W-:Y:S01]  /*a090*/  STG.E.128 desc[UR60][R52.64], R44 ;  /* 0x0000002c34007986 */ /* 0x0011e2000c101d3c */
[----:B------:R-:W-:-:S13]  /*a0a0*/  ISETP.GE.AND P3, PT, R55, R148, PT ;  /* 0x000000943700720c */ /* 0x000fda0003f66270 */
[----:B------:R-:W-:Y:S05]  /*a0b0*/  @P3 BRA `(.L_x_667) ;  /* 0x0000000000fc3947 */ /* 0x000fea0003800000 */
[--C-:B0-----:R-:W-:Y:S02]  /*a0c0*/  SHF.R.S32.HI R44, RZ, 0x1f, R55.reuse ;  /* 0x0000001fff2c7819 */ /* 0x101fe40000011437 */
[----:B------:R-:W-:-:S04]  /*a0d0*/  IADD3 R55, P3, P4, R118, R128, R55 ;  /* 0x0000008076377210 */ /* 0x000fc80007c7e037 */
[----:B------:R-:W-:Y:S02]  /*a0e0*/  IADD3.X R56, R7, R56, R44, P3, P4 ;  /* 0x0000003807387210 */ /* 0x000fe40001fe842c */
[----:B------:R-:W-:-:S04]  /*a0f0*/  LEA R124, P3, R55, R124, 0x1 ;  /* 0x0000007c377c7211 */ /* 0x000fc800078608ff */
[----:B------:R-:W-:-:S05]  /*a100*/  LEA.HI.X R125, R55, R125, R56, 0x1, P3 ;  /* 0x0000007d377d7211 */ /* 0x000fca00018f0c38 */
[----:B--2---:R0:W-:Y:S01]  /*a110*/  STG.E.128 desc[UR60][R124.64], R48 ;  /* 0x000000307c007986 */ /* 0x0041e2000c101d3c */
[----:B------:R-:W-:Y:S05]  /*a120*/  BRA `(.L_x_667) ;  /* 0x0000000000e07947 */ /* 0x000fea0003800000 */
.L_x_634:
[----:B------:R-:W2:Y:S02]  /*a130*/  LDL R44, [R1+0x14] ;  /* 0x00001400012c7983 */ /* 0x000ea40000100800 */
[----:B--2---:R-:W-:-:S13]  /*a140*/  R2UR UR4, R44 ;  /* 0x000000002c0472ca */ /* 0x004fda00000e0000 */
[----:B------:R-:W-:-:S06]  /*a150*/  UISETP.NE.AND UP0, UPT, UR4, 0x3, UPT ;  /* 0x000000030400788c */ /* 0x000fcc000bf05270 */
[----:B------:R-:W-:-:S13]  /*a160*/  PLOP3.LUT P2, PT, PT, PT, UP0, 0x80, 0x0 ;  /* 0x000000000000781c */ /* 0x000fda0003f4f008 */
[----:B------:R-:W-:Y:S05]  /*a170*/  @!P2 BRA `(.L_x_719) ;  /* 0x000000000004a947 */ /* 0x000fea0003800000 */
[----:B------:R-:W-:Y:S01]  /*a180*/  BPT.TRAP 0x1 ;  /* 0x000000040000795c */ /* 0x000fe20000300000 */
.L_x_719:
[----:B------:R-:W-:Y:S01]  /*a190*/  IMAD R100, R16, 0x8, R2 ;  /* 0x0000000810647824 */ /* 0x000fe200078e0202 */
[----:B------:R-:W-:Y:S01]  /*a1a0*/  SHF.L.U32 R101, R204, 0x1f, RZ ;  /* 0x0000001fcc657819 */ /* 0x000fe200000006ff */
[----:B0-----:R-:W-:Y:S01]  /*a1b0*/  IMAD R43, R25, -0x70, R24 ;  /* 0xffffff90192b7824 */ /* 0x001fe200078e0218 */
[----:B------:R-:W-:Y:S02]  /*a1c0*/  BSSY B1, `(.L_x_720) ;  /* 0x0000004000017945 */ /* 0x000fe40003800000 */
[----:B------:R-:W0:Y:S02]  /*a1d0*/  SYNCS.PHASECHK.TRANS64.TRYWAIT P3, [R100+URZ+0x36890], R101 ;  /* 0x03689065640075a7 */ /* 0x000e24000806017f */
[----:B------:R-:W-:Y:S01]  /*a1e0*/  VIMNMX R43, R43, 0x70, PT ;  /* 0x000000702b2b7848 */ /* 0x000fe20003fe0100 */
[----:B0-----:R-:W-:Y:S06]  /*a1f0*/  @!P3 BRA `(.L_x_721) ;  /* 0x000001d00018b947 */ /* 0x001fec0003800000 */
.L_x_998:
[----:B------:R-:W-:Y:S05]  /*a200*/  BSYNC B1 ;  /* 0x0000000000017941 */ /* 0x000fea0003800000 */
.L_x_720:
[----:B------:R-:W-:Y:S01]  /*a210*/  ISETP.GE.AND P3, PT, R17, R43, PT ;  /* 0x0000002b1100720c */ /* 0x000fe20003f66270 */
[----:B------:R-:W-:-:S12]  /*a220*/  BSSY B1, `(.L_x_722) ;  /* 0x0000014000017945 */ /* 0x000fd80003800000 */
[----:B------:R-:W-:Y:S05]  /*a230*/  @P3 BRA `(.L_x_723) ;  /* 0x0000000000483947 */ /* 0x000fea0003800000 */
[----:B------:R-:W-:-:S13]  /*a240*/  ISETP.NE.AND P3, PT, R31, RZ, PT ;  /* 0x000000ff1f00720c */ /* 0x000fda0003f65270 */
[----:B------:R-:W1:Y:S04]  /*a250*/  @P3 LDS.128 R44, [R41+0x21000] ;  /* 0x02100000292c3984 */ /* 0x000e680000000c00 */
[----:B-1----:R-:W-:Y:S01]  /*a260*/  @P3 STG.E.128 desc[UR60][R50.64], R44 ;  /* 0x0000002c32003986 */ /* 0x002fe2000c101d3c */
        /* <DEDUP_REMOVED lines=14> */
[----:B-1----:R1:W-:Y:S02]  /*a350*/  @P3 STG.E.128 desc[UR60][R50.64+0x140], R44 ;  /* 0x0001402c32003986 */ /* 0x0023e4000c101d3c */
.L_x_723:
[----:B------:R-:W-:Y:S05]  /*a360*/  BSYNC B1 ;  /* 0x0000000000017941 */ /* 0x000fea0003800000 */
.L_x_722:
[----:B------:R-:W-:-:S13]  /*a370*/  ISETP.GE.AND P3, PT, R227, R43, PT ;  /* 0x0000002be300720c */ /* 0x000fda0003f66270 */
[----:B------:R-:W-:Y:S05]  /*a380*/  @P3 BRA `(.L_x_667) ;  /* 0x0000000000483947 */ /* 0x000fea0003800000 */
[----:B------:R-:W-:-:S13]  /*a390*/  ISETP.NE.AND P3, PT, R31, RZ, PT ;  /* 0x000000ff1f00720c */ /* 0x000fda0003f65270 */
[----:B-1----:R-:W1:Y:S04]  /*a3a0*/  @P3 LDS.128 R44, [R41+0x23000] ;  /* 0x02300000292c3984 */ /* 0x002e680000000c00 */
        /* <DEDUP_REMOVED lines=16> */
.L_x_667:
[----:B------:R-:W-:Y:S05]  /*a4b0*/  BSYNC B0 ;  /* 0x0000000000007941 */ /* 0x000fea0003800000 */
.L_x_633:
[----:B01234-:R-:W0:Y:S01]  /*a4c0*/  S2R R44, SR_TID.X ;  /* 0x00000000002c7919 */ /* 0x01fe220000002100 */
[----:B------:R-:W-:Y:S01]  /*a4d0*/  @!PT LDS RZ, [RZ] ;  /* 0x00000000fffff984 */ /* 0x000fe20000000800 */
[----:B------:R-:W-:Y:S01]  /*a4e0*/  @!PT LDS RZ, [RZ] ;  /* 0x00000000fffff984 */ /* 0x000fe20000000800 */
[----:B------:R-:W-:Y:S01]  /*a4f0*/  @!PT LDS RZ, [RZ] ;  /* 0x00000000fffff984 */ /* 0x000fe20000000800 */
[----:B------:R-:W-:Y:S01]  /*a500*/  @!PT LDS RZ, [RZ] ;  /* 0x00000000fffff984 */ /* 0x000fe20000000800 */
[----:B------:R1:W-:Y:S06]  /*a510*/  MEMBAR.ALL.CTA ;  /* 0x0000000000007992 */ /* 0x0003ec0000008000 */
[----:B-1----:R-:W1:Y:S01]  /*a520*/  FENCE.VIEW.ASYNC.S ;  /* 0x00000000000073c6 */ /* 0x002e620000000000 */
[----:B------:R-:W-:Y:S05]  /*a530*/  WARPSYNC.ALL ;  /* 0x0000000000007948 */ /* 0x000fea0003800000 */
[----:B------:R-:W-:Y:S01]  /*a540*/  BSSY B0, `(.L_x_724) ;  /* 0x0000009000007945 */ /* 0x000fe20003800000 */
[----:B0-----:R-:W-:Y:S01]  /*a550*/  LOP3.LUT R44, R44, 0x7f, RZ, 0xc0, !PT ;  /* 0x0000007f2c2c7812 */ /* 0x001fe200078ec0ff */
[----:B-1----:R0:W-:Y:S03]  /*a560*/  BAR.SYNC.DEFER_BLOCKING R156, 0x80 ;  /* 0x0002009c0000751d */ /* 0x0021e60000010000 */
[----:B------:R-:W-:-:S13]  /*a570*/  ISETP.NE.AND P3, PT, R44, RZ, PT ;  /* 0x000000ff2c00720c */ /* 0x000fda0003f65270 */
[----:B------:R-:W-:-:S05]  /*a580*/  @!P3 VIADD R44, R100, 0x368a0 ;  /* 0x000368a0642cb836 */ /* 0x000fca0000000000 */
[----:B------:R-:W-:-:S04]  /*a590*/  @!P3 PRMT R44, RZ, 0x654, R44 ;  /* 0x00000654ff2cb816 */ /* 0x000fc8000000002c */
[----:B------:R0:W-:Y:S01]  /*a5a0*/  @!P3 SYNCS.ARRIVE.TRANS64.RED.A1T0 RZ, [R44+URZ], RZ ;  /* 0x000000ff2cffb9a7 */ /* 0x0001e2000810043f */
[----:B------:R-:W-:Y:S05]  /*a5b0*/  @!P2 BRA `(.L_x_725) ;  /* 0x000000000004a947 */ /* 0x000fea0003800000 */
[----:B------:R-:W-:Y:S01]  /*a5c0*/  BPT.TRAP 0x1 ;  /* 0x000000040000795c */ /* 0x000fe20000300000 */
.L_x_725:
[----:B------:R-:W-:Y:S05]  /*a5d0*/  BSYNC B0 ;  /* 0x0000000000007941 */ /* 0x000fea0003800000 */
.L_x_724:
[----:B------:R-:W1:Y:S01]  /*a5e0*/  SYNCS.PHASECHK.TRANS64.TRYWAIT P2, [R100+URZ+0x368b0], R101 ;  /* 0x0368b065640075a7 */ /* 0x000e62000804017f */
[----:B------:R-:W-:Y:S01]  /*a5f0*/  ULDC.64 UR4, c[0x0][0x318] ;  /* 0x0000c60000047ab9 */ /* 0x000fe20000000a00 */
[----:B------:R-:W-:Y:S01]  /*a600*/  ULDC.64 UR6, c[0x0][0x328] ;  /* 0x0000ca0000067ab9 */ /* 0x000fe20000000a00 */
[----:B0-----:R-:W-:Y:S01]  /*a610*/  IMAD.U32 R44, RZ, RZ, UR4 ;  /* 0x00000004ff2c7e24 */ /* 0x001fe2000f8e00ff */
[----:B------:R-:W-:Y:S01]  /*a620*/  MOV R45, UR7 ;  /* 0x00000007002d7c02 */ /* 0x000fe20008000f00 */
[----:B------:R-:W-:Y:S01]  /*a630*/  IMAD.U32 R46, RZ, RZ, UR6 ;  /* 0x00000006ff2e7e24 */ /* 0x000fe2000f8e00ff */
[----:B------:R-:W-:Y:S02]  /*a640*/  BSSY B0, `(.L_x_726) ;  /* 0x0000007000007945 */ /* 0x000fe40003800000 */
[----:B------:R0:W-:Y:S04]  /*a650*/  STL [R1+0x4], R44 ;  /* 0x0000042c01007387 */ /* 0x0001e80000100800 */
[----:B------:R2:W-:Y:S01]  /*a660*/  STL [R1+0xc], R46 ;  /* 0x00000c2e01007387 */ /* 0x0005e20000100800 */
[----:B0-----:R-:W-:-:S05]  /*a670*/  IMAD.U32 R44, RZ, RZ, UR5 ;  /* 0x00000005ff2c7e24 */ /* 0x001fca000f8e00ff */
[----:B------:R2:W-:Y:S04]  /*a680*/  STL [R1], R44 ;  /* 0x0000002c01007387 */ /* 0x0005e80000100800 */
[----:B------:R2:W-:Y:S02]  /*a690*/  STL [R1+0x8], R45 ;  /* 0x0000082d01007387 */ /* 0x0005e40000100800 */
[----:B-12---:R-:W-:Y:S05]  /*a6a0*/  @!P2 BRA `(.L_x_727) ;  /* 0x000001cc0000a947 */ /* 0x006fea0003800000 */
.L_x_999:
[----:B------:R-:W-:Y:S05]  /*a6b0*/  BSYNC B0 ;  /* 0x0000000000007941 */ /* 0x000fea0003800000 */
.L_x_726:
[----:B------:R1:W5:Y:S04]  /*a6c0*/  LDL R55, [R1+0xc] ;  /* 0x00000c0001377983 */ /* 0x0003680000100800 */
[----:B------:R1:W5:Y:S04]  /*a6d0*/  LDL R54, [R1+0x8] ;  /* 0x0000080001367983 */ /* 0x0003680000100800 */
[----:B------:R1:W5:Y:S04]  /*a6e0*/  LDL R53, [R1+0x4] ;  /* 0x0000040001357983 */ /* 0x0003680000100800 */
[----:B------:R1:W5:Y:S01]  /*a6f0*/  LDL R52, [R1] ;  /* 0x0000000001347983 */ /* 0x0003620000100800 */
[----:B------:R-:W-:Y:S01]  /*a700*/  ISETP.GE.AND P2, PT, R17, R43, PT ;  /* 0x0000002b1100720c */ /* 0x000fe20003f46270 */
[----:B------:R-:W-:Y:S01]  /*a710*/  BSSY B0, `(.L_x_728) ;  /* 0x0000022000007945 */ /* 0x000fe20003800000 */
[----:B------:R-:W-:-:S11]  /*a720*/  IMAD.WIDE R48, R25, 0x70, R122 ;  /* 0x0000007019307825 */ /* 0x000fd600078e027a */
[----:B-1----:R-:W-:Y:S05]  /*a730*/  @P2 BRA `(.L_x_729) ;  /* 0x00000000007c2947 */ /* 0x002fea0003800000 */
[----:B-----5:R-:W-:Y:S01]  /*a740*/  R2UR UR7, R55 ;  /* 0x00000000370772ca */ /* 0x020fe200000e0000 */
[----:B------:R-:W-:Y:S01]  /*a750*/  IMAD.MOV.U32 R44, RZ, RZ, R116 ;  /* 0x000000ffff2c7224 */ /* 0x000fe200078e0074 */
[----:B------:R-:W-:Y:S01]  /*a760*/  R2UR UR4, R54 ;  /* 0x00000000360472ca */ /* 0x000fe200000e0000 */
[----:B------:R-:W-:Y:S01]  /*a770*/  IMAD.MOV.U32 R45, RZ, RZ, R40 ;  /* 0x000000ffff2d7224 */ /* 0x000fe200078e0028 */
[----:B------:R-:W-:Y:S02]  /*a780*/  R2UR UR6, R53 ;  /* 0x00000000350672ca */ /* 0x000fe400000e0000 */
[----:B------:R-:W-:-:S07]  /*a790*/  R2UR UR5, R52 ;  /* 0x00000000340572ca */ /* 0x000fce00000e0000 */
[----:B------:R-:W-:Y:S02]  /*a7a0*/  IMAD R47, R49, UR7, RZ ;  /* 0x00000007312f7c24 */ /* 0x000fe4000f8e02ff */
[----:B------:R-:W-:-:S04]  /*a7b0*/  IMAD.WIDE.U32 R44, R48, UR7, R44 ;  /* 0x00000007302c7c25 */ /* 0x000fc8000f8e002c */
[----:B------:R-:W-:Y:S01]  /*a7c0*/  IMAD R47, R48, UR4, R47 ;  /* 0x00000004302f7c24 */ /* 0x000fe2000f8e022f */
[----:B------:R-:W-:Y:S01]  /*a7d0*/  LEA R50, P2, R44, UR6, 0x1 ;  /* 0x000000062c327c11 */ /* 0x000fe2000f8408ff */
[----:B------:R-:W-:Y:S02]  /*a7e0*/  ULDC UR4, c[0x0][0x2f4] ;  /* 0x0000bd0000047ab9 */ /* 0x000fe40000000800 */
[----:B------:R-:W-:-:S05]  /*a7f0*/  IMAD.IADD R45, R45, 0x1, R47 ;  /* 0x000000012d2d7824 */ /* 0x000fca00078e022f */
[----:B------:R-:W-:Y:S02]  /*a800*/  LEA.HI.X R51, R44, UR5, R45, 0x1, P2 ;  /* 0x000000052c337c11 */ /* 0x000fe400090f0c2d */
[----:B------:R-:W-:-:S13]  /*a810*/  ISETP.GE.AND P2, PT, R18, UR4, PT ;  /* 0x0000000412007c0c */ /* 0x000fda000bf46270 */
[----:B------:R-:W1:Y:S04]  /*a820*/  @!P2 LDS.128 R44, [R41] ;  /* 0x00000000292ca984 */ /* 0x000e680000000c00 */
[----:B-1----:R-:W-:Y:S01]  /*a830*/  @!P2 STG.E.128 desc[UR60][R50.64], R44 ;  /* 0x0000002c3200a986 */ /* 0x002fe2000c101d3c */
[----:B------:R-:W-:-:S13]  /*a840*/  ISETP.GE.AND P2, PT, R0, UR4, PT ;  /* 0x0000000400007c0c */ /* 0x000fda000bf46270 */
[----:B------:R-:W1:Y:S04]  /*a850*/  @!P2 LDS.128 R44, [R42] ;  /* 0x000000002a2ca984 */ /* 0x000e680000000c00 */
[----:B-1----:R-:W-:Y:S01]  /*a860*/  @!P2 STG.E.128 desc[UR60][R50.64+0x40], R44 ;  /* 0x0000402c3200a986 */ /* 0x002fe2000c101d3c */
[----:B------:R-:W-:-:S13]  /*a870*/  ISETP.GE.AND P2, PT, R3, UR4, PT ;  /* 0x0000000403007c0c */ /* 0x000fda000bf46270 */
[----:B------:R-:W1:Y:S04]  /*a880*/  @!P2 LDS.128 R44, [R41+0x3800] ;  /* 0x00380000292ca984 */ /* 0x000e680000000c00 */
        /* <DEDUP_REMOVED lines=9> */
[----:B-1----:R1:W-:Y:S02]  /*a920*/  @!P2 STG.E.128 desc[UR60][R50.64+0x140], R44 ;  /* 0x0001402c3200a986 */ /* 0x0023e4000c101d3c */
.L_x_729:
[----:B------:R-:W-:Y:S05]  /*a930*/  BSYNC B0 ;  /* 0x0000000000007941 */ /* 0x000fea0003800000 */
.L_x_728:
[----:B------:R-:W-:Y:S01]  /*a940*/  ISETP.GE.AND P2, PT, R227, R43, PT ;  /* 0x0000002be300720c */ /* 0x000fe20003f46270 */
[----:B------:R-:W-:-:S12]  /*a950*/  BSSY B0, `(.L_x_730) ;  /* 0x0000023000007945 */ /* 0x000fd80003800000 */
[----:B------:R-:W-:Y:S05]  /*a960*/  @P2 BRA `(.L_x_731) ;  /* 0x0000000000842947 */ /* 0x000fea0003800000 */
[----:B-----5:R-:W-:Y:S01]  /*a970*/  R2UR UR7, R55 ;  /* 0x00000000370772ca */ /* 0x020fe200000e0000 */
[----:B-1----:R-:W-:Y:S01]  /*a980*/  IMAD.MOV.U32 R44, RZ, RZ, R116 ;  /* 0x000000ffff2c7224 */ /* 0x002fe200078e0074 */
[----:B------:R-:W-:Y:S01]  /*a990*/  R2UR UR4, R54 ;  /* 0x00000000360472ca */ /* 0x000fe200000e0000 */
[----:B------:R-:W-:Y:S01]  /*a9a0*/  IMAD.MOV.U32 R45, RZ, RZ, R40 ;  /* 0x000000ffff2d7224 */ /* 0x000fe200078e0028 */
[----:B------:R-:W-:Y:S02]  /*a9b0*/  IADD3 R43, P2, R48, 0x40, RZ ;  /* 0x00000040302b7810 */ /* 0x000fe40007f5e0ff */
[----:B------:R-:W-:Y:S02]  /*a9c0*/  R2UR UR6, R53 ;  /* 0x00000000350672ca */ /* 0x000fe400000e0000 */
[----:B------:R-:W-:Y:S01]  /*a9d0*/  R2UR UR5, R52 ;  /* 0x00000000340572ca */ /* 0x000fe200000e0000 */
[----:B------:R-:W-:-:S04]  /*a9e0*/  IMAD.X R48, RZ, RZ, R49, P2 ;  /* 0x000000ffff307224 */ /* 0x000fc800010e0631 */
        /* <DEDUP_REMOVED lines=25> */
.L_x_731:
[----:B------:R-:W-:Y:S05]  /*ab80*/  BSYNC B0 ;  /* 0x0000000000007941 */ /* 0x000fea0003800000 */
.L_x_730:
[----:B------:R-:W3:Y:S01]  /*ab90*/  LDL R41, [R1+0x10] ;  /* 0x0000100001297983 */ /* 0x000ee20000100800 */
[----:B0-----:R-:W-:Y:S01]  /*aba0*/  @!P3 VIADD R100, R100, 0x368c0 ;  /* 0x000368c06464b836 */ /* 0x001fe20000000000 */
[----:B------:R-:W-:Y:S01]  /*abb0*/  PLOP3.LUT P2, PT, PT, PT, PT, 0x8, 0x0 ;  /* 0x000000000000781c */ /* 0x000fe20003f4e170 */
[----:B------:R-:W-:Y:S01]  /*abc0*/  VIADD R16, R16, 0x1 ;  /* 0x0000000110107836 */ /* 0x000fe20000000000 */
[----:B------:R-:W-:Y:S01]  /*abd0*/  @!PT LDS RZ, [RZ] ;  /* 0x00000000fffff984 */ /* 0x000fe20000000800 */
[----:B------:R-:W-:Y:S01]  /*abe0*/  @!PT LDS RZ, [RZ] ;  /* 0x00000000fffff984 */ /* 0x000fe20000000800 */
[----:B------:R-:W-:Y:S01]  /*abf0*/  @!PT LDS RZ, [RZ] ;  /* 0x00000000fffff984 */ /* 0x000fe20000000800 */
[----:B------:R-:W-:Y:S01]  /*ac00*/  @!PT LDS RZ, [RZ] ;  /* 0x00000000fffff984 */ /* 0x000fe20000000800 */
[----:B------:R0:W-:Y:S06]  /*ac10*/  MEMBAR.ALL.CTA ;  /* 0x0000000000007992 */ /* 0x0001ec0000008000 */
[----:B0-----:R-:W0:Y:S01]  /*ac20*/  FENCE.VIEW.ASYNC.S ;  /* 0x00000000000073c6 */ /* 0x001e220000000000 */
[----:B------:R-:W-:Y:S01]  /*ac30*/  @!P3 PRMT R100, RZ, 0x654, R100 ;  /* 0x00000654ff64b816 */ /* 0x000fe20000000064 */
[----:B0-----:R0:W-:Y:S06]  /*ac40*/  BAR.SYNC.DEFER_BLOCKING R156, 0x80 ;  /* 0x0002009c0000751d */ /* 0x0011ec0000010000 */
[----:B------:R0:W-:Y:S01]  /*ac50*/  @!P3 SYNCS.ARRIVE.TRANS64.RED.A1T0 RZ, [R100+URZ], RZ ;  /* 0x000000ff64ffb9a7 */ /* 0x0001e2000810043f */
[----:B------:R-:W-:-:S04]  /*ac60*/  ISETP.NE.AND P3, PT, R16, 0x2, PT ;  /* 0x000000021000780c */ /* 0x000fc80003f65270 */
[----:B------:R-:W-:Y:S02]  /*ac70*/  SEL R16, R16, RZ, P3 ;  /* 0x000000ff10107207 */ /* 0x000fe40001800000 */
[----:B---3--:R-:W-:Y:S02]  /*ac80*/  LOP3.LUT P4, RZ, R41, 0x2, RZ, 0xc0, !PT ;  /* 0x0000000229ff7812 */ /* 0x008fe4000788c0ff */
[----:B------:R-:W-:-:S04]  /*ac90*/  SEL R41, RZ, 0x1, P3 ;  /* 0x00000001ff297807 */ /* 0x000fc80001800000 */
[----:B------:R-:W-:-:S07]  /*aca0*/  LOP3.LUT R204, R204, R41, RZ, 0x3c, !PT ;  /* 0x00000029cccc7212 */ /* 0x000fce00078e3cff */
[----:B0-----:R-:W-:Y:S05]  /*acb0*/  @P4 BRA `(.L_x_732) ;  /* 0xffffff7c00344947 */ /* 0x001fea000383ffff */
.L_x_628:
[----:B------:R-:W-:Y:S01]  /*acc0*/  BSSY B0, `(.L_x_733) ;  /* 0x000003a000007945 */ /* 0x000fe20003800000 */
[----:B------:R-:W-:Y:S01]  /*acd0*/  ISETP.GE.AND P1, PT, R154, 0x1, PT ;  /* 0x000000019a00780c */ /* 0x000fe20003f26270 */
[----:B------:R-:W-:Y:S01]  /*ace0*/  IMAD.MOV.U32 R0, RZ, RZ, RZ ;  /* 0x000000ffff007224 */ /* 0x000fe200078e00ff */
[----:B------:R-:W-:Y:S01]  /*acf0*/  PLOP3.LUT P0, PT, PT, PT, PT, 0x80, 0x0 ;  /* 0x000000000000781c */ /* 0x000fe20003f0f070 */
[----:B------:R-:W-:Y:S01]  /*ad00*/  IMAD.MOV.U32 R3, RZ, RZ, RZ ;  /* 0x000000ffff037224 */ /* 0x000fe200078e00ff */
[----:B------:R-:W-:Y:S02]  /*ad10*/  CS2R R118, SRZ ;  /* 0x0000000000767805 */ /* 0x000fe4000001ff00 */
[----:B------:R-:W-:Y:S02]  /*ad20*/  CS2R R116, SRZ ;  /* 0x0000000000747805 */ /* 0x000fe4000001ff00 */
[----:B------:R-:W-:Y:S02]  /*ad30*/  CS2R R114, SRZ ;  /* 0x0000000000727805 */ /* 0x000fe4000001ff00 */
[----:B------:R-:W-:Y:S01]  /*ad40*/  CS2R R112, SRZ ;  /* 0x0000000000707805 */ /* 0x000fe2000001ff00 */
[----:B------:R-:W-:Y:S01]  /*ad50*/  IMAD.MOV.U32 R111, RZ, RZ, RZ ;  /* 0x000000ffff6f7224 */ /* 0x000fe200078e00ff */
[----:B------:R-:W-:-:S02]  /*ad60*/  CS2R R106, SRZ ;  /* 0x00000000006a7805 */ /* 0x000fc4000001ff00 */
[----:B------:R-:W-:Y:S02]  /*ad70*/  CS2R R108, SRZ ;  /* 0x00000000006c7805 */ /* 0x000fe4000001ff00 */
[----:B-----5:R-:W-:Y:S02]  /*ad80*/  CS2R R54, SRZ ;  /* 0x0000000000367805 */ /* 0x020fe4000001ff00 */
[----:B------:R-:W-:Y:S01]  /*ad90*/  CS2R R104, SRZ ;  /* 0x0000000000687805 */ /* 0x000fe2000001ff00 */
[----:B------:R-:W-:Y:S01]  /*ada0*/  IMAD.MOV.U32 R103, RZ, RZ, RZ ;  /* 0x000000ffff677224 */ /* 0x000fe200078e00ff */
[----:B------:R-:W-:Y:S02]  /*adb0*/  CS2R R98, SRZ ;  /* 0x0000000000627805 */ /* 0x000fe4000001ff00 */
[----:B------:R-:W-:Y:S02]  /*adc0*/  CS2R R100, SRZ ;  /* 0x0000000000647805 */ /* 0x000fe4000001ff00 */
[----:B------:R-:W-:Y:S01]  /*add0*/  CS2R R96, SRZ ;  /* 0x0000000000607805 */ /* 0x000fe2000001ff00 */
[----:B------:R-:W-:Y:S01]  /*ade0*/  IMAD.MOV.U32 R95, RZ, RZ, RZ ;  /* 0x000000ffff5f7224 */ /* 0x000fe200078e00ff */
[----:B------:R-:W-:-:S02]  /*adf0*/  CS2R R90, SRZ ;  /* 0x00000000005a7805 */ /* 0x000fc4000001ff00 */
[----:B------:R-:W-:Y:S02]  /*ae00*/  CS2R R92, SRZ ;  /* 0x00000000005c7805 */ /* 0x000fe4000001ff00 */
[----:B------:R-:W-:Y:S02]  /*ae10*/  CS2R R62, SRZ ;  /* 0x00000000003e7805 */ /* 0x000fe4000001ff00 */
        /* <DEDUP_REMOVED lines=19> */
[----:B-1----:R-:W-:Y:S02]  /*af50*/  CS2R R50, SRZ ;  /* 0x0000000000327805 */ /* 0x002fe4000001ff00 */
[----:B------:R-:W-:Y:S02]  /*af60*/  CS2R R52, SRZ ;  /* 0x0000000000347805 */ /* 0x000fe4000001ff00 */
[----:B--2---:R-:W-:Y:S02]  /*af70*/  CS2R R48, SRZ ;  /* 0x0000000000307805 */ /* 0x004fe4000001ff00 */
        /* <DEDUP_REMOVED lines=9> */
[----:B------:R-:W-:Y:S01]  /*b010*/  IMAD.MOV.U32 R6, RZ, RZ, RZ ;  /* 0x000000ffff067224 */ /* 0x000fe200078e00ff */
[----:B------:R-:W-:Y:S01]  /*b020*/  CS2R R28, SRZ ;  /* 0x00000000001c7805 */ /* 0x000fe2000001ff00 */
[----:B------:R-:W-:Y:S06]  /*b030*/  @P2 BRA `(.L_x_734) ;  /* 0x0000000000082947 */ /* 0x000fec0003800000 */
[----:B------:R-:W0:Y:S02]  /*b040*/  FENCE.VIEW.ASYNC.G ;  /* 0x00000000000073c6 */ /* 0x000e240000000100 */
[----:B0-----:R-:W-:Y:S06]  /*b050*/  BAR.ARV 0xc, 0x180 ;  /* 0x0306000000007b1d */ /* 0x001fec0000002000 */
.L_x_734:
[----:B------:R-:W-:Y:S05]  /*b060*/  BSYNC B0 ;  /* 0x0000000000007941 */ /* 0x000fea0003800000 */
.L_x_733:
[----:B------:R-:W-:Y:S01]  /*b070*/  CS2R R24, SRZ ;  /* 0x0000000000187805 */ /* 0x000fe2000001ff00 */
[----:B------:R-:W-:Y:S06]  /*b080*/  @!P1 BRA `(.L_x_735) ;  /* 0x0000011c007c9947 */ /* 0x000fec0003800000 */
[----:B------:R-:W2:Y:S01]  /*b090*/  LDL R5, [R1+0x80] ;  /* 0x0000800001057983 */ /* 0x000ea20000100800 */
[----:B------:R-:W0:Y:S02]  /*b0a0*/  S2R R7, SR_TID.X ;  /* 0x0000000000077919 */ /* 0x000e240000002100 */
[----:B0-----:R-:W-:-:S05]  /*b0b0*/  VIADD R7, R7, 0xffffff80 ;  /* 0xffffff8007077836 */ /* 0x001fca0000000000 */
[----:B------:R-:W-:-:S04]  /*b0c0*/  SHF.R.S32.HI R4, RZ, 0x1f, R7 ;  /* 0x0000001fff047819 */ /* 0x000fc80000011407 */
[----:B------:R-:W-:-:S04]  /*b0d0*/  LEA.HI R4, R4, R7, RZ, 0x7 ;  /* 0x0000000704047211 */ /* 0x000fc800078f38ff */
[----:B------:R-:W-:-:S05]  /*b0e0*/  SHF.R.S32.HI R4, RZ, 0x7, R4 ;  /* 0x00000007ff047819 */ /* 0x000fca0000011404 */
[----:B------:R-:W0:Y:S02]  /*b0f0*/  SHFL.IDX PT, R0, R4, RZ, 0x1f ;  /* 0x00001fff04007589 */ /* 0x000e2400000e0000 */
[----:B0-----:R-:W-:-:S04]  /*b100*/  LEA.HI R3, R0, R0, RZ, 0x1 ;  /* 0x0000000000037211 */ /* 0x001fc800078f08ff */
[----:B------:R-:W-:-:S05]  /*b110*/  LOP3.LUT R3, R3, 0x1e, RZ, 0xc0, !PT ;  /* 0x0000001e03037812 */ /* 0x000fca00078ec0ff */
[----:B------:R-:W-:Y:S01]  /*b120*/  IMAD.IADD R3, R0, 0x1, -R3 ;  /* 0x0000000100037824 */ /* 0x000fe200078e0a03 */
[----:B--2---:R-:W-:-:S13]  /*b130*/  R2UR UR4, R5 ;  /* 0x00000000050472ca */ /* 0x004fda00000e0000 */
[----:B------:R-:W-:-:S06]  /*b140*/  ULOP3.LUT UP0, URZ, UR4, 0x9f, URZ, 0xc0, !UPT ;  /* 0x0000009f043f7892 */ /* 0x000fcc000f80c03f */
[----:B------:R-:W-:Y:S02]  /*b150*/  PLOP3.LUT P0, PT, PT, PT, UP0, 0x80, 0x0 ;  /* 0x000000000000781c */ /* 0x000fe40003f0f008 */
[----:B------:R-:W-:-:S04]  /*b160*/  LEA R3, R3, UR4, 0xd ;  /* 0x0000000403037c11 */ /* 0x000fc8000f8e68ff */
[----:B------:R-:W-:-:S04]  /*b170*/  SHF.R.U32.HI R3, RZ, 0x4, R3 ;  /* 0x00000004ff037819 */ /* 0x000fc80000011603 */
[----:B------:R-:W-:-:S03]  /*b180*/  LOP3.LUT R36, R3, 0x3fff, RZ, 0xc0, !PT ;  /* 0x00003fff03247812 */ /* 0x000fc600078ec0ff */
        /* <DEDUP_REMOVED lines=17> */
.L_x_736:
[----:B------:R-:W-:Y:S02]  /*b2a0*/  ULDC UR4, c[0x0][0x3f4] ;  /* 0x0000fd0000047ab9 */ /* 0x000fe40000000800 */
[----:B------:R-:W-:-:S13]  /*b2b0*/  ISETP.LT.AND P0, PT, RZ, UR4, PT ;  /* 0x00000004ff007c0c */ /* 0x000fda000bf01270 */
[----:B------:R-:W-:Y:S05]  /*b2c0*/  @P0 BRA `(.L_x_737) ;  /* 0x00000000003c0947 */ /* 0x000fea0003800000 */
[----:B------:R-:W-:-:S04]  /*b2d0*/  LEA.HI R0, R226, R226, RZ, 0x1 ;  /* 0x000000e2e2007211 */ /* 0x000fc800078f08ff */
[----:B------:R-:W-:-:S05]  /*b2e0*/  LOP3.LUT R3, R0, 0xfffffffe, RZ, 0xc0, !PT ;  /* 0xfffffffe00037812 */ /* 0x000fca00078ec0ff */
[----:B------:R-:W-:-:S05]  /*b2f0*/  IMAD.IADD R3, R226, 0x1, -R3 ;  /* 0x00000001e2037824 */ /* 0x000fca00078e0a03 */
[----:B------:R-:W-:-:S04]  /*b300*/  SHF.L.U32 R3, R3, 0x1f, RZ ;  /* 0x0000001f03037819 */ /* 0x000fc800000006ff */
[----:B------:R0:W1:Y:S03]  /*b310*/  SYNCS.PHASECHK.TRANS64.TRYWAIT P0, [R2+URZ+0x36800], R3 ;  /* 0x03680003020075a7 */ /* 0x000066000800017f */
[----:B-1----:R-:W-:Y:S05]  /*b320*/  @!P0 NANOSLEEP.SYNCS 0x989680 ;  /* 0x009896800000895d */ /* 0x002fea0003900000 */
[----:B------:R-:W1:Y:S01]  /*b330*/  @!P0 SYNCS.PHASECHK.TRANS64 P0, [R2+URZ+0x36800], R3 ;  /* 0x03680003020085a7 */ /* 0x000e62000800007f */
[----:B------:R-:W-:Y:S04]  /*b340*/  BSSY B0, `(.L_x_738) ;  /* 0x0000006000007945 */ /* 0x000fe80003800000 */
[----:B-1----:R-:W-:Y:S05]  /*b350*/  @P0 BRA `(.L_x_739) ;  /* 0x0000000000100947 */ /* 0x002fea0003800000 */
.L_x_740:
[----:B-1----:R1:W2:Y:S02]  /*b360*/  SYNCS.PHASECHK.TRANS64.TRYWAIT P0, [R2+URZ+0x36800], R3 ;  /* 0x03680003020075a7 */ /* 0x0022a4000800017f */
[----:B--2---:R-:W-:Y:S05]  /*b370*/  @!P0 NANOSLEEP.SYNCS 0x989680 ;  /* 0x009896800000895d */ /* 0x004fea0003900000 */
[----:B------:R-:W2:Y:S02]  /*b380*/  @!P0 SYNCS.PHASECHK.TRANS64 P0, [R2+URZ+0x36800], R3 ;  /* 0x03680003020085a7 */ /* 0x000ea4000800007f */
[----:B--2---:R-:W-:Y:S05]  /*b390*/  @!P0 BRA `(.L_x_740) ;  /* 0xfffffffc00f08947 */ /* 0x004fea000383ffff */
.L_x_739:
[----:B------:R-:W-:Y:S05]  /*b3a0*/  BSYNC B0 ;  /* 0x0000000000007941 */ /* 0x000fea0003800000 */
.L_x_738:
[----:B------:R-:W-:Y:S05]  /*b3b0*/  BRA `(.L_x_741) ;  /* 0x0000005800787947 */ /* 0x000fea0003800000 */
.L_x_737:
[----:B------:R-:W2:Y:S01]  /*b3c0*/  LDL R0, [R1+0x80] ;  /* 0x0000800001007983 */ /* 0x000ea20000100800 */
[----:B------:R-:W-:Y:S01]  /*b3d0*/  ULDC.64 UR4, c[0x0][0x3f8] ;  /* 0x0000fe0000047ab9 */ /* 0x000fe20000000a00 */
[----:B------:R-:W-:Y:S01]  /*b3e0*/  ULDC.64 UR6, c[0x0][0x408] ;  /* 0x0001020000067ab9 */ /* 0x000fe20000000a00 */
[----:B------:R-:W-:Y:S01]  /*b3f0*/  IMAD.WIDE.U32 R4, R149, UR4, RZ ;  /* 0x0000000495047c25 */ /* 0x000fe2000f8e00ff */
[----:B--2---:R-:W-:Y:S02]  /*b400*/  R2UR UR8, R0 ;  /* 0x00000000000872ca */ /* 0x004fe400000e0000 */
[----:B------:R-:W-:-:S05]  /*b410*/  SHF.R.S32.HI R0, RZ, 0x1f, R149 ;  /* 0x0000001fff007819 */ /* 0x000fca0000011495 */
[C---:B------:R-:W-:Y:S02]  /*b420*/  IMAD R6, R0.reuse, UR4, RZ ;  /* 0x0000000400067c24 */ /* 0x040fe4000f8e02ff */
[----:B------:R-:W-:Y:S02]  /*b430*/  IMAD R0, R0, UR6, RZ ;  /* 0x0000000600007c24 */ /* 0x000fe4000f8e02ff */
[C---:B------:R-:W-:Y:S01]  /*b440*/  IMAD R25, R149.reuse, UR5, R6 ;  /* 0x0000000595197c24 */ /* 0x040fe2000f8e0206 */
[----:B------:R-:W-:Y:S01]  /*b450*/  ULDC.64 UR4, c[0x0][0x3e8] ;  /* 0x0000fa0000047ab9 */ /* 0x000fe20000000a00 */
[----:B------:R-:W-:Y:S01]  /*b460*/  ULOP3.LUT UP0, URZ, UR8, 0x3ff, URZ, 0xc0, !UPT ;  /* 0x000003ff083f7892 */ /* 0x000fe2000f80c03f */
[C---:B------:R-:W-:Y:S01]  /*b470*/  IMAD R27, R149.reuse, UR7, R0 ;  /* 0x00000007951b7c24 */ /* 0x040fe2000f8e0200 */
[----:B------:R-:W-:Y:S01]  /*b480*/  LEA R24, P0, R4, UR4, 0x1 ;  /* 0x0000000404187c11 */ /* 0x000fe2000f8008ff */
[----:B------:R-:W-:Y:S01]  /*b490*/  IMAD.WIDE.U32 R6, R149, UR6, RZ ;  /* 0x0000000695067c25 */ /* 0x000fe2000f8e00ff */
[----:B------:R-:W-:-:S02]  /*b4a0*/  ULDC.64 UR6, c[0x0][0x400] ;  /* 0x0001000000067ab9 */ /* 0x000fc40000000a00 */
[----:B------:R-:W-:Y:S01]  /*b4b0*/  PLOP3.LUT P2, PT, PT, PT, UP0, 0x80, 0x0 ;  /* 0x000000000000781c */ /* 0x000fe20003f4f008 */
[----:B------:R-:W-:Y:S01]  /*b4c0*/  IMAD.IADD R25, R25, 0x1, R5 ;  /* 0x0000000119197824 */ /* 0x000fe200078e0205 */
[----:B------:R-:W-:Y:S01]  /*b4d0*/  LEA R26, P1, R6, UR6, 0x1 ;  /* 0x00000006061a7c11 */ /* 0x000fe2000f8208ff */
[----:B------:R-:W-:-:S03]  /*b4e0*/  IMAD.IADD R27, R27, 0x1, R7 ;  /* 0x000000011b1b7824 */ /* 0x000fc600078e0207 */
[----:B------:R-:W-:Y:S02]  /*b4f0*/  LEA.HI.X R25, R4, UR5, R25, 0x1, P0 ;  /* 0x0000000504197c11 */ /* 0x000fe400080f0c19 */
[----:B------:R-:W-:-:S05]  /*b500*/  LEA.HI.X R27, R6, UR7, R27, 0x1, P1 ;  /* 0x00000007061b7c11 */ /* 0x000fca00088f0c1b */
        /* <DEDUP_REMOVED lines=17> */
.L_x_742:
[----:B------:R-:W-:Y:S01]  /*b620*/  ULDC.U8 UR4, c[0x0][0x410] ;  /* 0x0001040000047ab9 */ /* 0x000fe20000000000 */
[----:B------:R-:W-:Y:S01]  /*b630*/  BSSY B0, `(.L_x_743) ;  /* 0x000056e000007945 */ /* 0x000fe20003800000 */
[----:B------:R-:W-:Y:S01]  /*b640*/  ISETP.NE.AND P0, PT, RZ, UR4, PT ;  /* 0x00000004ff007c0c */ /* 0x000fe2000bf05270 */
[----:B------:R-:W-:-:S12]  /*b650*/  IMAD R6, R137, 0x80, R17 ;  /* 0x0000008089067824 */ /* 0x000fd800078e0211 */
[----:B------:R-:W-:Y:S05]  /*b660*/  @!P0 BRA `(.L_x_744) ;  /* 0x0000002800b88947 */ /* 0x000fea0003800000 */
[----:B------:R-:W-:-:S03]  /*b670*/  UMOV UR4, 0xffffffff ;  /* 0xffffffff00047882 */ /* 0x000fc60000000000 */
[----:B------:R-:W-:Y:S05]  /*b680*/  BRA.DIV UR4, `(.L_x_745) ;  /* 0x000001be041c7947 */ /* 0x000fea000b800000 */
[----:B------:R0:W1:Y:S04]  /*b690*/  SHFL.IDX PT, R0, R25, RZ, 0x1c1f ;  /* 0x001c1fff19007589 */ /* 0x00006800000e0000 */
[----:B------:R0:W2:Y:S04]  /*b6a0*/  SHFL.IDX PT, R3, R24, RZ, 0x1c1f ;  /* 0x001c1fff18037589 */ /* 0x0000a800000e0000 */
[----:B------:R0:W3:Y:S04]  /*b6b0*/  SHFL.IDX PT, R4, R27, RZ, 0x1c1f ;  /* 0x001c1fff1b047589 */ /* 0x0000e800000e0000 */
[----:B------:R0:W4:Y:S02]  /*b6c0*/  SHFL.IDX PT, R14, R26, RZ, 0x1c1f ;  /* 0x001c1fff1a0e7589 */ /* 0x00012400000e0000 */
.L_x_1005:
[----:B------:R-:W-:Y:S01]  /*b6d0*/  ULDC UR4, c[0x0][0x448] ;  /* 0x0001120000047ab9 */ /* 0x000fe20000000800 */
[----:B------:R-:W-:Y:S01]  /*b6e0*/  LOP3.LUT R9, R211, 0x18, R18, 0xf8, !PT ;  /* 0x00000018d3097812 */ /* 0x000fe200078ef812 */
[----:B------:R-:W-:Y:S01]  /*b6f0*/  IMAD R5, R153, UR4, RZ ;  /* 0x0000000499057c24 */ /* 0x000fe2000f8e02ff */
[----:B------:R-:W-:Y:S01]  /*b700*/  BSSY B1, `(.L_x_746) ;  /* 0x0000055000017945 */ /* 0x000fe20003800000 */
[----:B------:R-:W-:Y:S02]  /*b710*/  LOP3.LUT P0, RZ, R218, 0x4, RZ, 0xc0, !PT ;  /* 0x00000004daff7812 */ /* 0x000fe4000780c0ff */
[----:B0-----:R-:W-:Y:S02]  /*b720*/  CS2R R26, SRZ ;  /* 0x00000000001a7805 */ /* 0x001fe4000001ff00 */
[----:B------:R-:W-:Y:S02]  /*b730*/  LOP3.LUT R8, R9, R212, RZ, 0x3c, !PT ;  /* 0x000000d409087212 */ /* 0x000fe400078e3cff */
[----:B------:R-:W-:-:S02]  /*b740*/  CS2R R12, SRZ ;  /* 0x00000000000c7805 */ /* 0x000fc4000001ff00 */
[----:B------:R-:W-:Y:S01]  /*b750*/  ISETP.GE.AND P1, PT, R6, R5, PT ;  /* 0x000000050600720c */ /* 0x000fe20003f26270 */
[----:B------:R-:W-:Y:S01]  /*b760*/  IMAD R5, R137, -0x80, R5 ;  /* 0xffffff8089057824 */ /* 0x000fe200078e0205 */
[----:B------:R-:W-:Y:S01]  /*b770*/  CS2R R6, SRZ ;  /* 0x0000000000067805 */ /* 0x000fe2000001ff00 */
[----:B------:R-:W-:Y:S01]  /*b780*/  IMAD.IADD R9, R213, 0x1, R8 ;  /* 0x00000001d5097824 */ /* 0x000fe200078e0208 */
[----:B------:R-:W-:Y:S02]  /*b790*/  CS2R R20, SRZ ;  /* 0x0000000000147805 */ /* 0x000fe4000001ff00 */
[----:B------:R-:W-:Y:S02]  /*b7a0*/  CS2R R24, SRZ ;  /* 0x0000000000187805 */ /* 0x000fe4000001ff00 */
[----:B------:R-:W-:Y:S01]  /*b7b0*/  CS2R R10, SRZ ;  /* 0x00000000000a7805 */ /* 0x000fe2000001ff00 */
[----:B------:R-:W-:Y:S01]  /*b7c0*/  IMAD R9, R9, 0x2, R2 ;  /* 0x0000000209097824 */ /* 0x000fe200078e0202 */
[----:B------:R-:W-:-:S02]  /*b7d0*/  CS2R R40, SRZ ;  /* 0x0000000000287805 */ /* 0x000fc4000001ff00 */
[----:B------:R-:W-:Y:S02]  /*b7e0*/  CS2R R38, SRZ ;  /* 0x0000000000267805 */ /* 0x000fe4000001ff00 */
[----:B------:R-:W-:Y:S02]  /*b7f0*/  CS2R R34, SRZ ;  /* 0x0000000000227805 */ /* 0x000fe4000001ff00 */
[----:B------:R-:W-:Y:S02]  /*b800*/  CS2R R32, SRZ ;  /* 0x0000000000207805 */ /* 0x000fe4000001ff00 */
[----:B------:R-:W-:Y:S01]  /*b810*/  CS2R R30, SRZ ;  /* 0x00000000001e7805 */ /* 0x000fe2000001ff00 */
[C---:B------:R-:W-:Y:S01]  /*b820*/  VIADD R37, R9.reuse, 0x15400 ;  /* 0x0001540009257836 */ /* 0x040fe20000000000 */
[----:B------:R-:W-:Y:S01]  /*b830*/  CS2R R28, SRZ ;  /* 0x00000000001c7805 */ /* 0x000fe2000001ff00 */
[----:B------:R-:W-:Y:S01]  /*b840*/  VIADD R8, R9, 0x15440 ;  /* 0x0001544009087836 */ /* 0x000fe20000000000 */
[----:B------:R-:W-:Y:S06]  /*b850*/  @P1 BRA `(.L_x_747) ;  /* 0x0000000000fc1947 */ /* 0x000fec0003800000 */
[----:B------:R-:W4:Y:S01]  /*b860*/  LDL R42, [R1+0x50] ;  /* 0x00005000012a7983 */ /* 0x000f220000100800 */
[----:B------:R-:W-:-:S03]  /*b870*/  ULDC UR4, c[0x0][0x3f4] ;  /* 0x0000fd0000047ab9 */ /* 0x000fc60000000800 */
[----:B------:R-:W4:Y:S04]  /*b880*/  LDL R46, [R1+0x58] ;  /* 0x00005800012e7983 */ /* 0x000f280000100800 */
[----:B------:R-:W4:Y:S04]  /*b890*/  LDL R51, [R1+0x54] ;  /* 0x0000540001337983 */ /* 0x000f280000100800 */
[----:B------:R-:W4:Y:S04]  /*b8a0*/  LDL R50, [R1+0x60] ;  /* 0x0000600001327983 */ /* 0x000f280000100800 */
[----:B------:R-:W4:Y:S04]  /*b8b0*/  LDL R54, [R1+0x68] ;  /* 0x0000680001367983 */ /* 0x000f280000100800 */
[----:B------:R-:W4:Y:S04]  /*b8c0*/  LDL R53, [R1+0x5c] ;  /* 0x00005c0001357983 */ /* 0x000f280000100800 */
[----:B------:R-:W4:Y:S01]  /*b8d0*/  LDL R52, [R1+0x64] ;  /* 0x0000640001347983 */ /* 0x000f220000100800 */
[----:B------:R-:W-:-:S02]  /*b8e0*/  ISETP.GE.AND P2, PT, R22, UR4, PT ;  /* 0x0000000416007c0c */ /* 0x000fc4000bf46270 */
[----:B------:R-:W-:Y:S02]  /*b8f0*/  CS2R R40, SRZ ;  /* 0x0000000000287805 */ /* 0x000fe4000001ff00 */
[----:B------:R-:W-:Y:S02]  /*b900*/  ISETP.GE.AND P3, PT, R207, UR4, PT ;  /* 0x00000004cf007c0c */ /* 0x000fe4000bf66270 */
[----:B------:R-:W-:Y:S02]  /*b910*/  CS2R R6, SRZ ;  /* 0x0000000000067805 */ /* 0x000fe4000001ff00 */
[----:B------:R-:W-:Y:S02]  /*b920*/  ISETP.GE.AND P4, PT, R206, UR4, PT ;  /* 0x00000004ce007c0c */ /* 0x000fe4000bf86270 */
[----:B------:R-:W-:-:S03]  /*b930*/  CS2R R38, SRZ ;  /* 0x0000000000267805 */ /* 0x000fc6000001ff00 */
[----:B--2---:R-:W-:Y:S02]  /*b940*/  @!P2 IMAD.MOV.U32 R10, RZ, RZ, R3 ;  /* 0x000000ffff0aa224 */ /* 0x004fe400078e0003 */
[----:B-1----:R-:W-:Y:S02]  /*b950*/  @!P2 IMAD.MOV.U32 R11, RZ, RZ, R0 ;  /* 0x000000ffff0ba224 */ /* 0x002fe400078e0000 */
[----:B------:R-:W-:Y:S01]  /*b960*/  @!P3 IADD3 R20, P1, R3, R236, RZ ;  /* 0x000000ec0314b210 */ /* 0x000fe20007f3e0ff */
[----:B---3--:R-:W-:Y:S02]  /*b970*/  @!P2 IMAD.MOV.U32 R15, RZ, RZ, R4 ;  /* 0x000000ffff0fa224 */ /* 0x008fe400078e0004 */
[----:B------:R-:W-:-:S04]  /*b980*/  @!P2 IMAD.WIDE R10, R22, 0x2, R10 ;  /* 0x00000002160aa825 */ /* 0x000fc800078e020a */
[----:B----4-:R-:W-:Y:S01]  /*b990*/  @!P2 IMAD.WIDE R12, R22, 0x2, R14 ;  /* 0x00000002160ca825 */ /* 0x010fe200078e020e */
[----:B------:R-:W5:Y:S03]  /*b9a0*/  @!P2 LD.E.64 R40, desc[UR60][R10.64] ;  /* 0x0000003c0a28a980 */ /* 0x000f66000c101b00 */
[----:B------:R-:W-:Y:S01]  /*b9b0*/  @!P3 IMAD.X R21, R0, 0x1, R235, P1 ;  /* 0x000000010015b824 */ /* 0x000fe200008e06eb */
[----:B------:R0:W5:Y:S01]  /*b9c0*/  @!P2 LD.E.64 R6, desc[UR60][R12.64] ;  /* 0x0000003c0c06a980 */ /* 0x000162000c101b00 */
[----:B------:R-:W-:Y:S02]  /*b9d0*/  ISETP.GE.AND P2, PT, R209, UR4, PT ;  /* 0x00000004d1007c0c */ /* 0x000fe4000bf46270 */
[----:B------:R-:W-:Y:S02]  /*b9e0*/  @!P3 IADD3 R24, P1, R14, R236, RZ ;  /* 0x000000ec0e18b210 */ /* 0x000fe40007f3e0ff */
[----:B------:R-:W-:-:S02]  /*b9f0*/  CS2R R26, SRZ ;  /* 0x00000000001a7805 */ /* 0x000fc4000001ff00 */
[----:B------:R-:W-:Y:S01]  /*ba00*/  CS2R R34, SRZ ;  /* 0x0000000000227805 */ /* 0x000fe2000001ff00 */
[----:B------:R1:W5:Y:S01]  /*ba10*/  @!P3 LD.E.64 R38, desc[UR60][R20.64] ;  /* 0x0000003c1426b980 */ /* 0x000362000c101b00 */
[----:B------:R-:W-:Y:S01]  /*ba20*/  @!P3 IMAD.X R25, R4, 0x1, R235, P1 ;  /* 0x000000010419b824 */ /* 0x000fe200008e06eb */
[----:B0-----:R-:W-:Y:S02]  /*ba30*/  CS2R R12, SRZ ;  /* 0x00000000000c7805 */ /* 0x001fe4000001ff00 */
[----:B------:R-:W-:Y:S02]  /*ba40*/  ISETP.GE.AND P1, PT, R208, UR4, PT ;  /* 0x00000004d0007c0c */ /* 0x000fe4000bf26270 */
[----:B------:R0:W5:Y:S01]  /*ba50*/  @!P3 LD.E.64 R26, desc[UR60][R24.64] ;  /* 0x0000003c181ab980 */ /* 0x000162000c101b00 */
[----:B------:R-:W-:Y:S02]  /*ba60*/  ISETP.GE.AND P3, PT, R210, UR4, PT ;  /* 0x00000004d2007c0c */ /* 0x000fe4000bf66270 */
[----:B------:R-:W-:-:S02]  /*ba70*/  CS2R R32, SRZ ;  /* 0x0000000000207805 */ /* 0x000fc4000001ff00 */
[----:B-1----:R-:W-:Y:S02]  /*ba80*/  CS2R R20, SRZ ;  /* 0x0000000000147805 */ /* 0x002fe4000001ff00 */
[----:B------:R-:W-:Y:S02]  /*ba90*/  CS2R R30, SRZ ;  /* 0x00000000001e7805 */ /* 0x000fe4000001ff00 */
[----:B------:R-:W-:Y:S02]  /*baa0*/  CS2R R10, SRZ ;  /* 0x00000000000a7805 */ /* 0x000fe4000001ff00 */
[----:B0-----:R-:W-:Y:S02]  /*bab0*/  CS2R R24, SRZ ;  /* 0x0000000000187805 */ /* 0x001fe4000001ff00 */
[-C--:B------:R-:W-:Y:S02]  /*bac0*/  @!P4 IADD3 R28, P5, R3, R42.reuse, RZ ;  /* 0x0000002a031cc210 */ /* 0x080fe40007fbe0ff */
[----:B------:R-:W-:-:S03]  /*bad0*/  @!P4 IADD3 R42, P6, R14, R42, RZ ;  /* 0x0000002a0e2ac210 */ /* 0x000fc60007fde0ff */
[--C-:B------:R-:W-:Y:S02]  /*bae0*/  @!P4 IMAD.X R29, R0, 0x1, R237.reuse, P5 ;  /* 0x00000001001dc824 */ /* 0x100fe400028e06ed */
[----:B------:R-:W-:-:S03]  /*baf0*/  @!P4 IMAD.X R43, R4, 0x1, R237, P6 ;  /* 0x00000001042bc824 */ /* 0x000fc600030e06ed */
[----:B------:R-:W5:Y:S04]  /*bb00*/  @!P4 LD.E.64 R34, desc[UR60][R28.64] ;  /* 0x0000003c1c22c980 */ /* 0x000f68000c101b00 */
[----:B------:R0:W5:Y:S01]  /*bb10*/  @!P4 LD.E.64 R12, desc[UR60][R42.64] ;  /* 0x0000003c2a0cc980 */ /* 0x000162000c101b00 */
[-C--:B------:R-:W-:Y:S02]  /*bb20*/  @!P2 IADD3 R44, P4, R3, R46.reuse, RZ ;  /* 0x0000002e032ca210 */ /* 0x080fe40007f9e0ff */
[----:B------:R-:W-:-:S03]  /*bb30*/  @!P2 IADD3 R46, P5, R14, R46, RZ ;  /* 0x0000002e0e2ea210 */ /* 0x000fc60007fbe0ff */
[--C-:B------:R-:W-:Y:S02]  /*bb40*/  @!P2 IMAD.X R45, R0, 0x1, R51.reuse, P4 ;  /* 0x00000001002da824 */ /* 0x100fe400020e0633 */
[----:B------:R-:W-:Y:S01]  /*bb50*/  @!P2 IMAD.X R47, R4, 0x1, R51, P5 ;  /* 0x00000001042fa824 */ /* 0x000fe200028e0633 */
[-C--:B------:R-:W-:Y:S02]  /*bb60*/  @!P1 IADD3 R48, P6, R3, R50.reuse, RZ ;  /* 0x0000003203309210 */ /* 0x080fe40007fde0ff */
[----:B------:R1:W5:Y:S04]  /*bb70*/  @!P2 LD.E.64 R32, desc[UR60][R44.64] ;  /* 0x0000003c2c20a980 */ /* 0x000368000c101b00 */
[----:B------:R1:W5:Y:S01]  /*bb80*/  @!P2 LD.E.64 R20, desc[UR60][R46.64] ;  /* 0x0000003c2e14a980 */ /* 0x000362000c101b00 */
[----:B0-----:R-:W-:-:S02]  /*bb90*/  @!P1 IADD3 R42, P2, R14, R50, RZ ;  /* 0x000000320e2a9210 */ /* 0x001fc40007f5e0ff */
[-C--:B------:R-:W-:Y:S02]  /*bba0*/  @!P3 IADD3 R50, P4, R3, R54.reuse, RZ ;  /* 0x000000360332b210 */ /* 0x080fe40007f9e0ff */
[----:B------:R-:W-:Y:S02]  /*bbb0*/  @!P3 IADD3 R14, P5, R14, R54, RZ ;  /* 0x000000360e0eb210 */ /* 0x000fe40007fbe0ff */
[----:B------:R-:W-:Y:S01]  /*bbc0*/  CS2R R28, SRZ ;  /* 0x00000000001c7805 */ /* 0x000fe2000001ff00 */
[----:B------:R-:W-:Y:S01]  /*bbd0*/  @!P1 IMAD.X R49, R0, 0x1, R53, P6 ;  /* 0x0000000100319824 */ /* 0x000fe200030e0635 */
[----:B------:R-:W-:Y:S01]  /*bbe0*/  @!P1 IADD3.X R43, R4, R53, RZ, P2, !PT ;  /* 0x00000035042b9210 */ /* 0x000fe200017fe4ff */
[--C-:B------:R-:W-:Y:S02]  /*bbf0*/  @!P3 IMAD.X R51, R0, 0x1, R52.reuse, P4 ;  /* 0x000000010033b824 */ /* 0x100fe400020e0634 */
[----:B------:R-:W-:Y:S01]  /*bc00*/  @!P3 IMAD.X R15, R4, 0x1, R52, P5 ;  /* 0x00000001040fb824 */ /* 0x000fe200028e0634 */
[----:B------:R1:W5:Y:S04]  /*bc10*/  @!P1 LD.E.64 R30, desc[UR60][R48.64] ;  /* 0x0000003c301e9980 */ /* 0x000368000c101b00 */
[----:B------:R1:W5:Y:S04]  /*bc20*/  @!P1 LD.E.64 R24, desc[UR60][R42.64] ;  /* 0x0000003c2a189980 */ /* 0x000368000c101b00 */
[----:B------:R1:W5:Y:S04]  /*bc30*/  @!P3 LD.E.64 R28, desc[UR60][R50.64] ;  /* 0x0000003c321cb980 */ /* 0x000368000c101b00 */
[----:B------:R1:W5:Y:S02]  /*bc40*/  @!P3 LD.E.64 R10, desc[UR60][R14.64] ;  /* 0x0000003c0e0ab980 */ /* 0x000364000c101b00 */
.L_x_747:
[----:B------:R-:W-:Y:S05]  /*bc50*/  BSYNC B1 ;  /* 0x0000000000017941 */ /* 0x000fea0003800000 */
.L_x_746:
[----:B---3--:R-:W-:Y:S01]  /*bc60*/  LEA.HI R4, R226, R226, RZ, 0x1 ;  /* 0x000000e2e2047211 */ /* 0x008fe200078f08ff */
[----:B-1---5:R-:W-:Y:S01]  /*bc70*/  IMAD.MOV.U32 R0, RZ, RZ, R40 ;  /* 0x000000ffff007224 */ /* 0x022fe200078e0028 */
[----:B------:R-:W-:Y:S01]  /*bc80*/  SHF.R.U64 R75, R40, 0x10, R41 ;  /* 0x00000010284b7819 */ /* 0x000fe20000001229 */
[----:B------:R-:W-:Y:S01]  /*bc90*/  IMAD.MOV.U32 R40, RZ, RZ, R38 ;  /* 0x000000ffff287224 */ /* 0x000fe200078e0026 */
[----:B------:R-:W-:Y:S01]  /*bca0*/  LOP3.LUT R15, R4, 0xfffffffe, RZ, 0xc0, !PT ;  /* 0xfffffffe040f7812 */ /* 0x000fe200078ec0ff */
[----:B------:R-:W-:Y:S01]  /*bcb0*/  @P0 VIADD R8, R37, 0xffffffc0 ;  /* 0xffffffc025080836 */ /* 0x000fe20000000000 */
[----:B------:R-:W-:Y:S01]  /*bcc0*/  SHF.R.U64 R73, R38, 0x10, R39 ;  /* 0x0000001026497819 */ /* 0x000fe20000001227 */
[--C-:B------:R-:W-:Y:S01]  /*bcd0*/  IMAD.MOV.U32 R38, RZ, RZ, R7.reuse ;  /* 0x000000ffff267224 */ /* 0x100fe200078e0007 */
[----:B------:R-:W-:Y:S01]  /*bce0*/  SHF.R.U64 R60, R6, 0x10, R7 ;  /* 0x00000010063c7819 */ /* 0x000fe20000001207 */
[----:B------:R-:W-:Y:S01]  /*bcf0*/  IMAD.IADD R15, R226, 0x1, -R15 ;  /* 0x00000001e20f7824 */ /* 0x000fe200078e0a0f */
[----:B------:R-:W-:Y:S01]  /*bd00*/  SHF.R.U32.HI R61, RZ, 0x10, R7 ;  /* 0x00000010ff3d7819 */ /* 0x000fe20000011607 */
[----:B--2---:R-:W-:Y:S01]  /*bd10*/  IMAD.MOV.U32 R3, RZ, RZ, R41 ;  /* 0x000000ffff037224 */ /* 0x004fe200078e0029 */
[--C-:B------:R-:W-:Y:S01]  /*bd20*/  SHF.R.U64 R66, R32, 0x10, R33.reuse ;  /* 0x0000001020427819 */ /* 0x100fe20000001221 */
[----:B------:R-:W-:Y:S01]  /*bd30*/  IMAD.MOV.U32 R45, RZ, RZ, R32 ;  /* 0x000000ffff2d7224 */ /* 0x000fe200078e0020 */
[----:B------:R-:W-:Y:S01]  /*bd40*/  SHF.L.U32 R7, R15, 0x1f, RZ ;  /* 0x0000001f0f077819 */ /* 0x000fe200000006ff */
[--C-:B------:R-:W-:Y:S01]  /*bd50*/  IMAD.MOV.U32 R46, RZ, RZ, R33.reuse ;  /* 0x000000ffff2e7224 */ /* 0x100fe200078e0021 */
[----:B------:R-:W-:Y:S01]  /*bd60*/  SHF.R.U32.HI R67, RZ, 0x10, R33 ;  /* 0x00000010ff437819 */ /* 0x000fe20000011621 */
[----:B------:R-:W-:Y:S01]  /*bd70*/  IMAD.MOV.U32 R47, RZ, RZ, R30 ;  /* 0x000000ffff2f7224 */ /* 0x000fe200078e001e */
[----:B------:R-:W0:Y:S01]  /*bd80*/  SYNCS.PHASECHK.TRANS64.TRYWAIT P0, [R2+URZ+0x36800], R7 ;  /* 0x03680007020075a7 */ /* 0x000e22000800017f */
[----:B------:R-:W-:Y:S01]  /*bd90*/  SHF.R.U64 R64, R30, 0x10, R31 ;  /* 0x000000101e407819 */ /* 0x000fe2000000121f */
[----:B------:R-:W-:Y:S01]  /*bda0*/  IMAD.MOV.U32 R49, RZ, RZ, R28 ;  /* 0x000000ffff317224 */ /* 0x000fe200078e001c */
[--C-:B------:R-:W-:Y:S01]  /*bdb0*/  SHF.R.U64 R62, R28, 0x10, R29.reuse ;  /* 0x000000101c3e7819 */ /* 0x100fe2000000121d */
[--C-:B------:R-:W-:Y:S01]  /*bdc0*/  IMAD.MOV.U32 R50, RZ, RZ, R29.reuse ;  /* 0x000000ffff327224 */ /* 0x100fe200078e001d */
[----:B------:R-:W-:Y:S01]  /*bdd0*/  SHF.R.U32.HI R63, RZ, 0x10, R29 ;  /* 0x00000010ff3f7819 */ /* 0x000fe2000001161d */
[----:B------:R-:W-:Y:S01]  /*bde0*/  IMAD.MOV.U32 R37, RZ, RZ, R6 ;  /* 0x000000ffff257224 */ /* 0x000fe200078e0006 */
[----:B------:R-:W-:Y:S01]  /*bdf0*/  SHF.R.U32.HI R70, RZ, 0x10, R41 ;  /* 0x00000010ff467819 */ /* 0x000fe20000011629 */
[----:B------:R-:W-:Y:S01]  /*be00*/  IMAD.MOV.U32 R42, RZ, RZ, R39 ;  /* 0x000000ffff2a7224 */ /* 0x000fe200078e0027 */
[----:B------:R-:W-:Y:S01]  /*be10*/  PRMT R30, R40, 0x5410, R73 ;  /* 0x00005410281e7816 */ /* 0x000fe20000000049 */
[----:B------:R-:W-:Y:S01]  /*be20*/  IMAD.MOV.U32 R43, RZ, RZ, R34 ;  /* 0x000000ffff2b7224 */ /* 0x000fe200078e0022 */
[----:B------:R-:W-:Y:S01]  /*be30*/  SHF.R.U32.HI R71, RZ, 0x10, R39 ;  /* 0x00000010ff477819 */ /* 0x000fe20000011627 */
[--C-:B------:R-:W-:Y:S01]  /*be40*/  IMAD.MOV.U32 R44, RZ, RZ, R35.reuse ;  /* 0x000000ffff2c7224 */ /* 0x100fe200078e0023 */
[----:B------:R-:W-:Y:S01]  /*be50*/  SHF.R.U64 R68, R34, 0x10, R35 ;  /* 0x0000001022447819 */ /* 0x000fe20000001223 */
[----:B------:R-:W-:Y:S01]  /*be60*/  IMAD.MOV.U32 R48, RZ, RZ, R31 ;  /* 0x000000ffff307224 */ /* 0x000fe200078e001f */
[----:B------:R-:W-:Y:S01]  /*be70*/  SHF.R.U32.HI R69, RZ, 0x10, R35 ;  /* 0x00000010ff457819 */ /* 0x000fe20000011623 */
[----:B------:R-:W-:Y:S01]  /*be80*/  IMAD.MOV.U32 R32, RZ, RZ, R26 ;  /* 0x000000ffff207224 */ /* 0x000fe200078e001a */
[----:B------:R-:W-:Y:S01]  /*be90*/  SHF.R.U32.HI R65, RZ, 0x10, R31 ;  /* 0x00000010ff417819 */ /* 0x000fe2000001161f */
[--C-:B------:R-:W-:Y:S01]  /*bea0*/  IMAD.MOV.U32 R33, RZ, RZ, R27.reuse ;  /* 0x000000ffff217224 */ /* 0x100fe200078e001b */
[--C-:B------:R-:W-:Y:S01]  /*beb0*/  SHF.R.U64 R59, R26, 0x10, R27.reuse ;  /* 0x000000101a3b7819 */ /* 0x100fe2000000121b */
        /* <DEDUP_REMOVED lines=8> */
[----:B------:R-:W-:Y:S01]  /*bf40*/  BSSY B1, `(.L_x_748) ;  /* 0x0000020000017945 */ /* 0x000fe20003800000 */
[----:B------:R-:W-:Y:S01]  /*bf50*/  SHF.R.U32.HI R53, RZ, 0x10, R21 ;  /* 0x00000010ff357819 */ /* 0x000fe20000011615 */
[----:B----4-:R-:W-:Y:S01]  /*bf60*/  IMAD.MOV.U32 R14, RZ, RZ, R24 ;  /* 0x000000ffff0e7224 */ /* 0x010fe200078e0018 */
[----:B------:R-:W-:Y:S01]  /*bf70*/  VIMNMX R40, R5, 0x80, PT ;  /* 0x0000008005287848 */ /* 0x000fe20003fe0100 */
[--C-:B------:R-:W-:Y:S01]  /*bf80*/  IMAD.MOV.U32 R15, RZ, RZ, R25.reuse ;  /* 0x000000ffff0f7224 */ /* 0x100fe200078e0019 */
[--C-:B------:R-:W-:Y:S01]  /*bf90*/  SHF.R.U64 R51, R24, 0x10, R25.reuse ;  /* 0x0000001018337819 */ /* 0x100fe20000001219 */
[----:B------:R-:W-:Y:S01]  /*bfa0*/  IMAD.MOV.U32 R39, RZ, RZ, R10 ;  /* 0x000000ffff277224 */ /* 0x000fe200078e000a */
[----:B------:R-:W-:Y:S01]  /*bfb0*/  SHF.R.U32.HI R54, RZ, 0x10, R25 ;  /* 0x00000010ff367819 */ /* 0x000fe20000011619 */
[----:B------:R-:W-:Y:S01]  /*bfc0*/  IMAD.MOV.U32 R41, RZ, RZ, R11 ;  /* 0x000000ffff297224 */ /* 0x000fe200078e000b */
[----:B------:R-:W-:-:S02]  /*bfd0*/  PRMT R34, R0, 0x5410, R75 ;  /* 0x0000541000227816 */ /* 0x000fc4000000004b */
[----:B------:R-:W-:Y:S02]  /*bfe0*/  PRMT R35, R3, 0x5410, R70 ;  /* 0x0000541003237816 */ /* 0x000fe40000000046 */
[--C-:B------:R-:W-:Y:S02]  /*bff0*/  SHF.R.U64 R10, R10, 0x10, R11.reuse ;  /* 0x000000100a0a7819 */ /* 0x100fe4000000120b */
[----:B------:R-:W-:Y:S02]  /*c000*/  SHF.R.U32.HI R52, RZ, 0x10, R11 ;  /* 0x00000010ff347819 */ /* 0x000fe4000001160b */
[----:B------:R-:W-:Y:S02]  /*c010*/  PRMT R31, R42, 0x5410, R71 ;  /* 0x000054102a1f7816 */ /* 0x000fe40000000047 */
[----:B------:R-:W-:Y:S02]  /*c020*/  PRMT R26, R43, 0x5410, R68 ;  /* 0x000054102b1a7816 */ /* 0x000fe40000000044 */
[----:B------:R-:W-:-:S02]  /*c030*/  PRMT R27, R44, 0x5410, R69 ;  /* 0x000054102c1b7816 */ /* 0x000fc40000000045 */
[----:B------:R-:W-:Y:S02]  /*c040*/  PRMT R20, R45, 0x5410, R66 ;  /* 0x000054102d147816 */ /* 0x000fe40000000042 */
[----:B------:R-:W-:Y:S02]  /*c050*/  PRMT R21, R46, 0x5410, R67 ;  /* 0x000054102e157816 */ /* 0x000fe40000000043 */
[----:B------:R-:W-:Y:S02]  /*c060*/  PRMT R12, R47, 0x5410, R64 ;  /* 0x000054102f0c7816 */ /* 0x000fe40000000040 */
[----:B------:R-:W-:Y:S02]  /*c070*/  PRMT R13, R48, 0x5410, R65 ;  /* 0x00005410300d7816 */ /* 0x000fe40000000041 */
[----:B------:R-:W-:Y:S02]  /*c080*/  PRMT R0, R49, 0x5410, R62 ;  /* 0x0000541031007816 */ /* 0x000fe4000000003e */
[----:B------:R-:W-:-:S02]  /*c090*/  PRMT R3, R50, 0x5410, R63 ;  /* 0x0000541032037816 */ /* 0x000fc4000000003f */
[----:B------:R-:W-:Y:S02]  /*c0a0*/  PRMT R37, R37, 0x5410, R60 ;  /* 0x0000541025257816 */ /* 0x000fe4000000003c */
[----:B------:R-:W-:Y:S02]  /*c0b0*/  ISETP.GE.AND P1, PT, R17, R40, PT ;  /* 0x000000281100720c */ /* 0x000fe40003f26270 */
[----:B------:R-:W-:Y:S02]  /*c0c0*/  PRMT R38, R38, 0x5410, R61 ;  /* 0x0000541026267816 */ /* 0x000fe4000000003d */
[----:B------:R-:W-:Y:S02]  /*c0d0*/  PRMT R32, R32, 0x5410, R59 ;  /* 0x0000541020207816 */ /* 0x000fe4000000003b */
[----:B------:R-:W-:Y:S02]  /*c0e0*/  PRMT R33, R33, 0x5410, R58 ;  /* 0x0000541021217816 */ /* 0x000fe4000000003a */
[----:B------:R-:W-:-:S02]  /*c0f0*/  PRMT R28, R28, 0x5410, R57 ;  /* 0x000054101c1c7816 */ /* 0x000fc40000000039 */
[----:B------:R-:W-:Y:S02]  /*c100*/  PRMT R29, R29, 0x5410, R56 ;  /* 0x000054101d1d7816 */ /* 0x000fe40000000038 */
[----:B------:R-:W-:Y:S02]  /*c110*/  PRMT R24, R4, 0x5410, R55 ;  /* 0x0000541004187816 */ /* 0x000fe40000000037 */
[----:B------:R-:W-:Y:S01]  /*c120*/  PRMT R25, R6, 0x5410, R53 ;  /* 0x0000541006197816 */ /* 0x000fe20000000035 */
[----:B0-----:R-:W-:Y:S06]  /*c130*/  @!P0 BRA `(.L_x_749) ;  /* 0x000001b000e08947 */ /* 0x001fec0003800000 */
.L_x_1006:
[----:B------:R-:W-:Y:S05]  /*c140*/  BSYNC B1 ;  /* 0x0000000000017941 */ /* 0x000fea0003800000 */
.L_x_748:
[----:B------:R-:W-:Y:S01]  /*c150*/  BSSY B1, `(.L_x_750) ;  /* 0x0000101000017945 */ /* 0x000fe20003800000 */
[----:B------:R-:W-:Y:S02]  /*c160*/  PRMT R14, R14, 0x5410, R51 ;  /* 0x000054100e0e7816 */ /* 0x000fe40000000033 */
[----:B------:R-:W-:Y:S02]  /*c170*/  PRMT R15, R15, 0x5410, R54 ;  /* 0x000054100f0f7816 */ /* 0x000fe40000000036 */
[----:B------:R-:W-:Y:S02]  /*c180*/  PRMT R10, R39, 0x5410, R10 ;  /* 0x00005410270a7816 */ /* 0x000fe4000000000a */
[----:B------:R-:W-:Y:S01]  /*c190*/  PRMT R11, R41, 0x5410, R52 ;  /* 0x00005410290b7816 */ /* 0x000fe20000000034 */
[----:B------:R-:W-:Y:S06]  /*c1a0*/  @P1 BRA `(.L_x_751) ;  /* 0x0000000c00ec1947 */ /* 0x000fec0003800000 */
[----:B------:R-:W1:Y:S01]  /*c1b0*/  LDC R5, c[0x0][0x3f4] ;  /* 0x0000fd00ff057b82 */ /* 0x000e620000000800 */
[----:B------:R-:W-:Y:S01]  /*c1c0*/  BSSY B2, `(.L_x_752) ;  /* 0x000002e000027945 */ /* 0x000fe20003800000 */
[-C--:B-1----:R-:W-:Y:S02]  /*c1d0*/  ISETP.GE.AND P0, PT, R22, R5.reuse, PT ;  /* 0x000000051600720c */ /* 0x082fe40003f06270 */
[-C--:B------:R-:W-:Y:S02]  /*c1e0*/  ISETP.GE.AND P1, PT, R207, R5.reuse, PT ;  /* 0x00000005cf00720c */ /* 0x080fe40003f26270 */
[-C--:B------:R-:W-:Y:S02]  /*c1f0*/  ISETP.GE.AND P2, PT, R206, R5.reuse, PT ;  /* 0x00000005ce00720c */ /* 0x080fe40003f46270 */
[-C--:B------:R-:W-:Y:S02]  /*c200*/  ISETP.GE.AND P3, PT, R209, R5.reuse, PT ;  /* 0x00000005d100720c */ /* 0x080fe40003f66270 */
[----:B------:R-:W-:-:S02]  /*c210*/  ISETP.GE.AND P4, PT, R208, R5, PT ;  /* 0x00000005d000720c */ /* 0x000fc40003f86270 */
[----:B------:R-:W-:-:S03]  /*c220*/  ISETP.GE.AND P5, PT, R210, R5, PT ;  /* 0x00000005d200720c */ /* 0x000fc60003fa6270 */
[----:B------:R-:W-:Y:S10]  /*c230*/  @P0 BRA `(.L_x_753) ;  /* 0x0000000000980947 */ /* 0x000ff40003800000 */
[----:B0-----:R-:W0:Y:S01]  /*c240*/  LDS.128 R4, [R9+0x15400] ;  /* 0x0154000009047984 */ /* 0x001e220000000c00 */
[C---:B------:R-:W-:Y:S01]  /*c250*/  IMAD.U32 R45, R37.reuse, 0x10000, RZ ;  /* 0x00010000252d7824 */ /* 0x040fe200078e00ff */
[----:B------:R-:W-:Y:S01]  /*c260*/  LOP3.LUT R48, R37, 0xffff0000, RZ, 0xc0, !PT ;  /* 0xffff000025307812 */ /* 0x000fe200078ec0ff */
[C---:B------:R-:W-:Y:S01]  /*c270*/  IMAD.U32 R44, R34.reuse, 0x10000, RZ ;  /* 0x00010000222c7824 */ /* 0x040fe200078e00ff */
[----:B------:R-:W-:Y:S01]  /*c280*/  LOP3.LUT R46, R34, 0xffff0000, RZ, 0xc0, !PT ;  /* 0xffff0000222e7812 */ /* 0x000fe200078ec0ff */
[C---:B0-----:R-:W-:Y:S01]  /*c290*/  IMAD.U32 R39, R4.reuse, 0x10000, RZ ;  /* 0x0001000004277824 */ /* 0x041fe200078e00ff */
[----:B------:R-:W-:Y:S01]  /*c2a0*/  LOP3.LUT R4, R4, 0xffff0000, RZ, 0xc0, !PT ;  /* 0xffff000004047812 */ /* 0x000fe200078ec0ff */
[C---:B------:R-:W-:Y:S01]  /*c2b0*/  IMAD.U32 R41, R5.reuse, 0x10000, RZ ;  /* 0x0001000005297824 */ /* 0x040fe200078e00ff */
[----:B------:R-:W-:Y:S01]  /*c2c0*/  LOP3.LUT R5, R5, 0xffff0000, RZ, 0xc0, !PT ;  /* 0xffff000005057812 */ /* 0x000fe200078ec0ff */
[C---:B------:R-:W-:Y:S01]  /*c2d0*/  IMAD.U32 R42, R6.reuse, 0x10000, RZ ;  /* 0x00010000062a7824 */ /* 0x040fe200078e00ff */
[----:B------:R-:W-:Y:S01]  /*c2e0*/  LOP3.LUT R6, R6, 0xffff0000, RZ, 0xc0, !PT ;  /* 0xffff000006067812 */ /* 0x000fe200078ec0ff */
[C---:B------:R-:W-:Y:S01]  /*c2f0*/  FMUL.FTZ R50, R4.reuse, R45 ;  /* 0x0000002d04327220 */ /* 0x040fe20000410000 */
[----:B------:R-:W-:Y:S01]  /*c300*/  FMUL.FTZ R4, R4, R44 ;  /* 0x0000002c04047220 */ /* 0x000fe20000410000 */
[----:B------:R-:W-:-:S02]  /*c310*/  IMAD.U32 R43, R7, 0x10000, RZ ;  /* 0x00010000072b7824 */ /* 0x000fc400078e00ff */
[----:B------:R-:W-:Y:S01]  /*c320*/  FMUL.FTZ R52, R5, R48 ;  /* 0x0000003005347220 */ /* 0x000fe20000410000 */
[C---:B------:R-:W-:Y:S01]  /*c330*/  FFMA.FTZ R50, R39.reuse, R44, -R50 ;  /* 0x0000002c27327223 */ /* 0x040fe20000010832 */
[----:B------:R-:W-:Y:S01]  /*c340*/  FFMA.FTZ R45, R39, R45, R4 ;  /* 0x0000002d272d7223 */ /* 0x000fe20000010004 */
[----:B------:R-:W-:Y:S01]  /*c350*/  LOP3.LUT R7, R7, 0xffff0000, RZ, 0xc0, !PT ;  /* 0xffff000007077812 */ /* 0x000fe200078ec0ff */
[-C--:B------:R-:W-:Y:S01]  /*c360*/  FMUL.FTZ R54, R5, R46.reuse ;  /* 0x0000002e05367220 */ /* 0x080fe20000410000 */
[C---:B------:R-:W-:Y:S01]  /*c370*/  LOP3.LUT R44, R38.reuse, 0xffff0000, RZ, 0xc0, !PT ;  /* 0xffff0000262c7812 */ /* 0x040fe200078ec0ff */
[----:B------:R-:W-:Y:S01]  /*c380*/  IMAD.U32 R39, R38, 0x10000, RZ ;  /* 0x0001000026277824 */ /* 0x000fe200078e00ff */
[C---:B------:R-:W-:Y:S01]  /*c390*/  LOP3.LUT R4, R35.reuse, 0xffff0000, RZ, 0xc0, !PT ;  /* 0xffff000023047812 */ /* 0x040fe200078ec0ff */
[----:B------:R-:W-:Y:S02]  /*c3a0*/  IMAD.U32 R5, R35, 0x10000, RZ ;  /* 0x0001000023057824 */ /* 0x000fe400078e00ff */
[C---:B------:R-:W-:Y:S01]  /*c3b0*/  FFMA.FTZ R52, R41.reuse, R46, -R52 ;  /* 0x0000002e29347223 */ /* 0x040fe20000010834 */
[----:B------:R-:W-:Y:S01]  /*c3c0*/  FFMA.FTZ R41, R41, R48, R54 ;  /* 0x0000003029297223 */ /* 0x000fe20000010036 */
[C---:B------:R-:W-:Y:S01]  /*c3d0*/  FMUL.FTZ R47, R6.reuse, R39 ;  /* 0x00000027062f7220 */ /* 0x040fe20000410000 */
[-C--:B------:R-:W-:Y:S01]  /*c3e0*/  FMUL.FTZ R46, R6, R5.reuse ;  /* 0x00000005062e7220 */ /* 0x080fe20000410000 */
        /* <DEDUP_REMOVED lines=9> */
[----:B------:R-:W-:-:S05]  /*c480*/  F2FP.BF16.F32.PACK_AB R7, R44, R7 ;  /* 0x000000072c07723e */ /* 0x000fca00000010ff */
[----:B------:R1:W-:Y:S02]  /*c490*/  STS.128 [R9+0x15400], R4 ;  /* 0x0154000409007388 */ /* 0x0003e40000000c00 */
.L_x_753:
[----:B------:R-:W-:Y:S05]  /*c4a0*/  BSYNC B2 ;  /* 0x0000000000027941 */ /* 0x000fea0003800000 */
.L_x_752:
[----:B------:R-:W-:Y:S04]  /*c4b0*/  BSSY B2, `(.L_x_754) ;  /* 0x0000028000027945 */ /* 0x000fe80003800000 */
[----:B------:R-:W-:Y:S05]  /*c4c0*/  @P1 BRA `(.L_x_755) ;  /* 0x0000000000981947 */ /* 0x000fea0003800000 */
[----:B01----:R-:W0:Y:S01]  /*c4d0*/  LDS.128 R4, [R8] ;  /* 0x0000000008047984 */ /* 0x003e220000000c00 */
        /* <DEDUP_REMOVED lines=36> */
[----:B------:R2:W-:Y:S02]  /*c720*/  STS.128 [R8], R4 ;  /* 0x0000000408007388 */ /* 0x0005e40000000c00 */
.L_x_755:
[----:B------:R-:W-:Y:S05]  /*c730*/  BSYNC B2 ;  /* 0x0000000000027941 */ /* 0x000fea0003800000 */
.L_x_754:
[----:B------:R-:W-:Y:S04]  /*c740*/  BSSY B2, `(.L_x_756) ;  /* 0x0000028000027945 */ /* 0x000fe80003800000 */
[----:B------:R-:W-:Y:S05]  /*c750*/  @P2 BRA `(.L_x_757) ;  /* 0x0000000000982947 */ /* 0x000fea0003800000 */
[----:B012---:R-:W0:Y:S01]  /*c760*/  LDS.128 R4, [R9+0x19400] ;  /* 0x0194000009047984 */ /* 0x007e220000000c00 */
        /* <DEDUP_REMOVED lines=37> */
.L_x_757:
[----:B------:R-:W-:Y:S05]  /*c9c0*/  BSYNC B2 ;  /* 0x0000000000027941 */ /* 0x000fea0003800000 */
.L_x_756:
[----:B------:R-:W-:Y:S04]  /*c9d0*/  BSSY B2, `(.L_x_758) ;  /* 0x0000028000027945 */ /* 0x000fe80003800000 */
[----:B------:R-:W-:Y:S05]  /*c9e0*/  @P3 BRA `(.L_x_759) ;  /* 0x0000000000983947 */ /* 0x000fea0003800000 */
[----:B0123--:R-:W0:Y:S01]  /*c9f0*/  LDS.128 R4, [R8+0x4000] ;  /* 0x0040000008047984 */ /* 0x00fe220000000c00 */
        /* <DEDUP_REMOVED lines=8> */
[----:B------:R-:W-:Y:S01]  /*ca80*/  IMAD.U32 R43, R7, 0x10000, RZ ;  /* 0x00010000072b7824 */ /* 0x000fe200078e00ff */
[----:B------:R-:W-:Y:S01]  /*ca90*/  SHF.L.U32 R42, R6, 0x10, RZ ;  /* 0x00000010062a7819 */ /* 0x000fe200000006ff */
[CC--:B------:R-:W-:Y:S01]  /*caa0*/  FMUL.FTZ R50, R4.reuse, R45.reuse ;  /* 0x0000002d04327220 */ /* 0x0c0fe20000410000 */
[----:B------:R-:W-:Y:S01]  /*cab0*/  FMUL.FTZ R4, R4, R44 ;  /* 0x0000002c04047220 */ /* 0x000fe20000410000 */
[----:B------:R-:W-:Y:S01]  /*cac0*/  FMUL.FTZ R52, R5, R48 ;  /* 0x0000003005347220 */ /* 0x000fe20000410000 */
[----:B------:R-:W-:Y:S01]  /*cad0*/  LOP3.LUT R6, R6, 0xffff0000, RZ, 0xc0, !PT ;  /* 0xffff000006067812 */ /* 0x000fe200078ec0ff */
[C---:B------:R-:W-:Y:S01]  /*cae0*/  FFMA.FTZ R50, R39.reuse, R44, -R50 ;  /* 0x0000002c27327223 */ /* 0x040fe20000010832 */
[----:B------:R-:W-:Y:S01]  /*caf0*/  FFMA.FTZ R45, R39, R45, R4 ;  /* 0x0000002d272d7223 */ /* 0x000fe20000010004 */
[----:B------:R-:W-:Y:S01]  /*cb00*/  LOP3.LUT R7, R7, 0xffff0000, RZ, 0xc0, !PT ;  /* 0xffff000007077812 */ /* 0x000fe200078ec0ff */
[----:B------:R-:W-:Y:S01]  /*cb10*/  FMUL.FTZ R54, R5, R46 ;  /* 0x0000002e05367220 */ /* 0x000fe20000410000 */
[C---:B------:R-:W-:Y:S01]  /*cb20*/  LOP3.LUT R44, R25.reuse, 0xffff0000, RZ, 0xc0, !PT ;  /* 0xffff0000192c7812 */ /* 0x040fe200078ec0ff */
[----:B------:R-:W-:Y:S01]  /*cb30*/  IMAD.U32 R39, R25, 0x10000, RZ ;  /* 0x0001000019277824 */ /* 0x000fe200078e00ff */
[C---:B------:R-:W-:Y:S01]  /*cb40*/  LOP3.LUT R4, R21.reuse, 0xffff0000, RZ, 0xc0, !PT ;  /* 0xffff000015047812 */ /* 0x040fe200078ec0ff */
[----:B------:R-:W-:-:S02]  /*cb50*/  IMAD.U32 R5, R21, 0x10000, RZ ;  /* 0x0001000015057824 */ /* 0x000fc400078e00ff */
        /* <DEDUP_REMOVED lines=15> */
.L_x_759:
[----:B------:R-:W-:Y:S05]  /*cc50*/  BSYNC B2 ;  /* 0x0000000000027941 */ /* 0x000fea0003800000 */
.L_x_758:
[----:B------:R-:W-:Y:S04]  /*cc60*/  BSSY B2, `(.L_x_760) ;  /* 0x0000028000027945 */ /* 0x000fe80003800000 */
[----:B------:R-:W-:Y:S05]  /*cc70*/  @P4 BRA `(.L_x_761) ;  /* 0x0000000000984947 */ /* 0x000fea0003800000 */
[----:B01234-:R-:W0:Y:S01]  /*cc80*/  LDS.128 R4, [R9+0x1d400] ;  /* 0x01d4000009047984 */ /* 0x01fe220000000c00 */
        /* <DEDUP_REMOVED lines=37> */
.L_x_761:
[----:B------:R-:W-:Y:S05]  /*cee0*/  BSYNC B2 ;  /* 0x0000000000027941 */ /* 0x000fea0003800000 */
.L_x_760:
        /* <DEDUP_REMOVED lines=39> */
.L_x_751:
[----:B------:R-:W-:Y:S05]  /*d160*/  BSYNC B1 ;  /* 0x0000000000017941 */ /* 0x000fea0003800000 */
.L_x_750:
[----:B------:R-:W-:-:S13]  /*d170*/  ISETP.GE.AND P0, PT, R227, R40, PT ;  /* 0x00000028e300720c */ /* 0x000fda0003f06270 */
[----:B------:R-:W-:Y:S05]  /*d180*/  @P0 BRA `(.L_x_762) ;  /* 0x0000003800e00947 */ /* 0x000fea0003800000 */
[----:B01234-:R-:W0:Y:S01]  /*d190*/  LDC R5, c[0x0][0x3f4] ;  /* 0x0000fd00ff057b82 */ /* 0x01fe220000000800 */
[----:B------:R-:W-:Y:S01]  /*d1a0*/  BSSY B1, `(.L_x_763) ;  /* 0x000002e000017945 */ /* 0x000fe20003800000 */
[-C--:B0-----:R-:W-:Y:S02]  /*d1b0*/  ISETP.GE.AND P0, PT, R22, R5.reuse, PT ;  /* 0x000000051600720c */ /* 0x081fe40003f06270 */
[-C--:B------:R-:W-:Y:S02]  /*d1c0*/  ISETP.GE.AND P1, PT, R207, R5.reuse, PT ;  /* 0x00000005cf00720c */ /* 0x080fe40003f26270 */
[-C--:B------:R-:W-:Y:S02]  /*d1d0*/  ISETP.GE.AND P2, PT, R206, R5.reuse, PT ;  /* 0x00000005ce00720c */ /* 0x080fe40003f46270 */
[-C--:B------:R-:W-:Y:S02]  /*d1e0*/  ISETP.GE.AND P3, PT, R209, R5.reuse, PT ;  /* 0x00000005d100720c */ /* 0x080fe40003f66270 */
[----:B------:R-:W-:-:S02]  /*d1f0*/  ISETP.GE.AND P4, PT, R208, R5, PT ;  /* 0x00000005d000720c */ /* 0x000fc40003f86270 */
[----:B------:R-:W-:-:S03]  /*d200*/  ISETP.GE.AND P5, PT, R210, R5, PT ;  /* 0x00000005d200720c */ /* 0x000fc60003fa6270 */
[----:B------:R-:W-:Y:S10]  /*d210*/  @P0 BRA `(.L_x_764) ;  /* 0x0000000000980947 */ /* 0x000ff40003800000 */
[----:B------:R-:W0:Y:S01]  /*d220*/  LDS.128 R4, [R9+0x17400] ;  /* 0x0174000009047984 */ /* 0x000e220000000c00 */
[C---:B------:R-:W-:Y:S01]  /*d230*/  IMAD.U32 R45, R37.reuse, 0x10000, RZ ;  /* 0x00010000252d7824 */ /* 0x040fe200078e00ff */
[----:B------:R-:W-:Y:S01]  /*d240*/  LOP3.LUT R48, R37, 0xffff0000, RZ, 0xc0, !PT ;  /* 0xffff000025307812 */ /* 0x000fe200078ec0ff */
[C---:B------:R-:W-:Y:S01]  /*d250*/  IMAD.U32 R43, R34.reuse, 0x10000, RZ ;  /* 0x00010000222b7824 */ /* 0x040fe200078e00ff */
[----:B------:R-:W-:Y:S02]  /*d260*/  LOP3.LUT R46, R34, 0xffff0000, RZ, 0xc0, !PT ;  /* 0xffff0000222e7812 */ /* 0x000fe400078ec0ff */
[----:B------:R-:W-:Y:S01]  /*d270*/  LOP3.LUT R47, R38, 0xffff0000, RZ, 0xc0, !PT ;  /* 0xffff0000262f7812 */ /* 0x000fe200078ec0ff */
[C---:B0-----:R-:W-:Y:S01]  /*d280*/  IMAD.U32 R39, R4.reuse, 0x10000, RZ ;  /* 0x0001000004277824 */ /* 0x041fe200078e00ff */
[----:B------:R-:W-:Y:S01]  /*d290*/  LOP3.LUT R4, R4, 0xffff0000, RZ, 0xc0, !PT ;  /* 0xffff000004047812 */ /* 0x000fe200078ec0ff */
[C---:B------:R-:W-:Y:S01]  /*d2a0*/  IMAD.U32 R40, R5.reuse, 0x10000, RZ ;  /* 0x0001000005287824 */ /* 0x040fe200078e00ff */
[----:B------:R-:W-:Y:S01]  /*d2b0*/  LOP3.LUT R5, R5, 0xffff0000, RZ, 0xc0, !PT ;  /* 0xffff000005057812 */ /* 0x000fe200078ec0ff */
[C---:B------:R-:W-:Y:S01]  /*d2c0*/  IMAD.U32 R34, R6.reuse, 0x10000, RZ ;  /* 0x0001000006227824 */ /* 0x040fe200078e00ff */
[----:B------:R-:W-:Y:S01]  /*d2d0*/  LOP3.LUT R6, R6, 0xffff0000, RZ, 0xc0, !PT ;  /* 0xffff000006067812 */ /* 0x000fe200078ec0ff */
[-C--:B------:R-:W-:Y:S01]  /*d2e0*/  FMUL.FTZ R42, R45, R4.reuse ;  /* 0x000000042d2a7220 */ /* 0x080fe20000410000 */
[----:B------:R-:W-:Y:S01]  /*d2f0*/  FMUL.FTZ R44, R43, R4 ;  /* 0x000000042b2c7220 */ /* 0x000fe20000410000 */
[----:B------:R-:W-:Y:S01]  /*d300*/  FMUL.FTZ R41, R48, R5 ;  /* 0x0000000530297220 */ /* 0x000fe20000410000 */
[----:B------:R-:W-:-:S02]  /*d310*/  IMAD.U32 R37, R7, 0x10000, RZ ;  /* 0x0001000007257824 */ /* 0x000fc400078e00ff */
[-C--:B------:R-:W-:Y:S01]  /*d320*/  FFMA.FTZ R4, R43, R39.reuse, -R42 ;  /* 0x000000272b047223 */ /* 0x080fe2000001082a */
[----:B------:R-:W-:Y:S01]  /*d330*/  FFMA.FTZ R39, R45, R39, R44 ;  /* 0x000000272d277223 */ /* 0x000fe2000001002c */
[C---:B------:R-:W-:Y:S01]  /*d340*/  FMUL.FTZ R43, R46.reuse, R5 ;  /* 0x000000052e2b7220 */ /* 0x040fe20000410000 */
[----:B------:R-:W-:Y:S01]  /*d350*/  LOP3.LUT R7, R7, 0xffff0000, RZ, 0xc0, !PT ;  /* 0xffff000007077812 */ /* 0x000fe200078ec0ff */
[-C--:B------:R-:W-:Y:S01]  /*d360*/  FFMA.FTZ R5, R46, R40.reuse, -R41 ;  /* 0x000000282e057223 */ /* 0x080fe20000010829 */
[C---:B------:R-:W-:Y:S01]  /*d370*/  LOP3.LUT R45, R35.reuse, 0xffff0000, RZ, 0xc0, !PT ;  /* 0xffff0000232d7812 */ /* 0x040fe200078ec0ff */
[----:B------:R-:W-:Y:S02]  /*d380*/  IMAD.U32 R46, R38, 0x10000, RZ ;  /* 0x00010000262e7824 */ /* 0x000fe400078e00ff */
[----:B------:R-:W-:Y:S01]  /*d390*/  FFMA.FTZ R40, R48, R40, R43 ;  /* 0x0000002830287223 */ /* 0x000fe2000001002b */
[----:B------:R-:W-:Y:S02]  /*d3a0*/  IMAD.U32 R44, R35, 0x10000, RZ ;  /* 0x00010000232c7824 */ /* 0x000fe400078e00ff */
[-C--:B------:R-:W-:Y:S01]  /*d3b0*/  FMUL.FTZ R38, R47, R7.reuse ;  /* 0x000000072f267220 */ /* 0x080fe20000410000 */
[-C--:B------:R-:W-:Y:S01]  /*d3c0*/  FMUL.FTZ R35, R46, R6.reuse ;  /* 0x000000062e237220 */ /* 0x080fe20000410000 */
[C---:B------:R-:W-:Y:S01]  /*d3d0*/  FMUL.FTZ R42, R45.reuse, R7 ;  /* 0x000000072d2a7220 */ /* 0x040fe20000410000 */
[C---:B------:R-:W-:Y:S01]  /*d3e0*/  FMUL.FTZ R41, R44.reuse, R6 ;  /* 0x000000062c297220 */ /* 0x040fe20000410000 */
[-C--:B------:R-:W-:Y:S01]  /*d3f0*/  FFMA.FTZ R7, R45, R37.reuse, -R38 ;  /* 0x000000252d077223 */ /* 0x080fe20000010826 */
[-C--:B------:R-:W-:Y:S01]  /*d400*/  FFMA.FTZ R6, R44, R34.reuse, -R35 ;  /* 0x000000222c067223 */ /* 0x080fe20000010823 */
[----:B------:R-:W-:Y:S01]  /*d410*/  FFMA.FTZ R42, R47, R37, R42 ;  /* 0x000000252f2a7223 */ /* 0x000fe2000001002a */
[----:B------:R-:W-:Y:S01]  /*d420*/  FFMA.FTZ R41, R46, R34, R41 ;  /* 0x000000222e297223 */ /* 0x000fe20000010029 */
[----:B------:R-:W-:-:S02]  /*d430*/  F2FP.BF16.F32.PACK_AB R4, R39, R4 ;  /* 0x000000042704723e */ /* 0x000fc400000010ff */
[----:B------:R-:W-:Y:S02]  /*d440*/  F2FP.BF16.F32.PACK_AB R5, R40, R5 ;  /* 0x000000052805723e */ /* 0x000fe400000010ff */
[----:B------:R-:W-:Y:S02]  /*d450*/  F2FP.BF16.F32.PACK_AB R6, R41, R6 ;  /* 0x000000062906723e */ /* 0x000fe400000010ff */
[----:B------:R-:W-:-:S05]  /*d460*/  F2FP.BF16.F32.PACK_AB R7, R42, R7 ;  /* 0x000000072a07723e */ /* 0x000fca00000010ff */
[----:B------:R0:W-:Y:S02]  /*d470*/  STS.128 [R9+0x17400], R4 ;  /* 0x0174000409007388 */ /* 0x0001e40000000c00 */
.L_x_764:
[----:B------:R-:W-:Y:S05]  /*d480*/  BSYNC B1 ;  /* 0x0000000000017941 */ /* 0x000fea0003800000 */
.L_x_763:
[----:B------:R-:W-:Y:S04]  /*d490*/  BSSY B1, `(.L_x_765) ;  /* 0x0000028000017945 */ /* 0x000fe80003800000 */
[----:B------:R-:W-:Y:S05]  /*d4a0*/  @P1 BRA `(.L_x_766) ;  /* 0x0000000000981947 */ /* 0x000fea0003800000 */
[----:B0-----:R-:W0:Y:S01]  /*d4b0*/  LDS.128 R4, [R8+0x2000] ;  /* 0x0020000008047984 */ /* 0x001e220000000c00 */
[----:B------:R-:W-:Y:S01]  /*d4c0*/  IMAD.U32 R40, R30, 0x10000, RZ ;  /* 0x000100001e287824 */ /* 0x000fe200078e00ff */
[C---:B------:R-:W-:Y:S01]  /*d4d0*/  LOP3.LUT R43, R32.reuse, 0xffff0000, RZ, 0xc0, !PT ;  /* 0xffff0000202b7812 */ /* 0x040fe200078ec0ff */
[----:B------:R-:W-:Y:S01]  /*d4e0*/  IMAD.U32 R42, R32, 0x10000, RZ ;  /* 0x00010000202a7824 */ /* 0x000fe200078e00ff */
        /* <DEDUP_REMOVED lines=17> */
[----:B------:R-:W-:Y:S01]  /*d600*/  LOP3.LUT R40, R31, 0xffff0000, RZ, 0xc0, !PT ;  /* 0xffff00001f287812 */ /* 0x000fe200078ec0ff */
[----:B------:R-:W-:Y:S02]  /*d610*/  IMAD.U32 R42, R33, 0x10000, RZ ;  /* 0x00010000212a7824 */ /* 0x000fe400078e00ff */
[----:B------:R-:W-:Y:S01]  /*d620*/  FFMA.FTZ R34, R43, R35, R34 ;  /* 0x000000232b227223 */ /* 0x000fe20000010022 */
[----:B------:R-:W-:Y:S02]  /*d630*/  IMAD.U32 R38, R31, 0x10000, RZ ;  /* 0x000100001f267824 */ /* 0x000fe400078e00ff */
[-C--:B------:R-:W-:Y:S01]  /*d640*/  FMUL.FTZ R35, R44, R7.reuse ;  /* 0x000000072c237220 */ /* 0x080fe20000410000 */
[-C--:B------:R-:W-:Y:S01]  /*d650*/  FMUL.FTZ R31, R42, R6.reuse ;  /* 0x000000062a1f7220 */ /* 0x080fe20000410000 */
[----:B------:R-:W-:Y:S01]  /*d660*/  FMUL.FTZ R37, R40, R7 ;  /* 0x0000000728257220 */ /* 0x000fe20000410000 */
[----:B------:R-:W-:Y:S01]  /*d670*/  FMUL.FTZ R33, R38, R6 ;  /* 0x0000000626217220 */ /* 0x000fe20000410000 */
[----:B------:R-:W-:Y:S01]  /*d680*/  FFMA.FTZ R7, R40, R32, -R35 ;  /* 0x0000002028077223 */ /* 0x000fe20000010823 */
[----:B------:R-:W-:Y:S01]  /*d690*/  FFMA.FTZ R6, R38, R30, -R31 ;  /* 0x0000001e26067223 */ /* 0x000fe2000001081f */
[----:B------:R-:W-:Y:S01]  /*d6a0*/  FFMA.FTZ R32, R44, R32, R37 ;  /* 0x000000202c207223 */ /* 0x000fe20000010025 */
[----:B------:R-:W-:Y:S01]  /*d6b0*/  FFMA.FTZ R33, R42, R30, R33 ;  /* 0x0000001e2a217223 */ /* 0x000fe20000010021 */
[----:B------:R-:W-:-:S02]  /*d6c0*/  F2FP.BF16.F32.PACK_AB R4, R39, R4 ;  /* 0x000000042704723e */ /* 0x000fc400000010ff */
[----:B------:R-:W-:Y:S02]  /*d6d0*/  F2FP.BF16.F32.PACK_AB R5, R34, R5 ;  /* 0x000000052205723e */ /* 0x000fe400000010ff */
[----:B------:R-:W-:Y:S02]  /*d6e0*/  F2FP.BF16.F32.PACK_AB R6, R33, R6 ;  /* 0x000000062106723e */ /* 0x000fe400000010ff */
[----:B------:R-:W-:-:S05]  /*d6f0*/  F2FP.BF16.F32.PACK_AB R7, R32, R7 ;  /* 0x000000072007723e */ /* 0x000fca00000010ff */
[----:B------:R1:W-:Y:S02]  /*d700*/  STS.128 [R8+0x2000], R4 ;  /* 0x0020000408007388 */ /* 0x0003e40000000c00 */
.L_x_766:
[----:B------:R-:W-:Y:S05]  /*d710*/  BSYNC B1 ;  /* 0x0000000000017941 */ /* 0x000fea0003800000 */
.L_x_765:
[----:B------:R-:W-:Y:S04]  /*d720*/  BSSY B1, `(.L_x_767) ;  /* 0x0000028000017945 */ /* 0x000fe80003800000 */
[----:B------:R-:W-:Y:S05]  /*d730*/  @P2 BRA `(.L_x_768) ;  /* 0x0000000000982947 */ /* 0x000fea0003800000 */
[----:B01----:R-:W0:Y:S01]  /*d740*/  LDS.128 R4, [R9+0x1b400] ;  /* 0x01b4000009047984 */ /* 0x003e220000000c00 */
        /* <DEDUP_REMOVED lines=37> */
.L_x_768:
[----:B------:R-:W-:Y:S05]  /*d9a0*/  BSYNC B1 ;  /* 0x0000000000017941 */ /* 0x000fea0003800000 */
.L_x_767:
[----:B------:R-:W-:Y:S04]  /*d9b0*/  BSSY B1, `(.L_x_769) ;  /* 0x0000028000017945 */ /* 0x000fe80003800000 */
[----:B------:R-:W-:Y:S05]  /*d9c0*/  @P3 BRA `(.L_x_770) ;  /* 0x0000000000983947 */ /* 0x000fea0003800000 */
[----:B012---:R-:W0:Y:S01]  /*d9d0*/  LDS.128 R4, [R8+0x6000] ;  /* 0x0060000008047984 */ /* 0x007e220000000c00 */
        /* <DEDUP_REMOVED lines=37> */
.L_x_770:
[----:B------:R-:W-:Y:S05]  /*dc30*/  BSYNC B1 ;  /* 0x0000000000017941 */ /* 0x000fea0003800000 */
.L_x_769:
[----:B------:R-:W-:Y:S04]  /*dc40*/  BSSY B1, `(.L_x_771) ;  /* 0x0000028000017945 */ /* 0x000fe80003800000 */
[----:B------:R-:W-:Y:S05]  /*dc50*/  @P4 BRA `(.L_x_772) ;  /* 0x0000000000984947 */ /* 0x000fea0003800000 */
[----:B0123--:R-:W0:Y:S01]  /*dc60*/  LDS.128 R4, [R9+0x1f400] ;  /* 0x01f4000009047984 */ /* 0x00fe220000000c00 */
        /* <DEDUP_REMOVED lines=9> */
[----:B------:R-:W-:Y:S01]  /*dd00*/  IMAD.U32 R12, R6, 0x10000, RZ ;  /* 0x00010000060c7824 */ /* 0x000fe200078e00ff */
[----:B------:R-:W-:Y:S01]  /*dd10*/  SHF.L.U32 R14, R7, 0x10, RZ ;  /* 0x00000010070e7819 */ /* 0x000fe200000006ff */
[-C--:B------:R-:W-:Y:S01]  /*dd20*/  FMUL.FTZ R25, R28, R4.reuse ;  /* 0x000000041c197220 */ /* 0x080fe20000410000 */
[C---:B------:R-:W-:Y:S01]  /*dd30*/  FMUL.FTZ R27, R26.reuse, R4 ;  /* 0x000000041a1b7220 */ /* 0x040fe20000410000 */
[-C--:B------:R-:W-:Y:S01]  /*dd40*/  FMUL.FTZ R24, R31, R5.reuse ;  /* 0x000000051f187220 */ /* 0x080fe20000410000 */
[----:B------:R-:W-:Y:S01]  /*dd50*/  LOP3.LUT R7, R7, 0xffff0000, RZ, 0xc0, !PT ;  /* 0xffff000007077812 */ /* 0x000fe200078ec0ff */
[-C--:B------:R-:W-:Y:S01]  /*dd60*/  FFMA.FTZ R4, R26, R20.reuse, -R25 ;  /* 0x000000141a047223 */ /* 0x080fe20000010819 */
[----:B------:R-:W-:Y:S01]  /*dd70*/  FFMA.FTZ R27, R28, R20, R27 ;  /* 0x000000141c1b7223 */ /* 0x000fe2000001001b */
[C---:B------:R-:W-:Y:S01]  /*dd80*/  FMUL.FTZ R20, R29.reuse, R5 ;  /* 0x000000051d147220 */ /* 0x040fe20000410000 */
[----:B------:R-:W-:Y:S01]  /*dd90*/  LOP3.LUT R6, R6, 0xffff0000, RZ, 0xc0, !PT ;  /* 0xffff000006067812 */ /* 0x000fe200078ec0ff */
[----:B------:R-:W-:Y:S01]  /*dda0*/  FFMA.FTZ R5, R29, R21, -R24 ;  /* 0x000000151d057223 */ /* 0x000fe20000010818 */
[----:B------:R-:W-:Y:S01]  /*ddb0*/  LOP3.LUT R26, R13, 0xffff0000, RZ, 0xc0, !PT ;  /* 0xffff00000d1a7812 */ /* 0x000fe200078ec0ff */
[----:B------:R-:W-:-:S02]  /*ddc0*/  IMAD.U32 R28, R15, 0x10000, RZ ;  /* 0x000100000f1c7824 */ /* 0x000fc400078e00ff */
        /* <DEDUP_REMOVED lines=15> */
.L_x_772:
[----:B------:R-:W-:Y:S05]  /*dec0*/  BSYNC B1 ;  /* 0x0000000000017941 */ /* 0x000fea0003800000 */
.L_x_771:
[----:B------:R-:W-:Y:S05]  /*ded0*/  @P5 BRA `(.L_x_762) ;  /* 0x0000002c008c5947 */ /* 0x000fea0003800000 */
[----:B01234-:R-:W0:Y:S01]  /*dee0*/  LDS.128 R4, [R8+0xa000] ;  /* 0x00a0000008047984 */ /* 0x01fe220000000c00 */
        /* <DEDUP_REMOVED lines=17> */
[----:B------:R-:W-:Y:S01]  /*e000*/  FMUL.FTZ R15, R24, R5 ;  /* 0x00000005180f7220 */ /* 0x000fe20000410000 */
        /* <DEDUP_REMOVED lines=18> */
[----:B------:R0:W-:Y:S01]  /*e130*/  STS.128 [R8+0xa000], R4 ;  /* 0x00a0000408007388 */ /* 0x0001e20000000c00 */
[----:B------:R-:W-:Y:S05]  /*e140*/  BRA `(.L_x_762) ;  /* 0x0000002800f07947 */ /* 0x000fea0003800000 */
.L_x_744:
[----:B------:R-:W-:-:S03]  /*e150*/  UMOV UR4, 0xffffffff ;  /* 0xffffffff00047882 */ /* 0x000fc60000000000 */
[----:B------:R-:W-:Y:S05]  /*e160*/  BRA.DIV UR4, `(.L_x_773) ;  /* 0x0000019204e87947 */ /* 0x000fea000b800000 */
[----:B------:R-:W0:Y:S04]  /*e170*/  SHFL.IDX PT, R3, R25, RZ, 0x1c1f ;  /* 0x001c1fff19037589 */ /* 0x000e2800000e0000 */
[----:B------:R-:W1:Y:S04]  /*e180*/  SHFL.IDX PT, R0, R24, RZ, 0x1c1f ;  /* 0x001c1fff18007589 */ /* 0x000e6800000e0000 */
[----:B------:R2:W3:Y:S04]  /*e190*/  SHFL.IDX PT, R5, R27, RZ, 0x1c1f ;  /* 0x001c1fff1b057589 */ /* 0x0004e800000e0000 */
[----:B------:R2:W4:Y:S01]  /*e1a0*/  SHFL.IDX PT, R14, R26, RZ, 0x1c1f ;  /* 0x001c1fff1a0e7589 */ /* 0x00052200000e0000 */
[----:B0-----:R-:W-:-:S02]  /*e1b0*/  IMAD.MOV.U32 R43, RZ, RZ, R3 ;  /* 0x000000ffff2b7224 */ /* 0x001fc400078e0003 */
[----:B-12---:R-:W-:-:S07]  /*e1c0*/  IMAD.MOV.U32 R42, RZ, RZ, R0 ;  /* 0x000000ffff2a7224 */ /* 0x006fce00078e0000 */
.L_x_1012:
[----:B------:R-:W-:Y:S01]  /*e1d0*/  ULDC UR4, c[0x0][0x448] ;  /* 0x0001120000047ab9 */ /* 0x000fe20000000800 */
[----:B------:R-:W-:Y:S01]  /*e1e0*/  BSSY B1, `(.L_x_774) ;  /* 0x0000033000017945 */ /* 0x000fe20003800000 */
[----:B------:R-:W-:Y:S01]  /*e1f0*/  IMAD R37, R153, UR4, RZ ;  /* 0x0000000499257c24 */ /* 0x000fe2000f8e02ff */
[----:B------:R-:W-:Y:S01]  /*e200*/  CS2R R8, SRZ ;  /* 0x0000000000087805 */ /* 0x000fe2000001ff00 */
[----:B----4-:R-:W-:Y:S01]  /*e210*/  IMAD.MOV.U32 R20, RZ, RZ, R14 ;  /* 0x000000ffff147224 */ /* 0x010fe200078e000e */
[----:B------:R-:W-:Y:S01]  /*e220*/  CS2R R10, SRZ ;  /* 0x00000000000a7805 */ /* 0x000fe2000001ff00 */
[----:B---3--:R-:W-:Y:S01]  /*e230*/  IMAD.MOV.U32 R21, RZ, RZ, R5 ;  /* 0x000000ffff157224 */ /* 0x008fe200078e0005 */
[----:B------:R-:W-:Y:S01]  /*e240*/  ISETP.GE.AND P0, PT, R6, R37, PT ;  /* 0x000000250600720c */ /* 0x000fe20003f06270 */
[----:B------:R-:W-:Y:S01]  /*e250*/  IMAD R37, R137, -0x80, R37 ;  /* 0xffffff8089257824 */ /* 0x000fe200078e0225 */
        /* <DEDUP_REMOVED lines=11> */
[C---:B------:R-:W-:Y:S01]  /*e310*/  VIADD R0, R18.reuse, 0x20 ;  /* 0x0000002012007836 */ /* 0x040fe20000000000 */
[----:B------:R-:W-:Y:S01]  /*e320*/  ULDC UR4, c[0x0][0x3f4] ;  /* 0x0000fd0000047ab9 */ /* 0x000fe20000000800 */
[C---:B------:R-:W-:Y:S01]  /*e330*/  VIADD R3, R18.reuse, 0x40 ;  /* 0x0000004012037836 */ /* 0x040fe20000000000 */
[----:B------:R-:W-:Y:S02]  /*e340*/  ISETP.GE.AND P0, PT, R18, UR4, PT ;  /* 0x0000000412007c0c */ /* 0x000fe4000bf06270 */
[----:B------:R-:W-:Y:S02]  /*e350*/  CS2R R24, SRZ ;  /* 0x0000000000187805 */ /* 0x000fe4000001ff00 */
[----:B------:R-:W-:Y:S02]  /*e360*/  ISETP.GE.AND P1, PT, R0, UR4, PT ;  /* 0x0000000400007c0c */ /* 0x000fe4000bf26270 */
[----:B------:R-:W-:Y:S02]  /*e370*/  CS2R R26, SRZ ;  /* 0x00000000001a7805 */ /* 0x000fe4000001ff00 */
[----:B------:R-:W-:-:S02]  /*e380*/  ISETP.GE.AND P2, PT, R3, UR4, PT ;  /* 0x0000000403007c0c */ /* 0x000fc4000bf46270 */
[----:B------:R-:W-:Y:S02]  /*e390*/  CS2R R4, SRZ ;  /* 0x0000000000047805 */ /* 0x000fe4000001ff00 */
[----:B------:R-:W-:Y:S02]  /*e3a0*/  CS2R R6, SRZ ;  /* 0x0000000000067805 */ /* 0x000fe4000001ff00 */
[----:B------:R-:W-:Y:S01]  /*e3b0*/  CS2R R28, SRZ ;  /* 0x00000000001c7805 */ /* 0x000fe2000001ff00 */
[----:B------:R-:W-:-:S04]  /*e3c0*/  @!P0 IMAD.WIDE R12, R18, 0x2, R42 ;  /* 0x00000002120c8825 */ /* 0x000fc800078e022a */
[----:B------:R-:W-:Y:S01]  /*e3d0*/  @!P1 IMAD.SHL.U32 R41, R232, 0x8, RZ ;  /* 0x00000008e8299824 */ /* 0x000fe200078e00ff */
[----:B------:R0:W5:Y:S01]  /*e3e0*/  @!P0 LD.E.128 R24, desc[UR60][R12.64] ;  /* 0x0000003c0c188980 */ /* 0x000162000c101d00 */
[----:B------:R-:W-:Y:S01]  /*e3f0*/  @!P2 IMAD.SHL.U32 R45, R233, 0x8, RZ ;  /* 0x00000008e92da824 */ /* 0x000fe200078e00ff */
[----:B------:R-:W-:Y:S01]  /*e400*/  CS2R R30, SRZ ;  /* 0x00000000001e7805 */ /* 0x000fe2000001ff00 */
[--C-:B------:R-:W-:Y:S01]  /*e410*/  @!P1 IMAD.WIDE R38, R41, 0x2, R42.reuse ;  /* 0x0000000229269825 */ /* 0x100fe200078e022a */
[----:B------:R-:W-:Y:S02]  /*e420*/  CS2R R8, SRZ ;  /* 0x0000000000087805 */ /* 0x000fe4000001ff00 */
[----:B------:R-:W-:Y:S02]  /*e430*/  CS2R R10, SRZ ;  /* 0x00000000000a7805 */ /* 0x000fe4000001ff00 */
[----:B------:R-:W-:Y:S01]  /*e440*/  CS2R R32, SRZ ;  /* 0x0000000000207805 */ /* 0x000fe2000001ff00 */
[----:B------:R-:W-:Y:S01]  /*e450*/  @!P2 IMAD.WIDE R42, R45, 0x2, R42 ;  /* 0x000000022d2aa825 */ /* 0x000fe200078e022a */
[----:B------:R-:W-:-:S02]  /*e460*/  CS2R R34, SRZ ;  /* 0x0000000000227805 */ /* 0x000fc4000001ff00 */
[----:B------:R-:W-:Y:S02]  /*e470*/  CS2R R14, SRZ ;  /* 0x00000000000e7805 */ /* 0x000fe4000001ff00 */
[----:B0-----:R-:W-:Y:S01]  /*e480*/  CS2R R12, SRZ ;  /* 0x00000000000c7805 */ /* 0x001fe2000001ff00 */
[--C-:B------:R-:W-:Y:S01]  /*e490*/  @!P1 IMAD.WIDE R40, R41, 0x2, R20.reuse ;  /* 0x0000000229289825 */ /* 0x100fe200078e0214 */
[----:B------:R0:W5:Y:S03]  /*e4a0*/  @!P1 LD.E.128 R28, desc[UR60][R38.64] ;  /* 0x0000003c261c9980 */ /* 0x000166000c101d00 */
[--C-:B------:R-:W-:Y:S01]  /*e4b0*/  @!P2 IMAD.WIDE R44, R45, 0x2, R20.reuse ;  /* 0x000000022d2ca825 */ /* 0x100fe200078e0214 */
[----:B------:R0:W5:Y:S03]  /*e4c0*/  @!P1 LD.E.128 R8, desc[UR60][R40.64] ;  /* 0x0000003c28089980 */ /* 0x000166000c101d00 */
[----:B------:R-:W-:Y:S01]  /*e4d0*/  @!P0 IMAD.WIDE R20, R18, 0x2, R20 ;  /* 0x0000000212148825 */ /* 0x000fe200078e0214 */
[----:B------:R0:W5:Y:S04]  /*e4e0*/  @!P2 LD.E.128 R32, desc[UR60][R42.64] ;  /* 0x0000003c2a20a980 */ /* 0x000168000c101d00 */
[----:B------:R0:W5:Y:S04]  /*e4f0*/  @!P0 LD.E.128 R4, desc[UR60][R20.64] ;  /* 0x0000003c14048980 */ /* 0x000168000c101d00 */
[----:B------:R0:W5:Y:S02]  /*e500*/  @!P2 LD.E.128 R12, desc[UR60][R44.64] ;  /* 0x0000003c2c0ca980 */ /* 0x000164000c101d00 */
.L_x_775:
[----:B------:R-:W-:Y:S05]  /*e510*/  BSYNC B1 ;  /* 0x0000000000017941 */ /* 0x000fea0003800000 */
.L_x_774:
[----:B0-----:R-:W-:Y:S01]  /*e520*/  LEA.HI R20, R226, R226, RZ, 0x1 ;  /* 0x000000e2e2147211 */ /* 0x001fe200078f08ff */
[--C-:B-----5:R-:W-:Y:S01]  /*e530*/  IMAD.MOV.U32 R38, RZ, RZ, R5.reuse ;  /* 0x000000ffff267224 */ /* 0x120fe200078e0005 */
[----:B------:R-:W-:Y:S01]  /*e540*/  SHF.R.U64 R55, R4, 0x10, R5 ;  /* 0x0000001004377819 */ /* 0x000fe20000001205 */
[----:B------:R-:W-:Y:S01]  /*e550*/  IMAD.MOV.U32 R3, RZ, RZ, R25 ;  /* 0x000000ffff037224 */ /* 0x000fe200078e0019 */
[----:B------:R-:W-:Y:S01]  /*e560*/  LOP3.LUT R21, R20, 0xfffffffe, RZ, 0xc0, !PT ;  /* 0xfffffffe14157812 */ /* 0x000fe200078ec0ff */
[----:B------:R-:W-:Y:S01]  /*e570*/  IMAD.MOV.U32 R42, RZ, RZ, R31 ;  /* 0x000000ffff2a7224 */ /* 0x000fe200078e001f */
[----:B------:R-:W-:Y:S01]  /*e580*/  SHF.R.U32.HI R53, RZ, 0x10, R5 ;  /* 0x00000010ff357819 */ /* 0x000fe20000011605 */
[----:B------:R-:W-:Y:S01]  /*e590*/  IMAD.MOV.U32 R0, RZ, RZ, R24 ;  /* 0x000000ffff007224 */ /* 0x000fe200078e0018 */
[----:B------:R-:W-:Y:S01]  /*e5a0*/  SHF.R.U64 R67, R24, 0x10, R25 ;  /* 0x0000001018437819 */ /* 0x000fe20000001219 */
[----:B------:R-:W-:Y:S01]  /*e5b0*/  IMAD.IADD R21, R226, 0x1, -R21 ;  /* 0x00000001e2157824 */ /* 0x000fe200078e0a15 */
[----:B------:R-:W-:Y:S01]  /*e5c0*/  SHF.R.U32.HI R64, RZ, 0x10, R25 ;  /* 0x00000010ff407819 */ /* 0x000fe20000011619 */
[--C-:B------:R-:W-:Y:S01]  /*e5d0*/  IMAD.MOV.U32 R25, RZ, RZ, R27.reuse ;  /* 0x000000ffff197224 */ /* 0x100fe200078e001b */
[----:B------:R-:W-:Y:S01]  /*e5e0*/  SHF.R.U64 R65, R26, 0x10, R27 ;  /* 0x000000101a417819 */ /* 0x000fe2000000121b */
[----:B------:R-:W-:Y:S01]  /*e5f0*/  IMAD.MOV.U32 R46, RZ, RZ, R35 ;  /* 0x000000ffff2e7224 */ /* 0x000fe200078e0023 */
[----:B------:R-:W-:Y:S01]  /*e600*/  SHF.L.U32 R5, R21, 0x1f, RZ ;  /* 0x0000001f15057819 */ /* 0x000fe200000006ff */
[----:B------:R-:W-:Y:S01]  /*e610*/  IMAD.MOV.U32 R24, RZ, RZ, R26 ;  /* 0x000000ffff187224 */ /* 0x000fe200078e001a */
[----:B------:R-:W-:Y:S01]  /*e620*/  SHF.R.U32.HI R62, RZ, 0x10, R27 ;  /* 0x00000010ff3e7819 */ /* 0x000fe2000001161b */
[--C-:B------:R-:W-:Y:S01]  /*e630*/  IMAD.MOV.U32 R27, RZ, RZ, R29.reuse ;  /* 0x000000ffff1b7224 */ /* 0x100fe200078e001d */
[----:B------:R-:W0:Y:S01]  /*e640*/  SYNCS.PHASECHK.TRANS64.TRYWAIT P0, [R2+URZ+0x36800], R5 ;  /* 0x03680005020075a7 */ /* 0x000e22000800017f */
[----:B------:R-:W-:Y:S01]  /*e650*/  SHF.R.U32.HI R60, RZ, 0x10, R29 ;  /* 0x00000010ff3c7819 */ /* 0x000fe2000001161d */
[----:B------:R-:W-:Y:S01]  /*e660*/  IMAD.MOV.U32 R26, RZ, RZ, R28 ;  /* 0x000000ffff1a7224 */ /* 0x000fe200078e001c */
[----:B------:R-:W-:Y:S01]  /*e670*/  SHF.R.U32.HI R61, RZ, 0x10, R31 ;  /* 0x00000010ff3d7819 */ /* 0x000fe2000001161f */
[----:B------:R-:W-:Y:S01]  /*e680*/  IMAD.MOV.U32 R41, RZ, RZ, R30 ;  /* 0x000000ffff297224 */ /* 0x000fe200078e001e */
[--C-:B------:R-:W-:Y:S01]  /*e690*/  SHF.R.U64 R54, R34, 0x10, R35.reuse ;  /* 0x0000001022367819 */ /* 0x100fe20000001223 */
[----:B------:R-:W-:Y:S01]  /*e6a0*/  IMAD.MOV.U32 R43, RZ, RZ, R32 ;  /* 0x000000ffff2b7224 */ /* 0x000fe200078e0020 */
[----:B------:R-:W-:Y:S01]  /*e6b0*/  SHF.R.U32.HI R57, RZ, 0x10, R35 ;  /* 0x00000010ff397819 */ /* 0x000fe20000011623 */
[----:B------:R-:W-:Y:S01]  /*e6c0*/  IMAD.MOV.U32 R44, RZ, RZ, R33 ;  /* 0x000000ffff2c7224 */ /* 0x000fe200078e0021 */
[----:B------:R-:W-:Y:S01]  /*e6d0*/  PRMT R35, R25, 0x5410, R62 ;  /* 0x0000541019237816 */ /* 0x000fe2000000003e */
[----:B------:R-:W-:Y:S01]  /*e6e0*/  IMAD.MOV.U32 R45, RZ, RZ, R34 ;  /* 0x000000ffff2d7224 */ /* 0x000fe200078e0022 */
[----:B------:R-:W-:Y:S01]  /*e6f0*/  SHF.R.U64 R63, R28, 0x10, R29 ;  /* 0x000000101c3f7819 */ /* 0x000fe2000000121d */
[----:B------:R-:W-:Y:S01]  /*e700*/  IMAD.MOV.U32 R20, RZ, RZ, R4 ;  /* 0x000000ffff147224 */ /* 0x000fe200078e0004 */
[----:B------:R-:W-:Y:S01]  /*e710*/  SHF.R.U64 R58, R30, 0x10, R31 ;  /* 0x000000101e3a7819 */ /* 0x000fe2000000121f */
[----:B------:R-:W-:Y:S01]  /*e720*/  IMAD.MOV.U32 R39, RZ, RZ, R6 ;  /* 0x000000ffff277224 */ /* 0x000fe200078e0006 */
[----:B------:R-:W-:Y:S01]  /*e730*/  PRMT R25, R27, 0x5410, R60 ;  /* 0x000054101b197816 */ /* 0x000fe2000000003c */
[----:B------:R-:W-:Y:S01]  /*e740*/  IMAD.MOV.U32 R40, RZ, RZ, R7 ;  /* 0x000000ffff287224 */ /* 0x000fe200078e0007 */
[----:B------:R-:W-:Y:S01]  /*e750*/  PRMT R27, R42, 0x5410, R61 ;  /* 0x000054102a1b7816 */ /* 0x000fe2000000003d */
[----:B------:R-:W-:Y:S01]  /*e760*/  IMAD.MOV.U32 R28, RZ, RZ, R8 ;  /* 0x000000ffff1c7224 */ /* 0x000fe200078e0008 */
[----:B------:R-:W-:Y:S01]  /*e770*/  SHF.R.U64 R56, R32, 0x10, R33 ;  /* 0x0000001020387819 */ /* 0x000fe20000001221 */
[----:B------:R-:W-:Y:S01]  /*e780*/  IMAD.MOV.U32 R29, RZ, RZ, R9 ;  /* 0x000000ffff1d7224 */ /* 0x000fe200078e0009 */
[----:B------:R-:W-:Y:S01]  /*e790*/  SHF.R.U32.HI R59, RZ, 0x10, R33 ;  /* 0x00000010ff3b7819 */ /* 0x000fe20000011621 */
[----:B------:R-:W-:Y:S01]  /*e7a0*/  IMAD.MOV.U32 R30, RZ, RZ, R10 ;  /* 0x000000ffff1e7224 */ /* 0x000fe200078e000a */
[----:B------:R-:W-:Y:S01]  /*e7b0*/  SHF.R.U64 R52, R6, 0x10, R7 ;  /* 0x0000001006347819 */ /* 0x000fe20000001207 */
[----:B------:R-:W-:Y:S01]  /*e7c0*/  IMAD.MOV.U32 R31, RZ, RZ, R11 ;  /* 0x000000ffff1f7224 */ /* 0x000fe200078e000b */
[----:B------:R-:W-:Y:S01]  /*e7d0*/  SHF.R.U32.HI R51, RZ, 0x10, R7 ;  /* 0x00000010ff337819 */ /* 0x000fe20000011607 */
[----:B------:R-:W-:Y:S01]  /*e7e0*/  BSSY B1, `(.L_x_776) ;  /* 0x0000021000017945 */ /* 0x000fe20003800000 */
[--C-:B------:R-:W-:Y:S01]  /*e7f0*/  SHF.R.U64 R49, R8, 0x10, R9.reuse ;  /* 0x0000001008317819 */ /* 0x100fe20000001209 */
[----:B------:R-:W-:Y:S01]  /*e800*/  IMAD.MOV.U32 R4, RZ, RZ, R12 ;  /* 0x000000ffff047224 */ /* 0x000fe200078e000c */
[----:B------:R-:W-:Y:S01]  /*e810*/  SHF.R.U32.HI R50, RZ, 0x10, R9 ;  /* 0x00000010ff327819 */ /* 0x000fe20000011609 */
[----:B------:R-:W-:Y:S01]  /*e820*/  IMAD.MOV.U32 R6, RZ, RZ, R13 ;  /* 0x000000ffff067224 */ /* 0x000fe200078e000d */
[--C-:B------:R-:W-:Y:S01]  /*e830*/  SHF.R.U64 R47, R10, 0x10, R11.reuse ;  /* 0x000000100a2f7819 */ /* 0x100fe2000000120b */
[----:B------:R-:W-:Y:S01]  /*e840*/  IMAD.MOV.U32 R7, RZ, RZ, R14 ;  /* 0x000000ffff077224 */ /* 0x000fe200078e000e */
[----:B------:R-:W-:Y:S01]  /*e850*/  SHF.R.U32.HI R48, RZ, 0x10, R11 ;  /* 0x00000010ff307819 */ /* 0x000fe2000001160b */
[----:B------:R-:W-:Y:S01]  /*e860*/  IMAD.MOV.U32 R21, RZ, RZ, R15 ;  /* 0x000000ffff157224 */ /* 0x000fe200078e000f */
[----:B------:R-:W-:-:S02]  /*e870*/  VIMNMX R42, R37, 0x80, PT ;  /* 0x00000080252a7848 */ /* 0x000fc40003fe0100 */
[----:B------:R-:W-:Y:S02]  /*e880*/  PRMT R34, R24, 0x5410, R65 ;  /* 0x0000541018227816 */ /* 0x000fe40000000041 */
[--C-:B------:R-:W-:Y:S02]  /*e890*/  SHF.R.U64 R11, R12, 0x10, R13.reuse ;  /* 0x000000100c0b7819 */ /* 0x100fe4000000120d */
[----:B------:R-:W-:Y:S02]  /*e8a0*/  SHF.R.U32.HI R9, RZ, 0x10, R13 ;  /* 0x00000010ff097819 */ /* 0x000fe4000001160d */
[----:B------:R-:W-:Y:S02]  /*e8b0*/  PRMT R32, R0, 0x5410, R67 ;  /* 0x0000541000207816 */ /* 0x000fe40000000043 */
[----:B------:R-:W-:Y:S02]  /*e8c0*/  PRMT R33, R3, 0x5410, R64 ;  /* 0x0000541003217816 */ /* 0x000fe40000000040 */
[----:B------:R-:W-:-:S02]  /*e8d0*/  PRMT R24, R26, 0x5410, R63 ;  /* 0x000054101a187816 */ /* 0x000fc4000000003f */
[--C-:B------:R-:W-:Y:S02]  /*e8e0*/  SHF.R.U64 R10, R14, 0x10, R15.reuse ;  /* 0x000000100e0a7819 */ /* 0x100fe4000000120f */
[----:B------:R-:W-:Y:S02]  /*e8f0*/  SHF.R.U32.HI R8, RZ, 0x10, R15 ;  /* 0x00000010ff087819 */ /* 0x000fe4000001160f */
[----:B------:R-:W-:Y:S02]  /*e900*/  PRMT R26, R41, 0x5410, R58 ;  /* 0x00005410291a7816 */ /* 0x000fe4000000003a */
[----:B------:R-:W-:Y:S02]  /*e910*/  PRMT R0, R43, 0x5410, R56 ;  /* 0x000054102b007816 */ /* 0x000fe40000000038 */
[----:B------:R-:W-:Y:S02]  /*e920*/  PRMT R3, R44, 0x5410, R59 ;  /* 0x000054102c037816 */ /* 0x000fe4000000003b */
[----:B------:R-:W-:-:S02]  /*e930*/  PRMT R12, R45, 0x5410, R54 ;  /* 0x000054102d0c7816 */ /* 0x000fc40000000036 */
[----:B------:R-:W-:Y:S02]  /*e940*/  PRMT R13, R46, 0x5410, R57 ;  /* 0x000054102e0d7816 */ /* 0x000fe40000000039 */
[----:B------:R-:W-:Y:S02]  /*e950*/  PRMT R37, R20, 0x5410, R55 ;  /* 0x0000541014257816 */ /* 0x000fe40000000037 */
[----:B------:R-:W-:Y:S02]  /*e960*/  ISETP.GE.AND P1, PT, R17, R42, PT ;  /* 0x0000002a1100720c */ /* 0x000fe40003f26270 */
[----:B------:R-:W-:Y:S02]  /*e970*/  PRMT R38, R38, 0x5410, R53 ;  /* 0x0000541026267816 */ /* 0x000fe40000000035 */
[----:B------:R-:W-:Y:S02]  /*e980*/  PRMT R39, R39, 0x5410, R52 ;  /* 0x0000541027277816 */ /* 0x000fe40000000034 */
[----:B------:R-:W-:-:S02]  /*e990*/  PRMT R40, R40, 0x5410, R51 ;  /* 0x0000541028287816 */ /* 0x000fc40000000033 */
[----:B------:R-:W-:Y:S02]  /*e9a0*/  PRMT R28, R28, 0x5410, R49 ;  /* 0x000054101c1c7816 */ /* 0x000fe40000000031 */
[----:B------:R-:W-:Y:S02]  /*e9b0*/  PRMT R29, R29, 0x5410, R50 ;  /* 0x000054101d1d7816 */ /* 0x000fe40000000032 */
[----:B------:R-:W-:Y:S02]  /*e9c0*/  PRMT R30, R30, 0x5410, R47 ;  /* 0x000054101e1e7816 */ /* 0x000fe4000000002f */
[----:B------:R-:W-:Y:S01]  /*e9d0*/  PRMT R31, R31, 0x5410, R48 ;  /* 0x000054101f1f7816 */ /* 0x000fe20000000030 */
[----:B0-----:R-:W-:Y:S06]  /*e9e0*/  @!P0 BRA `(.L_x_777) ;  /* 0x0000018c00408947 */ /* 0x001fec0003800000 */
.L_x_1013:
[----:B------:R-:W-:Y:S05]  /*e9f0*/  BSYNC B1 ;  /* 0x0000000000017941 */ /* 0x000fea0003800000 */
.L_x_776:
[----:B------:R-:W-:Y:S01]  /*ea00*/  BSSY B1, `(.L_x_778) ;  /* 0x000011b000017945 */ /* 0x000fe20003800000 */
[----:B------:R-:W-:Y:S02]  /*ea10*/  PRMT R14, R4, 0x5410, R11 ;  /* 0x00005410040e7816 */ /* 0x000fe4000000000b */
[----:B------:R-:W-:Y:S02]  /*ea20*/  PRMT R15, R6, 0x5410, R9 ;  /* 0x00005410060f7816 */ /* 0x000fe40000000009 */
[----:B------:R-:W-:Y:S02]  /*ea30*/  PRMT R20, R7, 0x5410, R10 ;  /* 0x0000541007147816 */ /* 0x000fe4000000000a */
[----:B------:R-:W-:Y:S01]  /*ea40*/  PRMT R21, R21, 0x5410, R8 ;  /* 0x0000541015157816 */ /* 0x000fe20000000008 */
[----:B------:R-:W-:Y:S06]  /*ea50*/  @P1 BRA `(.L_x_779) ;  /* 0x0000001000541947 */ /* 0x000fec0003800000 */
[----:B------:R-:W1:Y:S01]  /*ea60*/  LDC R41, c[0x0][0x3f4] ;  /* 0x0000fd00ff297b82 */ /* 0x000e620000000800 */
[C---:B------:R-:W-:Y:S01]  /*ea70*/  VIADD R4, R18.reuse, 0x20 ;  /* 0x0000002012047836 */ /* 0x040fe20000000000 */
[----:B------:R-:W-:Y:S01]  /*ea80*/  BSSY B2, `(.L_x_780) ;  /* 0x0000060000027945 */ /* 0x000fe20003800000 */
[C---:B------:R-:W-:Y:S01]  /*ea90*/  VIADD R6, R18.reuse, 0x40 ;  /* 0x0000004012067836 */ /* 0x040fe20000000000 */
[-C--:B-1----:R-:W-:Y:S02]  /*eaa0*/  ISETP.GE.AND P0, PT, R18, R41.reuse, PT ;  /* 0x000000291200720c */ /* 0x082fe40003f06270 */
[-C--:B------:R-:W-:Y:S02]  /*eab0*/  ISETP.GE.AND P1, PT, R4, R41.reuse, PT ;  /* 0x000000290400720c */ /* 0x080fe40003f26270 */
[----:B------:R-:W-:-:S09]  /*eac0*/  ISETP.GE.AND P2, PT, R6, R41, PT ;  /* 0x000000290600720c */ /* 0x000fd20003f46270 */
[----:B------:R-:W-:Y:S05]  /*ead0*/  @P0 BRA `(.L_x_781) ;  /* 0x0000000400680947 */ /* 0x000fea0003800000 */
[----:B------:R-:W-:Y:S01]  /*eae0*/  LEA.HI R6, R41, R231, RZ, 0x1d ;  /* 0x000000e729067211 */ /* 0x000fe200078fe8ff */
[----:B------:R-:W-:Y:S01]  /*eaf0*/  IMAD.U32 R52, R32, 0x10000, RZ ;  /* 0x0001000020347824 */ /* 0x000fe200078e00ff */
[----:B0-----:R-:W-:Y:S01]  /*eb00*/  LOP3.LUT R5, R211, 0x38, R18, 0xf8, !PT ;  /* 0x00000038d3057812 */ /* 0x001fe200078ef812 */
[----:B------:R-:W-:Y:S01]  /*eb10*/  IMAD.U32 R53, R38, 0x10000, RZ ;  /* 0x0001000026357824 */ /* 0x000fe200078e00ff */
[----:B------:R-:W-:Y:S01]  /*eb20*/  SHF.R.S32.HI R7, RZ, 0x1f, R6 ;  /* 0x0000001fff077819 */ /* 0x000fe20000011406 */
[----:B------:R-:W-:Y:S01]  /*eb30*/  IMAD.SHL.U32 R8, R6, 0x8, RZ ;  /* 0x0000000806087824 */ /* 0x000fe200078e00ff */
[----:B------:R-:W-:Y:S02]  /*eb40*/  LOP3.LUT R4, R5, R212, RZ, 0x3c, !PT ;  /* 0x000000d405047212 */ /* 0x000fe400078e3cff */
[----:B------:R-:W-:Y:S02]  /*eb50*/  LEA.HI R6, R7, R6, RZ, 0x3 ;  /* 0x0000000607067211 */ /* 0x000fe400078f18ff */
[----:B------:R-:W-:Y:S01]  /*eb60*/  LOP3.LUT R7, R211, 0x38, R8, 0xf8, !PT ;  /* 0x00000038d3077812 */ /* 0x000fe200078ef808 */
[----:B------:R-:W-:Y:S01]  /*eb70*/  IMAD.IADD R5, R213, 0x1, R4 ;  /* 0x00000001d5057824 */ /* 0x000fe200078e0204 */
[----:B------:R-:W-:Y:S01]  /*eb80*/  SHF.L.U32 R54, R37, 0x10, RZ ;  /* 0x0000001025367819 */ /* 0x000fe200000006ff */
[----:B------:R-:W-:Y:S01]  /*eb90*/  IMAD.SHL.U32 R6, R6, 0x400, RZ ;  /* 0x0000040006067824 */ /* 0x000fe200078e00ff */
[----:B------:R-:W-:Y:S01]  /*eba0*/  LOP3.LUT R7, R7, R212, RZ, 0x3c, !PT ;  /* 0x000000d407077212 */ /* 0x000fe200078e3cff */
[----:B------:R-:W-:Y:S01]  /*ebb0*/  IMAD R61, R5, 0x2, R2 ;  /* 0x00000002053d7824 */ /* 0x000fe200078e0202 */
[----:B------:R-:W-:-:S02]  /*ebc0*/  LOP3.LUT R51, R37, 0xffff0000, RZ, 0xc0, !PT ;  /* 0xffff000025337812 */ /* 0x000fc400078ec0ff */
[----:B------:R-:W-:-:S04]  /*ebd0*/  LOP3.LUT R6, R6, 0x7fffe000, RZ, 0xc0, !PT ;  /* 0x7fffe00006067812 */ /* 0x000fc800078ec0ff */
[----:B------:R-:W-:Y:S02]  /*ebe0*/  IADD3 R9, R7, R6, R213 ;  /* 0x0000000607097210 */ /* 0x000fe40007ffe0d5 */
[----:B------:R-:W0:Y:S03]  /*ebf0*/  LDS.128 R4, [R61+0x15400] ;  /* 0x015400003d047984 */ /* 0x000e260000000c00 */
[----:B------:R-:W-:-:S05]  /*ec00*/  IMAD R62, R9, 0x2, R2 ;  /* 0x00000002093e7824 */ /* 0x000fca00078e0202 */
[----:B------:R-:W1:Y:S01]  /*ec10*/  LDS.128 R8, [R62+0x15400] ;  /* 0x015400003e087984 */ /* 0x000e620000000c00 */
[C---:B0-----:R-:W-:Y:S01]  /*ec20*/  IMAD.U32 R43, R4.reuse, 0x10000, RZ ;  /* 0x00010000042b7824 */ /* 0x041fe200078e00ff */
[----:B------:R-:W-:Y:S01]  /*ec30*/  LOP3.LUT R4, R4, 0xffff0000, RZ, 0xc0, !PT ;  /* 0xffff000004047812 */ /* 0x000fe200078ec0ff */
[C---:B------:R-:W-:Y:S01]  /*ec40*/  IMAD.U32 R44, R5.reuse, 0x10000, RZ ;  /* 0x00010000052c7824 */ /* 0x040fe200078e00ff */
[----:B------:R-:W-:Y:S01]  /*ec50*/  LOP3.LUT R5, R5, 0xffff0000, RZ, 0xc0, !PT ;  /* 0xffff000005057812 */ /* 0x000fe200078ec0ff */
[C---:B------:R-:W-:Y:S01]  /*ec60*/  IMAD.U32 R45, R6.reuse, 0x10000, RZ ;  /* 0x00010000062d7824 */ /* 0x040fe200078e00ff */
[----:B------:R-:W-:Y:S01]  /*ec70*/  LOP3.LUT R6, R6, 0xffff0000, RZ, 0xc0, !PT ;  /* 0xffff000006067812 */ /* 0x000fe200078ec0ff */
[C---:B------:R-:W-:Y:S01]  /*ec80*/  IMAD.U32 R46, R7.reuse, 0x10000, RZ ;  /* 0x00010000072e7824 */ /* 0x040fe200078e00ff */
[----:B------:R-:W-:Y:S01]  /*ec90*/  LOP3.LUT R7, R7, 0xffff0000, RZ, 0xc0, !PT ;  /* 0xffff000007077812 */ /* 0x000fe200078ec0ff */
[C---:B-1----:R-:W-:Y:S01]  /*eca0*/  IMAD.U32 R47, R8.reuse, 0x10000, RZ ;  /* 0x00010000082f7824 */ /* 0x042fe200078e00ff */
[----:B------:R-:W-:Y:S01]  /*ecb0*/  LOP3.LUT R8, R8, 0xffff0000, RZ, 0xc0, !PT ;  /* 0xffff000008087812 */ /* 0x000fe200078ec0ff */
[C---:B------:R-:W-:Y:S01]  /*ecc0*/  IMAD.U32 R48, R9.reuse, 0x10000, RZ ;  /* 0x0001000009307824 */ /* 0x040fe200078e00ff */
[----:B------:R-:W-:Y:S01]  /*ecd0*/  LOP3.LUT R9, R9, 0xffff0000, RZ, 0xc0, !PT ;  /* 0xffff000009097812 */ /* 0x000fe200078ec0ff */
[C---:B------:R-:W-:Y:S01]  /*ece0*/  FMUL.FTZ R56, R47.reuse, R54 ;  /* 0x000000362f387220 */ /* 0x040fe20000410000 */
[-C--:B------:R-:W-:Y:S01]  /*ecf0*/  FMUL.FTZ R58, R47, R52.reuse ;  /* 0x000000342f3a7220 */ /* 0x080fe20000410000 */
[----:B------:R-:W-:Y:S01]  /*ed00*/  LOP3.LUT R47, R32, 0xffff0000, RZ, 0xc0, !PT ;  /* 0xffff0000202f7812 */ /* 0x000fe200078ec0ff */
[----:B------:R-:W-:Y:S01]  /*ed10*/  FMUL.FTZ R55, R8, R51 ;  /* 0x0000003308377220 */ /* 0x000fe20000410000 */
[C---:B------:R-:W-:Y:S01]  /*ed20*/  FFMA.FTZ R56, R43.reuse, R52, -R56 ;  /* 0x000000342b387223 */ /* 0x040fe20000010838 */
[----:B------:R-:W-:Y:S01]  /*ed30*/  FFMA.FTZ R58, R43, R54, R58 ;  /* 0x000000362b3a7223 */ /* 0x000fe2000001003a */
[----:B------:R-:W-:-:S02]  /*ed40*/  IMAD.U32 R43, R33, 0x10000, RZ ;  /* 0x00010000212b7824 */ /* 0x000fc400078e00ff */
[-C--:B------:R-:W-:Y:S01]  /*ed50*/  FMUL.FTZ R57, R8, R47.reuse ;  /* 0x0000002f08397220 */ /* 0x080fe20000410000 */
[----:B------:R-:W-:Y:S01]  /*ed60*/  FFMA.FTZ R55, R4, R47, -R55 ;  /* 0x0000002f04377223 */ /* 0x000fe20000010837 */
[----:B------:R-:W-:Y:S01]  /*ed70*/  FMUL.FTZ R47, R48, R53 ;  /* 0x00000035302f7220 */ /* 0x000fe20000410000 */
[----:B------:R-:W-:Y:S02]  /*ed80*/  IMAD.U32 R49, R10, 0x10000, RZ ;  /* 0x000100000a317824 */ /* 0x000fe400078e00ff */
[----:B------:R-:W-:Y:S01]  /*ed90*/  FMUL.FTZ R52, R48, R43 ;  /* 0x0000002b30347220 */ /* 0x000fe20000410000 */
[----:B------:R-:W-:Y:S01]  /*eda0*/  FFMA.FTZ R57, R4, R51, R57 ;  /* 0x0000003304397223 */ /* 0x000fe20000010039 */
[----:B------:R-:W-:Y:S01]  /*edb0*/  LOP3.LUT R10, R10, 0xffff0000, RZ, 0xc0, !PT ;  /* 0xffff00000a0a7812 */ /* 0x000fe200078ec0ff */
[----:B------:R-:W-:Y:S01]  /*edc0*/  FFMA.FTZ R48, R44, R43, -R47 ;  /* 0x0000002b2c307223 */ /* 0x000fe2000001082f */
[C---:B------:R-:W-:Y:S01]  /*edd0*/  LOP3.LUT R51, R39.reuse, 0xffff0000, RZ, 0xc0, !PT ;  /* 0xffff000027337812 */ /* 0x040fe200078ec0ff */
[----:B------:R-:W-:Y:S01]  /*ede0*/  IMAD.U32 R8, R39, 0x10000, RZ ;  /* 0x0001000027087824 */ /* 0x000fe200078e00ff */
[C---:B------:R-:W-:Y:S01]  /*edf0*/  LOP3.LUT R43, R34.reuse, 0xffff0000, RZ, 0xc0, !PT ;  /* 0xffff0000222b7812 */ /* 0x040fe200078ec0ff */
[----:B------:R-:W-:-:S02]  /*ee00*/  IMAD.U32 R4, R34, 0x10000, RZ ;  /* 0x0001000022047824 */ /* 0x000fc400078e00ff */
[----:B------:R-:W-:Y:S01]  /*ee10*/  FFMA.FTZ R52, R44, R53, R52 ;  /* 0x000000352c347223 */ /* 0x000fe20000010034 */
[C---:B------:R-:W-:Y:S01]  /*ee20*/  FMUL.FTZ R59, R10.reuse, R51 ;  /* 0x000000330a3b7220 */ /* 0x040fe20000410000 */
[C---:B------:R-:W-:Y:S01]  /*ee30*/  FMUL.FTZ R44, R49.reuse, R8 ;  /* 0x00000008312c7220 */ /* 0x040fe20000410000 */
[-C--:B------:R-:W-:Y:S01]  /*ee40*/  FMUL.FTZ R54, R49, R4.reuse ;  /* 0x0000000431367220 */ /* 0x080fe20000410000 */
[----:B------:R-:W-:Y:S01]  /*ee50*/  FMUL.FTZ R10, R10, R43 ;  /* 0x0000002b0a0a7220 */ /* 0x000fe20000410000 */
[----:B------:R-:W-:Y:S02]  /*ee60*/  IMAD.U32 R50, R11, 0x10000, RZ ;  /* 0x000100000b327824 */ /* 0x000fe400078e00ff */
[C---:B------:R-:W-:Y:S01]  /*ee70*/  FFMA.FTZ R53, R45.reuse, R4, -R44 ;  /* 0x000000042d357223 */ /* 0x040fe2000001082c */
[----:B------:R-:W-:Y:S02]  /*ee80*/  IMAD.U32 R49, R40, 0x10000, RZ ;  /* 0x0001000028317824 */ /* 0x000fe400078e00ff */
[----:B------:R-:W-:Y:S01]  /*ee90*/  FFMA.FTZ R54, R45, R8, R54 ;  /* 0x000000082d367223 */ /* 0x000fe20000010036 */
[----:B------:R-:W-:-:S02]  /*eea0*/  IMAD.U32 R47, R35, 0x10000, RZ ;  /* 0x00010000232f7824 */ /* 0x000fc400078e00ff */
[----:B------:R-:W-:Y:S01]  /*eeb0*/  FFMA.FTZ R51, R6, R51, R10 ;  /* 0x0000003306337223 */ /* 0x000fe2000001000a */
[----:B------:R-:W-:Y:S01]  /*eec0*/  LOP3.LUT R11, R11, 0xffff0000, RZ, 0xc0, !PT ;  /* 0xffff00000b0b7812 */ /* 0x000fe200078ec0ff */
[----:B------:R-:W-:Y:S01]  /*eed0*/  FMUL.FTZ R45, R50, R49 ;  /* 0x00000031322d7220 */ /* 0x000fe20000410000 */
[----:B------:R-:W-:Y:S01]  /*eee0*/  FFMA.FTZ R60, R6, R43, -R59 ;  /* 0x0000002b063c7223 */ /* 0x000fe2000001083b */
[----:B------:R-:W-:Y:S01]  /*eef0*/  LOP3.LUT R8, R38, 0xffff0000, RZ, 0xc0, !PT ;  /* 0xffff000026087812 */ /* 0x000fe200078ec0ff */
[-C--:B------:R-:W-:Y:S01]  /*ef00*/  FMUL.FTZ R43, R50, R47.reuse ;  /* 0x0000002f322b7220 */ /* 0x080fe20000410000 */
[----:B------:R-:W-:Y:S01]  /*ef10*/  LOP3.LUT R10, R40, 0xffff0000, RZ, 0xc0, !PT ;  /* 0xffff0000280a7812 */ /* 0x000fe200078ec0ff */
[C---:B------:R-:W-:Y:S01]  /*ef20*/  FFMA.FTZ R45, R46.reuse, R47, -R45 ;  /* 0x0000002f2e2d7223 */ /* 0x040fe2000001082d */
[----:B------:R-:W-:Y:S01]  /*ef30*/  LOP3.LUT R4, R33, 0xffff0000, RZ, 0xc0, !PT ;  /* 0xffff000021047812 */ /* 0x000fe200078ec0ff */
[----:B------:R-:W-:Y:S01]  /*ef40*/  FFMA.FTZ R46, R46, R49, R43 ;  /* 0x000000312e2e7223 */ /* 0x000fe2000001002b */
[----:B------:R-:W-:Y:S01]  /*ef50*/  LOP3.LUT R6, R35, 0xffff0000, RZ, 0xc0, !PT ;  /* 0xffff000023067812 */ /* 0x000fe200078ec0ff */
[----:B------:R-:W-:Y:S01]  /*ef60*/  FMUL.FTZ R44, R9, R8 ;  /* 0x00000008092c7220 */ /* 0x000fe20000410000 */
[----:B------:R-:W-:Y:S01]  /*ef70*/  FMUL.FTZ R50, R11, R10 ;  /* 0x0000000a0b327220 */ /* 0x000fe20000410000 */
[----:B------:R-:W-:-:S02]  /*ef80*/  FMUL.FTZ R43, R9, R4 ;  /* 0x00000004092b7220 */ /* 0x000fc40000410000 */
[----:B------:R-:W-:Y:S01]  /*ef90*/  FMUL.FTZ R11, R11, R6 ;  /* 0x000000060b0b7220 */ /* 0x000fe20000410000 */
[----:B------:R-:W-:Y:S01]  /*efa0*/  FFMA.FTZ R9, R5, R4, -R44 ;  /* 0x0000000405097223 */ /* 0x000fe2000001082c */
[----:B------:R-:W-:Y:S01]  /*efb0*/  FFMA.FTZ R50, R7, R6, -R50 ;  /* 0x0000000607327223 */ /* 0x000fe20000010832 */
[----:B------:R-:W-:Y:S01]  /*efc0*/  FFMA.FTZ R43, R5, R8, R43 ;  /* 0x00000008052b7223 */ /* 0x000fe2000001002b */
[----:B------:R-:W-:Y:S01]  /*efd0*/  FFMA.FTZ R11, R7, R10, R11 ;  /* 0x0000000a070b7223 */ /* 0x000fe2000001000b */
[----:B------:R-:W-:Y:S02]  /*efe0*/  F2FP.BF16.F32.PACK_AB R6, R60, R53 ;  /* 0x000000353c06723e */ /* 0x000fe400000010ff */
[----:B------:R-:W-:Y:S02]  /*eff0*/  F2FP.BF16.F32.PACK_AB R4, R55, R56 ;  /* 0x000000383704723e */ /* 0x000fe400000010ff */
[----:B------:R-:W-:Y:S02]  /*f000*/  F2FP.BF16.F32.PACK_AB R5, R9, R48 ;  /* 0x000000300905723e */ /* 0x000fe400000010ff */
[----:B------:R-:W-:-:S02]  /*f010*/  F2FP.BF16.F32.PACK_AB R7, R50, R45 ;  /* 0x0000002d3207723e */ /* 0x000fc400000010ff */
[----:B------:R-:W-:Y:S02]  /*f020*/  F2FP.BF16.F32.PACK_AB R10, R51, R54 ;  /* 0x00000036330a723e */ /* 0x000fe400000010ff */
[----:B------:R-:W-:Y:S01]  /*f030*/  F2FP.BF16.F32.PACK_AB R8, R57, R58 ;  /* 0x0000003a3908723e */ /* 0x000fe200000010ff */
[----:B------:R1:W-:Y:S01]  /*f040*/  STS.128 [R61+0x15400], R4 ;  /* 0x015400043d007388 */ /* 0x0003e20000000c00 */
[----:B------:R-:W-:Y:S02]  /*f050*/  F2FP.BF16.F32.PACK_AB R9, R43, R52 ;  /* 0x000000342b09723e */ /* 0x000fe400000010ff */
[----:B------:R-:W-:-:S05]  /*f060*/  F2FP.BF16.F32.PACK_AB R11, R11, R46 ;  /* 0x0000002e0b0b723e */ /* 0x000fca00000010ff */
[----:B------:R1:W-:Y:S02]  /*f070*/  STS.128 [R62+0x15400], R8 ;  /* 0x015400083e007388 */ /* 0x0003e40000000c00 */
.L_x_781:
[----:B------:R-:W-:Y:S05]  /*f080*/  BSYNC B2 ;  /* 0x0000000000027941 */ /* 0x000fea0003800000 */
.L_x_780:
[----:B------:R-:W-:Y:S04]  /*f090*/  BSSY B2, `(.L_x_782) ;  /* 0x0000059000027945 */ /* 0x000fe80003800000 */
[----:B------:R-:W-:Y:S05]  /*f0a0*/  @P1 BRA `(.L_x_783) ;  /* 0x00000004005c1947 */ /* 0x000fea0003800000 */
[----:B------:R-:W2:Y:S01]  /*f0b0*/  LDL R60, [R1+0x7c] ;  /* 0x00007c00013c7983 */ /* 0x000ea20000100800 */
[----:B-1----:R-:W-:Y:S01]  /*f0c0*/  LEA.HI R4, R41, R232, RZ, 0x1d ;  /* 0x000000e829047211 */ /* 0x002fe200078fe8ff */
[C---:B------:R-:W-:Y:S01]  /*f0d0*/  IMAD.U32 R55, R28.reuse, 0x10000, RZ ;  /* 0x000100001c377824 */ /* 0x040fe200078e00ff */
[----:B------:R-:W-:Y:S01]  /*f0e0*/  LOP3.LUT R57, R28, 0xffff0000, RZ, 0xc0, !PT ;  /* 0xffff00001c397812 */ /* 0x000fe200078ec0ff */
[----:B------:R-:W-:Y:S01]  /*f0f0*/  IMAD.U32 R53, R24, 0x10000, RZ ;  /* 0x0001000018357824 */ /* 0x000fe200078e00ff */
[----:B0-----:R-:W-:Y:S01]  /*f100*/  SHF.R.S32.HI R5, RZ, 0x1f, R4 ;  /* 0x0000001fff057819 */ /* 0x001fe20000011404 */
[----:B------:R-:W-:-:S03]  /*f110*/  IMAD.SHL.U32 R6, R4, 0x8, RZ ;  /* 0x0000000804067824 */ /* 0x000fc600078e00ff */
[----:B------:R-:W-:Y:S02]  /*f120*/  LEA.HI R4, R5, R4, RZ, 0x3 ;  /* 0x0000000405047211 */ /* 0x000fe400078f18ff */
[----:B------:R-:W-:-:S03]  /*f130*/  LOP3.LUT R5, R211, 0x38, R6, 0xf8, !PT ;  /* 0x00000038d3057812 */ /* 0x000fc600078ef806 */
[----:B------:R-:W-:Y:S01]  /*f140*/  IMAD.SHL.U32 R4, R4, 0x400, RZ ;  /* 0x0000040004047824 */ /* 0x000fe200078e00ff */
[----:B------:R-:W-:-:S04]  /*f150*/  LOP3.LUT R5, R5, R212, RZ, 0x3c, !PT ;  /* 0x000000d405057212 */ /* 0x000fc800078e3cff */
[----:B------:R-:W-:-:S04]  /*f160*/  LOP3.LUT R4, R4, 0x7fffe000, RZ, 0xc0, !PT ;  /* 0x7fffe00004047812 */ /* 0x000fc800078ec0ff */
[----:B------:R-:W-:-:S05]  /*f170*/  IADD3 R9, R5, R4, R213 ;  /* 0x0000000405097210 */ /* 0x000fca0007ffe0d5 */
[----:B------:R-:W-:-:S05]  /*f180*/  IMAD R43, R9, 0x2, R2 ;  /* 0x00000002092b7824 */ /* 0x000fca00078e0202 */
[----:B------:R-:W0:Y:S02]  /*f190*/  LDS.128 R8, [R43+0x15400] ;  /* 0x015400002b087984 */ /* 0x000e240000000c00 */
[C---:B0-----:R-:W-:Y:S01]  /*f1a0*/  IMAD.U32 R48, R8.reuse, 0x10000, RZ ;  /* 0x0001000008307824 */ /* 0x041fe200078e00ff */
[----:B------:R-:W-:Y:S01]  /*f1b0*/  LOP3.LUT R8, R8, 0xffff0000, RZ, 0xc0, !PT ;  /* 0xffff000008087812 */ /* 0x000fe200078ec0ff */
[C---:B------:R-:W-:Y:S01]  /*f1c0*/  IMAD.U32 R49, R9.reuse, 0x10000, RZ ;  /* 0x0001000009317824 */ /* 0x040fe200078e00ff */
[----:B------:R-:W-:Y:S01]  /*f1d0*/  LOP3.LUT R9, R9, 0xffff0000, RZ, 0xc0, !PT ;  /* 0xffff000009097812 */ /* 0x000fe200078ec0ff */
[C---:B------:R-:W-:Y:S01]  /*f1e0*/  FMUL.FTZ R59, R48.reuse, R55 ;  /* 0x00000037303b7220 */ /* 0x040fe20000410000 */
[----:B------:R-:W-:Y:S01]  /*f1f0*/  FMUL.FTZ R61, R48, R53 ;  /* 0x00000035303d7220 */ /* 0x000fe20000410000 */
[----:B------:R-:W-:Y:S01]  /*f200*/  FMUL.FTZ R63, R8, R57 ;  /* 0x00000039083f7220 */ /* 0x000fe20000410000 */
[----:B------:R-:W-:Y:S02]  /*f210*/  IMAD.U32 R48, R29, 0x10000, RZ ;  /* 0x000100001d307824 */ /* 0x000fe400078e00ff */
[C---:B------:R-:W-:Y:S01]  /*f220*/  IMAD.U32 R50, R10.reuse, 0x10000, RZ ;  /* 0x000100000a327824 */ /* 0x040fe200078e00ff */
[----:B------:R-:W-:Y:S01]  /*f230*/  LOP3.LUT R10, R10, 0xffff0000, RZ, 0xc0, !PT ;  /* 0xffff00000a0a7812 */ /* 0x000fe200078ec0ff */
[C---:B------:R-:W-:Y:S01]  /*f240*/  IMAD.U32 R51, R11.reuse, 0x10000, RZ ;  /* 0x000100000b337824 */ /* 0x040fe200078e00ff */
[----:B------:R-:W-:Y:S01]  /*f250*/  LOP3.LUT R11, R11, 0xffff0000, RZ, 0xc0, !PT ;  /* 0xffff00000b0b7812 */ /* 0x000fe200078ec0ff */
[----:B--2---:R-:W0:Y:S02]  /*f260*/  LDS.128 R4, [R60] ;  /* 0x000000003c047984 */ /* 0x004e240000000c00 */
[C---:B0-----:R-:W-:Y:S01]  /*f270*/  IMAD.U32 R44, R4.reuse, 0x10000, RZ ;  /* 0x00010000042c7824 */ /* 0x041fe200078e00ff */
[----:B------:R-:W-:Y:S01]  /*f280*/  LOP3.LUT R4, R4, 0xffff0000, RZ, 0xc0, !PT ;  /* 0xffff000004047812 */ /* 0x000fe200078ec0ff */
[C---:B------:R-:W-:Y:S01]  /*f290*/  IMAD.U32 R45, R5.reuse, 0x10000, RZ ;  /* 0x00010000052d7824 */ /* 0x040fe200078e00ff */
[----:B------:R-:W-:Y:S01]  /*f2a0*/  LOP3.LUT R5, R5, 0xffff0000, RZ, 0xc0, !PT ;  /* 0xffff000005057812 */ /* 0x000fe200078ec0ff */
[----:B------:R-:W-:Y:S01]  /*f2b0*/  FFMA.FTZ R59, R44, R53, -R59 ;  /* 0x000000352c3b7223 */ /* 0x000fe2000001083b */
[----:B------:R-:W-:Y:S01]  /*f2c0*/  LOP3.LUT R53, R24, 0xffff0000, RZ, 0xc0, !PT ;  /* 0xffff000018357812 */ /* 0x000fe200078ec0ff */
[----:B------:R-:W-:Y:S01]  /*f2d0*/  FFMA.FTZ R61, R44, R55, R61 ;  /* 0x000000372c3d7223 */ /* 0x000fe2000001003d */
[----:B------:R-:W-:-:S02]  /*f2e0*/  IMAD.U32 R44, R25, 0x10000, RZ ;  /* 0x00010000192c7824 */ /* 0x000fc400078e00ff */
[----:B------:R-:W-:Y:S02]  /*f2f0*/  IMAD.U32 R46, R6, 0x10000, RZ ;  /* 0x00010000062e7824 */ /* 0x000fe400078e00ff */
[-C--:B------:R-:W-:Y:S01]  /*f300*/  FMUL.FTZ R55, R8, R53.reuse ;  /* 0x0000003508377220 */ /* 0x080fe20000410000 */
[----:B------:R-:W-:Y:S01]  /*f310*/  FFMA.FTZ R52, R4, R53, -R63 ;  /* 0x0000003504347223 */ /* 0x000fe2000001083f */
[C---:B------:R-:W-:Y:S01]  /*f320*/  FMUL.FTZ R8, R49.reuse, R48 ;  /* 0x0000003031087220 */ /* 0x040fe20000410000 */
[----:B------:R-:W-:Y:S02]  /*f330*/  IMAD.U32 R53, R30, 0x10000, RZ ;  /* 0x000100001e357824 */ /* 0x000fe400078e00ff */
[-C--:B------:R-:W-:Y:S01]  /*f340*/  FMUL.FTZ R63, R49, R44.reuse ;  /* 0x0000002c313f7220 */ /* 0x080fe20000410000 */
[----:B------:R-:W-:Y:S01]  /*f350*/  FFMA.FTZ R54, R4, R57, R55 ;  /* 0x0000003904367223 */ /* 0x000fe20000010037 */
[----:B------:R-:W-:Y:S01]  /*f360*/  FFMA.FTZ R56, R45, R44, -R8 ;  /* 0x0000002c2d387223 */ /* 0x000fe20000010808 */
[----:B------:R-:W-:-:S02]  /*f370*/  IMAD.U32 R49, R26, 0x10000, RZ ;  /* 0x000100001a317824 */ /* 0x000fc400078e00ff */
[----:B------:R-:W-:Y:S01]  /*f380*/  FFMA.FTZ R63, R45, R48, R63 ;  /* 0x000000302d3f7223 */ /* 0x000fe2000001003f */
[----:B------:R-:W-:Y:S01]  /*f390*/  FMUL.FTZ R57, R50, R53 ;  /* 0x0000003532397220 */ /* 0x000fe20000410000 */
[----:B------:R-:W-:Y:S01]  /*f3a0*/  LOP3.LUT R55, R30, 0xffff0000, RZ, 0xc0, !PT ;  /* 0xffff00001e377812 */ /* 0x000fe200078ec0ff */
[----:B------:R-:W-:Y:S01]  /*f3b0*/  IMAD.U32 R44, R31, 0x10000, RZ ;  /* 0x000100001f2c7824 */ /* 0x000fe200078e00ff */
[----:B------:R-:W-:Y:S01]  /*f3c0*/  LOP3.LUT R45, R26, 0xffff0000, RZ, 0xc0, !PT ;  /* 0xffff00001a2d7812 */ /* 0x000fe200078ec0ff */
[-C--:B------:R-:W-:Y:S01]  /*f3d0*/  FMUL.FTZ R65, R50, R49.reuse ;  /* 0x0000003132417220 */ /* 0x080fe20000410000 */
[----:B------:R-:W-:Y:S01]  /*f3e0*/  LOP3.LUT R6, R6, 0xffff0000, RZ, 0xc0, !PT ;  /* 0xffff000006067812 */ /* 0x000fe200078ec0ff */
[----:B------:R-:W-:Y:S01]  /*f3f0*/  FFMA.FTZ R57, R46, R49, -R57 ;  /* 0x000000312e397223 */ /* 0x000fe20000010839 */
[C---:B------:R-:W-:Y:S01]  /*f400*/  FMUL.FTZ R49, R10.reuse, R55 ;  /* 0x000000370a317220 */ /* 0x040fe20000410000 */
[----:B------:R-:W-:Y:S02]  /*f410*/  IMAD.U32 R47, R7, 0x10000, RZ ;  /* 0x00010000072f7824 */ /* 0x000fe400078e00ff */
[----:B------:R-:W-:Y:S01]  /*f420*/  FMUL.FTZ R10, R10, R45 ;  /* 0x0000002d0a0a7220 */ /* 0x000fe20000410000 */
[----:B------:R-:W-:-:S02]  /*f430*/  IMAD.U32 R4, R27, 0x10000, RZ ;  /* 0x000100001b047824 */ /* 0x000fc400078e00ff */
[----:B------:R-:W-:Y:S01]  /*f440*/  FMUL.FTZ R8, R51, R44 ;  /* 0x0000002c33087220 */ /* 0x000fe20000410000 */
[----:B------:R-:W-:Y:S01]  /*f450*/  FFMA.FTZ R65, R46, R53, R65 ;  /* 0x000000352e417223 */ /* 0x000fe20000010041 */
[C---:B------:R-:W-:Y:S01]  /*f460*/  FFMA.FTZ R46, R6.reuse, R45, -R49 ;  /* 0x0000002d062e7223 */ /* 0x040fe20000010831 */
[----:B------:R-:W-:Y:S01]  /*f470*/  FFMA.FTZ R48, R6, R55, R10 ;  /* 0x0000003706307223 */ /* 0x000fe2000001000a */
[-C--:B------:R-:W-:Y:S01]  /*f480*/  FFMA.FTZ R49, R47, R4.reuse, -R8 ;  /* 0x000000042f317223 */ /* 0x080fe20000010808 */
[----:B------:R-:W-:Y:S01]  /*f490*/  FMUL.FTZ R50, R51, R4 ;  /* 0x0000000433327220 */ /* 0x000fe20000410000 */
[----:B------:R-:W-:Y:S02]  /*f4a0*/  LOP3.LUT R8, R29, 0xffff0000, RZ, 0xc0, !PT ;  /* 0xffff00001d087812 */ /* 0x000fe400078ec0ff */
[----:B------:R-:W-:Y:S01]  /*f4b0*/  LOP3.LUT R10, R31, 0xffff0000, RZ, 0xc0, !PT ;  /* 0xffff00001f0a7812 */ /* 0x000fe200078ec0ff */
[----:B------:R-:W-:Y:S01]  /*f4c0*/  FFMA.FTZ R50, R47, R44, R50 ;  /* 0x0000002c2f327223 */ /* 0x000fe20000010032 */
[----:B------:R-:W-:Y:S01]  /*f4d0*/  LOP3.LUT R4, R25, 0xffff0000, RZ, 0xc0, !PT ;  /* 0xffff000019047812 */ /* 0x000fe200078ec0ff */
[----:B------:R-:W-:Y:S01]  /*f4e0*/  FMUL.FTZ R44, R9, R8 ;  /* 0x00000008092c7220 */ /* 0x000fe20000410000 */
[----:B------:R-:W-:Y:S01]  /*f4f0*/  LOP3.LUT R6, R27, 0xffff0000, RZ, 0xc0, !PT ;  /* 0xffff00001b067812 */ /* 0x000fe200078ec0ff */
[----:B------:R-:W-:Y:S01]  /*f500*/  FMUL.FTZ R58, R11, R10 ;  /* 0x0000000a0b3a7220 */ /* 0x000fe20000410000 */
[----:B------:R-:W-:Y:S01]  /*f510*/  LOP3.LUT R7, R7, 0xffff0000, RZ, 0xc0, !PT ;  /* 0xffff000007077812 */ /* 0x000fe200078ec0ff */
[-C--:B------:R-:W-:Y:S01]  /*f520*/  FMUL.FTZ R45, R9, R4.reuse ;  /* 0x00000004092d7220 */ /* 0x080fe20000410000 */
[----:B------:R-:W-:Y:S01]  /*f530*/  FFMA.FTZ R9, R5, R4, -R44 ;  /* 0x0000000405097223 */ /* 0x000fe2000001082c */
[-C--:B------:R-:W-:Y:S01]  /*f540*/  FMUL.FTZ R11, R11, R6.reuse ;  /* 0x000000060b0b7220 */ /* 0x080fe20000410000 */
[----:B------:R-:W-:Y:S01]  /*f550*/  F2FP.BF16.F32.PACK_AB R4, R52, R59 ;  /* 0x0000003b3404723e */ /* 0x000fe200000010ff */
[----:B------:R-:W-:Y:S01]  /*f560*/  FFMA.FTZ R58, R7, R6, -R58 ;  /* 0x00000006073a7223 */ /* 0x000fe2000001083a */
[----:B------:R-:W-:Y:S01]  /*f570*/  FFMA.FTZ R44, R5, R8, R45 ;  /* 0x00000008052c7223 */ /* 0x000fe2000001002d */
[----:B------:R-:W-:Y:S01]  /*f580*/  FFMA.FTZ R11, R7, R10, R11 ;  /* 0x0000000a070b7223 */ /* 0x000fe2000001000b */
[----:B------:R-:W-:-:S02]  /*f590*/  F2FP.BF16.F32.PACK_AB R6, R46, R57 ;  /* 0x000000392e06723e */ /* 0x000fc400000010ff */
[----:B------:R-:W-:Y:S02]  /*f5a0*/  F2FP.BF16.F32.PACK_AB R5, R9, R56 ;  /* 0x000000380905723e */ /* 0x000fe400000010ff */
[----:B------:R-:W-:Y:S02]  /*f5b0*/  F2FP.BF16.F32.PACK_AB R7, R58, R49 ;  /* 0x000000313a07723e */ /* 0x000fe400000010ff */
[----:B------:R-:W-:Y:S02]  /*f5c0*/  F2FP.BF16.F32.PACK_AB R10, R48, R65 ;  /* 0x00000041300a723e */ /* 0x000fe400000010ff */
[----:B------:R-:W-:Y:S01]  /*f5d0*/  F2FP.BF16.F32.PACK_AB R8, R54, R61 ;  /* 0x0000003d3608723e */ /* 0x000fe200000010ff */
[----:B------:R2:W-:Y:S01]  /*f5e0*/  STS.128 [R60], R4 ;  /* 0x000000043c007388 */ /* 0x0005e20000000c00 */
[----:B------:R-:W-:Y:S02]  /*f5f0*/  F2FP.BF16.F32.PACK_AB R9, R44, R63 ;  /* 0x0000003f2c09723e */ /* 0x000fe400000010ff */
[----:B------:R-:W-:-:S05]  /*f600*/  F2FP.BF16.F32.PACK_AB R11, R11, R50 ;  /* 0x000000320b0b723e */ /* 0x000fca00000010ff */
[----:B------:R2:W-:Y:S02]  /*f610*/  STS.128 [R43+0x15400], R8 ;  /* 0x015400082b007388 */ /* 0x0005e40000000c00 */
.L_x_783:
[----:B------:R-:W-:Y:S05]  /*f620*/  BSYNC B2 ;  /* 0x0000000000027941 */ /* 0x000fea0003800000 */
.L_x_782:
[----:B------:R-:W-:Y:S05]  /*f630*/  @P2 BRA `(.L_x_779) ;  /* 0x00000004005c2947 */ /* 0x000fea0003800000 */
[----:B-1----:R-:W3:Y:S01]  /*f640*/  LDL R61, [R1+0x74] ;  /* 0x00007400013d7983 */ /* 0x002ee20000100800 */
[----:B------:R-:W-:Y:S01]  /*f650*/  LEA.HI R41, R41, R233, RZ, 0x1d ;  /* 0x000000e929297211 */ /* 0x000fe200078fe8ff */
[C---:B------:R-:W-:Y:S01]  /*f660*/  IMAD.U32 R54, R14.reuse, 0x10000, RZ ;  /* 0x000100000e367824 */ /* 0x040fe200078e00ff */
[----:B------:R-:W-:Y:S01]  /*f670*/  LOP3.LUT R51, R14, 0xffff0000, RZ, 0xc0, !PT ;  /* 0xffff00000e337812 */ /* 0x000fe200078ec0ff */
[----:B------:R-:W-:Y:S01]  /*f680*/  IMAD.U32 R52, R0, 0x10000, RZ ;  /* 0x0001000000347824 */ /* 0x000fe200078e00ff */
[----:B--2---:R-:W-:Y:S01]  /*f690*/  SHF.R.S32.HI R6, RZ, 0x1f, R41 ;  /* 0x0000001fff067819 */ /* 0x004fe20000011429 */
[----:B------:R-:W-:Y:S02]  /*f6a0*/  IMAD.SHL.U32 R4, R41, 0x8, RZ ;  /* 0x0000000829047824 */ /* 0x000fe400078e00ff */
[----:B------:R-:W-:Y:S01]  /*f6b0*/  IMAD.U32 R53, R15, 0x10000, RZ ;  /* 0x000100000f357824 */ /* 0x000fe200078e00ff */
[----:B------:R-:W-:Y:S02]  /*f6c0*/  LEA.HI R6, R6, R41, RZ, 0x3 ;  /* 0x0000002906067211 */ /* 0x000fe400078f18ff */
[----:B0-----:R-:W-:-:S03]  /*f6d0*/  LOP3.LUT R5, R211, 0x38, R4, 0xf8, !PT ;  /* 0x00000038d3057812 */ /* 0x001fc600078ef804 */
        /* <DEDUP_REMOVED lines=12> */
[----:B------:R-:W-:Y:S01]  /*f7a0*/  LOP3.LUT R47, R0, 0xffff0000, RZ, 0xc0, !PT ;  /* 0xffff0000002f7812 */ /* 0x000fe200078ec0ff */
[----:B------:R-:W-:Y:S01]  /*f7b0*/  FMUL.FTZ R55, R8, R51 ;  /* 0x0000003308377220 */ /* 0x000fe20000410000 */
[C---:B------:R-:W-:Y:S01]  /*f7c0*/  IMAD.U32 R49, R10.reuse, 0x10000, RZ ;  /* 0x000100000a317824 */ /* 0x040fe200078e00ff */
[----:B------:R-:W-:Y:S01]  /*f7d0*/  LOP3.LUT R10, R10, 0xffff0000, RZ, 0xc0, !PT ;  /* 0xffff00000a0a7812 */ /* 0x000fe200078ec0ff */
[----:B------:R-:W-:-:S02]  /*f7e0*/  IMAD.U32 R50, R11, 0x10000, RZ ;  /* 0x000100000b327824 */ /* 0x000fc400078e00ff */
[----:B------:R-:W-:Y:S01]  /*f7f0*/  FMUL.FTZ R57, R8, R47 ;  /* 0x0000002f08397220 */ /* 0x000fe20000410000 */
[----:B------:R-:W-:Y:S01]  /*f800*/  IMAD.U32 R8, R20, 0x10000, RZ ;  /* 0x0001000014087824 */ /* 0x000fe200078e00ff */
[----:B------:R-:W-:Y:S01]  /*f810*/  LOP3.LUT R11, R11, 0xffff0000, RZ, 0xc0, !PT ;  /* 0xffff00000b0b7812 */ /* 0x000fe200078ec0ff */
[----:B---3--:R-:W0:Y:S02]  /*f820*/  LDS.128 R4, [R61] ;  /* 0x000000003d047984 */ /* 0x008e240000000c00 */
[C---:B0-----:R-:W-:Y:S01]  /*f830*/  IMAD.U32 R43, R4.reuse, 0x10000, RZ ;  /* 0x00010000042b7824 */ /* 0x041fe200078e00ff */
[----:B------:R-:W-:Y:S01]  /*f840*/  LOP3.LUT R4, R4, 0xffff0000, RZ, 0xc0, !PT ;  /* 0xffff000004047812 */ /* 0x000fe200078ec0ff */
[C---:B------:R-:W-:Y:S01]  /*f850*/  IMAD.U32 R44, R5.reuse, 0x10000, RZ ;  /* 0x00010000052c7824 */ /* 0x040fe200078e00ff */
[----:B------:R-:W-:Y:S01]  /*f860*/  LOP3.LUT R5, R5, 0xffff0000, RZ, 0xc0, !PT ;  /* 0xffff000005057812 */ /* 0x000fe200078ec0ff */
[C---:B------:R-:W-:Y:S01]  /*f870*/  FFMA.FTZ R56, R43.reuse, R52, -R56 ;  /* 0x000000342b387223 */ /* 0x040fe20000010838 */
[----:B------:R-:W-:Y:S01]  /*f880*/  FFMA.FTZ R58, R43, R54, R58 ;  /* 0x000000362b3a7223 */ /* 0x000fe2000001003a */
[----:B------:R-:W-:-:S02]  /*f890*/  IMAD.U32 R43, R3, 0x10000, RZ ;  /* 0x00010000032b7824 */ /* 0x000fc400078e00ff */
[----:B------:R-:W-:Y:S01]  /*f8a0*/  FFMA.FTZ R55, R4, R47, -R55 ;  /* 0x0000002f04377223 */ /* 0x000fe20000010837 */
[----:B------:R-:W-:Y:S01]  /*f8b0*/  FMUL.FTZ R47, R48, R53 ;  /* 0x00000035302f7220 */ /* 0x000fe20000410000 */
[----:B------:R-:W-:Y:S01]  /*f8c0*/  FFMA.FTZ R57, R4, R51, R57 ;  /* 0x0000003304397223 */ /* 0x000fe20000010039 */
[-C--:B------:R-:W-:Y:S01]  /*f8d0*/  FMUL.FTZ R52, R48, R43.reuse ;  /* 0x0000002b30347220 */ /* 0x080fe20000410000 */
[----:B------:R-:W-:Y:S01]  /*f8e0*/  LOP3.LUT R51, R20, 0xffff0000, RZ, 0xc0, !PT ;  /* 0xffff000014337812 */ /* 0x000fe200078ec0ff */
[----:B------:R-:W-:Y:S01]  /*f8f0*/  FFMA.FTZ R48, R44, R43, -R47 ;  /* 0x0000002b2c307223 */ /* 0x000fe2000001082f */
[C---:B------:R-:W-:Y:S01]  /*f900*/  LOP3.LUT R43, R12.reuse, 0xffff0000, RZ, 0xc0, !PT ;  /* 0xffff00000c2b7812 */ /* 0x040fe200078ec0ff */
[----:B------:R-:W-:Y:S02]  /*f910*/  IMAD.U32 R4, R12, 0x10000, RZ ;  /* 0x000100000c047824 */ /* 0x000fe400078e00ff */
[----:B------:R-:W-:Y:S01]  /*f920*/  FFMA.FTZ R52, R44, R53, R52 ;  /* 0x000000352c347223 */ /* 0x000fe20000010034 */
[C---:B------:R-:W-:Y:S01]  /*f930*/  IMAD.U32 R45, R6.reuse, 0x10000, RZ ;  /* 0x00010000062d7824 */ /* 0x040fe200078e00ff */
[----:B------:R-:W-:Y:S01]  /*f940*/  LOP3.LUT R6, R6, 0xffff0000, RZ, 0xc0, !PT ;  /* 0xffff000006067812 */ /* 0x000fe200078ec0ff */
[C---:B------:R-:W-:Y:S01]  /*f950*/  FMUL.FTZ R59, R10.reuse, R51 ;  /* 0x000000330a3b7220 */ /* 0x040fe20000410000 */
[C---:B------:R-:W-:Y:S01]  /*f960*/  FMUL.FTZ R44, R49.reuse, R8 ;  /* 0x00000008312c7220 */ /* 0x040fe20000410000 */
[----:B------:R-:W-:Y:S01]  /*f970*/  FMUL.FTZ R54, R49, R4 ;  /* 0x0000000431367220 */ /* 0x000fe20000410000 */
[----:B------:R-:W-:Y:S01]  /*f980*/  FMUL.FTZ R10, R10, R43 ;  /* 0x0000002b0a0a7220 */ /* 0x000fe20000410000 */
[----:B------:R-:W-:-:S02]  /*f990*/  IMAD.U32 R49, R21, 0x10000, RZ ;  /* 0x0001000015317824 */ /* 0x000fc400078e00ff */
[----:B------:R-:W-:Y:S01]  /*f9a0*/  FFMA.FTZ R53, R45, R4, -R44 ;  /* 0x000000042d357223 */ /* 0x000fe2000001082c */
[----:B------:R-:W-:Y:S02]  /*f9b0*/  IMAD.U32 R47, R13, 0x10000, RZ ;  /* 0x000100000d2f7824 */ /* 0x000fe400078e00ff */
[----:B------:R-:W-:Y:S01]  /*f9c0*/  FFMA.FTZ R54, R45, R8, R54 ;  /* 0x000000082d367223 */ /* 0x000fe20000010036 */
[----:B------:R-:W-:Y:S01]  /*f9d0*/  FFMA.FTZ R51, R6, R51, R10 ;  /* 0x0000003306337223 */ /* 0x000fe2000001000a */
[----:B------:R-:W-:Y:S02]  /*f9e0*/  IMAD.U32 R46, R7, 0x10000, RZ ;  /* 0x00010000072e7824 */ /* 0x000fe400078e00ff */
        /* <DEDUP_REMOVED lines=10> */
[----:B------:R-:W-:Y:S01]  /*fa90*/  LOP3.LUT R7, R7, 0xffff0000, RZ, 0xc0, !PT ;  /* 0xffff000007077812 */ /* 0x000fe200078ec0ff */
[----:B------:R-:W-:Y:S01]  /*faa0*/  FMUL.FTZ R50, R11, R10 ;  /* 0x0000000a0b327220 */ /* 0x000fe20000410000 */
        /* <DEDUP_REMOVED lines=9> */
[----:B------:R-:W-:Y:S02]  /*fb40*/  F2FP.BF16.F32.PACK_AB R7, R50, R45 ;  /* 0x0000002d3207723e */ /* 0x000fe400000010ff */
[----:B------:R-:W-:Y:S02]  /*fb50*/  F2FP.BF16.F32.PACK_AB R10, R51, R54 ;  /* 0x00000036330a723e */ /* 0x000fe400000010ff */
[----:B------:R-:W-:Y:S01]  /*fb60*/  F2FP.BF16.F32.PACK_AB R8, R57, R58 ;  /* 0x0000003a3908723e */ /* 0x000fe200000010ff */
[----:B------:R3:W-:Y:S01]  /*fb70*/  STS.128 [R61], R4 ;  /* 0x000000043d007388 */ /* 0x0007e20000000c00 */
[----:B------:R-:W-:-:S02]  /*fb80*/  F2FP.BF16.F32.PACK_AB R9, R43, R52 ;  /* 0x000000342b09723e */ /* 0x000fc400000010ff */
[----:B------:R-:W-:-:S05]  /*fb90*/  F2FP.BF16.F32.PACK_AB R11, R11, R46 ;  /* 0x0000002e0b0b723e */ /* 0x000fca00000010ff */
[----:B------:R3:W-:Y:S02]  /*fba0*/  STS.128 [R41+0x15400], R8 ;  /* 0x0154000829007388 */ /* 0x0007e40000000c00 */
.L_x_779:
[----:B------:R-:W-:Y:S05]  /*fbb0*/  BSYNC B1 ;  /* 0x0000000000017941 */ /* 0x000fea0003800000 */
.L_x_778:
[----:B------:R-:W-:-:S13]  /*fbc0*/  ISETP.GE.AND P0, PT, R227, R42, PT ;  /* 0x0000002ae300720c */ /* 0x000fda0003f06270 */
[----:B------:R-:W-:Y:S05]  /*fbd0*/  @P0 BRA `(.L_x_762) ;  /* 0x00000010004c0947 */ /* 0x000fea0003800000 */
[----:B---3--:R-:W3:Y:S01]  /*fbe0*/  LDC R41, c[0x0][0x3f4] ;  /* 0x0000fd00ff297b82 */ /* 0x008ee20000000800 */
[C---:B-12---:R-:W-:Y:S01]  /*fbf0*/  VIADD R4, R18.reuse, 0x20 ;  /* 0x0000002012047836 */ /* 0x046fe20000000000 */
[----:B------:R-:W-:Y:S01]  /*fc00*/  BSSY B1, `(.L_x_784) ;  /* 0x000005e000017945 */ /* 0x000fe20003800000 */
[C---:B------:R-:W-:Y:S01]  /*fc10*/  VIADD R6, R18.reuse, 0x40 ;  /* 0x0000004012067836 */ /* 0x040fe20000000000 */
[----:B------:R-:W-:Y:S02]  /*fc20*/  SHF.R.U32.HI R59, RZ, 0x3, R205 ;  /* 0x00000003ff3b7819 */ /* 0x000fe400000116cd */
[-C--:B---3--:R-:W-:Y:S02]  /*fc30*/  ISETP.GE.AND P0, PT, R18, R41.reuse, PT ;  /* 0x000000291200720c */ /* 0x088fe40003f06270 */
[-C--:B------:R-:W-:Y:S02]  /*fc40*/  ISETP.GE.AND P1, PT, R4, R41.reuse, PT ;  /* 0x000000290400720c */ /* 0x080fe40003f26270 */
[----:B------:R-:W-:-:S09]  /*fc50*/  ISETP.GE.AND P2, PT, R6, R41, PT ;  /* 0x000000290600720c */ /* 0x000fd20003f46270 */
[----:B------:R-:W-:Y:S05]  /*fc60*/  @P0 BRA `(.L_x_785) ;  /* 0x00000004005c0947 */ /* 0x000fea0003800000 */
[----:B------:R-:W2:Y:S01]  /*fc70*/  LDL R61, [R1+0x78] ;  /* 0x00007800013d7983 */ /* 0x000ea20000100800 */
[----:B------:R-:W-:Y:S01]  /*fc80*/  LEA.HI R4, R41, R231, RZ, 0x1d ;  /* 0x000000e729047211 */ /* 0x000fe200078fe8ff */
[C---:B------:R-:W-:Y:S01]  /*fc90*/  IMAD.U32 R53, R37.reuse, 0x10000, RZ ;  /* 0x0001000025357824 */ /* 0x040fe200078e00ff */
[----:B------:R-:W-:Y:S01]  /*fca0*/  LOP3.LUT R58, R37, 0xffff0000, RZ, 0xc0, !PT ;  /* 0xffff0000253a7812 */ /* 0x000fe200078ec0ff */
[----:B------:R-:W-:Y:S01]  /*fcb0*/  IMAD.U32 R51, R32, 0x10000, RZ ;  /* 0x0001000020337824 */ /* 0x000fe200078e00ff */
[----:B0-----:R-:W-:Y:S01]  /*fcc0*/  SHF.R.S32.HI R5, RZ, 0x1f, R4 ;  /* 0x0000001fff057819 */ /* 0x001fe20000011404 */
[----:B------:R-:W-:Y:S01]  /*fcd0*/  IMAD.SHL.U32 R6, R4, 0x8, RZ ;  /* 0x0000000804067824 */ /* 0x000fe200078e00ff */
[----:B------:R-:W-:Y:S01]  /*fce0*/  LOP3.LUT R32, R32, 0xffff0000, RZ, 0xc0, !PT ;  /* 0xffff000020207812 */ /* 0x000fe200078ec0ff */
[----:B------:R-:W-:Y:S01]  /*fcf0*/  IMAD.U32 R60, R38, 0x10000, RZ ;  /* 0x00010000263c7824 */ /* 0x000fe200078e00ff */
[----:B------:R-:W-:Y:S01]  /*fd00*/  LEA.HI R5, R5, R4, RZ, 0x3 ;  /* 0x0000000405057211 */ /* 0x000fe200078f18ff */
[----:B------:R-:W-:Y:S01]  /*fd10*/  IMAD.U32 R56, R33, 0x10000, RZ ;  /* 0x0001000021387824 */ /* 0x000fe200078e00ff */
[----:B------:R-:W-:Y:S01]  /*fd20*/  LOP3.LUT R4, R205, 0x38, R6, 0xf8, !PT ;  /* 0x00000038cd047812 */ /* 0x000fe200078ef806 */
[----:B------:R-:W-:Y:S01]  /*fd30*/  IMAD.U32 R55, R39, 0x10000, RZ ;  /* 0x0001000027377824 */ /* 0x000fe200078e00ff */
[----:B------:R-:W-:Y:S01]  /*fd40*/  LOP3.LUT R57, R40, 0xffff0000, RZ, 0xc0, !PT ;  /* 0xffff000028397812 */ /* 0x000fe200078ec0ff */
[----:B------:R-:W-:Y:S01]  /*fd50*/  IMAD.SHL.U32 R5, R5, 0x400, RZ ;  /* 0x0000040005057824 */ /* 0x000fe200078e00ff */
[----:B------:R-:W-:-:S02]  /*fd60*/  LOP3.LUT R4, R4, R59, RZ, 0x3c, !PT ;  /* 0x0000003b04047212 */ /* 0x000fc400078e3cff */
[----:B------:R-:W-:Y:S02]  /*fd70*/  LOP3.LUT R33, R33, 0xffff0000, RZ, 0xc0, !PT ;  /* 0xffff000021217812 */ /* 0x000fe400078ec0ff */
[----:B------:R-:W-:-:S04]  /*fd80*/  LOP3.LUT R5, R5, 0x7fffe000, RZ, 0xc0, !PT ;  /* 0x7fffe00005057812 */ /* 0x000fc800078ec0ff */
[----:B------:R-:W-:-:S05]  /*fd90*/  IADD3 R9, R4, R5, R215 ;  /* 0x0000000504097210 */ /* 0x000fca0007ffe0d7 */
[----:B------:R-:W-:-:S05]  /*fda0*/  IMAD R42, R9, 0x2, R2 ;  /* 0x00000002092a7824 */ /* 0x000fca00078e0202 */
[----:B------:R-:W0:Y:S02]  /*fdb0*/  LDS.128 R8, [R42+0x15400] ;  /* 0x015400002a087984 */ /* 0x000e240000000c00 */
[C---:B0-----:R-:W-:Y:S01]  /*fdc0*/  SHF.L.U32 R47, R8.reuse, 0x10, RZ ;  /* 0x00000010082f7819 */ /* 0x041fe200000006ff */
[----:B------:R-:W-:Y:S01]  /*fdd0*/  IMAD.U32 R48, R9, 0x10000, RZ ;  /* 0x0001000009307824 */ /* 0x000fe200078e00ff */
[----:B------:R-:W-:Y:S01]  /*fde0*/  LOP3.LUT R8, R8, 0xffff0000, RZ, 0xc0, !PT ;  /* 0xffff000008087812 */ /* 0x000fe200078ec0ff */
[C---:B------:R-:W-:Y:S01]  /*fdf0*/  IMAD.U32 R49, R10.reuse, 0x10000, RZ ;  /* 0x000100000a317824 */ /* 0x040fe200078e00ff */
[----:B------:R-:W-:Y:S01]  /*fe00*/  LOP3.LUT R10, R10, 0xffff0000, RZ, 0xc0, !PT ;  /* 0xffff00000a0a7812 */ /* 0x000fe200078ec0ff */
[-C--:B------:R-:W-:Y:S01]  /*fe10*/  FMUL.FTZ R52, R53, R47.reuse ;  /* 0x0000002f35347220 */ /* 0x080fe20000410000 */
[----:B------:R-:W-:Y:S01]  /*fe20*/  FMUL.FTZ R54, R51, R47 ;  /* 0x0000002f33367220 */ /* 0x000fe20000410000 */
[----:B------:R-:W-:Y:S01]  /*fe30*/  FMUL.FTZ R47, R60, R48 ;  /* 0x000000303c2f7220 */ /* 0x000fe20000410000 */
[----:B------:R-:W-:Y:S01]  /*fe40*/  FMUL.FTZ R37, R58, R8 ;  /* 0x000000083a257220 */ /* 0x000fe20000410000 */
[----:B------:R-:W-:Y:S01]  /*fe50*/  IMAD.U32 R50, R11, 0x10000, RZ ;  /* 0x000100000b327824 */ /* 0x000fe200078e00ff */
[----:B------:R-:W-:-:S02]  /*fe60*/  LOP3.LUT R9, R9, 0xffff0000, RZ, 0xc0, !PT ;  /* 0xffff000009097812 */ /* 0x000fc400078ec0ff */
[----:B------:R-:W-:Y:S01]  /*fe70*/  LOP3.LUT R11, R11, 0xffff0000, RZ, 0xc0, !PT ;  /* 0xffff00000b0b7812 */ /* 0x000fe200078ec0ff */
[----:B--2---:R-:W0:Y:S02]  /*fe80*/  LDS.128 R4, [R61] ;  /* 0x000000003d047984 */ /* 0x004e240000000c00 */
[C---:B0-----:R-:W-:Y:S01]  /*fe90*/  IMAD.U32 R43, R4.reuse, 0x10000, RZ ;  /* 0x00010000042b7824 */ /* 0x041fe200078e00ff */
[----:B------:R-:W-:Y:S01]  /*fea0*/  LOP3.LUT R4, R4, 0xffff0000, RZ, 0xc0, !PT ;  /* 0xffff000004047812 */ /* 0x000fe200078ec0ff */
[C---:B------:R-:W-:Y:S01]  /*feb0*/  IMAD.U32 R44, R5.reuse, 0x10000, RZ ;  /* 0x00010000052c7824 */ /* 0x040fe200078e00ff */
[----:B------:R-:W-:Y:S01]  /*fec0*/  LOP3.LUT R5, R5, 0xffff0000, RZ, 0xc0, !PT ;  /* 0xffff000005057812 */ /* 0x000fe200078ec0ff */
[-C--:B------:R-:W-:Y:S01]  /*fed0*/  FFMA.FTZ R52, R51, R43.reuse, -R52 ;  /* 0x0000002b33347223 */ /* 0x080fe20000010834 */
[----:B------:R-:W-:Y:S01]  /*fee0*/  FMUL.FTZ R51, R56, R48 ;  /* 0x0000003038337220 */ /* 0x000fe20000410000 */
[----:B------:R-:W-:Y:S01]  /*fef0*/  FFMA.FTZ R54, R53, R43, R54 ;  /* 0x0000002b35367223 */ /* 0x000fe20000010036 */
[----:B------:R-:W-:Y:S01]  /*ff00*/  FMUL.FTZ R43, R32, R8 ;  /* 0x00000008202b7220 */ /* 0x000fe20000410000 */
[----:B------:R-:W-:-:S02]  /*ff10*/  IMAD.U32 R53, R34, 0x10000, RZ ;  /* 0x0001000022357824 */ /* 0x000fc400078e00ff */
[-C--:B------:R-:W-:Y:S01]  /*ff20*/  FFMA.FTZ R47, R56, R44.reuse, -R47 ;  /* 0x0000002c382f7223 */ /* 0x080fe2000001082f */
[----:B------:R-:W-:Y:S01]  /*ff30*/  FFMA.FTZ R51, R60, R44, R51 ;  /* 0x0000002c3c337223 */ /* 0x000fe20000010033 */
[----:B------:R-:W-:Y:S01]  /*ff40*/  LOP3.LUT R34, R34, 0xffff0000, RZ, 0xc0, !PT ;  /* 0xffff000022227812 */ /* 0x000fe200078ec0ff */
[-C--:B------:R-:W-:Y:S01]  /*ff50*/  FFMA.FTZ R37, R32, R4.reuse, -R37 ;  /* 0x0000000420257223 */ /* 0x080fe20000010825 */
[----:B------:R-:W-:Y:S01]  /*ff60*/  LOP3.LUT R44, R39, 0xffff0000, RZ, 0xc0, !PT ;  /* 0xffff0000272c7812 */ /* 0x000fe200078ec0ff */
[----:B------:R-:W-:Y:S01]  /*ff70*/  FFMA.FTZ R43, R58, R4, R43 ;  /* 0x000000043a2b7223 */ /* 0x000fe2000001002b */
[----:B------:R-:W-:Y:S02]  /*ff80*/  IMAD.U32 R45, R6, 0x10000, RZ ;  /* 0x00010000062d7824 */ /* 0x000fe400078e00ff */
[-C--:B------:R-:W-:Y:S01]  /*ff90*/  FMUL.FTZ R4, R55, R49.reuse ;  /* 0x0000003137047220 */ /* 0x080fe20000410000 */
[----:B------:R-:W-:Y:S01]  /*ffa0*/  FMUL.FTZ R32, R53, R49 ;  /* 0x0000003135207220 */ /* 0x000fe20000410000 */
[----:B------:R-:W-:-:S02]  /*ffb0*/  IMAD.U32 R48, R40, 0x10000, RZ ;  /* 0x0001000028307824 */ /* 0x000fc400078e00ff */
[-C--:B------:R-:W-:Y:S01]  /*ffc0*/  FMUL.FTZ R39, R44, R10.reuse ;  /* 0x0000000a2c277220 */ /* 0x080fe20000410000 */
[----:B------:R-:W-:Y:S01]  /*ffd0*/  FMUL.FTZ R49, R34, R10 ;  /* 0x0000000a22317220 */ /* 0x000fe20000410000 */
[-C--:B------:R-:W-:Y:S01]  /*ffe0*/  FFMA.FTZ R8, R53, R45.reuse, -R4 ;  /* 0x0000002d35087223 */ /* 0x080fe20000010804 */
[----:B------:R-:W-:Y:S01]  /*fff0*/  FFMA.FTZ R10, R55, R45, R32 ;  /* 0x0000002d370a7223 */ /* 0x000fe20000010020 */
[----:B------:R-:W-:Y:S01]  /*10000*/  LOP3.LUT R6, R6, 0xffff0000, RZ, 0xc0, !PT ;  /* 0xffff000006067812 */ /* 0x000fe200078ec0ff */
[----:B------:R-:W-:Y:S02]  /*10010*/  IMAD.U32 R46, R7, 0x10000, RZ ;  /* 0x00010000072e7824 */ /* 0x000fe400078e00ff */
[----:B------:R-:W-:Y:S01]  /*10020*/  FMUL.FTZ R45, R48, R50 ;  /* 0x00000032302d7220 */ /* 0x000fe20000410000 */
[C---:B------:R-:W-:Y:S01]  /*10030*/  IMAD.U32 R4, R35.reuse, 0x10000, RZ ;  /* 0x0001000023047824 */ /* 0x040fe200078e00ff */
[----:B------:R-:W-:Y:S01]  /*10040*/  LOP3.LUT R55, R38, 0xffff0000, RZ, 0xc0, !PT ;  /* 0xffff000026377812 */ /* 0x000fe200078ec0ff */
[----:B------:R-:W-:Y:S01]  /*10050*/  FFMA.FTZ R39, R34, R6, -R39 ;  /* 0x0000000622277223 */ /* 0x000fe20000010827 */
[----:B------:R-:W-:Y:S01]  /*10060*/  LOP3.LUT R35, R35, 0xffff0000, RZ, 0xc0, !PT ;  /* 0xffff000023237812 */ /* 0x000fe200078ec0ff */
[C---:B------:R-:W-:Y:S01]  /*10070*/  FMUL.FTZ R53, R4.reuse, R50 ;  /* 0x0000003204357220 */ /* 0x040fe20000410000 */
[----:B------:R-:W-:Y:S01]  /*10080*/  LOP3.LUT R7, R7, 0xffff0000, RZ, 0xc0, !PT ;  /* 0xffff000007077812 */ /* 0x000fe200078ec0ff */
[----:B------:R-:W-:Y:S01]  /*10090*/  FFMA.FTZ R45, R4, R46, -R45 ;  /* 0x0000002e042d7223 */ /* 0x000fe2000001082d */
[----:B------:R-:W-:Y:S01]  /*100a0*/  FFMA.FTZ R49, R44, R6, R49 ;  /* 0x000000062c317223 */ /* 0x000fe20000010031 */
[----:B------:R-:W-:Y:S01]  /*100b0*/  FMUL.FTZ R4, R55, R9 ;  /* 0x0000000937047220 */ /* 0x000fe20000410000 */
[----:B------:R-:W-:Y:S01]  /*100c0*/  FMUL.FTZ R38, R57, R11 ;  /* 0x0000000b39267220 */ /* 0x000fe20000410000 */
[----:B------:R-:W-:Y:S01]  /*100d0*/  FMUL.FTZ R6, R33, R9 ;  /* 0x0000000921067220 */ /* 0x000fe20000410000 */
[----:B------:R-:W-:Y:S01]  /*100e0*/  FMUL.FTZ R40, R35, R11 ;  /* 0x0000000b23287220 */ /* 0x000fe20000410000 */
[----:B------:R-:W-:Y:S01]  /*100f0*/  FFMA.FTZ R32, R33, R5, -R4 ;  /* 0x0000000521207223 */ /* 0x000fe20000010804 */
[----:B------:R-:W-:Y:S01]  /*10100*/  FFMA.FTZ R38, R35, R7, -R38 ;  /* 0x0000000723267223 */ /* 0x000fe20000010826 */
[----:B------:R-:W-:Y:S01]  /*10110*/  FFMA.FTZ R53, R48, R46, R53 ;  /* 0x0000002e30357223 */ /* 0x000fe20000010035 */
        /* <DEDUP_REMOVED lines=12> */
.L_x_785:
[----:B------:R-:W-:Y:S05]  /*101e0*/  BSYNC B1 ;  /* 0x0000000000017941 */ /* 0x000fea0003800000 */
.L_x_784:
        /* <DEDUP_REMOVED lines=12> */
[C---:B------:R-:W-:Y:S01]  /*102b0*/  IMAD.U32 R47, R26.reuse, 0x10000, RZ ;  /* 0x000100001a2f7824 */ /* 0x040fe200078e00ff */
[----:B------:R-:W-:Y:S01]  /*102c0*/  LOP3.LUT R4, R205, 0x38, R6, 0xf8, !PT ;  /* 0x00000038cd047812 */ /* 0x000fe200078ef806 */
[----:B------:R-:W-:Y:S01]  /*102d0*/  IMAD.U32 R48, R29, 0x10000, RZ ;  /* 0x000100001d307824 */ /* 0x000fe200078e00ff */
[----:B------:R-:W-:Y:S01]  /*102e0*/  LOP3.LUT R26, R26, 0xffff0000, RZ, 0xc0, !PT ;  /* 0xffff00001a1a7812 */ /* 0x000fe200078ec0ff */
[----:B------:R-:W-:Y:S01]  /*102f0*/  IMAD.SHL.U32 R5, R5, 0x400, RZ ;  /* 0x0000040005057824 */ /* 0x000fe200078e00ff */
[----:B------:R-:W-:Y:S01]  /*10300*/  LOP3.LUT R4, R4, R59, RZ, 0x3c, !PT ;  /* 0x0000003b04047212 */ /* 0x000fe200078e3cff */
[----:B------:R-:W-:Y:S01]  /*10310*/  IMAD.U32 R55, R31, 0x10000, RZ ;  /* 0x000100001f377824 */ /* 0x000fe200078e00ff */
[----:B------:R-:W-:Y:S01]  /*10320*/  LOP3.LUT R30, R30, 0xffff0000, RZ, 0xc0, !PT ;  /* 0xffff00001e1e7812 */ /* 0x000fe200078ec0ff */
[----:B------:R-:W-:Y:S01]  /*10330*/  IMAD.U32 R28, R25, 0x10000, RZ ;  /* 0x00010000191c7824 */ /* 0x000fe200078e00ff */
[----:B------:R-:W-:Y:S01]  /*10340*/  LOP3.LUT R5, R5, 0x7fffe000, RZ, 0xc0, !PT ;  /* 0x7fffe00005057812 */ /* 0x000fe200078ec0ff */
[----:B------:R-:W-:Y:S01]  /*10350*/  IMAD.U32 R51, R27, 0x10000, RZ ;  /* 0x000100001b337824 */ /* 0x000fe200078e00ff */
[----:B------:R-:W-:-:S02]  /*10360*/  LOP3.LUT R29, R29, 0xffff0000, RZ, 0xc0, !PT ;  /* 0xffff00001d1d7812 */ /* 0x000fc400078ec0ff */
[----:B------:R-:W-:Y:S02]  /*10370*/  IADD3 R9, R4, R5, R215 ;  /* 0x0000000504097210 */ /* 0x000fe40007ffe0d7 */
[----:B------:R-:W-:Y:S02]  /*10380*/  LOP3.LUT R31, R31, 0xffff0000, RZ, 0xc0, !PT ;  /* 0xffff00001f1f7812 */ /* 0x000fe400078ec0ff */
[----:B------:R-:W-:Y:S01]  /*10390*/  LOP3.LUT R25, R25, 0xffff0000, RZ, 0xc0, !PT ;  /* 0xffff000019197812 */ /* 0x000fe200078ec0ff */
[----:B------:R-:W-:Y:S01]  /*103a0*/  IMAD R32, R9, 0x2, R2 ;  /* 0x0000000209207824 */ /* 0x000fe200078e0202 */
[----:B------:R-:W-:-:S04]  /*103b0*/  LOP3.LUT R27, R27, 0xffff0000, RZ, 0xc0, !PT ;  /* 0xffff00001b1b7812 */ /* 0x000fc800078ec0ff */
[----:B------:R-:W0:Y:S02]  /*103c0*/  LDS.128 R8, [R32+0x15400] ;  /* 0x0154000020087984 */ /* 0x000e240000000c00 */
[C---:B0-----:R-:W-:Y:S01]  /*103d0*/  IMAD.U32 R38, R8.reuse, 0x10000, RZ ;  /* 0x0001000008267824 */ /* 0x041fe200078e00ff */
[----:B------:R-:W-:Y:S01]  /*103e0*/  LOP3.LUT R8, R8, 0xffff0000, RZ, 0xc0, !PT ;  /* 0xffff000008087812 */ /* 0x000fe200078ec0ff */
[C---:B------:R-:W-:Y:S01]  /*103f0*/  IMAD.U32 R40, R10.reuse, 0x10000, RZ ;  /* 0x000100000a287824 */ /* 0x040fe200078e00ff */
[----:B------:R-:W-:Y:S01]  /*10400*/  LOP3.LUT R10, R10, 0xffff0000, RZ, 0xc0, !PT ;  /* 0xffff00000a0a7812 */ /* 0x000fe200078ec0ff */
[-C--:B------:R-:W-:Y:S01]  /*10410*/  FMUL.FTZ R44, R45, R38.reuse ;  /* 0x000000262d2c7220 */ /* 0x080fe20000410000 */
[----:B------:R-:W-:Y:S01]  /*10420*/  FMUL.FTZ R38, R43, R38 ;  /* 0x000000262b267220 */ /* 0x000fe20000410000 */
[C---:B------:R-:W-:Y:S01]  /*10430*/  IMAD.U32 R39, R9.reuse, 0x10000, RZ ;  /* 0x0001000009277824 */ /* 0x040fe200078e00ff */
[----:B------:R-:W-:Y:S01]  /*10440*/  LOP3.LUT R9, R9, 0xffff0000, RZ, 0xc0, !PT ;  /* 0xffff000009097812 */ /* 0x000fe200078ec0ff */
[C---:B------:R-:W-:Y:S01]  /*10450*/  IMAD.U32 R42, R11.reuse, 0x10000, RZ ;  /* 0x000100000b2a7824 */ /* 0x040fe200078e00ff */
[----:B------:R-:W-:Y:S01]  /*10460*/  LOP3.LUT R11, R11, 0xffff0000, RZ, 0xc0, !PT ;  /* 0xffff00000b0b7812 */ /* 0x000fe200078ec0ff */
[----:B------:R-:W-:Y:S01]  /*10470*/  FMUL.FTZ R49, R26, R10 ;  /* 0x0000000a1a317220 */ /* 0x000fe20000410000 */
[----:B--2---:R-:W0:Y:S02]  /*10480*/  LDS.128 R4, [R50] ;  /* 0x0000000032047984 */ /* 0x004e240000000c00 */
[C---:B0-----:R-:W-:Y:S01]  /*10490*/  IMAD.U32 R33, R4.reuse, 0x10000, RZ ;  /* 0x0001000004217824 */ /* 0x041fe200078e00ff */
[----:B------:R-:W-:Y:S01]  /*104a0*/  LOP3.LUT R4, R4, 0xffff0000, RZ, 0xc0, !PT ;  /* 0xffff000004047812 */ /* 0x000fe200078ec0ff */
[C---:B------:R-:W-:Y:S01]  /*104b0*/  IMAD.U32 R35, R6.reuse, 0x10000, RZ ;  /* 0x0001000006237824 */ /* 0x040fe200078e00ff */
[----:B------:R-:W-:Y:S01]  /*104c0*/  LOP3.LUT R6, R6, 0xffff0000, RZ, 0xc0, !PT ;  /* 0xffff000006067812 */ /* 0x000fe200078ec0ff */
[-C--:B------:R-:W-:Y:S01]  /*104d0*/  FFMA.FTZ R44, R43, R33.reuse, -R44 ;  /* 0x000000212b2c7223 */ /* 0x080fe2000001082c */
[----:B------:R-:W-:Y:S01]  /*104e0*/  FFMA.FTZ R38, R45, R33, R38 ;  /* 0x000000212d267223 */ /* 0x000fe20000010026 */
[-C--:B------:R-:W-:Y:S01]  /*104f0*/  FMUL.FTZ R43, R46, R8.reuse ;  /* 0x000000082e2b7220 */ /* 0x080fe20000410000 */
[----:B------:R-:W-:Y:S01]  /*10500*/  FMUL.FTZ R33, R24, R8 ;  /* 0x0000000818217220 */ /* 0x000fe20000410000 */
[----:B------:R-:W-:-:S02]  /*10510*/  IMAD.U32 R34, R5, 0x10000, RZ ;  /* 0x0001000005227824 */ /* 0x000fc400078e00ff */
[-C--:B------:R-:W-:Y:S01]  /*10520*/  FMUL.FTZ R45, R48, R39.reuse ;  /* 0x00000027302d7220 */ /* 0x080fe20000410000 */
[-C--:B------:R-:W-:Y:S01]  /*10530*/  FFMA.FTZ R43, R24, R4.reuse, -R43 ;  /* 0x00000004182b7223 */ /* 0x080fe2000001082b */
[----:B------:R-:W-:Y:S01]  /*10540*/  FFMA.FTZ R33, R46, R4, R33 ;  /* 0x000000042e217223 */ /* 0x000fe20000010021 */
[-C--:B------:R-:W-:Y:S01]  /*10550*/  FMUL.FTZ R4, R53, R40.reuse ;  /* 0x0000002835047220 */ /* 0x080fe20000410000 */
[----:B------:R-:W-:Y:S02]  /*10560*/  IMAD.U32 R37, R7, 0x10000, RZ ;  /* 0x0001000007257824 */ /* 0x000fe400078e00ff */
[C---:B------:R-:W-:Y:S01]  /*10570*/  FMUL.FTZ R40, R47.reuse, R40 ;  /* 0x000000282f287220 */ /* 0x040fe20000410000 */
[----:B------:R-:W-:Y:S01]  /*10580*/  FMUL.FTZ R39, R28, R39 ;  /* 0x000000271c277220 */ /* 0x000fe20000410000 */
[----:B------:R-:W-:Y:S01]  /*10590*/  FFMA.FTZ R8, R47, R35, -R4 ;  /* 0x000000232f087223 */ /* 0x000fe20000010804 */
[----:B------:R-:W-:Y:S01]  /*105a0*/  FMUL.FTZ R4, R55, R42 ;  /* 0x0000002a37047220 */ /* 0x000fe20000410000 */
[----:B------:R-:W-:Y:S01]  /*105b0*/  FMUL.FTZ R47, R30, R10 ;  /* 0x0000000a1e2f7220 */ /* 0x000fe20000410000 */
[----:B------:R-:W-:Y:S01]  /*105c0*/  FFMA.FTZ R45, R28, R34, -R45 ;  /* 0x000000221c2d7223 */ /* 0x000fe2000001082d */
[----:B------:R-:W-:Y:S01]  /*105d0*/  LOP3.LUT R5, R5, 0xffff0000, RZ, 0xc0, !PT ;  /* 0xffff000005057812 */ /* 0x000fe200078ec0ff */
[----:B------:R-:W-:Y:S01]  /*105e0*/  FFMA.FTZ R49, R30, R6, R49 ;  /* 0x000000061e317223 */ /* 0x000fe20000010031 */
[----:B------:R-:W-:Y:S01]  /*105f0*/  LOP3.LUT R7, R7, 0xffff0000, RZ, 0xc0, !PT ;  /* 0xffff000007077812 */ /* 0x000fe200078ec0ff */
[----:B------:R-:W-:Y:S01]  /*10600*/  FFMA.FTZ R28, R51, R37, -R4 ;  /* 0x00000025331c7223 */ /* 0x000fe20000010804 */
[----:B------:R-:W-:Y:S01]  /*10610*/  FFMA.FTZ R39, R48, R34, R39 ;  /* 0x0000002230277223 */ /* 0x000fe20000010027 */
[----:B------:R-:W-:Y:S01]  /*10620*/  FFMA.FTZ R47, R26, R6, -R47 ;  /* 0x000000061a2f7223 */ /* 0x000fe2000001082f */
[----:B------:R-:W-:Y:S01]  /*10630*/  FMUL.FTZ R4, R29, R9 ;  /* 0x000000091d047220 */ /* 0x000fe20000410000 */
        /* <DEDUP_REMOVED lines=20> */
.L_x_787:
[----:B------:R-:W-:Y:S05]  /*10780*/  BSYNC B1 ;  /* 0x0000000000017941 */ /* 0x000fea0003800000 */
.L_x_786:
[----:B------:R-:W-:Y:S05]  /*10790*/  @P2 BRA `(.L_x_762) ;  /* 0x00000004005c2947 */ /* 0x000fea0003800000 */
[----:B------:R-:W0:Y:S01]  /*107a0*/  LDL R43, [R1+0x6c] ;  /* 0x00006c00012b7983 */ /* 0x000e220000100800 */
[----:B------:R-:W-:Y:S01]  /*107b0*/  LEA.HI R41, R41, R233, RZ, 0x1d ;  /* 0x000000e929297211 */ /* 0x000fe200078fe8ff */
[C---:B------:R-:W-:Y:S01]  /*107c0*/  IMAD.U32 R35, R14.reuse, 0x10000, RZ ;  /* 0x000100000e237824 */ /* 0x040fe200078e00ff */
[----:B------:R-:W-:Y:S01]  /*107d0*/  LOP3.LUT R40, R14, 0xffff0000, RZ, 0xc0, !PT ;  /* 0xffff00000e287812 */ /* 0x000fe200078ec0ff */
[C---:B------:R-:W-:Y:S01]  /*107e0*/  IMAD.U32 R33, R0.reuse, 0x10000, RZ ;  /* 0x0001000000217824 */ /* 0x040fe200078e00ff */
[----:B-12---:R-:W-:Y:S01]  /*107f0*/  SHF.R.S32.HI R6, RZ, 0x1f, R41 ;  /* 0x0000001fff067819 */ /* 0x006fe20000011429 */
[----:B------:R-:W-:Y:S01]  /*10800*/  IMAD.SHL.U32 R4, R41, 0x8, RZ ;  /* 0x0000000829047824 */ /* 0x000fe200078e00ff */
[----:B------:R-:W-:Y:S01]  /*10810*/  LOP3.LUT R0, R0, 0xffff0000, RZ, 0xc0, !PT ;  /* 0xffff000000007812 */ /* 0x000fe200078ec0ff */
[----:B------:R-:W-:Y:S01]  /*10820*/  IMAD.U32 R42, R15, 0x10000, RZ ;  /* 0x000100000f2a7824 */ /* 0x000fe200078e00ff */
[----:B------:R-:W-:Y:S01]  /*10830*/  LEA.HI R6, R6, R41, RZ, 0x3 ;  /* 0x0000002906067211 */ /* 0x000fe200078f18ff */
[----:B------:R-:W-:Y:S01]  /*10840*/  IMAD.U32 R38, R3, 0x10000, RZ ;  /* 0x0001000003267824 */ /* 0x000fe200078e00ff */
[----:B------:R-:W-:Y:S01]  /*10850*/  LOP3.LUT R4, R205, 0x38, R4, 0xf8, !PT ;  /* 0x00000038cd047812 */ /* 0x000fe200078ef804 */
[C---:B------:R-:W-:Y:S01]  /*10860*/  IMAD.U32 R39, R20.reuse, 0x10000, RZ ;  /* 0x0001000014277824 */ /* 0x040fe200078e00ff */
[----:B------:R-:W-:Y:S01]  /*10870*/  LOP3.LUT R20, R20, 0xffff0000, RZ, 0xc0, !PT ;  /* 0xffff000014147812 */ /* 0x000fe200078ec0ff */
[----:B------:R-:W-:Y:S01]  /*10880*/  IMAD.SHL.U32 R6, R6, 0x400, RZ ;  /* 0x0000040006067824 */ /* 0x000fe200078e00ff */
[----:B------:R-:W-:Y:S01]  /*10890*/  LOP3.LUT R4, R4, R59, RZ, 0x3c, !PT ;  /* 0x0000003b04047212 */ /* 0x000fe200078e3cff */
[C---:B------:R-:W-:Y:S01]  /*108a0*/  IMAD.U32 R37, R12.reuse, 0x10000, RZ ;  /* 0x000100000c257824 */ /* 0x040fe200078e00ff */
[----:B------:R-:W-:-:S02]  /*108b0*/  LOP3.LUT R12, R12, 0xffff0000, RZ, 0xc0, !PT ;  /* 0xffff00000c0c7812 */ /* 0x000fc400078ec0ff */
[----:B------:R-:W-:Y:S02]  /*108c0*/  LOP3.LUT R6, R6, 0x7fffe000, RZ, 0xc0, !PT ;  /* 0x7fffe00006067812 */ /* 0x000fe400078ec0ff */
[----:B------:R-:W-:Y:S02]  /*108d0*/  LOP3.LUT R15, R15, 0xffff0000, RZ, 0xc0, !PT ;  /* 0xffff00000f0f7812 */ /* 0x000fe400078ec0ff */
[----:B------:R-:W-:Y:S02]  /*108e0*/  IADD3 R9, R4, R6, R215 ;  /* 0x0000000604097210 */ /* 0x000fe40007ffe0d7 */
[----:B------:R-:W-:-:S03]  /*108f0*/  LOP3.LUT R3, R3, 0xffff0000, RZ, 0xc0, !PT ;  /* 0xffff000003037812 */ /* 0x000fc600078ec0ff */
[----:B------:R-:W-:-:S05]  /*10900*/  IMAD R24, R9, 0x2, R2 ;  /* 0x0000000209187824 */ /* 0x000fca00078e0202 */
[----:B------:R-:W1:Y:S02]  /*10910*/  LDS.128 R8, [R24+0x15400] ;  /* 0x0154000018087984 */ /* 0x000e640000000c00 */
[C---:B-1----:R-:W-:Y:S01]  /*10920*/  IMAD.U32 R29, R8.reuse, 0x10000, RZ ;  /* 0x00010000081d7824 */ /* 0x042fe200078e00ff */
[----:B------:R-:W-:Y:S01]  /*10930*/  LOP3.LUT R8, R8, 0xffff0000, RZ, 0xc0, !PT ;  /* 0xffff000008087812 */ /* 0x000fe200078ec0ff */
[C---:B------:R-:W-:Y:S01]  /*10940*/  IMAD.U32 R30, R9.reuse, 0x10000, RZ ;  /* 0x00010000091e7824 */ /* 0x040fe200078e00ff */
[----:B------:R-:W-:Y:S01]  /*10950*/  LOP3.LUT R9, R9, 0xffff0000, RZ, 0xc0, !PT ;  /* 0xffff000009097812 */ /* 0x000fe200078ec0ff */
[-C--:B------:R-:W-:Y:S01]  /*10960*/  FMUL.FTZ R34, R35, R29.reuse ;  /* 0x0000001d23227220 */ /* 0x080fe20000410000 */
[----:B------:R-:W-:Y:S01]  /*10970*/  FMUL.FTZ R14, R33, R29 ;  /* 0x0000001d210e7220 */ /* 0x000fe20000410000 */
[-C--:B------:R-:W-:Y:S01]  /*10980*/  FMUL.FTZ R29, R40, R8.reuse ;  /* 0x00000008281d7220 */ /* 0x080fe20000410000 */
[C---:B------:R-:W-:Y:S01]  /*10990*/  IMAD.U32 R31, R10.reuse, 0x10000, RZ ;  /* 0x000100000a1f7824 */ /* 0x040fe200078e00ff */
[----:B------:R-:W-:Y:S01]  /*109a0*/  LOP3.LUT R10, R10, 0xffff0000, RZ, 0xc0, !PT ;  /* 0xffff00000a0a7812 */ /* 0x000fe200078ec0ff */
[C---:B------:R-:W-:Y:S01]  /*109b0*/  IMAD.U32 R32, R11.reuse, 0x10000, RZ ;  /* 0x000100000b207824 */ /* 0x040fe200078e00ff */
[----:B------:R-:W-:Y:S01]  /*109c0*/  LOP3.LUT R11, R11, 0xffff0000, RZ, 0xc0, !PT ;  /* 0xffff00000b0b7812 */ /* 0x000fe200078ec0ff */
[----:B0-----:R-:W0:Y:S02]  /*109d0*/  LDS.128 R4, [R43] ;  /* 0x000000002b047984 */ /* 0x001e240000000c00 */
[C---:B0-----:R-:W-:Y:S01]  /*109e0*/  IMAD.U32 R25, R4.reuse, 0x10000, RZ ;  /* 0x0001000004197824 */ /* 0x041fe200078e00ff */
[----:B------:R-:W-:Y:S01]  /*109f0*/  LOP3.LUT R4, R4, 0xffff0000, RZ, 0xc0, !PT ;  /* 0xffff000004047812 */ /* 0x000fe200078ec0ff */
[C---:B------:R-:W-:Y:S01]  /*10a00*/  IMAD.U32 R26, R5.reuse, 0x10000, RZ ;  /* 0x00010000051a7824 */ /* 0x040fe200078e00ff */
[----:B------:R-:W-:Y:S01]  /*10a10*/  LOP3.LUT R5, R5, 0xffff0000, RZ, 0xc0, !PT ;  /* 0xffff000005057812 */ /* 0x000fe200078ec0ff */
[-C--:B------:R-:W-:Y:S01]  /*10a20*/  FFMA.FTZ R34, R33, R25.reuse, -R34 ;  /* 0x0000001921227223 */ /* 0x080fe20000010822 */
[----:B------:R-:W-:Y:S01]  /*10a30*/  FFMA.FTZ R14, R35, R25, R14 ;  /* 0x00000019230e7223 */ /* 0x000fe2000001000e */
[C---:B------:R-:W-:Y:S01]  /*10a40*/  FMUL.FTZ R25, R0.reuse, R8 ;  /* 0x0000000800197220 */ /* 0x040fe20000410000 */
[----:B------:R-:W-:Y:S01]  /*10a50*/  FFMA.FTZ R29, R0, R4, -R29 ;  /* 0x00000004001d7223 */ /* 0x000fe2000001081d */
[-C--:B------:R-:W-:Y:S01]  /*10a60*/  FMUL.FTZ R33, R42, R30.reuse ;  /* 0x0000001e2a217220 */ /* 0x080fe20000410000 */
[----:B------:R-:W-:Y:S01]  /*10a70*/  FMUL.FTZ R35, R38, R30 ;  /* 0x0000001e26237220 */ /* 0x000fe20000410000 */
[----:B------:R-:W-:-:S02]  /*10a80*/  IMAD.U32 R27, R6, 0x10000, RZ ;  /* 0x00010000061b7824 */ /* 0x000fc400078e00ff */
[-C--:B------:R-:W-:Y:S01]  /*10a90*/  FMUL.FTZ R0, R39, R31.reuse ;  /* 0x0000001f27007220 */ /* 0x080fe20000410000 */
[----:B------:R-:W-:Y:S01]  /*10aa0*/  FFMA.FTZ R25, R40, R4, R25 ;  /* 0x0000000428197223 */ /* 0x000fe20000010019 */
[-C--:B------:R-:W-:Y:S01]  /*10ab0*/  FFMA.FTZ R33, R38, R26.reuse, -R33 ;  /* 0x0000001a26217223 */ /* 0x080fe20000010821 */
[----:B------:R-:W-:Y:S01]  /*10ac0*/  FFMA.FTZ R35, R42, R26, R35 ;  /* 0x0000001a2a237223 */ /* 0x000fe20000010023 */
[C---:B------:R-:W-:Y:S01]  /*10ad0*/  FMUL.FTZ R4, R37.reuse, R31 ;  /* 0x0000001f25047220 */ /* 0x040fe20000410000 */
[-C--:B------:R-:W-:Y:S01]  /*10ae0*/  FFMA.FTZ R8, R37, R27.reuse, -R0 ;  /* 0x0000001b25087223 */ /* 0x080fe20000010800 */
[----:B------:R-:W-:Y:S02]  /*10af0*/  IMAD.U32 R26, R21, 0x10000, RZ ;  /* 0x00010000151a7824 */ /* 0x000fe400078e00ff */
[-C--:B------:R-:W-:Y:S01]  /*10b00*/  FMUL.FTZ R31, R20, R10.reuse ;  /* 0x0000000a141f7220 */ /* 0x080fe20000410000 */
[----:B------:R-:W-:Y:S02]  /*10b10*/  IMAD.U32 R0, R13, 0x10000, RZ ;  /* 0x000100000d007824 */ /* 0x000fe400078e00ff */
[----:B------:R-:W-:Y:S01]  /*10b20*/  FMUL.FTZ R37, R12, R10 ;  /* 0x0000000a0c257220 */ /* 0x000fe20000410000 */
[----:B------:R-:W-:Y:S01]  /*10b30*/  LOP3.LUT R6, R6, 0xffff0000, RZ, 0xc0, !PT ;  /* 0xffff000006067812 */ /* 0x000fe200078ec0ff */
[----:B------:R-:W-:Y:S01]  /*10b40*/  FFMA.FTZ R10, R39, R27, R4 ;  /* 0x0000001b270a7223 */ /* 0x000fe20000010004 */
[----:B------:R-:W-:-:S02]  /*10b50*/  IMAD.U32 R28, R7, 0x10000, RZ ;  /* 0x00010000071c7824 */ /* 0x000fc400078e00ff */
[-C--:B------:R-:W-:Y:S01]  /*10b60*/  FMUL.FTZ R27, R26, R32.reuse ;  /* 0x000000201a1b7220 */ /* 0x080fe20000410000 */
[----:B------:R-:W-:Y:S01]  /*10b70*/  LOP3.LUT R21, R21, 0xffff0000, RZ, 0xc0, !PT ;  /* 0xffff000015157812 */ /* 0x000fe200078ec0ff */
[----:B------:R-:W-:Y:S01]  /*10b80*/  FMUL.FTZ R39, R0, R32 ;  /* 0x0000002000277220 */ /* 0x000fe20000410000 */
[----:B------:R-:W-:Y:S01]  /*10b90*/  LOP3.LUT R13, R13, 0xffff0000, RZ, 0xc0, !PT ;  /* 0xffff00000d0d7812 */ /* 0x000fe200078ec0ff */
[-C--:B------:R-:W-:Y:S01]  /*10ba0*/  FFMA.FTZ R31, R12, R6.reuse, -R31 ;  /* 0x000000060c1f7223 */ /* 0x080fe2000001081f */
[----:B------:R-:W-:Y:S01]  /*10bb0*/  LOP3.LUT R7, R7, 0xffff0000, RZ, 0xc0, !PT ;  /* 0xffff000007077812 */ /* 0x000fe200078ec0ff */
[----:B------:R-:W-:Y:S01]  /*10bc0*/  FFMA.FTZ R37, R20, R6, R37 ;  /* 0x0000000614257223 */ /* 0x000fe20000010025 */
[-C--:B------:R-:W-:Y:S01]  /*10bd0*/  FFMA.FTZ R27, R0, R28.reuse, -R27 ;  /* 0x0000001c001b7223 */ /* 0x080fe2000001081b */
        /* <DEDUP_REMOVED lines=19> */
.L_x_762:
[----:B------:R-:W-:Y:S05]  /*10d10*/  BSYNC B0 ;  /* 0x0000000000007941 */ /* 0x000fea0003800000 */
.L_x_743:
[----:B------:R-:W-:Y:S01]  /*10d20*/  @!PT LDS RZ, [RZ] ;  /* 0x00000000fffff984 */ /* 0x000fe20000000800 */
[----:B------:R-:W-:Y:S01]  /*10d30*/  @!PT LDS RZ, [RZ] ;  /* 0x00000000fffff984 */ /* 0x000fe20000000800 */
[----:B------:R-:W-:Y:S01]  /*10d40*/  @!PT LDS RZ, [RZ] ;  /* 0x00000000fffff984 */ /* 0x000fe20000000800 */
[----:B------:R-:W-:Y:S01]  /*10d50*/  @!PT LDS RZ, [RZ] ;  /* 0x00000000fffff984 */ /* 0x000fe20000000800 */
[----:B------:R5:W-:Y:S06]  /*10d60*/  MEMBAR.ALL.CTA ;  /* 0x0000000000007992 */ /* 0x000bec0000008000 */
[----:B-----5:R-:W5:Y:S01]  /*10d70*/  FENCE.VIEW.ASYNC.S ;  /* 0x00000000000073c6 */ /* 0x020f620000000000 */
[----:B------:R-:W-:Y:S05]  /*10d80*/  WARPSYNC.ALL ;  /* 0x0000000000007948 */ /* 0x000fea0003800000 */
[----:B-----5:R-:W-:Y:S06]  /*10d90*/  BAR.SYNC.DEFER_BLOCKING 0xd, 0x100 ;  /* 0x0344000000007b1d */ /* 0x020fec0000010000 */
.L_x_741:
[----:B------:R-:W5:Y:S02]  /*10da0*/  LDL R0, [R1+0x14] ;  /* 0x0000140001007983 */ /* 0x000f640000100800 */
[----:B-----5:R-:W-:-:S13]  /*10db0*/  R2UR UR4, R0 ;  /* 0x00000000000472ca */ /* 0x020fda00000e0000 */
[----:B------:R-:W-:-:S05]  /*10dc0*/  IMAD.U32 R0, RZ, RZ, UR4 ;  /* 0x00000004ff007e24 */ /* 0x000fca000f8e00ff */
[----:B------:R-:W-:-:S13]  /*10dd0*/  ISETP.NE.AND P0, PT, R0, 0x3, PT ;  /* 0x000000030000780c */ /* 0x000fda0003f05270 */
[----:B------:R-:W-:Y:S05]  /*10de0*/  @!P0 BRA `(.L_x_788) ;  /* 0x0000000000048947 */ /* 0x000fea0003800000 */
[----:B------:R-:W-:Y:S01]  /*10df0*/  BPT.TRAP 0x1 ;  /* 0x000000040000795c */ /* 0x000fe20000300000 */
.L_x_788:
[----:B------:R-:W-:Y:S01]  /*10e00*/  IMAD R0, R214, 0x8, R2 ;  /* 0x00000008d6007824 */ /* 0x000fe200078e0202 */
[----:B01----:R-:W-:-:S04]  /*10e10*/  SHF.L.U32 R3, R216, 0x1f, RZ ;  /* 0x0000001fd8037819 */ /* 0x003fc800000006ff */
[----:B------:R0:W1:Y:S01]  /*10e20*/  SYNCS.PHASECHK.TRANS64.TRYWAIT P2, [R0+URZ+0x36830], R3 ;  /* 0x03683003000075a7 */ /* 0x000062000804017f */
[----:B------:R-:W-:Y:S05]  /*10e30*/  @!P0 BRA `(.L_x_789) ;  /* 0x0000000000048947 */ /* 0x000fea0003800000 */
[----:B------:R-:W-:Y:S01]  /*10e40*/  BPT.TRAP 0x1 ;  /* 0x000000040000795c */ /* 0x000fe20000300000 */
.L_x_789:
[----:B--234-:R-:W2:Y:S01]  /*10e50*/  S2R R4, SR_TID.X ;  /* 0x0000000000047919 */ /* 0x01cea20000002100 */
[----:B------:R-:W-:Y:S01]  /*10e60*/  IMAD.MOV.U32 R119, RZ, RZ, RZ ;  /* 0x000000ffff777224 */ /* 0x000fe200078e00ff */
[----:B--2---:R-:W-:-:S04]  /*10e70*/  LOP3.LUT R4, R4, 0x7f, RZ, 0xc0, !PT ;  /* 0x0000007f04047812 */ /* 0x004fc800078ec0ff */
[----:B------:R-:W-:Y:S01]  /*10e80*/  ISETP.NE.AND P1, PT, R4, RZ, PT ;  /* 0x000000ff0400720c */ /* 0x000fe20003f25270 */
[----:B-1----:R-:W-:-:S12]  /*10e90*/  @P2 BRA `(.L_x_790) ;  /* 0x0000000000082947 */ /* 0x002fd80003800000 */
[----:B------:R-:W1:Y:S02]  /*10ea0*/  SYNCS.PHASECHK.TRANS64.TRYWAIT P2, [R0+URZ+0x36830], R3 ;  /* 0x03683003000075a7 */ /* 0x000e64000804017f */
[----:B-1----:R-:W-:Y:S05]  /*10eb0*/  @!P2 BRA `(.L_x_791) ;  /* 0x000001680020a947 */ /* 0x002fea0003800000 */
.L_x_790:
[----:B------:R-:W-:Y:S05]  /*10ec0*/  WARPSYNC.ALL ;  /* 0x0000000000007948 */ /* 0x000fea0003800000 */
[----:B01----:R-:W-:Y:S01]  /*10ed0*/  VIADD R3, R2, 0x21400 ;  /* 0x0002140002037836 */ /* 0x003fe20000000000 */
[----:B------:R-:W-:Y:S01]  /*10ee0*/  R2UR UR24, R36 ;  /* 0x00000000241872ca */ /* 0x000fe200000e0000 */
[----:B------:R-:W-:Y:S01]  /*10ef0*/  IMAD.MOV.U32 R5, RZ, RZ, 0x40000040 ;  /* 0x40000040ff057424 */ /* 0x000fe200078e00ff */
[----:B------:R-:W-:Y:S01]  /*10f00*/  WARPGROUP.ARRIVE ;  /* 0x00000000000079c5 */ /* 0x000fe20000000000 */
[----:B------:R-:W-:Y:S01]  /*10f10*/  UMOV UR5, 0x40000040 ;  /* 0x4000004000057882 */ /* 0x000fe20000000000 */
[----:B------:R-:W-:Y:S01]  /*10f20*/  SHF.R.U32.HI R3, RZ, 0x4, R3 ;  /* 0x00000004ff037819 */ /* 0x000fe20000011603 */
[----:B------:R-:W-:Y:S01]  /*10f30*/  IMAD.MOV.U32 R7, RZ, RZ, 0x40000040 ;  /* 0x40000040ff077424 */ /* 0x000fe200078e00ff */
[----:B------:R-:W-:Y:S01]  /*10f40*/  R2UR UR7, R5 ;  /* 0x00000000050772ca */ /* 0x000fe200000e0000 */
[----:B------:R-:W-:Y:S01]  /*10f50*/  UMOV UR27, UR5 ;  /* 0x00000005001b7c82 */ /* 0x000fe20008000000 */
[----:B------:R-:W-:Y:S01]  /*10f60*/  LOP3.LUT R3, R3, 0x3fff, RZ, 0xc0, !PT ;  /* 0x00003fff03037812 */ /* 0x000fe200078ec0ff */
[----:B------:R-:W-:Y:S01]  /*10f70*/  UMOV UR17, UR27 ;  /* 0x0000001b00117c82 */ /* 0x000fe20008000000 */
[----:B------:R-:W-:Y:S01]  /*10f80*/  R2UR UR19, R7 ;  /* 0x00000000071372ca */ /* 0x000fe200000e0000 */
[----:B------:R-:W-:Y:S01]  /*10f90*/  IMAD.MOV.U32 R9, RZ, RZ, 0x40000040 ;  /* 0x40000040ff097424 */ /* 0x000fe200078e00ff */
[----:B------:R-:W-:Y:S01]  /*10fa0*/  LOP3.LUT R21, R3, 0x10000, RZ, 0xfc, !PT ;  /* 0x0001000003157812 */ /* 0x000fe200078efcff */
[----:B------:R-:W-:Y:S01]  /*10fb0*/  ULOP3.LUT UR24, UR24, 0x10000, URZ, 0xfc, !UPT ;  /* 0x0001000018187892 */ /* 0x000fe2000f8efc3f */
[----:B------:R-:W-:Y:S01]  /*10fc0*/  IMAD.MOV.U32 R7, RZ, RZ, 0x40000040 ;  /* 0x40000040ff077424 */ /* 0x000fe200078e00ff */
[----:B------:R-:W-:Y:S01]  /*10fd0*/  UMOV UR21, UR27 ;  /* 0x0000001b00157c82 */ /* 0x000fe20008000000 */
[----:B------:R-:W-:Y:S01]  /*10fe0*/  R2UR UR23, R9 ;  /* 0x00000000091772ca */ /* 0x000fe200000e0000 */
[----:B------:R-:W-:Y:S01]  /*10ff0*/  IMAD R4, R214, 0xa80, R21 ;  /* 0x00000a80d6047824 */ /* 0x000fe200078e0215 */
[----:B------:R-:W-:Y:S01]  /*11000*/  UMOV UR9, UR27 ;  /* 0x0000001b00097c82 */ /* 0x000fe20008000000 */
[----:B------:R-:W-:Y:S01]  /*11010*/  IMAD.U32 R15, RZ, RZ, UR5 ;  /* 0x00000005ff0f7e24 */ /* 0x000fe2000f8e00ff */
[----:B------:R-:W-:Y:S01]  /*11020*/  UMOV UR4, UR24 ;  /* 0x0000001800047c82 */ /* 0x000fe20008000000 */
[C---:B------:R-:W-:Y:S01]  /*11030*/  VIADD R8, R4.reuse, 0x100 ;  /* 0x0000010004087836 */ /* 0x040fe20000000000 */
[C---:B------:R-:W-:Y:S01]  /*11040*/  R2UR UR6, R4.reuse ;  /* 0x00000000040672ca */ /* 0x040fe200000e0000 */
[----:B------:R-:W-:Y:S01]  /*11050*/  UMOV UR26, UR4 ;  /* 0x00000004001a7c82 */ /* 0x000fe20008000000 */
[----:B------:R-:W-:Y:S01]  /*11060*/  IADD3 R6, R4, 0x80, RZ ;  /* 0x0000008004067810 */ /* 0x000fe20007ffe0ff */
[----:B------:R-:W-:Y:S01]  /*11070*/  UMOV UR16, UR26 ;  /* 0x0000001a00107c82 */ /* 0x000fe20008000000 */
[----:B------:R-:W-:Y:S01]  /*11080*/  R2UR UR22, R8 ;  /* 0x00000000081672ca */ /* 0x000fe200000e0000 */
[----:B------:R-:W-:Y:S01]  /*11090*/  UMOV UR20, UR26 ;  /* 0x0000001a00147c82 */ /* 0x000fe20008000000 */
[----:B------:R-:W-:Y:S01]  /*110a0*/  R2UR UR18, R6 ;  /* 0x00000000061272ca */ /* 0x000fe200000e0000 */
[C---:B------:R-:W-:Y:S01]  /*110b0*/  VIADD R6, R4.reuse, 0x180 ;  /* 0x0000018004067836 */ /* 0x040fe20000000000 */
[----:B------:R-:W-:Y:S01]  /*110c0*/  UMOV UR8, UR26 ;  /* 0x0000001a00087c82 */ /* 0x000fe20008000000 */
[----:B------:R-:W-:Y:S01]  /*110d0*/  IMAD.U32 R14, RZ, RZ, UR4 ;  /* 0x00000004ff0e7e24 */ /* 0x000fe2000f8e00ff */
[----:B------:R-:W-:Y:S01]  /*110e0*/  UMOV UR12, UR26 ;  /* 0x0000001a000c7c82 */ /* 0x000fe20008000000 */
[----:B------:R-:W-:Y:S01]  /*110f0*/  VIADD R10, R4, 0x200 ;  /* 0x00000200040a7836 */ /* 0x000fe20000000000 */
[----:B------:R-:W-:Y:S01]  /*11100*/  UMOV UR13, UR27 ;  /* 0x0000001b000d7c82 */ /* 0x000fe20008000000 */
[----:B------:R-:W-:Y:S01]  /*11110*/  HGMMA.64x16x16.F32.BF16 R72, gdesc[UR4], RZ, !UPT, gsb0 ;  /* 0x00200000044879f0 */ /* 0x000fe2000c0018ff */
[----:B------:R-:W-:Y:S01]  /*11120*/  R2UR UR6, R6 ;  /* 0x00000000060672ca */ /* 0x000fe200000e0000 */
[----:B------:R-:W-:Y:S01]  /*11130*/  UMOV UR4, UR26 ;  /* 0x0000001a00047c82 */ /* 0x000fe20008000000 */
[----:B------:R-:W-:Y:S01]  /*11140*/  R2UR UR7, R7 ;  /* 0x00000000070772ca */ /* 0x000fe200000e0000 */
[----:B------:R-:W-:Y:S01]  /*11150*/  UMOV UR5, UR27 ;  /* 0x0000001b00057c82 */ /* 0x000fe20008000000 */
[----:B------:R-:W-:Y:S01]  /*11160*/  IMAD.MOV.U32 R11, RZ, RZ, 0x40000040 ;  /* 0x40000040ff0b7424 */ /* 0x000fe200078e00ff */
[----:B------:R-:W-:Y:S01]  /*11170*/  R2UR UR10, R10 ;  /* 0x000000000a0a72ca */ /* 0x000fe200000e0000 */
[C---:B------:R-:W-:Y:S01]  /*11180*/  VIADD R8, R4.reuse, 0x280 ;  /* 0x0000028004087836 */ /* 0x040fe20000000000 */
[----:B------:R-:W-:Y:S01]  /*11190*/  UMOV UR29, 0x40000040 ;  /* 0x40000040001d7882 */ /* 0x000fe20000000000 */
[----:B------:R-:W-:Y:S01]  /*111a0*/  IMAD.MOV.U32 R9, RZ, RZ, 0x40000040 ;  /* 0x40000040ff097424 */ /* 0x000fe200078e00ff */
[----:B------:R-:W-:Y:S01]  /*111b0*/  R2UR UR11, R11 ;  /* 0x000000000b0b72ca */ /* 0x000fe200000e0000 */
[----:B------:R-:W-:Y:S01]  /*111c0*/  VIADD R6, R4, 0x300 ;  /* 0x0000030004067836 */ /* 0x000fe20000000000 */
[----:B------:R-:W-:Y:S01]  /*111d0*/  R2UR UR14, R8 ;  /* 0x00000000080e72ca */ /* 0x000fe200000e0000 */
[----:B------:R-:W-:Y:S01]  /*111e0*/  IMAD.MOV.U32 R7, RZ, RZ, 0x40000040 ;  /* 0x40000040ff077424 */ /* 0x000fe200078e00ff */
[----:B------:R-:W-:Y:S01]  /*111f0*/  R2UR UR15, R9 ;  /* 0x00000000090f72ca */ /* 0x000fe200000e0000 */
[C---:B------:R-:W-:Y:S01]  /*11200*/  VIADD R8, R4.reuse, 0x2 ;  /* 0x0000000204087836 */ /* 0x040fe20000000000 */
[----:B------:R0:W-:Y:S01]  /*11210*/  STL.64 [R1+0x48], R14 ;  /* 0x0000480e01007387 */ /* 0x0001e20000100a00 */
[----:B------:R-:W-:Y:S01]  /*11220*/  IMAD.MOV.U32 R9, RZ, RZ, 0x40000040 ;  /* 0x40000040ff097424 */ /* 0x000fe200078e00ff */
[----:B------:R-:W-:Y:S01]  /*11230*/  P2R R13, PR, RZ, 0x1 ;  /* 0x00000001ff0d7803 */ /* 0x000fe20000000000 */
[----:B------:R-:W-:Y:S01]  /*11240*/  VIADD R10, R4, 0x202 ;  /* 0x00000202040a7836 */ /* 0x000fe20000000000 */
[----:B------:R-:W-:Y:S01]  /*11250*/  R2UR UR30, R8 ;  /* 0x00000000081e72ca */ /* 0x000fe200000e0000 */
[----:B------:R-:W-:Y:S01]  /*11260*/  VIADD R8, R4, 0x102 ;  /* 0x0000010204087836 */ /* 0x000fe20000000000 */
[----:B------:R-:W-:Y:S01]  /*11270*/  R2UR UR31, R9 ;  /* 0x00000000091f72ca */ /* 0x000fe200000e0000 */
[----:B------:R-:W-:-:S02]  /*11280*/  IMAD.MOV.U32 R9, RZ, RZ, 0x40000040 ;  /* 0x40000040ff097424 */ /* 0x000fc400078e00ff */
[----:B------:R-:W-:Y:S02]  /*11290*/  IMAD.MOV.U32 R11, RZ, RZ, 0x40000040 ;  /* 0x40000040ff0b7424 */ /* 0x000fe400078e00ff */
[----:B0-----:R-:W-:Y:S01]  /*112a0*/  IMAD.U32 R15, RZ, RZ, UR29 ;  /* 0x0000001dff0f7e24 */ /* 0x001fe2000f8e00ff */
[----:B------:R-:W-:Y:S02]  /*112b0*/  WARPGROUP.DEPBAR.LE gsb0, 0x0 ;  /* 0x00008000000079c5 */ /* 0x000fe40000010000 */
[----:B------:R-:W-:-:S06]  /*112c0*/  WARPGROUP.ARRIVE ;  /* 0x00000000000079c5 */ /* 0x000fcc0000000000 */
[----:B------:R-:W-:Y:S01]  /*112d0*/  HGMMA.64x16x16.F32.BF16 R64, gdesc[UR16], RZ, !UPT, gsb0 ;  /* 0x00200000104079f0 */ /* 0x000fe2000c0018ff */
[----:B------:R-:W-:Y:S01]  /*112e0*/  R2UR UR18, R6 ;  /* 0x00000000061272ca */ /* 0x000fe200000e0000 */
[----:B------:R-:W-:Y:S01]  /*112f0*/  UMOV UR16, UR26 ;  /* 0x0000001a00107c82 */ /* 0x000fe20008000000 */
[----:B------:R-:W-:Y:S01]  /*11300*/  R2UR UR19, R7 ;  /* 0x00000000071372ca */ /* 0x000fe200000e0000 */
[----:B------:R-:W-:Y:S01]  /*11310*/  UMOV UR17, UR27 ;  /* 0x0000001b00117c82 */ /* 0x000fe20008000000 */
[----:B------:R-:W-:Y:S01]  /*11320*/  VIADD R6, R4, 0x82 ;  /* 0x0000008204067836 */ /* 0x000fe20000000000 */
[----:B------:R-:W-:Y:S01]  /*11330*/  UMOV UR27, UR29 ;  /* 0x0000001d001b7c82 */ /* 0x000fe20008000000 */
[----:B------:R-:W-:Y:S01]  /*11340*/  IMAD.MOV.U32 R7, RZ, RZ, 0x40000040 ;  /* 0x40000040ff077424 */ /* 0x000fe200078e00ff */
[----:B------:R-:W-:Y:S02]  /*11350*/  WARPGROUP.DEPBAR.LE gsb0, 0x0 ;  /* 0x00008000000079c5 */ /* 0x000fe40000010000 */
[----:B------:R-:W-:-:S06]  /*11360*/  WARPGROUP.ARRIVE ;  /* 0x00000000000079c5 */ /* 0x000fcc0000000000 */
[----:B------:R-:W-:Y:S01]  /*11370*/  HGMMA.64x16x16.F32.BF16 R56, gdesc[UR20], RZ, !UPT, gsb0 ;  /* 0x00200000143879f0 */ /* 0x000fe2000c0018ff */
[----:B------:R-:W-:Y:S01]  /*11380*/  R2UR UR22, R8 ;  /* 0x00000000081672ca */ /* 0x000fe200000e0000 */
[----:B------:R-:W-:Y:S01]  /*11390*/  UMOV UR21, UR27 ;  /* 0x0000001b00157c82 */ /* 0x000fe20008000000 */
[----:B------:R-:W-:Y:S01]  /*113a0*/  R2UR UR23, R9 ;  /* 0x00000000091772ca */ /* 0x000fe200000e0000 */
[----:B------:R-:W-:Y:S02]  /*113b0*/  VIADD R8, R4, 0x282 ;  /* 0x0000028204087836 */ /* 0x000fe40000000000 */
[----:B------:R-:W-:Y:S01]  /*113c0*/  IMAD.MOV.U32 R9, RZ, RZ, 0x40000040 ;  /* 0x40000040ff097424 */ /* 0x000fe200078e00ff */
[----:B------:R-:W-:Y:S02]  /*113d0*/  WARPGROUP.DEPBAR.LE gsb0, 0x0 ;  /* 0x00008000000079c5 */ /* 0x000fe40000010000 */
[----:B------:R-:W-:-:S06]  /*113e0*/  WARPGROUP.ARRIVE ;  /* 0x00000000000079c5 */ /* 0x000fcc0000000000 */
[----:B------:R-:W-:Y:S01]  /*113f0*/  HGMMA.64x16x16.F32.BF16 R48, gdesc[UR4], RZ, !UPT, gsb0 ;  /* 0x00200000043079f0 */ /* 0x000fe2000c0018ff */
[----:B------:R-:W-:Y:S01]  /*11400*/  UIADD3 UR4, UR24, 0x2, URZ ;  /* 0x0000000218047890 */ /* 0x000fe2000fffe03f */
[----:B------:R-:W-:-:S06]  /*11410*/  UMOV UR5, UR27 ;  /* 0x0000001b00057c82 */ /* 0x000fcc0008000000 */
[----:B------:R-:W-:Y:S02]  /*11420*/  UMOV UR28, UR4 ;  /* 0x00000004001c7c82 */ /* 0x000fe40008000000 */
[----:B------:R-:W-:Y:S01]  /*11430*/  UMOV UR26, UR28 ;  /* 0x0000001c001a7c82 */ /* 0x000fe20008000000 */
[----:B------:R-:W-:Y:S01]  /*11440*/  IMAD.U32 R14, RZ, RZ, UR28 ;  /* 0x0000001cff0e7e24 */ /* 0x000fe2000f8e00ff */
[----:B------:R-:W-:Y:S01]  /*11450*/  UMOV UR20, UR26 ;  /* 0x0000001a00147c82 */ /* 0x000fe20008000000 */
[----:B------:R-:W-:-:S03]  /*11460*/  UMOV UR4, UR26 ;  /* 0x0000001a00047c82 */ /* 0x000fc60008000000 */
[----:B------:R0:W-:Y:S01]  /*11470*/  STL.64 [R1+0x40], R14 ;  /* 0x0000400e01007387 */ /* 0x0001e20000100a00 */
[----:B------:R-:W-:Y:S02]  /*11480*/  WARPGROUP.DEPBAR.LE gsb0, 0x0 ;  /* 0x00008000000079c5 */ /* 0x000fe40000010000 */
[----:B------:R-:W-:-:S06]  /*11490*/  WARPGROUP.ARRIVE ;  /* 0x00000000000079c5 */ /* 0x000fcc0000000000 */
[----:B------:R-:W-:Y:S01]  /*114a0*/  HGMMA.64x16x16.F32.BF16 R40, gdesc[UR8], RZ, !UPT, gsb0 ;  /* 0x00200000082879f0 */ /* 0x000fe2000c0018ff */
[----:B------:R-:W-:Y:S01]  /*114b0*/  R2UR UR10, R10 ;  /* 0x000000000a0a72ca */ /* 0x000fe200000e0000 */
[----:B------:R-:W-:Y:S01]  /*114c0*/  UMOV UR8, UR26 ;  /* 0x0000001a00087c82 */ /* 0x000fe20008000000 */
[----:B------:R-:W-:Y:S01]  /*114d0*/  R2UR UR11, R11 ;  /* 0x000000000b0b72ca */ /* 0x000fe200000e0000 */
[----:B------:R-:W-:Y:S01]  /*114e0*/  UMOV UR9, UR27 ;  /* 0x0000001b00097c82 */ /* 0x000fe20008000000 */
[----:B------:R-:W-:Y:S02]  /*114f0*/  VIADD R10, R4, 0x204 ;  /* 0x00000204040a7836 */ /* 0x000fe40000000000 */
[----:B------:R-:W-:Y:S01]  /*11500*/  IMAD.MOV.U32 R11, RZ, RZ, 0x40000040 ;  /* 0x40000040ff0b7424 */ /* 0x000fe200078e00ff */
        /* <DEDUP_REMOVED lines=17> */
[----:B------:R-:W-:-:S03]  /*11620*/  IMAD.MOV.U32 R7, RZ, RZ, 0x40000040 ;  /* 0x40000040ff077424 */ /* 0x000fc600078e00ff */
[----:B------:R-:W-:Y:S01]  /*11630*/  R2UR UR6, R6 ;  /* 0x00000000060672ca */ /* 0x000fe200000e0000 */
[----:B------:R-:W-:Y:S01]  /*11640*/  VIADD R6, R4, 0x302 ;  /* 0x0000030204067836 */ /* 0x000fe20000000000 */
[----:B------:R-:W-:Y:S01]  /*11650*/  R2UR UR7, R7 ;  /* 0x00000000070772ca */ /* 0x000fe200000e0000 */
[----:B------:R-:W-:Y:S01]  /*11660*/  IMAD.MOV.U32 R7, RZ, RZ, 0x40000040 ;  /* 0x40000040ff077424 */ /* 0x000fe200078e00ff */
[----:B------:R-:W-:Y:S02]  /*11670*/  WARPGROUP.DEPBAR.LE gsb0, 0x0 ;  /* 0x00008000000079c5 */ /* 0x000fe40000010000 */
[----:B------:R-:W-:-:S06]  /*11680*/  WARPGROUP.ARRIVE ;  /* 0x00000000000079c5 */ /* 0x000fcc0000000000 */
[----:B------:R-:W-:Y:S01]  /*11690*/  HGMMA.64x16x16.F32.BF16 R72, gdesc[UR28], R72, gsb0 ;  /* 0x002000001c4879f0 */ /* 0x000fe20008001848 */
[----:B------:R-:W-:Y:S01]  /*116a0*/  R2UR UR30, R8 ;  /* 0x00000000081e72ca */ /* 0x000fe200000e0000 */
[----:B------:R-:W-:Y:S01]  /*116b0*/  UMOV UR29, 0x40000040 ;  /* 0x40000040001d7882 */ /* 0x000fe20000000000 */
[----:B------:R-:W-:Y:S01]  /*116c0*/  R2UR UR31, R9 ;  /* 0x00000000091f72ca */ /* 0x000fe200000e0000 */
[----:B------:R-:W-:Y:S02]  /*116d0*/  VIADD R8, R4, 0x104 ;  /* 0x0000010404087836 */ /* 0x000fe40000000000 */
[----:B------:R-:W-:Y:S02]  /*116e0*/  IMAD.MOV.U32 R9, RZ, RZ, 0x40000040 ;  /* 0x40000040ff097424 */ /* 0x000fe400078e00ff */
[----:B0-----:R-:W-:Y:S01]  /*116f0*/  IMAD.U32 R15, RZ, RZ, UR29 ;  /* 0x0000001dff0f7e24 */ /* 0x001fe2000f8e00ff */
[----:B------:R-:W-:Y:S02]  /*11700*/  WARPGROUP.DEPBAR.LE gsb0, 0x0 ;  /* 0x00008000000079c5 */ /* 0x000fe40000010000 */
[----:B------:R-:W-:-:S06]  /*11710*/  WARPGROUP.ARRIVE ;  /* 0x00000000000079c5 */ /* 0x000fcc0000000000 */
[----:B------:R-:W-:Y:S01]  /*11720*/  HGMMA.64x16x16.F32.BF16 R64, gdesc[UR16], R64, gsb0 ;  /* 0x00200000104079f0 */ /* 0x000fe20008001840 */
        /* <DEDUP_REMOVED lines=9> */
[----:B------:R-:W-:Y:S01]  /*117c0*/  HGMMA.64x16x16.F32.BF16 R56, gdesc[UR20], R56, gsb0 ;  /* 0x00200000143879f0 */ /* 0x000fe20008001838 */
[----:B------:R-:W-:Y:S01]  /*117d0*/  R2UR UR22, R8 ;  /* 0x00000000081672ca */ /* 0x000fe200000e0000 */
[----:B------:R-:W-:Y:S01]  /*117e0*/  UMOV UR21, UR27 ;  /* 0x0000001b00157c82 */ /* 0x000fe20008000000 */
[----:B------:R-:W-:Y:S01]  /*117f0*/  R2UR UR23, R9 ;  /* 0x00000000091772ca */ /* 0x000fe200000e0000 */
[----:B------:R-:W-:Y:S02]  /*11800*/  VIADD R8, R4, 0x284 ;  /* 0x0000028404087836 */ /* 0x000fe40000000000 */
[----:B------:R-:W-:Y:S01]  /*11810*/  IMAD.MOV.U32 R9, RZ, RZ, 0x40000040 ;  /* 0x40000040ff097424 */ /* 0x000fe200078e00ff */
[----:B------:R-:W-:Y:S02]  /*11820*/  WARPGROUP.DEPBAR.LE gsb0, 0x0 ;  /* 0x00008000000079c5 */ /* 0x000fe40000010000 */
[----:B------:R-:W-:-:S06]  /*11830*/  WARPGROUP.ARRIVE ;  /* 0x00000000000079c5 */ /* 0x000fcc0000000000 */
[----:B------:R-:W-:Y:S01]  /*11840*/  HGMMA.64x16x16.F32.BF16 R48, gdesc[UR4], R48, gsb0 ;  /* 0x00200000043079f0 */ /* 0x000fe20008001830 */
        /* <DEDUP_REMOVED lines=10> */
[----:B------:R-:W-:Y:S01]  /*118f0*/  HGMMA.64x16x16.F32.BF16 R40, gdesc[UR8], R40, gsb0 ;  /* 0x00200000082879f0 */ /* 0x000fe20008001828 */
        /* <DEDUP_REMOVED lines=53> */
[----:B------:R-:W-:Y:S01]  /*11c50*/  VIADD R8, R4, 0x286 ;  /* 0x0000028604087836 */ /* 0x000fe20000000000 */
[----:B------:R-:W-:Y:S01]  /*11c60*/  MOV R9, 0x40000040 ;  /* 0x4000004000097802 */ /* 0x000fe20000000f00 */
        /* <DEDUP_REMOVED lines=147> */
[----:B------:R-:W-:Y:S01]  /*125a0*/  UMOV UR4, UR26 ;  /* 0x0000001a00047c82 */ /* 0x000fe20008000000 */
[----:B------:R-:W-:Y:S01]  /*125b0*/  UIADD3 UR52, UR24, 0x406, URZ ;  /* 0x0000040618347890 */ /* 0x000fe2000fffe03f */
[----:B------:R-:W-:Y:S01]  /*125c0*/  UMOV UR53, 0x40000040 ;  /* 0x4000004000357882 */ /* 0x000fe20000000000 */
[----:B------:R-:W-:Y:S01]  /*125d0*/  UIADD3 UR48, UR24, 0x800, URZ ;  /* 0x0000080018307890 */ /* 0x000fe2000fffe03f */
[----:B------:R0:W-:Y:S01]  /*125e0*/  STL.64 [R1+0x20], R14 ;  /* 0x0000200e01007387 */ /* 0x0001e20000100a00 */
[----:B------:R-:W-:Y:S01]  /*125f0*/  UMOV UR49, 0x40000040 ;  /* 0x4000004000317882 */ /* 0x000fe20000000000 */
[----:B------:R-:W-:Y:S01]  /*12600*/  UIADD3 UR44, UR24, 0x802, URZ ;  /* 0x00000802182c7890 */ /* 0x000fe2000fffe03f */
[----:B------:R-:W-:Y:S01]  /*12610*/  UMOV UR45, 0x40000040 ;  /* 0x40000040002d7882 */ /* 0x000fe20000000000 */
[----:B------:R-:W-:Y:S01]  /*12620*/  UIADD3 UR40, UR24, 0x804, URZ ;  /* 0x0000080418287890 */ /* 0x000fe2000fffe03f */
[----:B------:R-:W2:Y:S01]  /*12630*/  LDL R80, [R1+0x88] ;  /* 0x0000880001507983 */ /* 0x000ea20000100800 */
[----:B------:R-:W-:-:S02]  /*12640*/  WARPGROUP.DEPBAR.LE gsb0, 0x0 ;  /* 0x00008000000079c5 */ /* 0x000fc40000010000 */
[----:B------:R-:W-:-:S06]  /*12650*/  WARPGROUP.ARRIVE ;  /* 0x00000000000079c5 */ /* 0x000fcc0000000000 */
[----:B------:R-:W-:Y:S01]  /*12660*/  HGMMA.64x16x16.F32.BF16 R40, gdesc[UR8], R40, gsb0 ;  /* 0x00200000082879f0 */ /* 0x000fe20008001828 */
[----:B------:R-:W-:Y:S01]  /*12670*/  R2UR UR10, R10 ;  /* 0x000000000a0a72ca */ /* 0x000fe200000e0000 */
[----:B------:R-:W-:Y:S01]  /*12680*/  UMOV UR8, UR26 ;  /* 0x0000001a00087c82 */ /* 0x000fe20008000000 */
[----:B------:R-:W-:Y:S01]  /*12690*/  R2UR UR11, R11 ;  /* 0x000000000b0b72ca */ /* 0x000fe200000e0000 */
[----:B------:R-:W-:Y:S01]  /*126a0*/  UMOV UR9, UR27 ;  /* 0x0000001b00097c82 */ /* 0x000fe20008000000 */
        /* <DEDUP_REMOVED lines=28> */
[----:B------:R-:W-:Y:S02]  /*12870*/  WARPGROUP.DEPBAR.LE gsb0, 0x0 ;  /* 0x00008000000079c5 */ /* 0x000fe40000010000 */
[----:B------:R-:W-:Y:S01]  /*12880*/  WARPGROUP.ARRIVE ;  /* 0x00000000000079c5 */ /* 0x000fe20000000000 */
[C---:B------:R-:W-:Y:S02]  /*12890*/  VIADD R8, R4.reuse, 0x484 ;  /* 0x0000048404087836 */ /* 0x040fe40000000000 */
[----:B------:R-:W-:Y:S02]  /*128a0*/  VIADD R10, R4, 0x584 ;  /* 0x00000584040a7836 */ /* 0x000fe40000000000 */
[----:B------:R-:W-:Y:S01]  /*128b0*/  IMAD.MOV.U32 R11, RZ, RZ, 0x40000040 ;  /* 0x40000040ff0b7424 */ /* 0x000fe200078e00ff */
[----:B------:R-:W-:Y:S01]  /*128c0*/  HGMMA.64x16x16.F32.BF16 R64, gdesc[UR16], R64, gsb0 ;  /* 0x00200000104079f0 */ /* 0x000fe20008001840 */
[----:B------:R-:W-:Y:S01]  /*128d0*/  R2UR UR18, R6 ;  /* 0x00000000061272ca */ /* 0x000fe200000e0000 */
[----:B------:R-:W-:Y:S01]  /*128e0*/  UMOV UR16, UR26 ;  /* 0x0000001a00107c82 */ /* 0x000fe20008000000 */
[----:B------:R-:W-:Y:S01]  /*128f0*/  R2UR UR19, R7 ;  /* 0x00000000071372ca */ /* 0x000fe200000e0000 */
[----:B------:R-:W-:Y:S01]  /*12900*/  UMOV UR17, UR27 ;  /* 0x0000001b00117c82 */ /* 0x000fe20008000000 */
[----:B------:R-:W-:Y:S01]  /*12910*/  UMOV UR41, 0x40000040 ;  /* 0x4000004000297882 */ /* 0x000fe20000000000 */
[----:B------:R-:W-:Y:S01]  /*12920*/  UIADD3 UR36, UR24, 0x806, URZ ;  /* 0x0000080618247890 */ /* 0x000fe2000fffe03f */
[----:B0-----:R-:W-:Y:S01]  /*12930*/  IMAD.U32 R15, RZ, RZ, UR29 ;  /* 0x0000001dff0f7e24 */ /* 0x001fe2000f8e00ff */
[----:B------:R-:W-:-:S02]  /*12940*/  WARPGROUP.DEPBAR.LE gsb0, 0x0 ;  /* 0x00008000000079c5 */ /* 0x000fc40000010000 */
[----:B------:R-:W-:-:S06]  /*12950*/  WARPGROUP.ARRIVE ;  /* 0x00000000000079c5 */ /* 0x000fcc0000000000 */
[----:B------:R-:W-:Y:S03]  /*12960*/  HGMMA.64x16x16.F32.BF16 R56, gdesc[UR20], R56, gsb0 ;  /* 0x00200000143879f0 */ /* 0x000fe60008001838 */
[----:B------:R-:W-:Y:S02]  /*12970*/  WARPGROUP.DEPBAR.LE gsb0, 0x0 ;  /* 0x00008000000079c5 */ /* 0x000fe40000010000 */
[----:B------:R-:W-:-:S06]  /*12980*/  WARPGROUP.ARRIVE ;  /* 0x00000000000079c5 */ /* 0x000fcc0000000000 */
[----:B------:R-:W-:Y:S01]  /*12990*/  HGMMA.64x16x16.F32.BF16 R48, gdesc[UR4], R48, gsb0 ;  /* 0x00200000043079f0 */ /* 0x000fe20008001830 */
[----:B------:R-:W-:-:S07]  /*129a0*/  UIADD3 UR4, UR24, 0x404, URZ ;  /* 0x0000040418047890 */ /* 0x000fce000fffe03f */
[----:B------:R-:W-:Y:S01]  /*129b0*/  UMOV UR28, UR4 ;  /* 0x00000004001c7c82 */ /* 0x000fe20008000000 */
[----:B------:R-:W-:Y:S02]  /*129c0*/  WARPGROUP.DEPBAR.LE gsb0, 0x0 ;  /* 0x00008000000079c5 */ /* 0x000fe40000010000 */
[----:B------:R-:W-:Y:S01]  /*129d0*/  WARPGROUP.ARRIVE ;  /* 0x00000000000079c5 */ /* 0x000fe20000000000 */
[----:B------:R-:W-:Y:S02]  /*129e0*/  VIADD R6, R4, 0x404 ;  /* 0x0000040404067836 */ /* 0x000fe40000000000 */
[----:B------:R-:W-:Y:S01]  /*129f0*/  IMAD.MOV.U32 R7, RZ, RZ, 0x40000040 ;  /* 0x40000040ff077424 */ /* 0x000fe200078e00ff */
[----:B------:R-:W-:Y:S01]  /*12a00*/  UMOV UR26, UR28 ;  /* 0x0000001c001a7c82 */ /* 0x000fe20008000000 */
[----:B------:R-:W-:Y:S01]  /*12a10*/  UMOV UR27, UR29 ;  /* 0x0000001d001b7c82 */ /* 0x000fe20008000000 */
[----:B------:R-:W-:Y:S01]  /*12a20*/  HGMMA.64x16x16.F32.BF16 R40, gdesc[UR8], R40, gsb0 ;  /* 0x00200000082879f0 */ /* 0x000fe20008001828 */
[----:B------:R-:W-:Y:S01]  /*12a30*/  IMAD.MOV.U32 R9, RZ, RZ, 0x40000040 ;  /* 0x40000040ff097424 */ /* 0x000fe200078e00ff */
[----:B------:R-:W-:Y:S01]  /*12a40*/  R2UR UR22, R8 ;  /* 0x00000000081672ca */ /* 0x000fe200000e0000 */
[----:B------:R-:W-:Y:S01]  /*12a50*/  UMOV UR37, 0x40000040 ;  /* 0x4000004000257882 */ /* 0x000fe20000000000 */
[----:B------:R-:W-:Y:S01]  /*12a60*/  IMAD.U32 R14, RZ, RZ, UR28 ;  /* 0x0000001cff0e7e24 */ /* 0x000fe2000f8e00ff */
[----:B------:R-:W-:-:S02]  /*12a70*/  WARPGROUP.DEPBAR.LE gsb0, 0x0 ;  /* 0x00008000000079c5 */ /* 0x000fc40000010000 */
        /* <DEDUP_REMOVED lines=8> */
[----:B------:R-:W-:Y:S02]  /*12b00*/  R2UR UR18, R6 ;  /* 0x00000000061272ca */ /* 0x000fe400000e0000 */
[----:B------:R-:W-:Y:S01]  /*12b10*/  R2UR UR19, R7 ;  /* 0x00000000071372ca */ /* 0x000fe200000e0000 */
[----:B------:R-:W-:Y:S01]  /*12b20*/  UMOV UR16, UR26 ;  /* 0x0000001a00107c82 */ /* 0x000fe20008000000 */
[----:B------:R-:W-:Y:S01]  /*12b30*/  UMOV UR17, UR27 ;  /* 0x0000001b00117c82 */ /* 0x000fe20008000000 */
[----:B------:R-:W-:Y:S02]  /*12b40*/  WARPGROUP.DEPBAR.LE gsb0, 0x0 ;  /* 0x00008000000079c5 */ /* 0x000fe40000010000 */
[----:B------:R-:W-:-:S08]  /*12b50*/  WARPGROUP.ARRIVE ;  /* 0x00000000000079c5 */ /* 0x000fd00000000000 */
[----:B------:R-:W-:Y:S01]  /*12b60*/  HGMMA.64x16x16.F32.BF16 R64, gdesc[UR16], R64, gsb0 ;  /* 0x00200000104079f0 */ /* 0x000fe20008001840 */
[----:B------:R-:W-:Y:S01]  /*12b70*/  R2UR UR23, R9 ;  /* 0x00000000091772ca */ /* 0x000fe200000e0000 */
[----:B------:R-:W-:Y:S01]  /*12b80*/  UMOV UR20, UR26 ;  /* 0x0000001a00147c82 */ /* 0x000fe20008000000 */
[----:B------:R-:W-:Y:S01]  /*12b90*/  UMOV UR21, UR27 ;  /* 0x0000001b00157c82 */ /* 0x000fe20008000000 */
[----:B------:R-:W-:Y:S01]  /*12ba0*/  VIADD R6, R4, 0x504 ;  /* 0x0000050404067836 */ /* 0x000fe20000000000 */
[----:B------:R-:W-:Y:S02]  /*12bb0*/  WARPGROUP.DEPBAR.LE gsb0, 0x0 ;  /* 0x00008000000079c5 */ /* 0x000fe40000010000 */
[----:B------:R-:W-:-:S07]  /*12bc0*/  WARPGROUP.ARRIVE ;  /* 0x00000000000079c5 */ /* 0x000fce0000000000 */
[----:B------:R-:W-:Y:S01]  /*12bd0*/  HGMMA.64x16x16.F32.BF16 R56, gdesc[UR20], R56, gsb0 ;  /* 0x00200000143879f0 */ /* 0x000fe20008001838 */
[----:B------:R-:W-:Y:S01]  /*12be0*/  IMAD.MOV.U32 R7, RZ, RZ, 0x40000040 ;  /* 0x40000040ff077424 */ /* 0x000fe200078e00ff */
[----:B------:R-:W-:-:S04]  /*12bf0*/  R2UR UR6, R6 ;  /* 0x00000000060672ca */ /* 0x000fc800000e0000 */
[----:B------:R-:W-:Y:S01]  /*12c00*/  R2UR UR7, R7 ;  /* 0x00000000070772ca */ /* 0x000fe200000e0000 */
[----:B------:R-:W-:Y:S01]  /*12c10*/  UMOV UR4, UR26 ;  /* 0x0000001a00047c82 */ /* 0x000fe20008000000 */
[----:B------:R-:W-:Y:S01]  /*12c20*/  UMOV UR5, UR27 ;  /* 0x0000001b00057c82 */ /* 0x000fe20008000000 */
[----:B------:R-:W-:Y:S02]  /*12c30*/  WARPGROUP.DEPBAR.LE gsb0, 0x0 ;  /* 0x00008000000079c5 */ /* 0x000fe40000010000 */
[----:B------:R-:W-:-:S08]  /*12c40*/  WARPGROUP.ARRIVE ;  /* 0x00000000000079c5 */ /* 0x000fd00000000000 */
        /* <DEDUP_REMOVED lines=8> */
[----:B------:R-:W-:Y:S02]  /*12cd0*/  VIADD R8, R4, 0x604 ;  /* 0x0000060404087836 */ /* 0x000fe40000000000 */
[----:B------:R-:W-:-:S03]  /*12ce0*/  IMAD.MOV.U32 R9, RZ, RZ, 0x40000040 ;  /* 0x40000040ff097424 */ /* 0x000fc600078e00ff */
        /* <DEDUP_REMOVED lines=20> */
[----:B------:R-:W-:Y:S02]  /*12e30*/  WARPGROUP.DEPBAR.LE gsb0, 0x0 ;  /* 0x00008000000079c5 */ /* 0x000fe40000010000 */
[----:B------:R-:W-:-:S10]  /*12e40*/  WARPGROUP.ARRIVE ;  /* 0x00000000000079c5 */ /* 0x000fd40000000000 */
        /* <DEDUP_REMOVED lines=28> */
[----:B------:R-:W-:Y:S01]  /*13010*/  IMAD.MOV.U32 R11, RZ, RZ, 0x40000040 ;  /* 0x40000040ff0b7424 */ /* 0x000fe200078e00ff */
[----:B------:R-:W-:-:S04]  /*13020*/  IADD3 R10, R4, 0x586, RZ ;  /* 0x00000586040a7810 */ /* 0x000fc80007ffe0ff */
        /* <DEDUP_REMOVED lines=173> */
[----:B------:R-:W-:Y:S01]  /*13b00*/  IMAD.MOV.U32 R7, RZ, RZ, 0x40000040 ;  /* 0x40000040ff077424 */ /* 0x000fe200078e00ff */
[----:B------:R-:W-:Y:S01]  /*13b10*/  UMOV UR20, UR40 ;  /* 0x0000002800147c82 */ /* 0x000fe20008000000 */
[----:B------:R-:W-:Y:S01]  /*13b20*/  UMOV UR21, UR41 ;  /* 0x0000002900157c82 */ /* 0x000fe20008000000 */
[----:B------:R-:W-:Y:S01]  /*13b30*/  R2UR UR22, R6 ;  /* 0x00000000061672ca */ /* 0x000fe200000e0000 */
[C---:B------:R-:W-:Y:S01]  /*13b40*/  VIADD R10, R4.reuse, 0x904 ;  /* 0x00000904040a7836 */ /* 0x040fe20000000000 */
[----:B------:R-:W-:Y:S01]  /*13b50*/  R2UR UR23, R7 ;  /* 0x00000000071772ca */ /* 0x000fe200000e0000 */
[----:B------:R-:W-:Y:S01]  /*13b60*/  IMAD.MOV.U32 R11, RZ, RZ, 0x40000040 ;  /* 0x40000040ff0b7424 */ /* 0x000fe200078e00ff */
[----:B------:R-:W-:Y:S01]  /*13b70*/  UMOV UR16, UR40 ;  /* 0x0000002800107c82 */ /* 0x000fe20008000000 */
[----:B------:R-:W-:Y:S01]  /*13b80*/  UMOV UR17, UR41 ;  /* 0x0000002900117c82 */ /* 0x000fe20008000000 */
[----:B------:R-:W-:Y:S01]  /*13b90*/  VIADD R8, R4, 0x984 ;  /* 0x0000098404087836 */ /* 0x000fe20000000000 */
[----:B------:R-:W-:Y:S01]  /*13ba0*/  UMOV UR12, UR40 ;  /* 0x00000028000c7c82 */ /* 0x000fe20008000000 */
[----:B------:R-:W-:Y:S01]  /*13bb0*/  IMAD.MOV.U32 R9, RZ, RZ, 0x40000040 ;  /* 0x40000040ff097424 */ /* 0x000fe200078e00ff */
[----:B------:R-:W-:Y:S01]  /*13bc0*/  UMOV UR13, UR41 ;  /* 0x00000029000d7c82 */ /* 0x000fe20008000000 */
[----:B------:R-:W-:Y:S01]  /*13bd0*/  UMOV UR4, UR40 ;  /* 0x0000002800047c82 */ /* 0x000fe20008000000 */
[----:B------:R-:W-:Y:S01]  /*13be0*/  UMOV UR5, UR41 ;  /* 0x0000002900057c82 */ /* 0x000fe20008000000 */
[----:B------:R-:W-:Y:S01]  /*13bf0*/  ULDC UR8, c[0x0][0x9d8] ;  /* 0x0002760000087ab9 */ /* 0x000fe20000000800 */
[----:B------:R-:W-:-:S02]  /*13c00*/  WARPGROUP.DEPBAR.LE gsb0, 0x0 ;  /* 0x00008000000079c5 */ /* 0x000fc40000010000 */
[----:B------:R-:W-:-:S06]  /*13c10*/  WARPGROUP.ARRIVE ;  /* 0x00000000000079c5 */ /* 0x000fcc0000000000 */
[----:B------:R-:W-:Y:S01]  /*13c20*/  HGMMA.64x16x16.F32.BF16 R48, gdesc[UR20], R48, gsb0 ;  /* 0x00200000143079f0 */ /* 0x000fe20008001830 */
[----:B------:R-:W-:Y:S02]  /*13c30*/  R2UR UR18, R10 ;  /* 0x000000000a1272ca */ /* 0x000fe400000e0000 */
[----:B------:R-:W-:Y:S01]  /*13c40*/  R2UR UR19, R11 ;  /* 0x000000000b1372ca */ /* 0x000fe200000e0000 */
[----:B------:R-:W-:Y:S02]  /*13c50*/  WARPGROUP.DEPBAR.LE gsb0, 0x0 ;  /* 0x00008000000079c5 */ /* 0x000fe40000010000 */
[----:B------:R-:W-:-:S10]  /*13c60*/  WARPGROUP.ARRIVE ;  /* 0x00000000000079c5 */ /* 0x000fd40000000000 */
[----:B------:R-:W-:Y:S01]  /*13c70*/  HGMMA.64x16x16.F32.BF16 R40, gdesc[UR16], R40, gsb0 ;  /* 0x00200000102879f0 */ /* 0x000fe20008001828 */
[----:B------:R-:W-:Y:S02]  /*13c80*/  R2UR UR14, R8 ;  /* 0x00000000080e72ca */ /* 0x000fe400000e0000 */
[----:B------:R-:W-:Y:S01]  /*13c90*/  R2UR UR15, R9 ;  /* 0x00000000090f72ca */ /* 0x000fe200000e0000 */
[----:B------:R-:W-:Y:S01]  /*13ca0*/  VIADD R6, R4, 0xa04 ;  /* 0x00000a0404067836 */ /* 0x000fe20000000000 */
[----:B------:R-:W-:Y:S02]  /*13cb0*/  WARPGROUP.DEPBAR.LE gsb0, 0x0 ;  /* 0x00008000000079c5 */ /* 0x000fe40000010000 */
[----:B------:R-:W-:-:S09]  /*13cc0*/  WARPGROUP.ARRIVE ;  /* 0x00000000000079c5 */ /* 0x000fd20000000000 */
[----:B------:R-:W-:Y:S01]  /*13cd0*/  HGMMA.64x16x16.F32.BF16 R32, gdesc[UR12], R32, gsb0 ;  /* 0x002000000c2079f0 */ /* 0x000fe20008001820 */
[----:B------:R-:W-:Y:S01]  /*13ce0*/  IMAD.MOV.U32 R7, RZ, RZ, 0x40000040 ;  /* 0x40000040ff077424 */ /* 0x000fe200078e00ff */
[----:B------:R-:W-:-:S04]  /*13cf0*/  R2UR UR6, R6 ;  /* 0x00000000060672ca */ /* 0x000fc800000e0000 */
        /* <DEDUP_REMOVED lines=29> */
[----:B------:R-:W-:Y:S01]  /*13ed0*/  VIADD R6, R4, 0x886 ;  /* 0x0000088604067836 */ /* 0x000fe20000000000 */
[----:B------:R-:W-:-:S04]  /*13ee0*/  MOV R7, 0x40000040 ;  /* 0x4000004000077802 */ /* 0x000fc80000000f00 */
        /* <DEDUP_REMOVED lines=22> */
[----:B------:R-:W-:Y:S01]  /*14050*/  FMUL.FTZ R3, R72, UR8 ;  /* 0x0000000848037c20 */ /* 0x000fe20008410000 */
[----:B------:R-:W-:Y:S01]  /*14060*/  FMUL.FTZ R9, R73, UR8 ;  /* 0x0000000849097c20 */ /* 0x000fe20008410000 */
[----:B------:R-:W-:Y:S01]  /*14070*/  FMUL.FTZ R74, R74, UR8 ;  /* 0x000000084a4a7c20 */ /* 0x000fe20008410000 */
[----:B------:R-:W-:Y:S01]  /*14080*/  FMUL.FTZ R65, R65, UR8 ;  /* 0x0000000841417c20 */ /* 0x000fe20008410000 */
[----:B------:R-:W-:Y:S02]  /*14090*/  FMUL.FTZ R76, R76, UR8 ;  /* 0x000000084c4c7c20 */ /* 0x000fe40008410000 */
[----:B------:R-:W-:Y:S01]  /*140a0*/  MUFU.TANH R3, R3 ;  /* 0x0000000300037308 */ /* 0x000fe20000002400 */
[----:B------:R-:W-:Y:S01]  /*140b0*/  FMUL.FTZ R77, R77, UR8 ;  /* 0x000000084d4d7c20 */ /* 0x000fe20008410000 */
[----:B------:R-:W-:-:S02]  /*140c0*/  WARPGROUP.DEPBAR.LE gsb0, 0x0 ;  /* 0x00008000000079c5 */ /* 0x000fc40000010000 */
[----:B------:R-:W-:-:S06]  /*140d0*/  WARPGROUP.ARRIVE ;  /* 0x00000000000079c5 */ /* 0x000fcc0000000000 */
[----:B------:R-:W-:Y:S01]  /*140e0*/  HGMMA.64x16x16.F32.BF16 R32, gdesc[UR4], R32, gsb0 ;  /* 0x00200000042079f0 */ /* 0x000fe20008001820 */
[----:B------:R-:W0:Y:S01]  /*140f0*/  MUFU.TANH R8, R74 ;  /* 0x0000004a00087308 */ /* 0x000e220000002400 */
[----:B--2---:R-:W-:Y:S02]  /*14100*/  IMAD.IADD R6, R80, 0x1, R154 ;  /* 0x0000000150067824 */ /* 0x004fe400078e029a */
[----:B------:R-:W-:-:S05]  /*14110*/  FMUL.FTZ R64, R64, UR8 ;  /* 0x0000000840407c20 */ /* 0x000fca0008410000 */
[----:B------:R-:W1:Y:S01]  /*14120*/  MUFU.TANH R9, R9 ;  /* 0x0000000900097308 */ /* 0x000e620000002400 */
[----:B------:R-:W-:Y:S02]  /*14130*/  IMAD R7, R155, -0x70, R6 ;  /* 0xffffff909b077824 */ /* 0x000fe400078e0206 */
[----:B------:R-:W-:-:S05]  /*14140*/  FMUL.FTZ R75, R75, UR8 ;  /* 0x000000084b4b7c20 */ /* 0x000fca0008410000 */
[----:B------:R-:W2:Y:S01]  /*14150*/  MUFU.TANH R65, R65 ;  /* 0x0000004100417308 */ /* 0x000ea20000002400 */
[----:B------:R-:W-:-:S07]  /*14160*/  ISETP.GT.AND P4, PT, R7, RZ, PT ;  /* 0x000000ff0700720c */ /* 0x000fce0003f84270 */
[----:B------:R-:W3:Y:S01]  /*14170*/  MUFU.TANH R76, R76 ;  /* 0x0000004c004c7308 */ /* 0x000ee20000002400 */
[----:B------:R-:W-:Y:S01]  /*14180*/  ISETP.GT.AND P2, PT, R7, 0x1, PT ;  /* 0x000000010700780c */ /* 0x000fe20003f44270 */
[----:B------:R-:W-:-:S06]  /*14190*/  FMUL.FTZ R68, R68, UR8 ;  /* 0x0000000844447c20 */ /* 0x000fcc0008410000 */
[----:B------:R-:W-:Y:S01]  /*141a0*/  MUFU.TANH R77, R77 ;  /* 0x0000004d004d7308 */ /* 0x000fe20000002400 */
[----:B------:R-:W-:Y:S01]  /*141b0*/  FMUL.FTZ R78, R78, UR8 ;  /* 0x000000084e4e7c20 */ /* 0x000fe20008410000 */
[----:B------:R-:W-:Y:S01]  /*141c0*/  FMUL.FTZ R60, R60, UR8 ;  /* 0x000000083c3c7c20 */ /* 0x000fe20008410000 */
[----:B0-----:R-:W-:Y:S01]  /*141d0*/  FSEL R8, R8, -INF , P4 ;  /* 0xff80000008087808 */ /* 0x001fe20002000000 */
[----:B------:R-:W-:Y:S01]  /*141e0*/  FMUL.FTZ R54, R54, UR8 ;  /* 0x0000000836367c20 */ /* 0x000fe20008410000 */
[----:B------:R-:W-:-:S03]  /*141f0*/  FSEL R6, R3, -INF , P4 ;  /* 0xff80000003067808 */ /* 0x000fc60002000000 */
[----:B------:R-:W-:Y:S01]  /*14200*/  MUFU.TANH R64, R64 ;  /* 0x0000004000407308 */ /* 0x000fe20000002400 */
[----:B------:R-:W-:Y:S01]  /*14210*/  VIADD R4, R4, 0xa06 ;  /* 0x00000a0604047836 */ /* 0x000fe20000000000 */
[C---:B------:R-:W-:Y:S01]  /*14220*/  ISETP.GT.AND P4, PT, R7.reuse, 0x11, PT ;  /* 0x000000110700780c */ /* 0x040fe20003f84270 */
[----:B------:R-:W-:Y:S01]  /*14230*/  IMAD.MOV.U32 R5, RZ, RZ, 0x40000040 ;  /* 0x40000040ff057424 */ /* 0x000fe200078e00ff */
[----:B------:R-:W-:Y:S01]  /*14240*/  ISETP.GT.AND P3, PT, R7, 0x8, PT ;  /* 0x000000080700780c */ /* 0x000fe20003f64270 */
[----:B------:R0:W-:Y:S01]  /*14250*/  STL.64 [R1+0x18], R14 ;  /* 0x0000180e01007387 */ /* 0x0001e20000100a00 */
[----:B-1----:R-:W-:Y:S02]  /*14260*/  FSEL R9, R9, -INF , P2 ;  /* 0xff80000009097808 */ /* 0x002fe40001000000 */
[----:B------:R-:W1:Y:S01]  /*14270*/  MUFU.TANH R75, R75 ;  /* 0x0000004b004b7308 */ /* 0x000e620000002400 */
[----:B------:R-:W-:Y:S01]  /*14280*/  FMUL.FTZ R66, R66, UR8 ;  /* 0x0000000842427c20 */ /* 0x000fe20008410000 */
[----:B------:R-:W-:Y:S01]  /*14290*/  FMUL.FTZ R69, R69, UR8 ;  /* 0x0000000845457c20 */ /* 0x000fe20008410000 */
[----:B------:R-:W-:Y:S01]  /*142a0*/  FMUL.FTZ R79, R79, UR8 ;  /* 0x000000084f4f7c20 */ /* 0x000fe20008410000 */
[----:B------:R-:W-:Y:S01]  /*142b0*/  FMUL.FTZ R56, R56, UR8 ;  /* 0x0000000838387c20 */ /* 0x000fe20008410000 */
[----:B------:R-:W-:-:S03]  /*142c0*/  R2UR UR6, R4 ;  /* 0x00000000040672ca */ /* 0x000fc600000e0000 */
[----:B------:R-:W4:Y:S01]  /*142d0*/  MUFU.TANH R10, R78 ;  /* 0x0000004e000a7308 */ /* 0x000f220000002400 */
[----:B------:R-:W-:Y:S02]  /*142e0*/  R2UR UR7, R5 ;  /* 0x00000000050772ca */ /* 0x000fe400000e0000 */
[----:B------:R-:W-:-:S05]  /*142f0*/  ISETP.GT.AND P6, PT, R7, 0x9, PT ;  /* 0x000000090700780c */ /* 0x000fca0003fc4270 */
[----:B0-----:R2:W-:Y:S01]  /*14300*/  MUFU.TANH R15, R60 ;  /* 0x0000003c000f7308 */ /* 0x0015e20000002400 */
[----:B------:R-:W-:Y:S01]  /*14310*/  FMUL.FTZ R58, R58, UR8 ;  /* 0x000000083a3a7c20 */ /* 0x000fe20008410000 */
[----:B------:R-:W-:-:S06]  /*14320*/  ISETP.GT.AND P5, PT, R7, 0x10, PT ;  /* 0x000000100700780c */ /* 0x000fcc0003fa4270 */
[----:B------:R-:W-:Y:S01]  /*14330*/  MUFU.TANH R68, R68 ;  /* 0x0000004400447308 */ /* 0x000fe20000002400 */
[----:B--2---:R-:W-:Y:S02]  /*14340*/  FSEL R60, R65, -INF , P4 ;  /* 0xff800000413c7808 */ /* 0x004fe40002000000 */
[----:B------:R-:W-:-:S05]  /*14350*/  FMNMX.FTZ R65, R6, R9, !PT ;  /* 0x0000000906417209 */ /* 0x000fca0007810000 */
[----:B------:R3:W-:Y:S01]  /*14360*/  MUFU.TANH R72, R54 ;  /* 0x0000003600487308 */ /* 0x0007e20000002400 */
[----:B------:R-:W-:Y:S01]  /*14370*/  FMUL.FTZ R57, R57, UR8 ;  /* 0x0000000839397c20 */ /* 0x000fe20008410000 */
[----:B------:R-:W-:Y:S01]  /*14380*/  FMUL.FTZ R67, R67, UR8 ;  /* 0x0000000843437c20 */ /* 0x000fe20008410000 */
[----:B------:R-:W-:Y:S02]  /*14390*/  WARPGROUP.DEPBAR.LE gsb0, 0x0 ;  /* 0x00008000000079c5 */ /* 0x000fe40000010000 */
[----:B---3--:R-:W-:-:S03]  /*143a0*/  FSEL R54, R76, -INF , P3 ;  /* 0xff8000004c367808 */ /* 0x008fc60001800000 */
[----:B------:R-:W0:Y:S01]  /*143b0*/  MUFU.TANH R12, R79 ;  /* 0x0000004f000c7308 */ /* 0x000e220000002400 */
[----:B------:R-:W-:-:S07]  /*143c0*/  FMNMX.FTZ R65, R54, R65, !PT ;  /* 0x0000004136417209 */ /* 0x000fce0007810000 */
[----:B------:R-:W-:Y:S01]  /*143d0*/  MUFU.TANH R14, R66 ;  /* 0x00000042000e7308 */ /* 0x000fe20000002400 */
[----:B------:R-:W-:Y:S01]  /*143e0*/  WARPGROUP.ARRIVE ;  /* 0x00000000000079c5 */ /* 0x000fe20000000000 */
[----:B------:R-:W-:-:S06]  /*143f0*/  FMUL.FTZ R70, R70, UR8 ;  /* 0x0000000846467c20 */ /* 0x000fcc0008410000 */
[----:B------:R-:W2:Y:S08]  /*14400*/  MUFU.TANH R69, R69 ;  /* 0x0000004500457308 */ /* 0x000eb00000002400 */
[----:B------:R3:W-:Y:S01]  /*14410*/  MUFU.TANH R66, R56 ;  /* 0x0000003800427308 */ /* 0x0007e20000002400 */
[----:B------:R-:W-:Y:S01]  /*14420*/  FMUL.FTZ R62, R62, UR8 ;  /* 0x000000083e3e7c20 */ /* 0x000fe20008410000 */
[----:B-1----:R-:W-:-:S02]  /*14430*/  FSEL R3, R75, -INF , P2 ;  /* 0xff8000004b037808 */ /* 0x002fc40001000000 */
[----:B---3--:R-:W-:-:S04]  /*14440*/  FSEL R56, R77, -INF , P6 ;  /* 0xff8000004d387808 */ /* 0x008fc80003000000 */
[----:B------:R1:W-:Y:S01]  /*14450*/  MUFU.TANH R11, R58 ;  /* 0x0000003a000b7308 */ /* 0x0003e20000002400 */
[----:B------:R-:W-:Y:S01]  /*14460*/  FMNMX.FTZ R65, R56, R65, !PT ;  /* 0x0000004138417209 */ /* 0x000fe20007810000 */
[----:B------:R-:W-:Y:S01]  /*14470*/  UMOV UR4, UR36 ;  /* 0x0000002400047c82 */ /* 0x000fe20008000000 */
[----:B------:R-:W-:Y:S01]  /*14480*/  UMOV UR5, UR37 ;  /* 0x0000002500057c82 */ /* 0x000fe20008000000 */
[----:B------:R-:W-:-:S04]  /*14490*/  FMUL.FTZ R71, R71, UR8 ;  /* 0x0000000847477c20 */ /* 0x000fc80008410000 */
[----:B------:R-:W3:Y:S01]  /*144a0*/  MUFU.TANH R20, R67 ;  /* 0x0000004300147308 */ /* 0x000ee20000002400 */
[----:B-1----:R-:W-:Y:S01]  /*144b0*/  FSEL R58, R64, -INF , P5 ;  /* 0xff800000403a7808 */ /* 0x002fe20002800000 */
[----:B------:R-:W-:Y:S01]  /*144c0*/  FMUL.FTZ R61, R61, UR8 ;  /* 0x000000083d3d7c20 */ /* 0x000fe20008410000 */
[----:B------:R-:W-:Y:S01]  /*144d0*/  ISETP.GT.AND P2, PT, R7, 0x18, PT ;  /* 0x000000180700780c */ /* 0x000fe20003f44270 */
[----:B------:R-:W-:Y:S01]  /*144e0*/  HGMMA.64x16x16.F32.BF16 R24, gdesc[UR4], R24, gsb0 ;  /* 0x00200000041879f0 */ /* 0x000fe20008001818 */
[----:B------:R-:W-:-:S03]  /*144f0*/  FMNMX.FTZ R65, R58, R65, !PT ;  /* 0x000000413a417209 */ /* 0x000fc60007810000 */
[----:B------:R-:W1:Y:S01]  /*14500*/  MUFU.TANH R57, R57 ;  /* 0x0000003900397308 */ /* 0x000e620000002400 */
[----:B----4-:R-:W-:Y:S01]  /*14510*/  FSEL R10, R10, -INF , P3 ;  /* 0xff8000000a0a7808 */ /* 0x010fe20001800000 */
[----:B------:R-:W-:Y:S01]  /*14520*/  FMUL.FTZ R48, R48, UR8 ;  /* 0x0000000830307c20 */ /* 0x000fe20008410000 */
[----:B------:R-:W-:Y:S01]  /*14530*/  ISETP.GT.AND P3, PT, R7, 0x19, PT ;  /* 0x000000190700780c */ /* 0x000fe20003f64270 */
[----:B------:R-:W-:Y:S01]  /*14540*/  FMUL.FTZ R59, R59, UR8 ;  /* 0x000000083b3b7c20 */ /* 0x000fe20008410000 */
[----:B------:R-:W-:Y:S01]  /*14550*/  FMNMX.FTZ R65, R60, R65, !PT ;  /* 0x000000413c417209 */ /* 0x000fe20007810000 */
[----:B------:R-:W-:Y:S02]  /*14560*/  FMUL.FTZ R49, R49, UR8 ;  /* 0x0000000831317c20 */ /* 0x000fe40008410000 */
[----:B------:R-:W4:Y:S01]  /*14570*/  MUFU.TANH R70, R70 ;  /* 0x0000004600467308 */ /* 0x000f220000002400 */
[----:B0-----:R-:W-:Y:S01]  /*14580*/  FSEL R12, R12, -INF , P6 ;  /* 0xff8000000c0c7808 */ /* 0x001fe20003000000 */
[----:B------:R-:W-:Y:S01]  /*14590*/  FMUL.FTZ R52, R52, UR8 ;  /* 0x0000000834347c20 */ /* 0x000fe20008410000 */
[----:B------:R-:W-:Y:S01]  /*145a0*/  ISETP.GT.AND P6, PT, R7, 0x20, PT ;  /* 0x000000200700780c */ /* 0x000fe20003fc4270 */
[----:B------:R-:W-:-:S04]  /*145b0*/  FMUL.FTZ R40, R40, UR8 ;  /* 0x0000000828287c20 */ /* 0x000fc80008410000 */
[----:B------:R0:W-:Y:S01]  /*145c0*/  MUFU.TANH R67, R62 ;  /* 0x0000003e00437308 */ /* 0x0001e20000002400 */
[----:B--2---:R-:W-:Y:S01]  /*145d0*/  FSEL R64, R69, -INF , P3 ;  /* 0xff80000045407808 */ /* 0x004fe20001800000 */
[----:B------:R-:W-:Y:S01]  /*145e0*/  FMUL.FTZ R63, R63, UR8 ;  /* 0x000000083f3f7c20 */ /* 0x000fe20008410000 */
[----:B------:R-:W-:Y:S01]  /*145f0*/  FSEL R14, R14, -INF , P5 ;  /* 0xff8000000e0e7808 */ /* 0x000fe20002800000 */
[----:B------:R-:W-:-:S04]  /*14600*/  FMUL.FTZ R53, R53, UR8 ;  /* 0x0000000835357c20 */ /* 0x000fc80008410000 */
[----:B------:R-:W-:Y:S01]  /*14610*/  MUFU.TANH R71, R71 ;  /* 0x0000004700477308 */ /* 0x000fe20000002400 */
[----:B0-----:R-:W-:Y:S01]  /*14620*/  FSEL R62, R68, -INF , P2 ;  /* 0xff800000443e7808 */ /* 0x001fe20001000000 */
[----:B------:R-:W-:Y:S01]  /*14630*/  FMUL.FTZ R42, R42, UR8 ;  /* 0x000000082a2a7c20 */ /* 0x000fe20008410000 */
[----:B---3--:R-:W-:Y:S01]  /*14640*/  FSEL R20, R20, -INF , P4 ;  /* 0xff80000014147808 */ /* 0x008fe20002000000 */
[----:B------:R-:W-:Y:S01]  /*14650*/  FMUL.FTZ R50, R50, UR8 ;  /* 0x0000000832327c20 */ /* 0x000fe20008410000 */
[----:B------:R-:W-:Y:S01]  /*14660*/  FMNMX.FTZ R65, R62, R65, !PT ;  /* 0x000000413e417209 */ /* 0x000fe20007810000 */
[----:B------:R-:W-:Y:S02]  /*14670*/  FMUL.FTZ R51, R51, UR8 ;  /* 0x0000000833337c20 */ /* 0x000fe40008410000 */
[----:B------:R-:W0:Y:S01]  /*14680*/  MUFU.TANH R61, R61 ;  /* 0x0000003d003d7308 */ /* 0x000e220000002400 */
[----:B------:R-:W-:Y:S01]  /*14690*/  ISETP.GT.AND P5, PT, R7, 0x21, PT ;  /* 0x000000210700780c */ /* 0x000fe20003fa4270 */
[----:B------:R-:W-:Y:S01]  /*146a0*/  FMUL.FTZ R41, R41, UR8 ;  /* 0x0000000829297c20 */ /* 0x000fe20008410000 */
[----:B------:R-:W-:Y:S01]  /*146b0*/  FSEL R66, R66, -INF , P6 ;  /* 0xff80000042427808 */ /* 0x000fe20003000000 */
[----:B------:R-:W-:Y:S01]  /*146c0*/  FMUL.FTZ R44, R44, UR8 ;  /* 0x000000082c2c7c20 */ /* 0x000fe20008410000 */
[----:B------:R-:W-:Y:S01]  /*146d0*/  FMNMX.FTZ R65, R64, R65, !PT ;  /* 0x0000004140417209 */ /* 0x000fe20007810000 */
[----:B------:R-:W-:Y:S01]  /*146e0*/  FMUL.FTZ R5, R32, UR8 ;  /* 0x0000000820057c20 */ /* 0x000fe20008410000 */
[----:B------:R-:W-:Y:S01]  /*146f0*/  FMUL.FTZ R55, R55, UR8 ;  /* 0x0000000837377c20 */ /* 0x000fe20008410000 */
[----:B------:R-:W2:Y:S01]  /*14700*/  MUFU.TANH R48, R48 ;  /* 0x0000003000307308 */ /* 0x000ea20000002400 */
[----:B------:R-:W-:Y:S01]  /*14710*/  ISETP.GT.AND P4, PT, R7, 0x28, PT ;  /* 0x000000280700780c */ /* 0x000fe20003f84270 */
[----:B------:R-:W-:Y:S01]  /*14720*/  FMUL.FTZ R45, R45, UR8 ;  /* 0x000000082d2d7c20 */ /* 0x000fe20008410000 */
[----:B-1----:R-:W-:Y:S01]  /*14730*/  FSEL R68, R57, -INF , P5 ;  /* 0xff80000039447808 */ /* 0x002fe20002800000 */
[----:B------:R-:W-:Y:S01]  /*14740*/  FMUL.FTZ R46, R46, UR8 ;  /* 0x000000082e2e7c20 */ /* 0x000fe20008410000 */
[----:B------:R-:W-:Y:S01]  /*14750*/  FMNMX.FTZ R65, R66, R65, !PT ;  /* 0x0000004142417209 */ /* 0x000fe20007810000 */
[----:B------:R-:W-:Y:S01]  /*14760*/  FMUL.FTZ R43, R43, UR8 ;  /* 0x000000082b2b7c20 */ /* 0x000fe20008410000 */
[----:B------:R-:W-:Y:S01]  /*14770*/  FMUL.FTZ R33, R33, UR8 ;  /* 0x0000000821217c20 */ /* 0x000fe20008410000 */
[----:B------:R-:W-:Y:S01]  /*14780*/  MUFU.TANH R59, R59 ;  /* 0x0000003b003b7308 */ /* 0x000fe20000002400 */
[----:B------:R-:W-:Y:S01]  /*14790*/  FMNMX.FTZ R65, R68, R65, !PT ;  /* 0x0000004144417209 */ /* 0x000fe20007810000 */
[----:B------:R-:W-:Y:S01]  /*147a0*/  FMUL.FTZ R47, R47, UR8 ;  /* 0x000000082f2f7c20 */ /* 0x000fe20008410000 */
[----:B------:R-:W-:Y:S01]  /*147b0*/  FMUL.FTZ R37, R37, UR8 ;  /* 0x0000000825257c20 */ /* 0x000fe20008410000 */
[----:B------:R-:W-:Y:S01]  /*147c0*/  FMUL.FTZ R35, R35, UR8 ;  /* 0x0000000823237c20 */ /* 0x000fe20008410000 */
[----:B------:R-:W-:-:S03]  /*147d0*/  ULDC UR4, c[0x0][0x988] ;  /* 0x0002620000047ab9 */ /* 0x000fc60000000800 */
[----:B------:R-:W1:Y:S08]  /*147e0*/  MUFU.TANH R49, R49 ;  /* 0x0000003100317308 */ /* 0x000e700000002400 */
[----:B------:R4:W-:Y:S08]  /*147f0*/  MUFU.TANH R90, R40 ;  /* 0x00000028005a7308 */ /* 0x0009f00000002400 */
[----:B------:R-:W3:Y:S01]  /*14800*/  MUFU.TANH R52, R52 ;  /* 0x0000003400347308 */ /* 0x000ee20000002400 */
[----:B----4-:R-:W-:-:S02]  /*14810*/  FSEL R40, R70, -INF , P2 ;  /* 0xff80000046287808 */ /* 0x010fc40001000000 */
[----:B------:R-:W-:Y:S02]  /*14820*/  ISETP.GT.AND P2, PT, R7, 0x29, PT ;  /* 0x000000290700780c */ /* 0x000fe40003f44270 */
[----:B------:R-:W-:-:S03]  /*14830*/  FSEL R70, R15, -INF , P4 ;  /* 0xff8000000f467808 */ /* 0x000fc60002000000 */
[----:B------:R-:W-:Y:S01]  /*14840*/  MUFU.TANH R63, R63 ;  /* 0x0000003f003f7308 */ /* 0x000fe20000002400 */
[----:B0-----:R-:W-:Y:S02]  /*14850*/  FSEL R74, R61, -INF , P2 ;  /* 0xff8000003d4a7808 */ /* 0x001fe40001000000 */
[----:B------:R-:W-:-:S05]  /*14860*/  FMNMX.FTZ R65, R70, R65, !PT ;  /* 0x0000004146417209 */ /* 0x000fca0007810000 */
[----:B------:R0:W-:Y:S01]  /*14870*/  MUFU.TANH R73, R42 ;  /* 0x0000002a00497308 */ /* 0x0001e20000002400 */
[----:B------:R-:W-:Y:S02]  /*14880*/  FSEL R32, R11, -INF , P6 ;  /* 0xff8000000b207808 */ /* 0x000fe40003000000 */
[----:B------:R-:W-:-:S05]  /*14890*/  ISETP.GT.AND P6, PT, R7, 0x31, PT ;  /* 0x000000310700780c */ /* 0x000fca0003fc4270 */
[----:B------:R-:W4:Y:S01]  /*148a0*/  MUFU.TANH R53, R53 ;  /* 0x0000003500357308 */ /* 0x000f220000002400 */
[----:B0-----:R-:W-:Y:S02]  /*148b0*/  FSEL R42, R71, -INF , P3 ;  /* 0xff800000472a7808 */ /* 0x001fe40001800000 */
[----:B------:R-:W-:Y:S02]  /*148c0*/  ISETP.GT.AND P3, PT, R7, 0x30, PT ;  /* 0x000000300700780c */ /* 0x000fe40003f64270 */
[----:B------:R-:W-:-:S03]  /*148d0*/  FMNMX.FTZ R65, R74, R65, !PT ;  /* 0x000000414a417209 */ /* 0x000fc60007810000 */
[----:B------:R-:W0:Y:S01]  /*148e0*/  MUFU.TANH R50, R50 ;  /* 0x0000003200327308 */ /* 0x000e220000002400 */
[----:B--2---:R-:W-:Y:S02]  /*148f0*/  FSEL R76, R48, -INF , P3 ;  /* 0xff800000304c7808 */ /* 0x004fe40001800000 */
[----:B-1----:R-:W-:Y:S02]  /*14900*/  FSEL R80, R49, -INF , P6 ;  /* 0xff80000031507808 */ /* 0x002fe40003000000 */
[----:B------:R-:W-:-:S03]  /*14910*/  FMNMX.FTZ R65, R76, R65, !PT ;  /* 0x000000414c417209 */ /* 0x000fc60007810000 */
[----:B------:R-:W1:Y:S01]  /*14920*/  MUFU.TANH R51, R51 ;  /* 0x0000003300337308 */ /* 0x000e620000002400 */
[----:B------:R-:W-:Y:S01]  /*14930*/  FMUL.FTZ R11, R34, UR8 ;  /* 0x00000008220b7c20 */ /* 0x000fe20008410000 */
[----:B------:R-:W-:-:S06]  /*14940*/  FSEL R34, R67, -INF , P4 ;  /* 0xff80000043227808 */ /* 0x000fcc0002000000 */
[----:B------:R2:W-:Y:S01]  /*14950*/  MUFU.TANH R94, R44 ;  /* 0x0000002c005e7308 */ /* 0x0005e20000002400 */
[----:B------:R-:W-:Y:S02]  /*14960*/  ISETP.GT.AND P4, PT, R7, 0x39, PT ;  /* 0x000000390700780c */ /* 0x000fe40003f84270 */
[----:B------:R-:W-:-:S05]  /*14970*/  FMNMX.FTZ R65, R80, R65, !PT ;  /* 0x0000004150417209 */ /* 0x000fca0007810000 */
[----:B------:R-:W5:Y:S01]  /*14980*/  MUFU.TANH R41, R41 ;  /* 0x0000002900297308 */ /* 0x000f620000002400 */
[----:B--2---:R-:W-:Y:S02]  /*14990*/  FSEL R44, R59, -INF , P5 ;  /* 0xff8000003b2c7808 */ /* 0x004fe40002800000 */
[----:B------:R-:W-:-:S04]  /*149a0*/  ISETP.GT.AND P5, PT, R7, 0x38, PT ;  /* 0x000000380700780c */ /* 0x000fc80003fa4270 */
[----:B---3--:R-:W-:Y:S01]  /*149b0*/  FSEL R82, R52, -INF , P5 ;  /* 0xff80000034527808 */ /* 0x008fe20002800000 */
[----:B------:R-:W2:Y:S01]  /*149c0*/  MUFU.TANH R55, R55 ;  /* 0x0000003700377308 */ /* 0x000ea20000002400 */
[----:B----4-:R-:W-:Y:S02]  /*149d0*/  FSEL R88, R53, -INF , P4 ;  /* 0xff80000035587808 */ /* 0x010fe40002000000 */
[----:B------:R-:W-:Y:S01]  /*149e0*/  FMNMX.FTZ R65, R82, R65, !PT ;  /* 0x0000004152417209 */ /* 0x000fe20007810000 */
[----:B------:R-:W-:-:S04]  /*149f0*/  FMUL.FTZ R15, R36, UR8 ;  /* 0x00000008240f7c20 */ /* 0x000fc80008410000 */
[----:B------:R3:W-:Y:S01]  /*14a00*/  MUFU.TANH R4, R46 ;  /* 0x0000002e00047308 */ /* 0x0007e20000002400 */
[----:B0-----:R-:W-:Y:S02]  /*14a10*/  FSEL R36, R50, -INF , P3 ;  /* 0xff80000032247808 */ /* 0x001fe40001800000 */
[----:B------:R-:W-:-:S05]  /*14a20*/  ISETP.GT.AND P3, PT, R7, 0x41, PT ;  /* 0x000000410700780c */ /* 0x000fca0003f64270 */
[----:B------:R-:W0:Y:S01]  /*14a30*/  MUFU.TANH R45, R45 ;  /* 0x0000002d002d7308 */ /* 0x000e220000002400 */
[----:B---3--:R-:W-:Y:S02]  /*14a40*/  FSEL R46, R63, -INF , P2 ;  /* 0xff8000003f2e7808 */ /* 0x008fe40001000000 */
[----:B------:R-:W-:Y:S02]  /*14a50*/  ISETP.GT.AND P2, PT, R7, 0x40, PT ;  /* 0x000000400700780c */ /* 0x000fe40003f44270 */
[----:B------:R-:W-:-:S03]  /*14a60*/  FMNMX.FTZ R65, R88, R65, !PT ;  /* 0x0000004158417209 */ /* 0x000fc60007810000 */
[----:B------:R-:W3:Y:S01]  /*14a70*/  MUFU.TANH R43, R43 ;  /* 0x0000002b002b7308 */ /* 0x000ee20000002400 */
[----:B------:R-:W-:Y:S02]  /*14a80*/  FSEL R90, R90, -INF , P2 ;  /* 0xff8000005a5a7808 */ /* 0x000fe40001000000 */
[----:B-1----:R-:W-:-:S05]  /*14a90*/  FSEL R48, R51, -INF , P6 ;  /* 0xff80000033307808 */ /* 0x002fca0003000000 */
[----:B------:R-:W1:Y:S01]  /*14aa0*/  MUFU.TANH R5, R5 ;  /* 0x0000000500057308 */ /* 0x000e620000002400 */
[----:B------:R-:W-:Y:S02]  /*14ab0*/  ISETP.GT.AND P6, PT, R7, 0x48, PT ;  /* 0x000000480700780c */ /* 0x000fe40003fc4270 */
[----:B-----5:R-:W-:Y:S02]  /*14ac0*/  FSEL R92, R41, -INF , P3 ;  /* 0xff800000295c7808 */ /* 0x020fe40001800000 */
[----:B------:R-:W-:-:S03]  /*14ad0*/  FMNMX.FTZ R65, R90, R65, !PT ;  /* 0x000000415a417209 */ /* 0x000fc60007810000 */
[----:B------:R-:W4:Y:S01]  /*14ae0*/  MUFU.TANH R33, R33 ;  /* 0x0000002100217308 */ /* 0x000f220000002400 */
[----:B------:R-:W-:Y:S01]  /*14af0*/  FSEL R50, R72, -INF , P5 ;  /* 0xff80000048327808 */ /* 0x000fe20002800000 */
[----:B------:R-:W-:Y:S02]  /*14b00*/  WARPGROUP.DEPBAR.LE gsb0, 0x0 ;  /* 0x00008000000079c5 */ /* 0x000fe40000010000 */
[----:B------:R-:W-:Y:S01]  /*14b10*/  ISETP.GT.AND P5, PT, R7, 0x49, PT ;  /* 0x000000490700780c */ /* 0x000fe20003fa4270 */
[----:B------:R-:W-:Y:S01]  /*14b20*/  FMUL.FTZ R51, R24, UR8 ;  /* 0x0000000818337c20 */ /* 0x000fe20008410000 */
[----:B------:R-:W-:Y:S02]  /*14b30*/  FSEL R94, R94, -INF , P6 ;  /* 0xff8000005e5e7808 */ /* 0x000fe40003000000 */
[----:B------:R-:W5:Y:S01]  /*14b40*/  MUFU.TANH R15, R15 ;  /* 0x0000000f000f7308 */ /* 0x000f620000002400 */
[----:B------:R-:W-:Y:S01]  /*14b50*/  FMNMX.FTZ R65, R92, R65, !PT ;  /* 0x000000415c417209 */ /* 0x000fe20007810000 */
[----:B------:R-:W-:Y:S01]  /*14b60*/  FMUL.FTZ R49, R38, UR8 ;  /* 0x0000000826317c20 */ /* 0x000fe20008410000 */
[----:B--2---:R-:W-:Y:S01]  /*14b70*/  FSEL R38, R55, -INF , P4 ;  /* 0xff80000037267808 */ /* 0x004fe20002000000 */
[----:B------:R-:W-:Y:S01]  /*14b80*/  FMUL.FTZ R25, R25, UR8 ;  /* 0x0000000819197c20 */ /* 0x000fe20008410000 */
[----:B------:R-:W-:-:S03]  /*14b90*/  ISETP.GT.AND P4, PT, R7, 0x50, PT ;  /* 0x000000500700780c */ /* 0x000fc60003f84270 */
[----:B------:R-:W2:Y:S01]  /*14ba0*/  MUFU.TANH R47, R47 ;  /* 0x0000002f002f7308 */ /* 0x000ea20000002400 */
[----:B0-----:R-:W-:Y:S02]  /*14bb0*/  FSEL R96, R45, -INF , P5 ;  /* 0xff8000002d607808 */ /* 0x001fe40002800000 */
[----:B------:R-:W-:-:S05]  /*14bc0*/  FMNMX.FTZ R65, R94, R65, !PT ;  /* 0x000000415e417209 */ /* 0x000fca0007810000 */
[----:B------:R-:W0:Y:S01]  /*14bd0*/  MUFU.TANH R37, R37 ;  /* 0x0000002500257308 */ /* 0x000e220000002400 */
[----:B---3--:R-:W-:Y:S01]  /*14be0*/  FSEL R52, R43, -INF , P3 ;  /* 0xff8000002b347808 */ /* 0x008fe20001800000 */
[----:B------:R-:W-:Y:S01]  /*14bf0*/  FMUL.FTZ R41, R28, UR8 ;  /* 0x000000081c297c20 */ /* 0x000fe20008410000 */
[----:B------:R-:W-:Y:S02]  /*14c00*/  ISETP.GT.AND P3, PT, R7, 0x51, PT ;  /* 0x000000510700780c */ /* 0x000fe40003f64270 */
[----:B-1----:R-:W-:-:S03]  /*14c10*/  FSEL R98, R5, -INF , P4 ;  /* 0xff80000005627808 */ /* 0x002fc60002000000 */
[----:B------:R-:W1:Y:S01]  /*14c20*/  MUFU.TANH R11, R11 ;  /* 0x0000000b000b7308 */ /* 0x000e620000002400 */
[----:B------:R-:W-:Y:S02]  /*14c30*/  FMNMX.FTZ R65, R96, R65, !PT ;  /* 0x0000004160417209 */ /* 0x000fe40007810000 */
[----:B------:R-:W-:-:S05]  /*14c40*/  FSEL R24, R73, -INF , P2 ;  /* 0xff80000049187808 */ /* 0x000fca0001000000 */
[----:B------:R-:W3:Y:S01]  /*14c50*/  MUFU.TANH R51, R51 ;  /* 0x0000003300337308 */ /* 0x000ee20000002400 */
[----:B------:R-:W-:Y:S01]  /*14c60*/  ISETP.GT.AND P2, PT, R7, 0x58, PT ;  /* 0x000000580700780c */ /* 0x000fe20003f44270 */
[----:B------:R-:W-:Y:S01]  /*14c70*/  FMUL.FTZ R29, R29, UR8 ;  /* 0x000000081d1d7c20 */ /* 0x000fe20008410000 */
[----:B----4-:R-:W-:Y:S02]  /*14c80*/  FSEL R100, R33, -INF , P3 ;  /* 0xff80000021647808 */ /* 0x010fe40001800000 */
[----:B------:R-:W-:-:S03]  /*14c90*/  FMNMX.FTZ R65, R98, R65, !PT ;  /* 0x0000004162417209 */ /* 0x000fc60007810000 */
[----:B------:R-:W4:Y:S01]  /*14ca0*/  MUFU.TANH R35, R35 ;  /* 0x0000002300237308 */ /* 0x000f220000002400 */
[----:B------:R-:W-:Y:S02]  /*14cb0*/  FSEL R28, R4, -INF , P6 ;  /* 0xff800000041c7808 */ /* 0x000fe40003000000 */
[----:B------:R-:W-:-:S05]  /*14cc0*/  ISETP.GT.AND P6, PT, R7, 0x59, PT ;  /* 0x000000590700780c */ /* 0x000fca0003fc4270 */
[----:B------:R-:W4:Y:S01]  /*14cd0*/  MUFU.TANH R25, R25 ;  /* 0x0000001900197308 */ /* 0x000f220000002400 */
[----:B-----5:R-:W-:Y:S02]  /*14ce0*/  FSEL R102, R15, -INF , P2 ;  /* 0xff8000000f667808 */ /* 0x020fe40001000000 */
[----:B------:R-:W-:-:S05]  /*14cf0*/  FMNMX.FTZ R65, R100, R65, !PT ;  /* 0x0000004164417209 */ /* 0x000fca0007810000 */
[----:B------:R-:W5:Y:S01]  /*14d00*/  MUFU.TANH R49, R49 ;  /* 0x0000003100317308 */ /* 0x000f620000002400 */
[----:B--2---:R-:W-:Y:S02]  /*14d10*/  FSEL R72, R47, -INF , P5 ;  /* 0xff8000002f487808 */ /* 0x004fe40002800000 */
[----:B------:R-:W-:-:S05]  /*14d20*/  ISETP.GT.AND P5, PT, R7, 0x60, PT ;  /* 0x000000600700780c */ /* 0x000fca0003fa4270 */
[----:B------:R-:W2:Y:S01]  /*14d30*/  MUFU.TANH R41, R41 ;  /* 0x0000002900297308 */ /* 0x000ea20000002400 */
[----:B0-----:R-:W-:Y:S02]  /*14d40*/  FSEL R104, R37, -INF , P6 ;  /* 0xff80000025687808 */ /* 0x001fe40003000000 */
[----:B------:R-:W-:-:S05]  /*14d50*/  FMNMX.FTZ R65, R102, R65, !PT ;  /* 0x0000004166417209 */ /* 0x000fca0007810000 */
[----:B------:R-:W0:Y:S01]  /*14d60*/  MUFU.TANH R29, R29 ;  /* 0x0000001d001d7308 */ /* 0x000e220000002400 */
[----:B-1----:R-:W-:Y:S02]  /*14d70*/  FSEL R78, R11, -INF , P4 ;  /* 0xff8000000b4e7808 */ /* 0x002fe40002000000 */
[----:B------:R-:W-:Y:S02]  /*14d80*/  ISETP.GT.AND P4, PT, R7, 0x61, PT ;  /* 0x000000610700780c */ /* 0x000fe40003f84270 */
[----:B---3--:R-:W-:Y:S02]  /*14d90*/  FSEL R106, R51, -INF , P5 ;  /* 0xff800000336a7808 */ /* 0x008fe40002800000 */
[----:B------:R-:W-:Y:S02]  /*14da0*/  FMNMX.FTZ R65, R104, R65, !PT ;  /* 0x0000004168417209 */ /* 0x000fe40007810000 */
[----:B----4-:R-:W-:Y:S02]  /*14db0*/  FSEL R84, R35, -INF , P3 ;  /* 0xff80000023547808 */ /* 0x010fe40001800000 */
[----:B------:R-:W-:-:S02]  /*14dc0*/  ISETP.GT.AND P3, PT, R7, 0x68, PT ;  /* 0x000000680700780c */ /* 0x000fc40003f64270 */
[----:B------:R-:W-:Y:S02]  /*14dd0*/  FSEL R108, R25, -INF , P4 ;  /* 0xff800000196c7808 */ /* 0x000fe40002000000 */
[----:B------:R-:W-:Y:S02]  /*14de0*/  FMNMX.FTZ R65, R106, R65, !PT ;  /* 0x000000416a417209 */ /* 0x000fe40007810000 */
[----:B-----5:R-:W-:Y:S02]  /*14df0*/  FSEL R86, R49, -INF , P2 ;  /* 0xff80000031567808 */ /* 0x020fe40001000000 */
[----:B------:R-:W-:Y:S02]  /*14e00*/  ISETP.GT.AND P2, PT, R7, 0x69, PT ;  /* 0x000000690700780c */ /* 0x000fe40003f44270 */
[----:B--2---:R-:W-:Y:S02]  /*14e10*/  FSEL R110, R41, -INF , P3 ;  /* 0xff800000296e7808 */ /* 0x004fe40001800000 */
[----:B------:R-:W-:-:S02]  /*14e20*/  FMNMX.FTZ R65, R108, R65, !PT ;  /* 0x000000416c417209 */ /* 0x000fc40007810000 */
[----:B0-----:R-:W-:Y:S02]  /*14e30*/  FSEL R112, R29, -INF , P2 ;  /* 0xff8000001d707808 */ /* 0x001fe40001000000 */
[----:B------:R-:W-:-:S04]  /*14e40*/  FMNMX.FTZ R65, R110, R65, !PT ;  /* 0x000000416e417209 */ /* 0x000fc80007810000 */
[----:B------:R-:W-:-:S05]  /*14e50*/  FMNMX.FTZ R65, R112, R65, !PT ;  /* 0x0000004170417209 */ /* 0x000fca0007810000 */
[----:B------:R-:W0:Y:S02]  /*14e60*/  SHFL.BFLY PT, R4, R65, 0x2, 0x1f ;  /* 0x0c401f0041047f89 */ /* 0x000e2400000e0000 */
[----:B0-----:R-:W-:-:S05]  /*14e70*/  FMNMX.FTZ R7, R65, R4, !PT ;  /* 0x0000000441077209 */ /* 0x001fca0007810000 */
[----:B------:R-:W0:Y:S01]  /*14e80*/  SHFL.BFLY PT, R4, R7, 0x1, 0x1f ;  /* 0x0c201f0007047f89 */ /* 0x000e2200000e0000 */
[----:B------:R-:W-:Y:S01]  /*14e90*/  IMAD.U32 R5, RZ, RZ, UR4 ;  /* 0x00000004ff057e24 */ /* 0x000fe2000f8e00ff */
[----:B0-----:R-:W-:-:S04]  /*14ea0*/  FMNMX.FTZ R4, R7, R4, !PT ;  /* 0x0000000407047209 */ /* 0x001fc80007810000 */
[C---:B------:R-:W-:Y:S01]  /*14eb0*/  FSETP.NEU.FTZ.AND P0, PT, R4.reuse, -INF , PT ;  /* 0xff8000000400780b */ /* 0x040fe20003f1d000 */
[----:B------:R-:W-:-:S05]  /*14ec0*/  FMUL.FTZ R11, R4, R5 ;  /* 0x00000005040b7220 */ /* 0x000fca0000410000 */
[----:B------:R-:W-:-:S05]  /*14ed0*/  FSEL R11, R11, RZ, P0 ;  /* 0x000000ff0b0b7208 */ /* 0x000fca0000000000 */
[----:B------:R-:W-:Y:S01]  /*14ee0*/  FFMA.FTZ R7, R9, R5, -R11 ;  /* 0x0000000509077223 */ /* 0x000fe2000001080b */
[----:B------:R-:W-:-:S04]  /*14ef0*/  FMNMX.FTZ R9, R8, R3, !PT ;  /* 0x0000000308097209 */ /* 0x000fc80007810000 */
[----:B------:R-:W-:-:S04]  /*14f00*/  FMNMX.FTZ R9, R10, R9, !PT ;  /* 0x000000090a097209 */ /* 0x000fc80007810000 */
[----:B------:R-:W-:-:S04]  /*14f10*/  FMNMX.FTZ R9, R12, R9, !PT ;  /* 0x000000090c097209 */ /* 0x000fc80007810000 */
[----:B------:R-:W-:Y:S02]  /*14f20*/  FMNMX.FTZ R9, R14, R9, !PT ;  /* 0x000000090e097209 */ /* 0x000fe40007810000 */
[----:B------:R-:W-:Y:S02]  /*14f30*/  ISETP.NE.AND P0, PT, R13, RZ, PT ;  /* 0x000000ff0d00720c */ /* 0x000fe40003f05270 */
        /* <DEDUP_REMOVED lines=10> */
[----:B------:R-:W-:-:S03]  /*14fe0*/  FMUL.FTZ R27, R27, UR8 ;  /* 0x000000081b1b7c20 */ /* 0x000fc60008410000 */
[----:B------:R-:W-:Y:S01]  /*14ff0*/  FMNMX.FTZ R25, R38, R25, !PT ;  /* 0x0000001926197209 */ /* 0x000fe20007810000 */
[----:B------:R-:W-:-:S03]  /*15000*/  FMUL.FTZ R39, R39, UR8 ;  /* 0x0000000827277c20 */ /* 0x000fc60008410000 */
[----:B------:R-:W-:Y:S01]  /*15010*/  FMNMX.FTZ R25, R24, R25, !PT ;  /* 0x0000001918197209 */ /* 0x000fe20007810000 */
[----:B------:R0:W-:Y:S01]  /*15020*/  MUFU.TANH R33, R27 ;  /* 0x0000001b00217308 */ /* 0x0001e20000002400 */
[----:B------:R-:W-:Y:S02]  /*15030*/  FMUL.FTZ R26, R26, UR8 ;  /* 0x000000081a1a7c20 */ /* 0x000fe40008410000 */
[----:B0-----:R-:W-:-:S05]  /*15040*/  FMNMX.FTZ R27, R52, R25, !PT ;  /* 0x00000019341b7209 */ /* 0x001fca0007810000 */
[----:B------:R-:W0:Y:S01]  /*15050*/  MUFU.TANH R39, R39 ;  /* 0x0000002700277308 */ /* 0x000e220000002400 */
[----:B------:R-:W-:Y:S01]  /*15060*/  FMNMX.FTZ R27, R28, R27, !PT ;  /* 0x0000001b1c1b7209 */ /* 0x000fe20007810000 */
[----:B------:R-:W-:-:S03]  /*15070*/  FMUL.FTZ R30, R30, UR8 ;  /* 0x000000081e1e7c20 */ /* 0x000fc60008410000 */
[----:B------:R-:W-:-:S03]  /*15080*/  FMNMX.FTZ R27, R72, R27, !PT ;  /* 0x0000001b481b7209 */ /* 0x000fc60007810000 */
[----:B------:R0:W1:Y:S01]  /*15090*/  MUFU.TANH R29, R26 ;  /* 0x0000001a001d7308 */ /* 0x0000620000002400 */
[----:B------:R-:W-:Y:S01]  /*150a0*/  FMUL.FTZ R31, R31, UR8 ;  /* 0x000000081f1f7c20 */ /* 0x000fe20008410000 */
[----:B------:R-:W-:-:S04]  /*150b0*/  FMNMX.FTZ R27, R78, R27, !PT ;  /* 0x0000001b4e1b7209 */ /* 0x000fc80007810000 */
[----:B------:R-:W-:Y:S02]  /*150c0*/  FMNMX.FTZ R37, R84, R27, !PT ;  /* 0x0000001b54257209 */ /* 0x000fe40007810000 */
[----:B------:R1:W2:Y:S01]  /*150d0*/  MUFU.TANH R35, R30 ;  /* 0x0000001e00237308 */ /* 0x0002a20000002400 */
[----:B0-----:R-:W-:Y:S02]  /*150e0*/  FSEL R26, R39, -INF , P6 ;  /* 0xff800000271a7808 */ /* 0x001fe40003000000 */
[----:B------:R-:W-:-:S05]  /*150f0*/  FMNMX.FTZ R37, R86, R37, !PT ;  /* 0x0000002556257209 */ /* 0x000fca0007810000 */
[----:B------:R-:W0:Y:S01]  /*15100*/  MUFU.TANH R31, R31 ;  /* 0x0000001f001f7308 */ /* 0x000e220000002400 */
[----:B-1----:R-:W-:Y:S02]  /*15110*/  FSEL R30, R29, -INF , P5 ;  /* 0xff8000001d1e7808 */ /* 0x002fe40002800000 */
[----:B------:R-:W-:Y:S01]  /*15120*/  FMNMX.FTZ R37, R26, R37, !PT ;  /* 0x000000251a257209 */ /* 0x000fe20007810000 */
[-CC-:B------:R-:W-:Y:S01]  /*15130*/  FFMA.FTZ R202, R54, R5.reuse, -R11.reuse ;  /* 0x0000000536ca7223 */ /* 0x180fe2000001080b */
[--C-:B------:R-:W-:Y:S01]  /*15140*/  FFMA.FTZ R56, R56, R5, -R11.reuse ;  /* 0x0000000538387223 */ /* 0x100fe2000001080b */
[----:B------:R-:W-:Y:S02]  /*15150*/  FSEL R54, R33, -INF , P4 ;  /* 0xff80000021367808 */ /* 0x000fe40002000000 */
[----:B------:R-:W-:Y:S01]  /*15160*/  FMNMX.FTZ R37, R30, R37, !PT ;  /* 0x000000251e257209 */ /* 0x000fe20007810000 */
[----:B------:R2:W-:Y:S03]  /*15170*/  MUFU.EX2 R9, R56 ;  /* 0x0000003800097308 */ /* 0x0005e60000000800 */
[----:B------:R-:W-:Y:S01]  /*15180*/  FMNMX.FTZ R37, R54, R37, !PT ;  /* 0x0000002536257209 */ /* 0x000fe20007810000 */
[----:B------:R-:W-:Y:S01]  /*15190*/  FFMA.FTZ R196, R58, R5, -R11 ;  /* 0x000000053ac47223 */ /* 0x000fe2000001080b */
[----:B--2---:R-:W-:-:S02]  /*151a0*/  FSEL R56, R35, -INF , P3 ;  /* 0xff80000023387808 */ /* 0x004fc40001800000 */
[----:B0-----:R-:W-:Y:S02]  /*151b0*/  FSEL R58, R31, -INF , P2 ;  /* 0xff8000001f3a7808 */ /* 0x001fe40001000000 */
[----:B------:R-:W-:-:S04]  /*151c0*/  FMNMX.FTZ R37, R56, R37, !PT ;  /* 0x0000002538257209 */ /* 0x000fc80007810000 */
[----:B------:R-:W-:Y:S01]  /*151d0*/  FMNMX.FTZ R37, R58, R37, !PT ;  /* 0x000000253a257209 */ /* 0x000fe20007810000 */
[----:B------:R-:W-:-:S04]  /*151e0*/  FFMA.FTZ R200, R6, R5, -R11 ;  /* 0x0000000506c87223 */ /* 0x000fc8000001080b */
[----:B------:R-:W0:Y:S02]  /*151f0*/  SHFL.BFLY PT, R6, R37, 0x2, 0x1f ;  /* 0x0c401f0025067f89 */ /* 0x000e2400000e0000 */
[----:B0-----:R-:W-:-:S05]  /*15200*/  FMNMX.FTZ R41, R37, R6, !PT ;  /* 0x0000000625297209 */ /* 0x001fca0007810000 */
[----:B------:R-:W0:Y:S01]  /*15210*/  SHFL.BFLY PT, R6, R41, 0x1, 0x1f ;  /* 0x0c201f0029067f89 */ /* 0x000e2200000e0000 */
[----:B------:R-:W-:Y:S08]  /*15220*/  MUFU.EX2 R200, R200 ;  /* 0x000000c800c87308 */ /* 0x000ff00000000800 */
[----:B------:R-:W1:Y:S01]  /*15230*/  MUFU.EX2 R7, R7 ;  /* 0x0000000700077308 */ /* 0x000e620000000800 */
[----:B0-----:R-:W-:-:S07]  /*15240*/  FMNMX.FTZ R6, R41, R6, !PT ;  /* 0x0000000629067209 */ /* 0x001fce0007810000 */
[----:B------:R-:W0:Y:S01]  /*15250*/  MUFU.EX2 R202, R202 ;  /* 0x000000ca00ca7308 */ /* 0x000e220000000800 */
[C---:B------:R-:W-:Y:S01]  /*15260*/  FSETP.NEU.FTZ.AND P2, PT, R6.reuse, -INF , PT ;  /* 0xff8000000600780b */ /* 0x040fe20003f5d000 */
[----:B------:R-:W-:-:S05]  /*15270*/  FMUL.FTZ R43, R6, R5 ;  /* 0x00000005062b7220 */ /* 0x000fca0000410000 */
[----:B------:R-:W-:Y:S01]  /*15280*/  FSEL R43, R43, RZ, P2 ;  /* 0x000000ff2b2b7208 */ /* 0x000fe20001000000 */
[----:B------:R-:W2:Y:S01]  /*15290*/  MUFU.EX2 R196, R196 ;  /* 0x000000c400c47308 */ /* 0x000ea20000000800 */
[----:B------:R-:W-:-:S03]  /*152a0*/  FFMA.FTZ R60, R60, R5, -R11 ;  /* 0x000000053c3c7223 */ /* 0x000fc6000001080b */
[-CC-:B------:R-:W-:Y:S01]  /*152b0*/  FFMA.FTZ R201, R8, R5.reuse, -R43.reuse ;  /* 0x0000000508c97223 */ /* 0x180fe2000001082b */
[-C--:B------:R-:W-:Y:S01]  /*152c0*/  FFMA.FTZ R8, R3, R5.reuse, -R43 ;  /* 0x0000000503087223 */ /* 0x080fe2000001082b */
[-C--:B------:R-:W-:Y:S01]  /*152d0*/  FFMA.FTZ R198, R62, R5.reuse, -R11 ;  /* 0x000000053ec67223 */ /* 0x080fe2000001080b */
[-C--:B------:R-:W-:Y:S01]  /*152e0*/  FFMA.FTZ R203, R10, R5.reuse, -R43 ;  /* 0x000000050acb7223 */ /* 0x080fe2000001082b */
[----:B------:R-:W3:Y:S01]  /*152f0*/  MUFU.EX2 R13, R60 ;  /* 0x0000003c000d7308 */ /* 0x000ee20000000800 */
[----:B-1----:R-:W-:Y:S01]  /*15300*/  FADD.FTZ R3, R200, R7 ;  /* 0x00000007c8037221 */ /* 0x002fe20000010000 */
[-CC-:B------:R-:W-:Y:S01]  /*15310*/  FFMA.FTZ R10, R12, R5.reuse, -R43.reuse ;  /* 0x000000050c0a7223 */ /* 0x180fe2000001082b */
[----:B------:R-:W-:-:S05]  /*15320*/  FFMA.FTZ R12, R20, R5, -R43 ;  /* 0x00000005140c7223 */ /* 0x000fca000001082b */
[----:B------:R-:W-:Y:S01]  /*15330*/  MUFU.EX2 R201, R201 ;  /* 0x000000c900c97308 */ /* 0x000fe20000000800 */
[----:B0-----:R-:W-:Y:S01]  /*15340*/  FADD.FTZ R20, R202, R3 ;  /* 0x00000003ca147221 */ /* 0x001fe20000010000 */
[----:B------:R-:W-:-:S06]  /*15350*/  FFMA.FTZ R197, R14, R5, -R43 ;  /* 0x000000050ec57223 */ /* 0x000fcc000001082b */
[----:B------:R-:W0:Y:S01]  /*15360*/  MUFU.EX2 R8, R8 ;  /* 0x0000000800087308 */ /* 0x000e220000000800 */
[----:B------:R-:W-:-:S07]  /*15370*/  FADD.FTZ R3, R9, R20 ;  /* 0x0000001409037221 */ /* 0x000fce0000010000 */
[----:B------:R-:W1:Y:S08]  /*15380*/  MUFU.EX2 R198, R198 ;  /* 0x000000c600c67308 */ /* 0x000e700000000800 */
[----:B------:R-:W4:Y:S01]  /*15390*/  MUFU.EX2 R203, R203 ;  /* 0x000000cb00cb7308 */ /* 0x000f220000000800 */
[----:B--2---:R-:W-:Y:S01]  /*153a0*/  FADD.FTZ R20, R196, R3 ;  /* 0x00000003c4147221 */ /* 0x004fe20000010000 */
[----:B------:R-:W-:-:S06]  /*153b0*/  FFMA.FTZ R199, R40, R5, -R43 ;  /* 0x0000000528c77223 */ /* 0x000fcc000001082b */
[----:B------:R-:W2:Y:S01]  /*153c0*/  MUFU.EX2 R10, R10 ;  /* 0x0000000a000a7308 */ /* 0x000ea20000000800 */
[----:B---3--:R-:W-:Y:S01]  /*153d0*/  FADD.FTZ R3, R13, R20 ;  /* 0x000000140d037221 */ /* 0x008fe20000010000 */
[----:B0-----:R-:W-:-:S06]  /*153e0*/  FADD.FTZ R20, R201, R8 ;  /* 0x00000008c9147221 */ /* 0x001fcc0000010000 */
[----:B------:R-:W0:Y:S01]  /*153f0*/  MUFU.EX2 R197, R197 ;  /* 0x000000c500c57308 */ /* 0x000e220000000800 */
[-C--:B------:R-:W-:Y:S01]  /*15400*/  FFMA.FTZ R14, R42, R5.reuse, -R43 ;  /* 0x000000052a0e7223 */ /* 0x080fe2000001082b */
[----:B-1----:R-:W-:Y:S01]  /*15410*/  FADD.FTZ R40, R198, R3 ;  /* 0x00000003c6287221 */ /* 0x002fe20000010000 */
[----:B------:R-:W-:-:S05]  /*15420*/  FFMA.FTZ R64, R64, R5, -R11 ;  /* 0x0000000540407223 */ /* 0x000fca000001080b */
[----:B------:R-:W1:Y:S01]  /*15430*/  MUFU.EX2 R12, R12 ;  /* 0x0000000c000c7308 */ /* 0x000e620000000800 */
[----:B----4-:R-:W-:Y:S01]  /*15440*/  FADD.FTZ R3, R203, R20 ;  /* 0x00000014cb037221 */ /* 0x010fe20000010000 */
[-C--:B------:R-:W-:Y:S01]  /*15450*/  FFMA.FTZ R193, R32, R5.reuse, -R43 ;  /* 0x0000000520c17223 */ /* 0x080fe2000001082b */
[----:B------:R-:W-:-:S05]  /*15460*/  FFMA.FTZ R192, R66, R5, -R11 ;  /* 0x0000000542c07223 */ /* 0x000fca000001080b */
[----:B------:R-:W3:Y:S01]  /*15470*/  MUFU.EX2 R199, R199 ;  /* 0x000000c700c77308 */ /* 0x000ee20000000800 */
[----:B--2---:R-:W-:Y:S01]  /*15480*/  FADD.FTZ R20, R10, R3 ;  /* 0x000000030a147221 */ /* 0x004fe20000010000 */
[-C--:B------:R-:W-:Y:S01]  /*15490*/  FFMA.FTZ R32, R44, R5.reuse, -R43 ;  /* 0x000000052c207223 */ /* 0x080fe2000001082b */
[----:B------:R-:W-:-:S05]  /*154a0*/  FFMA.FTZ R68, R68, R5, -R11 ;  /* 0x0000000544447223 */ /* 0x000fca000001080b */
[----:B------:R-:W2:Y:S01]  /*154b0*/  MUFU.EX2 R14, R14 ;  /* 0x0000000e000e7308 */ /* 0x000ea20000000800 */
[----:B0-----:R-:W-:Y:S01]  /*154c0*/  FADD.FTZ R3, R197, R20 ;  /* 0x00000014c5037221 */ /* 0x001fe20000010000 */
[----:B------:R-:W-:-:S06]  /*154d0*/  FFMA.FTZ R195, R34, R5, -R43 ;  /* 0x0000000522c37223 */ /* 0x000fcc000001082b */
[----:B------:R-:W0:Y:S01]  /*154e0*/  MUFU.EX2 R15, R64 ;  /* 0x00000040000f7308 */ /* 0x000e220000000800 */
[----:B------:R-:W-:Y:S01]  /*154f0*/  FFMA.FTZ R194, R70, R5, -R11 ;  /* 0x0000000546c27223 */ /* 0x000fe2000001080b */
[----:B-1----:R-:W-:-:S06]  /*15500*/  FADD.FTZ R20, R12, R3 ;  /* 0x000000030c147221 */ /* 0x002fcc0000010000 */
[----:B------:R-:W1:Y:S01]  /*15510*/  MUFU.EX2 R193, R193 ;  /* 0x000000c100c17308 */ /* 0x000e620000000800 */
[----:B------:R-:W-:-:S07]  /*15520*/  FFMA.FTZ R34, R46, R5, -R43 ;  /* 0x000000052e227223 */ /* 0x000fce000001082b */
[----:B------:R-:W4:Y:S01]  /*15530*/  MUFU.EX2 R192, R192 ;  /* 0x000000c000c07308 */ /* 0x000f220000000800 */
[----:B------:R-:W-:Y:S01]  /*15540*/  FFMA.FTZ R74, R74, R5, -R11 ;  /* 0x000000054a4a7223 */ /* 0x000fe2000001080b */
[----:B---3--:R-:W-:-:S06]  /*15550*/  FADD.FTZ R3, R199, R20 ;  /* 0x00000014c7037221 */ /* 0x008fcc0000010000 */
[----:B------:R-:W-:Y:S01]  /*15560*/  MUFU.EX2 R32, R32 ;  /* 0x0000002000207308 */ /* 0x000fe20000000800 */
[-C--:B------:R-:W-:Y:S01]  /*15570*/  FFMA.FTZ R189, R36, R5.reuse, -R43 ;  /* 0x0000000524bd7223 */ /* 0x080fe2000001082b */
[----:B------:R-:W-:-:S06]  /*15580*/  FFMA.FTZ R188, R76, R5, -R11 ;  /* 0x000000054cbc7223 */ /* 0x000fcc000001080b */
[----:B------:R-:W3:Y:S01]  /*15590*/  MUFU.EX2 R25, R68 ;  /* 0x0000004400197308 */ /* 0x000ee20000000800 */
[----:B------:R-:W-:Y:S02]  /*155a0*/  @!P1 VIADD R0, R0, 0x36840 ;  /* 0x0003684000009836 */ /* 0x000fe40000000000 */
[----:B--2---:R-:W-:-:S05]  /*155b0*/  FADD.FTZ R20, R14, R3 ;  /* 0x000000030e147221 */ /* 0x004fca0000010000 */
[----:B------:R-:W2:Y:S01]  /*155c0*/  MUFU.EX2 R195, R195 ;  /* 0x000000c300c37308 */ /* 0x000ea20000000800 */
[----:B------:R-:W-:Y:S01]  /*155d0*/  FFMA.FTZ R36, R48, R5, -R43 ;  /* 0x0000000530247223 */ /* 0x000fe2000001082b */
[----:B0-----:R-:W-:-:S06]  /*155e0*/  FADD.FTZ R45, R15, R40 ;  /* 0x000000280f2d7221 */ /* 0x001fcc0000010000 */
[----:B------:R-:W0:Y:S01]  /*155f0*/  MUFU.EX2 R194, R194 ;  /* 0x000000c200c27308 */ /* 0x000e220000000800 */
[----:B------:R-:W-:Y:S01]  /*15600*/  FFMA.FTZ R29, R80, R5, -R11 ;  /* 0x00000005501d7223 */ /* 0x000fe2000001080b */
[----:B------:R-:W-:Y:S01]  /*15610*/  @!P1 PRMT R0, RZ, 0x654, R0 ;  /* 0x00000654ff009816 */ /* 0x000fe20000000000 */
[----:B-1----:R-:W-:-:S05]  /*15620*/  FADD.FTZ R3, R193, R20 ;  /* 0x00000014c1037221 */ /* 0x002fca0000010000 */
[----:B------:R-:W1:Y:S01]  /*15630*/  MUFU.EX2 R34, R34 ;  /* 0x0000002200227308 */ /* 0x000e620000000800 */
[-C--:B------:R-:W-:Y:S01]  /*15640*/  FFMA.FTZ R191, R50, R5.reuse, -R43 ;  /* 0x0000000532bf7223 */ /* 0x080fe2000001082b */
[----:B----4-:R-:W-:Y:S01]  /*15650*/  FADD.FTZ R40, R192, R45 ;  /* 0x0000002dc0287221 */ /* 0x010fe20000010000 */
[-C--:B------:R-:W-:Y:S01]  /*15660*/  FFMA.FTZ R190, R82, R5.reuse, -R11 ;  /* 0x0000000552be7223 */ /* 0x080fe2000001080b */
[----:B------:R4:W-:Y:S04]  /*15670*/  @!P1 SYNCS.ARRIVE.TRANS64.RED.A1T0 RZ, [R0+URZ], RZ ;  /* 0x000000ff00ff99a7 */ /* 0x0009e8000810043f */
[----:B------:R-:W5:Y:S01]  /*15680*/  MUFU.EX2 R27, R74 ;  /* 0x0000004a001b7308 */ /* 0x000f620000000800 */
[----:B------:R-:W-:Y:S01]  /*15690*/  FFMA.FTZ R38, R38, R5, -R43 ;  /* 0x0000000526267223 */ /* 0x000fe2000001082b */
[----:B---3--:R-:W-:-:S06]  /*156a0*/  FADD.FTZ R45, R25, R40 ;  /* 0x00000028192d7221 */ /* 0x008fcc0000010000 */
[----:B------:R-:W3:Y:S01]  /*156b0*/  MUFU.EX2 R189, R189 ;  /* 0x000000bd00bd7308 */ /* 0x000ee20000000800 */
[----:B----4-:R-:W-:Y:S01]  /*156c0*/  FADD.FTZ R0, R32, R3 ;  /* 0x0000000320007221 */ /* 0x010fe20000010000 */
[----:B------:R-:W-:-:S06]  /*156d0*/  FFMA.FTZ R31, R88, R5, -R11 ;  /* 0x00000005581f7223 */ /* 0x000fcc000001080b */
[----:B------:R-:W4:Y:S01]  /*156e0*/  MUFU.EX2 R188, R188 ;  /* 0x000000bc00bc7308 */ /* 0x000f220000000800 */
[----:B--2---:R-:W-:Y:S01]  /*156f0*/  FADD.FTZ R3, R195, R0 ;  /* 0x00000000c3037221 */ /* 0x004fe20000010000 */
[----:B------:R-:W-:-:S06]  /*15700*/  FFMA.FTZ R185, R24, R5, -R43 ;  /* 0x0000000518b97223 */ /* 0x000fcc000001082b */
[----:B------:R-:W2:Y:S01]  /*15710*/  MUFU.EX2 R36, R36 ;  /* 0x0000002400247308 */ /* 0x000ea20000000800 */
[----:B0-----:R-:W-:Y:S01]  /*15720*/  FADD.FTZ R40, R194, R45 ;  /* 0x0000002dc2287221 */ /* 0x001fe20000010000 */
[----:B------:R-:W-:-:S06]  /*15730*/  FFMA.FTZ R184, R90, R5, -R11 ;  /* 0x000000055ab87223 */ /* 0x000fcc000001080b */
[----:B------:R-:W0:Y:S01]  /*15740*/  MUFU.EX2 R29, R29 ;  /* 0x0000001d001d7308 */ /* 0x000e220000000800 */
[----:B-1----:R-:W-:Y:S01]  /*15750*/  FADD.FTZ R0, R34, R3 ;  /* 0x0000000322007221 */ /* 0x002fe20000010000 */
[----:B------:R-:W-:-:S06]  /*15760*/  FFMA.FTZ R24, R52, R5, -R43 ;  /* 0x0000000534187223 */ /* 0x000fcc000001082b */
[----:B------:R-:W1:Y:S01]  /*15770*/  MUFU.EX2 R191, R191 ;  /* 0x000000bf00bf7308 */ /* 0x000e620000000800 */
[----:B-----5:R-:W-:Y:S01]  /*15780*/  FADD.FTZ R45, R27, R40 ;  /* 0x000000281b2d7221 */ /* 0x020fe20000010000 */
[----:B------:R-:W-:-:S06]  /*15790*/  FFMA.FTZ R33, R92, R5, -R11 ;  /* 0x000000055c217223 */ /* 0x000fcc000001080b */
[----:B------:R-:W5:Y:S01]  /*157a0*/  MUFU.EX2 R190, R190 ;  /* 0x000000be00be7308 */ /* 0x000f620000000800 */
[----:B---3--:R-:W-:Y:S01]  /*157b0*/  FADD.FTZ R3, R189, R0 ;  /* 0x00000000bd037221 */ /* 0x008fe20000010000 */
[----:B------:R-:W-:-:S06]  /*157c0*/  FFMA.FTZ R28, R28, R5, -R43 ;  /* 0x000000051c1c7223 */ /* 0x000fcc000001082b */
[----:B------:R-:W3:Y:S01]  /*157d0*/  MUFU.EX2 R38, R38 ;  /* 0x0000002600267308 */ /* 0x000ee20000000800 */
[----:B----4-:R-:W-:Y:S01]  /*157e0*/  FADD.FTZ R40, R188, R45 ;  /* 0x0000002dbc287221 */ /* 0x010fe20000010000 */
[----:B------:R-:W-:-:S06]  /*157f0*/  FFMA.FTZ R186, R94, R5, -R11 ;  /* 0x000000055eba7223 */ /* 0x000fcc000001080b */
[----:B------:R-:W4:Y:S01]  /*15800*/  MUFU.EX2 R31, R31 ;  /* 0x0000001f001f7308 */ /* 0x000f220000000800 */
[----:B--2---:R-:W-:Y:S01]  /*15810*/  FADD.FTZ R0, R36, R3 ;  /* 0x0000000324007221 */ /* 0x004fe20000010000 */
[----:B0-----:R-:W-:-:S06]  /*15820*/  FADD.FTZ R45, R29, R40 ;  /* 0x000000281d2d7221 */ /* 0x001fcc0000010000 */
[----:B------:R-:W0:Y:S01]  /*15830*/  MUFU.EX2 R185, R185 ;  /* 0x000000b900b97308 */ /* 0x000e220000000800 */
[----:B------:R-:W-:-:S07]  /*15840*/  FFMA.FTZ R35, R96, R5, -R11 ;  /* 0x0000000560237223 */ /* 0x000fce000001080b */
[----:B------:R-:W2:Y:S01]  /*15850*/  MUFU.EX2 R184, R184 ;  /* 0x000000b800b87308 */ /* 0x000ea20000000800 */
[----:B------:R-:W-:Y:S01]  /*15860*/  FFMA.FTZ R72, R72, R5, -R43 ;  /* 0x0000000548487223 */ /* 0x000fe2000001082b */
[----:B-1----:R-:W-:-:S06]  /*15870*/  FADD.FTZ R3, R191, R0 ;  /* 0x00000000bf037221 */ /* 0x002fcc0000010000 */
[----:B------:R-:W1:Y:S01]  /*15880*/  MUFU.EX2 R24, R24 ;  /* 0x0000001800187308 */ /* 0x000e620000000800 */
[----:B------:R-:W-:Y:S01]  /*15890*/  FFMA.FTZ R78, R78, R5, -R43 ;  /* 0x000000054e4e7223 */ /* 0x000fe2000001082b */
[----:B-----5:R-:W-:-:S06]  /*158a0*/  FADD.FTZ R20, R190, R45 ;  /* 0x0000002dbe147221 */ /* 0x020fcc0000010000 */
[----:B------:R-:W5:Y:S01]  /*158b0*/  MUFU.EX2 R33, R33 ;  /* 0x0000002100217308 */ /* 0x000f620000000800 */
[----:B------:R-:W-:Y:S01]  /*158c0*/  FFMA.FTZ R180, R98, R5, -R11 ;  /* 0x0000000562b47223 */ /* 0x000fe2000001080b */
[----:B---3--:R-:W-:-:S06]  /*158d0*/  FADD.FTZ R0, R38, R3 ;  /* 0x0000000326007221 */ /* 0x008fcc0000010000 */
[----:B------:R-:W3:Y:S01]  /*158e0*/  MUFU.EX2 R28, R28 ;  /* 0x0000001c001c7308 */ /* 0x000ee20000000800 */
[----:B----4-:R-:W-:Y:S01]  /*158f0*/  FADD.FTZ R45, R31, R20 ;  /* 0x000000141f2d7221 */ /* 0x010fe20000010000 */
[----:B------:R-:W-:-:S06]  /*15900*/  FFMA.FTZ R37, R100, R5, -R11 ;  /* 0x0000000564257223 */ /* 0x000fcc000001080b */
[----:B------:R-:W4:Y:S01]  /*15910*/  MUFU.EX2 R186, R186 ;  /* 0x000000ba00ba7308 */ /* 0x000f220000000800 */
[----:B------:R-:W-:Y:S01]  /*15920*/  FFMA.FTZ R84, R84, R5, -R43 ;  /* 0x0000000554547223 */ /* 0x000fe2000001082b */
[----:B0-----:R-:W-:-:S06]  /*15930*/  FADD.FTZ R3, R185, R0 ;  /* 0x00000000b9037221 */ /* 0x001fcc0000010000 */
[----:B------:R-:W0:Y:S01]  /*15940*/  MUFU.EX2 R187, R72 ;  /* 0x0000004800bb7308 */ /* 0x000e220000000800 */
[----:B------:R-:W-:Y:S01]  /*15950*/  FFMA.FTZ R86, R86, R5, -R43 ;  /* 0x0000000556567223 */ /* 0x000fe2000001082b */
[----:B--2---:R-:W-:-:S06]  /*15960*/  FADD.FTZ R20, R184, R45 ;  /* 0x0000002db8147221 */ /* 0x004fcc0000010000 */
[----:B------:R-:W2:Y:S01]  /*15970*/  MUFU.EX2 R35, R35 ;  /* 0x0000002300237308 */ /* 0x000ea20000000800 */
[----:B------:R-:W-:Y:S01]  /*15980*/  FFMA.FTZ R182, R102, R5, -R11 ;  /* 0x0000000566b67223 */ /* 0x000fe2000001080b */
[----:B-1----:R-:W-:-:S06]  /*15990*/  FADD.FTZ R3, R24, R3 ;  /* 0x0000000318037221 */ /* 0x002fcc0000010000 */
[----:B------:R-:W1:Y:S01]  /*159a0*/  MUFU.EX2 R78, R78 ;  /* 0x0000004e004e7308 */ /* 0x000e620000000800 */
[----:B-----5:R-:W-:Y:S01]  /*159b0*/  FADD.FTZ R45, R33, R20 ;  /* 0x00000014212d7221 */ /* 0x020fe20000010000 */
[----:B------:R-:W-:-:S06]  /*159c0*/  FFMA.FTZ R39, R104, R5, -R11 ;  /* 0x0000000568277223 */ /* 0x000fcc000001080b */
[----:B------:R-:W5:Y:S01]  /*159d0*/  MUFU.EX2 R180, R180 ;  /* 0x000000b400b47308 */ /* 0x000f620000000800 */
[----:B------:R-:W-:Y:S01]  /*159e0*/  FFMA.FTZ R26, R26, R5, -R43 ;  /* 0x000000051a1a7223 */ /* 0x000fe2000001082b */
[----:B---3--:R-:W-:-:S06]  /*159f0*/  FADD.FTZ R0, R28, R3 ;  /* 0x000000031c007221 */ /* 0x008fcc0000010000 */
[----:B------:R-:W3:Y:S01]  /*15a00*/  MUFU.EX2 R181, R84 ;  /* 0x0000005400b57308 */ /* 0x000ee20000000800 */
[----:B------:R-:W-:Y:S01]  /*15a10*/  FFMA.FTZ R30, R30, R5, -R43 ;  /* 0x000000051e1e7223 */ /* 0x000fe2000001082b */
[----:B----4-:R-:W-:-:S06]  /*15a20*/  FADD.FTZ R20, R186, R45 ;  /* 0x0000002dba147221 */ /* 0x010fcc0000010000 */
[----:B------:R-:W4:Y:S01]  /*15a30*/  MUFU.EX2 R37, R37 ;  /* 0x0000002500257308 */ /* 0x000f220000000800 */
[----:B------:R-:W-:Y:S01]  /*15a40*/  FFMA.FTZ R176, R106, R5, -R11 ;  /* 0x000000056ab07223 */ /* 0x000fe2000001080b */
[----:B------:R-:W-:Y:S01]  /*15a50*/  F2FP.BF16.F32.PACK_AB R200, R7, R200 ;  /* 0x000000c807c8723e */ /* 0x000fe200000010ff */
[----:B0-----:R-:W-:-:S05]  /*15a60*/  FADD.FTZ R3, R187, R0 ;  /* 0x00000000bb037221 */ /* 0x001fca0000010000 */
[----:B------:R-:W0:Y:S01]  /*15a70*/  MUFU.EX2 R86, R86 ;  /* 0x0000005600567308 */ /* 0x000e220000000800 */
[----:B--2---:R-:W-:-:S07]  /*15a80*/  FADD.FTZ R7, R35, R20 ;  /* 0x0000001423077221 */ /* 0x004fce0000010000 */
[----:B------:R-:W2:Y:S01]  /*15a90*/  MUFU.EX2 R182, R182 ;  /* 0x000000b600b67308 */ /* 0x000ea20000000800 */
[-C--:B------:R-:W-:Y:S01]  /*15aa0*/  FFMA.FTZ R54, R54, R5.reuse, -R43 ;  /* 0x0000000536367223 */ /* 0x080fe2000001082b */
[----:B------:R-:W-:Y:S01]  /*15ab0*/  FFMA.FTZ R108, R108, R5, -R11 ;  /* 0x000000056c6c7223 */ /* 0x000fe2000001080b */
[----:B-1----:R-:W-:-:S05]  /*15ac0*/  FADD.FTZ R0, R78, R3 ;  /* 0x000000034e007221 */ /* 0x002fca0000010000 */
[----:B------:R-:W1:Y:S01]  /*15ad0*/  MUFU.EX2 R183, R26 ;  /* 0x0000001a00b77308 */ /* 0x000e620000000800 */
[----:B------:R-:W-:Y:S01]  /*15ae0*/  FFMA.FTZ R56, R56, R5, -R43 ;  /* 0x0000000538387223 */ /* 0x000fe2000001082b */
[----:B-----5:R-:W-:-:S06]  /*15af0*/  FADD.FTZ R20, R180, R7 ;  /* 0x00000007b4147221 */ /* 0x020fcc0000010000 */
        /* <DEDUP_REMOVED lines=8> */
[----:B0-----:R-:W-:-:S06]  /*15b80*/  FADD.FTZ R0, R86, R3 ;  /* 0x0000000356007221 */ /* 0x001fcc0000010000 */
[----:B------:R-:W0:Y:S01]  /*15b90*/  MUFU.EX2 R177, R54 ;  /* 0x0000003600b17308 */ /* 0x000e220000000800 */
[----:B--2---:R-:W-:-:S07]  /*15ba0*/  FADD.FTZ R20, R182, R7 ;  /* 0x00000007b6147221 */ /* 0x004fce0000010000 */
[----:B------:R-:W2:Y:S01]  /*15bb0*/  MUFU.EX2 R41, R108 ;  /* 0x0000006c00297308 */ /* 0x000ea20000000800 */
[----:B-1----:R-:W-:Y:S01]  /*15bc0*/  FADD.FTZ R3, R183, R0 ;  /* 0x00000000b7037221 */ /* 0x002fe20000010000 */
[----:B-----5:R-:W-:-:S06]  /*15bd0*/  FADD.FTZ R7, R39, R20 ;  /* 0x0000001427077221 */ /* 0x020fcc0000010000 */
[----:B------:R-:W1:Y:S01]  /*15be0*/  MUFU.EX2 R56, R56 ;  /* 0x0000003800387308 */ /* 0x000e620000000800 */
[----:B------:R-:W-:-:S07]  /*15bf0*/  ISETP.GE.AND P2, PT, R154, 0x71, PT ;  /* 0x000000719a00780c */ /* 0x000fce0003f46270 */
[----:B------:R-:W5:Y:S01]  /*15c00*/  MUFU.EX2 R178, R178 ;  /* 0x000000b200b27308 */ /* 0x000f620000000800 */
[----:B---3--:R-:W-:Y:S01]  /*15c10*/  FADD.FTZ R0, R30, R3 ;  /* 0x000000031e007221 */ /* 0x008fe20000010000 */
[----:B----4-:R-:W-:-:S06]  /*15c20*/  FADD.FTZ R20, R176, R7 ;  /* 0x00000007b0147221 */ /* 0x010fcc0000010000 */
[----:B------:R-:W3:Y:S08]  /*15c30*/  MUFU.EX2 R43, R43 ;  /* 0x0000002b002b7308 */ /* 0x000ef00000000800 */
[----:B------:R-:W4:Y:S01]  /*15c40*/  MUFU.EX2 R11, R11 ;  /* 0x0000000b000b7308 */ /* 0x000f220000000800 */
[----:B0-----:R-:W-:Y:S01]  /*15c50*/  FADD.FTZ R3, R177, R0 ;  /* 0x00000000b1037221 */ /* 0x001fe20000010000 */
[----:B--2---:R-:W-:Y:S01]  /*15c60*/  FADD.FTZ R7, R41, R20 ;  /* 0x0000001429077221 */ /* 0x004fe20000010000 */
[----:B------:R-:W-:Y:S02]  /*15c70*/  BSSY B0, `(.L_x_792) ;  /* 0x00005fb000007945 */ /* 0x000fe40003800000 */
[----:B-1----:R-:W-:Y:S01]  /*15c80*/  FADD.FTZ R0, R56, R3 ;  /* 0x0000000338007221 */ /* 0x002fe20000010000 */
[----:B-----5:R-:W-:Y:S01]  /*15c90*/  FADD.FTZ R20, R178, R7 ;  /* 0x00000007b2147221 */ /* 0x020fe20000010000 */
[----:B------:R-:W-:Y:S01]  /*15ca0*/  F2FP.BF16.F32.PACK_AB R196, R13, R196 ;  /* 0x000000c40dc4723e */ /* 0x000fe200000010ff */
[----:B------:R-:W-:Y:S01]  /*15cb0*/  IMAD.MOV.U32 R3, RZ, RZ, 0x3f800000 ;  /* 0x3f800000ff037424 */ /* 0x000fe200078e00ff */
[----:B------:R-:W-:Y:S01]  /*15cc0*/  F2FP.BF16.F32.PACK_AB R192, R25, R192 ;  /* 0x000000c019c0723e */ /* 0x000fe200000010ff */
[----:B---3--:R-:W-:Y:S01]  /*15cd0*/  FADD.FTZ R13, R43, R0 ;  /* 0x000000002b0d7221 */ /* 0x008fe20000010000 */
[----:B------:R-:W-:Y:S01]  /*15ce0*/  F2FP.BF16.F32.PACK_AB R194, R27, R194 ;  /* 0x000000c21bc2723e */ /* 0x000fe200000010ff */
[----:B------:R-:W-:Y:S01]  /*15cf0*/  IMAD.MOV.U32 R0, RZ, RZ, 0x3f800000 ;  /* 0x3f800000ff007424 */ /* 0x000fe200078e00ff */
[----:B------:R-:W-:Y:S01]  /*15d00*/  F2FP.BF16.F32.PACK_AB R188, R29, R188 ;  /* 0x000000bc1dbc723e */ /* 0x000fe200000010ff */
[--C-:B------:R-:W-:Y:S01]  /*15d10*/  IMAD.MOV.U32 R118, RZ, RZ, R119.reuse ;  /* 0x000000ffff767224 */ /* 0x100fe200078e0077 */
[----:B------:R-:W-:Y:S01]  /*15d20*/  F2FP.BF16.F32.PACK_AB R190, R31, R190 ;  /* 0x000000be1fbe723e */ /* 0x000fe200000010ff */
[--C-:B------:R-:W-:Y:S01]  /*15d30*/  IMAD.MOV.U32 R117, RZ, RZ, R119.reuse ;  /* 0x000000ffff757224 */ /* 0x100fe200078e0077 */
[----:B------:R-:W-:Y:S01]  /*15d40*/  F2FP.BF16.F32.PACK_AB R184, R33, R184 ;  /* 0x000000b821b8723e */ /* 0x000fe200000010ff */
[----:B----4-:R-:W-:Y:S01]  /*15d50*/  FADD.FTZ R20, R11, R20 ;  /* 0x000000140b147221 */ /* 0x010fe20000010000 */
[----:B------:R-:W-:Y:S01]  /*15d60*/  F2FP.BF16.F32.PACK_AB R186, R35, R186 ;  /* 0x000000ba23ba723e */ /* 0x000fe200000010ff */
[--C-:B------:R-:W-:Y:S01]  /*15d70*/  IMAD.MOV.U32 R116, RZ, RZ, R119.reuse ;  /* 0x000000ffff747224 */ /* 0x100fe200078e0077 */
        /* <DEDUP_REMOVED lines=119> */
[----:B------:R-:W-:Y:S01]  /*164f0*/  IMAD.MOV.U32 R10, RZ, RZ, R216 ;  /* 0x000000ffff0a7224 */ /* 0x000fe200078e00d8 */
[----:B------:R-:W-:Y:S01]  /*16500*/  CS2R R106, SRZ ;  /* 0x00000000006a7805 */ /* 0x000fe2000001ff00 */
[----:B------:R-:W-:Y:S01]  /*16510*/  IMAD.MOV.U32 R11, RZ, RZ, R214 ;  /* 0x000000ffff0b7224 */ /* 0x000fe200078e00d6 */
[----:B------:R-:W-:Y:S01]  /*16520*/  CS2R R102, SRZ ;  /* 0x0000000000667805 */ /* 0x000fe2000001ff00 */
[----:B------:R-:W-:Y:S01]  /*16530*/  IMAD.MOV.U32 R0, RZ, RZ, 0x3f800000 ;  /* 0x3f800000ff007424 */ /* 0x000fe200078e00ff */
        /* <DEDUP_REMOVED lines=42> */
[----:B------:R-:W-:-:S07]  /*167e0*/  CS2R R24, SRZ ;  /* 0x0000000000187805 */ /* 0x000fce000001ff00 */
.L_x_804:
[----:B------:R-:W-:-:S05]  /*167f0*/  VIADD R4, R11, 0x1 ;  /* 0x000000010b047836 */ /* 0x000fca0000000000 */
[----:B------:R-:W-:-:S04]  /*16800*/  ISETP.NE.AND P2, PT, R4, 0x2, PT ;  /* 0x000000020400780c */ /* 0x000fc80003f45270 */
[----:B------:R-:W-:Y:S02]  /*16810*/  SEL R5, RZ, 0x1, P2 ;  /* 0x00000001ff057807 */ /* 0x000fe40001000000 */
[----:B------:R-:W-:Y:S02]  /*16820*/  SEL R214, R4, RZ, P2 ;  /* 0x000000ff04d67207 */ /* 0x000fe40001000000 */
[----:B------:R-:W-:Y:S01]  /*16830*/  LOP3.LUT R216, R10, R5, RZ, 0x3c, !PT ;  /* 0x000000050ad87212 */ /* 0x000fe200078e3cff */
[----:B------:R-:W-:Y:S06]  /*16840*/  @!P0 BRA `(.L_x_794) ;  /* 0x0000000000048947 */ /* 0x000fec0003800000 */
[----:B------:R-:W-:Y:S01]  /*16850*/  BPT.TRAP 0x1 ;  /* 0x000000040000795c */ /* 0x000fe20000300000 */
.L_x_794:
[----:B------:R-:W-:Y:S02]  /*16860*/  LEA R12, R214, R2, 0x3 ;  /* 0x00000002d60c7211 */ /* 0x000fe400078e18ff */
[----:B------:R-:W-:-:S04]  /*16870*/  SHF.L.U32 R5, R216, 0x1f, RZ ;  /* 0x0000001fd8057819 */ /* 0x000fc800000006ff */
[----:B------:R0:W1:Y:S01]  /*16880*/  SYNCS.PHASECHK.TRANS64.TRYWAIT P2, [R12+URZ+0x36830], R5 ;  /* 0x036830050c0075a7 */ /* 0x000062000804017f */
[----:B------:R-:W-:Y:S05]  /*16890*/  @!P0 BRA `(.L_x_795) ;  /* 0x0000000000048947 */ /* 0x000fea0003800000 */
[----:B------:R-:W-:Y:S01]  /*168a0*/  BPT.TRAP 0x1 ;  /* 0x000000040000795c */ /* 0x000fe20000300000 */
.L_x_795:
[----:B------:R-:W-:Y:S01]  /*168b0*/  IMAD R4, R214, 0xa80, R21 ;  /* 0x00000a80d6047824 */ /* 0x000fe200078e0215 */
[----:B------:R-:W-:Y:S03]  /*168c0*/  BSSY B1, `(.L_x_796) ;  /* 0x0000006000017945 */ /* 0x000fe60003800000 */
[C---:B------:R-:W-:Y:S02]  /*168d0*/  VIADD R120, R4.reuse, 0x80 ;  /* 0x0000008004787836 */ /* 0x040fe40000000000 */
[----:B------:R-:W-:Y:S01]  /*168e0*/  VIADD R122, R4, 0x100 ;  /* 0x00000100047a7836 */ /* 0x000fe20000000000 */
[----:B-1----:R-:W-:Y:S06]  /*168f0*/  @P2 BRA `(.L_x_797) ;  /* 0x0000000000082947 */ /* 0x002fec0003800000 */
[----:B------:R-:W1:Y:S02]  /*16900*/  SYNCS.PHASECHK.TRANS64.TRYWAIT P2, [R12+URZ+0x36830], R5 ;  /* 0x036830050c0075a7 */ /* 0x000e64000804017f */
[----:B-1----:R-:W-:Y:S05]  /*16910*/  @!P2 BRA `(.L_x_798) ;  /* 0x0000010c009ca947 */ /* 0x002fea0003800000 */
.L_x_797:
[----:B------:R-:W-:Y:S05]  /*16920*/  BSYNC B1 ;  /* 0x0000000000017941 */ /* 0x000fea0003800000 */
.L_x_796:
[----:B------:R-:W2:Y:S04]  /*16930*/  LDL.64 R14, [R1+0x40] ;  /* 0x00004000010e7983 */ /* 0x000ea80000100a00 */
[----:B------:R-:W3:Y:S01]  /*16940*/  LDL.64 R124, [R1+0x48] ;  /* 0x00004800017c7983 */ /* 0x000ee20000100a00 */
[----:B------:R-:W-:Y:S01]  /*16950*/  WARPGROUP.ARRIVE ;  /* 0x00000000000079c5 */ /* 0x000fe20000000000 */
[----:B------:R-:W-:Y:S01]  /*16960*/  IMAD.MOV.U32 R121, RZ, RZ, 0x40000040 ;  /* 0x40000040ff797424 */ /* 0x000fe200078e00ff */
[----:B------:R-:W-:-:S04]  /*16970*/  R2UR UR6, R120 ;  /* 0x00000000780672ca */ /* 0x000fc800000e0000 */
[C---:B------:R-:W-:Y:S01]  /*16980*/  R2UR UR7, R121.reuse ;  /* 0x00000000790772ca */ /* 0x040fe200000e0000 */
[----:B------:R-:W-:Y:S01]  /*16990*/  IMAD.MOV.U32 R120, RZ, RZ, R122 ;  /* 0x000000ffff787224 */ /* 0x000fe200078e007a */
[----:B------:R-:W-:-:S04]  /*169a0*/  R2UR UR19, R121 ;  /* 0x00000000791372ca */ /* 0x000fc800000e0000 */
[----:B------:R-:W-:Y:S01]  /*169b0*/  R2UR UR18, R120 ;  /* 0x00000000781272ca */ /* 0x000fe200000e0000 */
[----:B------:R-:W-:Y:S01]  /*169c0*/  VIADD R120, R4, 0x200 ;  /* 0x0000020004787836 */ /* 0x000fe20000000000 */
[----:B------:R-:W-:-:S04]  /*169d0*/  R2UR UR15, R121 ;  /* 0x00000000790f72ca */ /* 0x000fc800000e0000 */
[----:B------:R-:W-:Y:S02]  /*169e0*/  R2UR UR14, R120 ;  /* 0x00000000780e72ca */ /* 0x000fe400000e0000 */
[----:B--2---:R-:W-:Y:S01]  /*169f0*/  R2UR UR42, R14 ;  /* 0x000000000e2a72ca */ /* 0x004fe200000e0000 */
[----:B------:R-:W-:Y:S01]  /*16a00*/  IMAD.MOV.U32 R14, RZ, RZ, R4 ;  /* 0x000000ffff0e7224 */ /* 0x000fe200078e0004 */
[----:B------:R-:W-:Y:S01]  /*16a10*/  R2UR UR43, R15 ;  /* 0x000000000f2b72ca */ /* 0x000fe200000e0000 */
[----:B------:R-:W-:Y:S01]  /*16a20*/  IMAD.MOV.U32 R15, RZ, RZ, 0x40000040 ;  /* 0x40000040ff0f7424 */ /* 0x000fe200078e00ff */
[----:B---3--:R-:W-:Y:S02]  /*16a30*/  R2UR UR28, R124 ;  /* 0x000000007c1c72ca */ /* 0x008fe400000e0000 */
[----:B------:R-:W-:Y:S02]  /*16a40*/  R2UR UR29, R125 ;  /* 0x000000007d1d72ca */ /* 0x000fe400000e0000 */
[----:B------:R-:W-:-:S02]  /*16a50*/  R2UR UR26, R14 ;  /* 0x000000000e1a72ca */ /* 0x000fc400000e0000 */
[----:B------:R-:W-:-:S07]  /*16a60*/  R2UR UR27, R15 ;  /* 0x000000000f1b72ca */ /* 0x000fce00000e0000 */
[----:B------:R-:W-:Y:S02]  /*16a70*/  UMOV UR24, UR28 ;  /* 0x0000001c00187c82 */ /* 0x000fe40008000000 */
[----:B------:R-:W-:-:S04]  /*16a80*/  UMOV UR25, UR29 ;  /* 0x0000001d00197c82 */ /* 0x000fc80008000000 */
[----:B------:R-:W-:Y:S01]  /*16a90*/  HGMMA.64x16x16.F32.BF16 R168, gdesc[UR24], RZ, !UPT, gsb0 ;  /* 0x0020000018a879f0 */ /* 0x000fe2000c0018ff */
[----:B------:R-:W-:Y:S01]  /*16aa0*/  UMOV UR4, UR28 ;  /* 0x0000001c00047c82 */ /* 0x000fe20008000000 */
[----:B------:R-:W-:Y:S01]  /*16ab0*/  UMOV UR5, UR29 ;  /* 0x0000001d00057c82 */ /* 0x000fe20008000000 */
[----:B------:R-:W-:Y:S02]  /*16ac0*/  WARPGROUP.DEPBAR.LE gsb0, 0x0 ;  /* 0x00008000000079c5 */ /* 0x000fe40000010000 */
[----:B------:R-:W-:-:S06]  /*16ad0*/  WARPGROUP.ARRIVE ;  /* 0x00000000000079c5 */ /* 0x000fcc0000000000 */
[----:B------:R-:W-:Y:S01]  /*16ae0*/  HGMMA.64x16x16.F32.BF16 R160, gdesc[UR4], RZ, !UPT, gsb0 ;  /* 0x0020000004a079f0 */ /* 0x000fe2000c0018ff */
[----:B------:R-:W-:Y:S01]  /*16af0*/  UMOV UR16, UR28 ;  /* 0x0000001c00107c82 */ /* 0x000fe20008000000 */
[----:B------:R-:W-:Y:S01]  /*16b00*/  UMOV UR17, UR29 ;  /* 0x0000001d00117c82 */ /* 0x000fe20008000000 */
[----:B------:R-:W-:Y:S01]  /*16b10*/  VIADD R14, R4, 0x180 ;  /* 0x00000180040e7836 */ /* 0x000fe20000000000 */
[----:B------:R-:W-:Y:S02]  /*16b20*/  WARPGROUP.DEPBAR.LE gsb0, 0x0 ;  /* 0x00008000000079c5 */ /* 0x000fe40000010000 */
[----:B------:R-:W-:-:S06]  /*16b30*/  WARPGROUP.ARRIVE ;  /* 0x00000000000079c5 */ /* 0x000fcc0000000000 */
[----:B------:R-:W-:Y:S01]  /*16b40*/  HGMMA.64x16x16.F32.BF16 R152, gdesc[UR16], RZ, !UPT, gsb0 ;  /* 0x00200000109879f0 */ /* 0x000fe2000c0018ff */
[----:B------:R-:W-:Y:S02]  /*16b50*/  R2UR UR22, R14 ;  /* 0x000000000e1672ca */ /* 0x000fe400000e0000 */
[----:B------:R-:W-:Y:S01]  /*16b60*/  R2UR UR23, R15 ;  /* 0x000000000f1772ca */ /* 0x000fe200000e0000 */
[----:B------:R-:W-:Y:S01]  /*16b70*/  UMOV UR20, UR28 ;  /* 0x0000001c00147c82 */ /* 0x000fe20008000000 */
[----:B------:R-:W-:Y:S01]  /*16b80*/  UMOV UR21, UR29 ;  /* 0x0000001d00157c82 */ /* 0x000fe20008000000 */
[----:B------:R-:W-:Y:S02]  /*16b90*/  WARPGROUP.DEPBAR.LE gsb0, 0x0 ;  /* 0x00008000000079c5 */ /* 0x000fe40000010000 */
[----:B------:R-:W-:-:S08]  /*16ba0*/  WARPGROUP.ARRIVE ;  /* 0x00000000000079c5 */ /* 0x000fd00000000000 */
[----:B------:R-:W-:Y:S01]  /*16bb0*/  HGMMA.64x16x16.F32.BF16 R144, gdesc[UR20], RZ, !UPT, gsb0 ;  /* 0x00200000149079f0 */ /* 0x000fe2000c0018ff */
[----:B------:R-:W-:Y:S01]  /*16bc0*/  UMOV UR12, UR28 ;  /* 0x0000001c000c7c82 */ /* 0x000fe20008000000 */
[----:B------:R-:W-:Y:S01]  /*16bd0*/  UMOV UR13, UR29 ;  /* 0x0000001d000d7c82 */ /* 0x000fe20008000000 */
[----:B------:R-:W-:Y:S01]  /*16be0*/  VIADD R122, R4, 0x280 ;  /* 0x00000280047a7836 */ /* 0x000fe20000000000 */
[----:B------:R-:W-:Y:S02]  /*16bf0*/  WARPGROUP.DEPBAR.LE gsb0, 0x0 ;  /* 0x00008000000079c5 */ /* 0x000fe40000010000 */
[----:B------:R-:W-:-:S06]  /*16c00*/  WARPGROUP.ARRIVE ;  /* 0x00000000000079c5 */ /* 0x000fcc0000000000 */
[----:B------:R-:W-:Y:S01]  /*16c10*/  HGMMA.64x16x16.F32.BF16 R136, gdesc[UR12], RZ, !UPT, gsb0 ;  /* 0x002000000c8879f0 */ /* 0x000fe2000c0018ff */
[----:B------:R-:W-:Y:S01]  /*16c20*/  IMAD.MOV.U32 R123, RZ, RZ, 0x40000040 ;  /* 0x40000040ff7b7424 */ /* 0x000fe200078e00ff */
[----:B------:R-:W-:-:S04]  /*16c30*/  R2UR UR10, R122 ;  /* 0x000000007a0a72ca */ /* 0x000fc800000e0000 */
[----:B------:R-:W-:Y:S01]  /*16c40*/  R2UR UR11, R123 ;  /* 0x000000007b0b72ca */ /* 0x000fe200000e0000 */
[----:B------:R-:W-:Y:S01]  /*16c50*/  UMOV UR8, UR28 ;  /* 0x0000001c00087c82 */ /* 0x000fe20008000000 */
[----:B------:R-:W-:Y:S01]  /*16c60*/  UMOV UR9, UR29 ;  /* 0x0000001d00097c82 */ /* 0x000fe20008000000 */
[----:B------:R-:W-:Y:S01]  /*16c70*/  VIADD R120, R4, 0x2 ;  /* 0x0000000204787836 */ /* 0x000fe20000000000 */
[----:B------:R-:W-:Y:S02]  /*16c80*/  WARPGROUP.DEPBAR.LE gsb0, 0x0 ;  /* 0x00008000000079c5 */ /* 0x000fe40000010000 */
[----:B------:R-:W-:-:S07]  /*16c90*/  WARPGROUP.ARRIVE ;  /* 0x00000000000079c5 */ /* 0x000fce0000000000 */
[----:B------:R-:W-:Y:S01]  /*16ca0*/  HGMMA.64x16x16.F32.BF16 R128, gdesc[UR8], RZ, !UPT, gsb0 ;  /* 0x00200000088079f0 */ /* 0x000fe2000c0018ff */
[----:B------:R-:W-:Y:S01]  /*16cb0*/  IMAD.MOV.U32 R121, RZ, RZ, 0x40000040 ;  /* 0x40000040ff797424 */ /* 0x000fe200078e00ff */
[----:B------:R-:W-:Y:S01]  /*16cc0*/  R2UR UR34, R120 ;  /* 0x00000000782272ca */ /* 0x000fe200000e0000 */
[C---:B------:R-:W-:Y:S02]  /*16cd0*/  VIADD R14, R4.reuse, 0x300 ;  /* 0x00000300040e7836 */ /* 0x040fe40000000000 */
[C---:B------:R-:W-:Y:S01]  /*16ce0*/  VIADD R120, R4.reuse, 0x102 ;  /* 0x0000010204787836 */ /* 0x040fe20000000000 */
[----:B------:R-:W-:Y:S01]  /*16cf0*/  R2UR UR35, R121 ;  /* 0x00000000792372ca */ /* 0x000fe200000e0000 */
[----:B------:R-:W-:Y:S02]  /*16d00*/  VIADD R122, R4, 0x182 ;  /* 0x00000182047a7836 */ /* 0x000fe40000000000 */
[----:B------:R-:W-:Y:S02]  /*16d10*/  IMAD.MOV.U32 R121, RZ, RZ, 0x40000040 ;  /* 0x40000040ff797424 */ /* 0x000fe400078e00ff */
[----:B------:R-:W-:Y:S01]  /*16d20*/  IMAD.MOV.U32 R123, RZ, RZ, 0x40000040 ;  /* 0x40000040ff7b7424 */ /* 0x000fe200078e00ff */
[----:B------:R-:W-:-:S02]  /*16d30*/  R2UR UR58, R14 ;  /* 0x000000000e3a72ca */ /* 0x000fc400000e0000 */
[----:B------:R-:W-:Y:S02]  /*16d40*/  R2UR UR59, R15 ;  /* 0x000000000f3b72ca */ /* 0x000fe400000e0000 */
[----:B------:R-:W-:Y:S01]  /*16d50*/  R2UR UR30, R120 ;  /* 0x00000000781e72ca */ /* 0x000fe200000e0000 */
[----:B------:R-:W-:Y:S01]  /*16d60*/  VIADD R120, R4, 0x282 ;  /* 0x0000028204787836 */ /* 0x000fe20000000000 */
[----:B------:R-:W-:Y:S01]  /*16d70*/  R2UR UR31, R121 ;  /* 0x00000000791f72ca */ /* 0x000fe200000e0000 */
[----:B------:R-:W-:Y:S01]  /*16d80*/  IMAD.MOV.U32 R121, RZ, RZ, 0x40000040 ;  /* 0x40000040ff797424 */ /* 0x000fe200078e00ff */
[----:B------:R-:W-:Y:S01]  /*16d90*/  R2UR UR26, R122 ;  /* 0x000000007a1a72ca */ /* 0x000fe200000e0000 */
[----:B------:R-:W-:Y:S01]  /*16da0*/  VIADD R122, R4, 0x302 ;  /* 0x00000302047a7836 */ /* 0x000fe20000000000 */
[----:B------:R-:W-:Y:S01]  /*16db0*/  R2UR UR27, R123 ;  /* 0x000000007b1b72ca */ /* 0x000fe200000e0000 */
[----:B------:R-:W-:Y:S01]  /*16dc0*/  IMAD.MOV.U32 R123, RZ, RZ, 0x40000040 ;  /* 0x40000040ff7b7424 */ /* 0x000fe200078e00ff */
[----:B------:R-:W-:-:S02]  /*16dd0*/  R2UR UR18, R120 ;  /* 0x00000000781272ca */ /* 0x000fc400000e0000 */
[----:B------:R-:W-:Y:S02]  /*16de0*/  R2UR UR19, R121 ;  /* 0x00000000791372ca */ /* 0x000fe400000e0000 */
[----:B------:R-:W-:Y:S02]  /*16df0*/  R2UR UR46, R122 ;  /* 0x000000007a2e72ca */ /* 0x000fe400000e0000 */
[----:B------:R-:W-:Y:S01]  /*16e00*/  R2UR UR47, R123 ;  /* 0x000000007b2f72ca */ /* 0x000fe200000e0000 */
        /* <DEDUP_REMOVED lines=19> */
[----:B------:R2:W-:Y:S04]  /*16f40*/  STL.64 [R1+0x98], R8 ;  /* 0x0000980801007387 */ /* 0x0005e80000100a00 */
[----:B--2---:R-:W2:Y:S01]  /*16f50*/  LDL.64 R8, [R1+0x38] ;  /* 0x0000380001087983 */ /* 0x004ea20000100a00 */
[----:B------:R-:W-:Y:S01]  /*16f60*/  UMOV UR28, UR42 ;  /* 0x0000002a001c7c82 */ /* 0x000fe20008000000 */
[----:B------:R-:W-:Y:S01]  /*16f70*/  UMOV UR29, UR43 ;  /* 0x0000002b001d7c82 */ /* 0x000fe20008000000 */
[----:B------:R-:W-:Y:S02]  /*16f80*/  WARPGROUP.DEPBAR.LE gsb0, 0x0 ;  /* 0x00008000000079c5 */ /* 0x000fe40000010000 */
[----:B------:R-:W-:-:S06]  /*16f90*/  WARPGROUP.ARRIVE ;  /* 0x00000000000079c5 */ /* 0x000fcc0000000000 */
[----:B------:R-:W-:Y:S01]  /*16fa0*/  HGMMA.64x16x16.F32.BF16 R152, gdesc[UR28], R152, gsb0 ;  /* 0x002000001c9879f0 */ /* 0x000fe20008001898 */
        /* <DEDUP_REMOVED lines=14> */
[----:B------:R-:W-:Y:S01]  /*17090*/  UMOV UR16, UR42 ;  /* 0x0000002a00107c82 */ /* 0x000fe20008000000 */
[----:B------:R-:W-:Y:S01]  /*170a0*/  UMOV UR17, UR43 ;  /* 0x0000002b00117c82 */ /* 0x000fe20008000000 */
[----:B------:R-:W-:Y:S02]  /*170b0*/  WARPGROUP.DEPBAR.LE gsb0, 0x0 ;  /* 0x00008000000079c5 */ /* 0x000fe40000010000 */
[----:B------:R-:W-:-:S06]  /*170c0*/  WARPGROUP.ARRIVE ;  /* 0x00000000000079c5 */ /* 0x000fcc0000000000 */
[----:B------:R-:W-:Y:S01]  /*170d0*/  HGMMA.64x16x16.F32.BF16 R128, gdesc[UR16], R128, gsb0 ;  /* 0x00200000108079f0 */ /* 0x000fe20008001880 */
[----:B------:R-:W-:Y:S01]  /*170e0*/  MOV R6, UR45 ;  /* 0x0000002d00067c02 */ /* 0x000fe20008000f00 */
[----:B------:R-:W-:Y:S01]  /*170f0*/  UMOV UR45, UR43 ;  /* 0x0000002b002d7c82 */ /* 0x000fe20008000000 */
[----:B01----:R-:W-:Y:S01]  /*17100*/  MOV R5, UR44 ;  /* 0x0000002c00057c02 */ /* 0x003fe20008000f00 */
[----:B------:R-:W-:Y:S01]  /*17110*/  UMOV UR44, UR42 ;  /* 0x0000002a002c7c82 */ /* 0x000fe20008000000 */
[----:B------:R-:W-:Y:S02]  /*17120*/  WARPGROUP.DEPBAR.LE gsb0, 0x0 ;  /* 0x00008000000079c5 */ /* 0x000fe40000010000 */
[----:B------:R-:W-:-:S06]  /*17130*/  WARPGROUP.ARRIVE ;  /* 0x00000000000079c5 */ /* 0x000fcc0000000000 */
[----:B------:R-:W-:Y:S01]  /*17140*/  HGMMA.64x16x16.F32.BF16 R120, gdesc[UR44], R120, gsb0 ;  /* 0x002000002c7879f0 */ /* 0x000fe20008001878 */
[----:B------:R-:W-:Y:S02]  /*17150*/  VIADD R14, R4, 0x4 ;  /* 0x00000004040e7836 */ /* 0x000fe40000000000 */
[----:B------:R-:W-:-:S03]  /*17160*/  IMAD.MOV.U32 R15, RZ, RZ, 0x40000040 ;  /* 0x40000040ff0f7424 */ /* 0x000fc600078e00ff */
[----:B------:R-:W-:Y:S02]  /*17170*/  R2UR UR14, R14 ;  /* 0x000000000e0e72ca */ /* 0x000fe400000e0000 */
[----:B------:R-:W-:Y:S02]  /*17180*/  R2UR UR15, R15 ;  /* 0x000000000f0f72ca */ /* 0x000fe400000e0000 */
[----:B--2---:R-:W-:Y:S02]  /*17190*/  R2UR UR38, R8 ;  /* 0x00000000082672ca */ /* 0x004fe400000e0000 */
[----:B------:R-:W-:Y:S01]  /*171a0*/  R2UR UR39, R9 ;  /* 0x00000000092772ca */ /* 0x000fe200000e0000 */
[----:B------:R-:W-:Y:S02]  /*171b0*/  WARPGROUP.DEPBAR.LE gsb0, 0x0 ;  /* 0x00008000000079c5 */ /* 0x000fe40000010000 */
[----:B------:R-:W-:-:S08]  /*171c0*/  WARPGROUP.ARRIVE ;  /* 0x00000000000079c5 */ /* 0x000fd00000000000 */
[----:B------:R-:W-:Y:S02]  /*171d0*/  UMOV UR12, UR38 ;  /* 0x00000026000c7c82 */ /* 0x000fe40008000000 */
[----:B------:R-:W-:Y:S01]  /*171e0*/  UMOV UR13, UR39 ;  /* 0x00000027000d7c82 */ /* 0x000fe20008000000 */
[----:B------:R-:W-:Y:S02]  /*171f0*/  VIADD R14, R4, 0x84 ;  /* 0x00000084040e7836 */ /* 0x000fe40000000000 */
[----:B------:R-:W-:Y:S01]  /*17200*/  IMAD.MOV.U32 R15, RZ, RZ, 0x40000040 ;  /* 0x40000040ff0f7424 */ /* 0x000fe200078e00ff */
[----:B------:R-:W-:Y:S01]  /*17210*/  HGMMA.64x16x16.F32.BF16 R168, gdesc[UR12], R168, gsb0 ;  /* 0x002000000ca879f0 */ /* 0x000fe200080018a8 */
[----:B------:R-:W-:Y:S01]  /*17220*/  UMOV UR8, UR38 ;  /* 0x0000002600087c82 */ /* 0x000fe20008000000 */
[----:B------:R-:W-:Y:S01]  /*17230*/  R2UR UR10, R14 ;  /* 0x000000000e0a72ca */ /* 0x000fe200000e0000 */
[----:B------:R-:W2:Y:S01]  /*17240*/  LDL.64 R8, [R1+0x30] ;  /* 0x0000300001087983 */ /* 0x000ea20000100a00 */
[----:B------:R-:W-:Y:S01]  /*17250*/  R2UR UR11, R15 ;  /* 0x000000000f0b72ca */ /* 0x000fe200000e0000 */
[----:B------:R-:W-:Y:S01]  /*17260*/  UMOV UR9, UR39 ;  /* 0x0000002700097c82 */ /* 0x000fe20008000000 */
[----:B------:R-:W-:-:S02]  /*17270*/  WARPGROUP.DEPBAR.LE gsb0, 0x0 ;  /* 0x00008000000079c5 */ /* 0x000fc40000010000 */
[----:B------:R-:W-:-:S09]  /*17280*/  WARPGROUP.ARRIVE ;  /* 0x00000000000079c5 */ /* 0x000fd20000000000 */
        /* <DEDUP_REMOVED lines=48> */
[----:B--2---:R-:W-:Y:S02]  /*17590*/  R2UR UR42, R8 ;  /* 0x00000000082a72ca */ /* 0x004fe400000e0000 */
[----:B------:R-:W-:Y:S02]  /*175a0*/  R2UR UR43, R9 ;  /* 0x00000000092b72ca */ /* 0x000fe400000e0000 */
[----:B------:R-:W-:Y:S01]  /*175b0*/  R2UR UR22, R14 ;  /* 0x000000000e1672ca */ /* 0x000fe200000e0000 */
[----:B------:R-:W2:Y:S01]  /*175c0*/  LDL.64 R8, [R1+0x28] ;  /* 0x0000280001087983 */ /* 0x000ea20000100a00 */
[----:B------:R-:W-:-:S07]  /*175d0*/  R2UR UR23, R15 ;  /* 0x000000000f1772ca */ /* 0x000fce00000e0000 */
[----:B------:R-:W-:Y:S02]  /*175e0*/  UMOV UR20, UR42 ;  /* 0x0000002a00147c82 */ /* 0x000fe40008000000 */
[----:B------:R-:W-:Y:S01]  /*175f0*/  UMOV UR21, UR43 ;  /* 0x0000002b00157c82 */ /* 0x000fe20008000000 */
[----:B------:R-:W-:Y:S02]  /*17600*/  WARPGROUP.DEPBAR.LE gsb0, 0x0 ;  /* 0x00008000000079c5 */ /* 0x000fe40000010000 */
[----:B------:R-:W-:-:S06]  /*17610*/  WARPGROUP.ARRIVE ;  /* 0x00000000000079c5 */ /* 0x000fcc0000000000 */
        /* <DEDUP_REMOVED lines=108> */
[----:B------:R-:W-:-:S09]  /*17ce0*/  UMOV UR17, UR39 ;  /* 0x0000002700117c82 */ /* 0x000fd20008000000 */
        /* <DEDUP_REMOVED lines=85> */
[----:B------:R-:W-:Y:S01]  /*18240*/  UMOV UR28, UR52 ;  /* 0x00000034001c7c82 */ /* 0x000fe20008000000 */
[----:B------:R-:W-:Y:S01]  /*18250*/  R2UR UR23, R15 ;  /* 0x000000000f1772ca */ /* 0x000fe200000e0000 */
[----:B------:R-:W-:Y:S01]  /*18260*/  UMOV UR29, UR53 ;  /* 0x00000035001d7c82 */ /* 0x000fe20008000000 */
[----:B------:R-:W-:Y:S01]  /*18270*/  UMOV UR24, UR52 ;  /* 0x0000003400187c82 */ /* 0x000fe20008000000 */
[----:B------:R-:W-:Y:S01]  /*18280*/  UMOV UR25, UR53 ;  /* 0x0000003500197c82 */ /* 0x000fe20008000000 */
[----:B------:R-:W-:Y:S01]  /*18290*/  R2UR UR45, R6 ;  /* 0x00000000062d72ca */ /* 0x000fe200000e0000 */
[----:B------:R0:W5:Y:S02]  /*182a0*/  LDL.LU.64 R8, [R1+0x98] ;  /* 0x0000980001087983 */ /* 0x0001640000300a00 */
[----:B------:R-:W-:-:S02]  /*182b0*/  UMOV UR20, UR38 ;  /* 0x0000002600147c82 */ /* 0x000fc40008000000 */
        /* <DEDUP_REMOVED lines=178> */
[----:B------:R-:W-:Y:S02]  /*18de0*/  R2UR UR44, R5 ;  /* 0x00000000052c72ca */ /* 0x000fe400000e0000 */
[----:B------:R-:W-:Y:S02]  /*18df0*/  R2UR UR18, R14 ;  /* 0x000000000e1272ca */ /* 0x000fe400000e0000 */
[----:B------:R-:W-:Y:S01]  /*18e00*/  R2UR UR19, R15 ;  /* 0x000000000f1372ca */ /* 0x000fe200000e0000 */
[----:B------:R-:W-:-:S08]  /*18e10*/  UMOV UR17, UR45 ;  /* 0x0000002d00117c82 */ /* 0x000fd00008000000 */
        /* <DEDUP_REMOVED lines=226> */
[----:B------:R-:W-:Y:S01]  /*19c40*/  FMUL.FTZ R26, R26, R0 ;  /* 0x000000001a1a7220 */ /* 0x000fe20000410000 */
[----:B------:R-:W-:-:S02]  /*19c50*/  WARPGROUP.DEPBAR.LE gsb0, 0x0 ;  /* 0x00008000000079c5 */ /* 0x000fc40000010000 */
        /* <DEDUP_REMOVED lines=47> */
[----:B0-----:R-:W-:Y:S06]  /*19f50*/  @!P0 BRA `(.L_x_799) ;  /* 0x0000000000048947 */ /* 0x001fec0003800000 */
[----:B------:R-:W-:Y:S01]  /*19f60*/  BPT.TRAP 0x1 ;  /* 0x000000040000795c */ /* 0x000fe20000300000 */
.L_x_799:
[----:B------:R-:W-:Y:S01]  /*19f70*/  SHF.L.U32 R0, R10, 0x1f, RZ ;  /* 0x0000001f0a007819 */ /* 0x000fe200000006ff */
[----:B------:R-:W-:-:S04]  /*19f80*/  IMAD R14, R11, 0x8, R2 ;  /* 0x000000080b0e7824 */ /* 0x000fc800078e0202 */
[----:B------:R0:W1:Y:S01]  /*19f90*/  SYNCS.PHASECHK.TRANS64.TRYWAIT P2, [R14+URZ+0x36850], R0 ;  /* 0x036850000e0075a7 */ /* 0x000062000804017f */
[----:B------:R-:W-:Y:S05]  /*19fa0*/  @!P0 BRA `(.L_x_800) ;  /* 0x0000000000048947 */ /* 0x000fea0003800000 */
[----:B------:R-:W-:Y:S01]  /*19fb0*/  BPT.TRAP 0x1 ;  /* 0x000000040000795c */ /* 0x000fe20000300000 */
.L_x_800:
[----:B------:R-:W-:Y:S04]  /*19fc0*/  BSSY B1, `(.L_x_801) ;  /* 0x0000004000017945 */ /* 0x000fe80003800000 */
[----:B-1----:R-:W-:Y:S05]  /*19fd0*/  @P2 BRA `(.L_x_802) ;  /* 0x0000000000082947 */ /* 0x002fea0003800000 */
[----:B------:R-:W1:Y:S02]  /*19fe0*/  SYNCS.PHASECHK.TRANS64.TRYWAIT P2, [R14+URZ+0x36850], R0 ;  /* 0x036850000e0075a7 */ /* 0x000e64000804017f */
[----:B-1----:R-:W-:Y:S05]  /*19ff0*/  @!P2 BRA `(.L_x_803) ;  /* 0x000000d400f8a947 */ /* 0x002fea0003800000 */
.L_x_802:
[----:B------:R-:W-:Y:S05]  /*1a000*/  BSYNC B1 ;  /* 0x0000000000017941 */ /* 0x000fea0003800000 */
.L_x_801:
[----:B01----:R-:W-:Y:S01]  /*1a010*/  VIADD R0, R2, 0x400 ;  /* 0x0000040002007836 */ /* 0x003fe20000000000 */
[----:B------:R-:W-:Y:S01]  /*1a020*/  WARPGROUP.ARRIVE ;  /* 0x00000000000079c5 */ /* 0x000fe20000000000 */
[----:B------:R-:W-:Y:S01]  /*1a030*/  IMAD.MOV.U32 R5, RZ, RZ, 0x40000040 ;  /* 0x40000040ff057424 */ /* 0x000fe200078e00ff */
[----:B------:R-:W-:Y:S01]  /*1a040*/  ULDC UR5, c[0x0][0x9d8] ;  /* 0x0002760000057ab9 */ /* 0x000fe20000000800 */
[----:B------:R-:W-:Y:S01]  /*1a050*/  ULDC UR4, c[0x0][0x988] ;  /* 0x0002620000047ab9 */ /* 0x000fe20000000800 */
[----:B------:R-:W-:Y:S01]  /*1a060*/  SHF.R.U32.HI R0, RZ, 0x4, R0 ;  /* 0x00000004ff007819 */ /* 0x000fe20000011600 */
[----:B------:R-:W-:Y:S01]  /*1a070*/  FMUL.FTZ R6, R169, UR5 ;  /* 0x00000005a9067c20 */ /* 0x000fe20008410000 */
[----:B------:R-:W-:Y:S01]  /*1a080*/  FMUL.FTZ R169, R172, UR5 ;  /* 0x00000005aca97c20 */ /* 0x000fe20008410000 */
[----:B------:R-:W-:Y:S01]  /*1a090*/  FMUL.FTZ R172, R160, UR5 ;  /* 0x00000005a0ac7c20 */ /* 0x000fe20008410000 */
[----:B------:R-:W-:Y:S01]  /*1a0a0*/  LOP3.LUT R0, R0, 0x3fff, RZ, 0xc0, !PT ;  /* 0x00003fff00007812 */ /* 0x000fe200078ec0ff */
[----:B------:R-:W-:Y:S01]  /*1a0b0*/  FMUL.FTZ R161, R161, UR5 ;  /* 0x00000005a1a17c20 */ /* 0x000fe20008410000 */
[----:B------:R-:W-:Y:S01]  /*1a0c0*/  FMUL.FTZ R164, R164, UR5 ;  /* 0x00000005a4a47c20 */ /* 0x000fe20008410000 */
[----:B------:R-:W-:Y:S01]  /*1a0d0*/  MUFU.TANH R6, R6 ;  /* 0x0000000600067308 */ /* 0x000fe20000002400 */
[----:B------:R-:W-:Y:S01]  /*1a0e0*/  LOP3.LUT R0, R0, 0x3800000, RZ, 0xfc, !PT ;  /* 0x0380000000007812 */ /* 0x000fe200078efcff */
[----:B------:R-:W-:Y:S01]  /*1a0f0*/  FMUL.FTZ R160, R162, UR5 ;  /* 0x00000005a2a07c20 */ /* 0x000fe20008410000 */
[----:B------:R-:W-:Y:S01]  /*1a100*/  FMUL.FTZ R165, R165, UR5 ;  /* 0x00000005a5a57c20 */ /* 0x000fe20008410000 */
[----:B------:R-:W-:Y:S01]  /*1a110*/  FMUL.FTZ R162, R163, UR5 ;  /* 0x00000005a3a27c20 */ /* 0x000fe20008410000 */
[----:B------:R-:W-:Y:S01]  /*1a120*/  FMUL.FTZ R163, R166, UR5 ;  /* 0x00000005a6a37c20 */ /* 0x000fe20008410000 */
[----:B------:R-:W-:-:S02]  /*1a130*/  IMAD R10, R11, 0xa80, R0 ;  /* 0x00000a800b0a7824 */ /* 0x000fc400078e0200 */
[----:B------:R-:W-:Y:S01]  /*1a140*/  FMUL.FTZ R0, R168, UR5 ;  /* 0x00000005a8007c20 */ /* 0x000fe20008410000 */
[----:B------:R-:W-:Y:S01]  /*1a150*/  IMAD.MOV.U32 R11, RZ, RZ, 0x40000040 ;  /* 0x40000040ff0b7424 */ /* 0x000fe200078e00ff */
[----:B------:R-:W-:Y:S01]  /*1a160*/  MUFU.TANH R169, R169 ;  /* 0x000000a900a97308 */ /* 0x000fe20000002400 */
[C---:B------:R-:W-:Y:S01]  /*1a170*/  VIADD R4, R10.reuse, 0x80 ;  /* 0x000000800a047836 */ /* 0x040fe20000000000 */
[----:B------:R-:W-:Y:S01]  /*1a180*/  R2UR UR6, R10 ;  /* 0x000000000a0672ca */ /* 0x000fe200000e0000 */
[----:B------:R-:W-:Y:S01]  /*1a190*/  FMUL.FTZ R166, R167, UR5 ;  /* 0x00000005a7a67c20 */ /* 0x000fe20008410000 */
[----:B------:R-:W-:Y:S01]  /*1a1a0*/  R2UR UR7, R11 ;  /* 0x000000000b0772ca */ /* 0x000fe200000e0000 */
        /* <DEDUP_REMOVED lines=12> */
[----:B------:R-:W-:Y:S01]  /*1a270*/  HGMMA.64x192x16.F32.BF16 R24, R200, gdesc[UR4].tnspB, R24, gsb0 ;  /* 0x42e00004c8187df0 */ /* 0x000fe20008001818 */
[----:B------:R-:W-:Y:S01]  /*1a280*/  R2UR UR6, R4 ;  /* 0x00000000040672ca */ /* 0x000fe200000e0000 */
[----:B------:R-:W-:Y:S01]  /*1a290*/  FMUL.FTZ R159, R144, UR5 ;  /* 0x00000005909f7c20 */ /* 0x000fe20008410000 */
[----:B------:R-:W-:Y:S01]  /*1a2a0*/  R2UR UR7, R5 ;  /* 0x00000000050772ca */ /* 0x000fe200000e0000 */
[----:B------:R-:W-:Y:S01]  /*1a2b0*/  IMAD.MOV.U32 R5, RZ, RZ, 0x40000040 ;  /* 0x40000040ff057424 */ /* 0x000fe200078e00ff */
[----:B------:R-:W-:Y:S01]  /*1a2c0*/  IADD3 R4, R10, 0x100, RZ ;  /* 0x000001000a047810 */ /* 0x000fe20007ffe0ff */
[----:B------:R-:W-:Y:S01]  /*1a2d0*/  FMUL.FTZ R173, R145, UR5 ;  /* 0x0000000591ad7c20 */ /* 0x000fe20008410000 */
[----:B------:R-:W2:Y:S01]  /*1a2e0*/  MUFU.TANH R172, R172 ;  /* 0x000000ac00ac7308 */ /* 0x000ea20000002400 */
[----:B0----5:R-:W-:Y:S01]  /*1a2f0*/  FMNMX.FTZ R3, R0, R9, !PT ;  /* 0x0000000900037209 */ /* 0x021fe20007810000 */
[----:B------:R-:W-:Y:S01]  /*1a300*/  FMUL.FTZ R145, R147, UR5 ;  /* 0x0000000593917c20 */ /* 0x000fe20008410000 */
[----:B------:R-:W-:Y:S01]  /*1a310*/  FMUL.FTZ R147, R148, UR5 ;  /* 0x0000000594937c20 */ /* 0x000fe20008410000 */
[----:B------:R-:W-:Y:S01]  /*1a320*/  FMUL.FTZ R148, R149, UR5 ;  /* 0x0000000595947c20 */ /* 0x000fe20008410000 */
[----:B------:R-:W-:Y:S01]  /*1a330*/  FMNMX.FTZ R3, R6, R3, !PT ;  /* 0x0000000306037209 */ /* 0x000fe20007810000 */
[----:B------:R-:W-:Y:S01]  /*1a340*/  FMUL.FTZ R136, R136, UR5 ;  /* 0x0000000588887c20 */ /* 0x000fe20008410000 */
[----:B------:R-:W-:Y:S01]  /*1a350*/  FMUL.FTZ R137, R137, UR5 ;  /* 0x0000000589897c20 */ /* 0x000fe20008410000 */
[----:B------:R-:W0:Y:S01]  /*1a360*/  MUFU.TANH R161, R161 ;  /* 0x000000a100a17308 */ /* 0x000e220000002400 */
[----:B------:R-:W-:Y:S01]  /*1a370*/  FMNMX.FTZ R3, R169, R3, !PT ;  /* 0x00000003a9037209 */ /* 0x000fe20007810000 */
[----:B------:R-:W-:Y:S01]  /*1a380*/  FMUL.FTZ R140, R140, UR5 ;  /* 0x000000058c8c7c20 */ /* 0x000fe20008410000 */
[----:B------:R-:W-:Y:S01]  /*1a390*/  FMUL.FTZ R141, R141, UR5 ;  /* 0x000000058d8d7c20 */ /* 0x000fe20008410000 */
[----:B------:R-:W-:Y:S01]  /*1a3a0*/  FMUL.FTZ R128, R128, UR5 ;  /* 0x0000000580807c20 */ /* 0x000fe20008410000 */
[----:B-1----:R-:W-:Y:S01]  /*1a3b0*/  FMNMX.FTZ R3, R170, R3, !PT ;  /* 0x00000003aa037209 */ /* 0x002fe20007810000 */
        /* <DEDUP_REMOVED lines=10> */
[----:B------:R-:W2:Y:S01]  /*1a460*/  MUFU.TANH R165, R165 ;  /* 0x000000a500a57308 */ /* 0x000ea20000002400 */
[----:B0-----:R-:W-:Y:S01]  /*1a470*/  FMNMX.FTZ R3, R161, R3, !PT ;  /* 0x00000003a1037209 */ /* 0x001fe20007810000 */
[----:B------:R-:W-:Y:S01]  /*1a480*/  FMUL.FTZ R125, R125, UR5 ;  /* 0x000000057d7d7c20 */ /* 0x000fe20008410000 */
[----:B------:R-:W-:Y:S01]  /*1a490*/  FMUL.FTZ R15, R171, UR5 ;  /* 0x00000005ab0f7c20 */ /* 0x000fe20008410000 */
[----:B------:R-:W-:Y:S01]  /*1a4a0*/  FMUL.FTZ R168, R174, UR5 ;  /* 0x00000005aea87c20 */ /* 0x000fe20008410000 */
[----:B------:R-:W-:Y:S01]  /*1a4b0*/  FMUL.FTZ R171, R175, UR5 ;  /* 0x00000005afab7c20 */ /* 0x000fe20008410000 */
[----:B------:R-:W-:Y:S01]  /*1a4c0*/  FMUL.FTZ R151, R151, UR5 ;  /* 0x0000000597977c20 */ /* 0x000fe20008410000 */
[----:B------:R-:W-:Y:S01]  /*1a4d0*/  VIADD R120, R10, 0x280 ;  /* 0x000002800a787836 */ /* 0x000fe20000000000 */
[----:B------:R-:W0:Y:S01]  /*1a4e0*/  MUFU.TANH R167, R167 ;  /* 0x000000a700a77308 */ /* 0x000e220000002400 */
[----:B-1----:R-:W-:Y:S01]  /*1a4f0*/  FMNMX.FTZ R3, R164, R3, !PT ;  /* 0x00000003a4037209 */ /* 0x002fe20007810000 */
[----:B------:R-:W-:-:S02]  /*1a500*/  IMAD.MOV.U32 R121, RZ, RZ, 0x40000040 ;  /* 0x40000040ff797424 */ /* 0x000fc400078e00ff */
        /* <DEDUP_REMOVED lines=16> */
[----:B------:R-:W-:Y:S01]  /*1a610*/  @!P1 VIADD R12, R12, 0x36840 ;  /* 0x000368400c0c9836 */ /* 0x000fe20000000000 */
[----:B------:R-:W-:Y:S01]  /*1a620*/  ISETP.GT.AND P2, PT, R7, RZ, PT ;  /* 0x000000ff0700720c */ /* 0x000fe20003f44270 */
[----:B------:R-:W-:-:S02]  /*1a630*/  @!P1 VIADD R14, R14, 0x36860 ;  /* 0x000368600e0e9836 */ /* 0x000fc40000000000 */
[----:B------:R-:W-:Y:S01]  /*1a640*/  VIADD R7, R7, 0xffffffff ;  /* 0xffffffff07077836 */ /* 0x000fe20000000000 */
[----:B------:R-:W0:Y:S01]  /*1a650*/  MUFU.TANH R157, R157 ;  /* 0x0000009d009d7308 */ /* 0x000e220000002400 */
[----:B-1----:R-:W-:Y:S02]  /*1a660*/  FMNMX.FTZ R3, R153, R3, !PT ;  /* 0x0000000399037209 */ /* 0x002fe40007810000 */
[----:B------:R-:W-:Y:S02]  /*1a670*/  @!P1 PRMT R12, RZ, 0x654, R12 ;  /* 0x00000654ff0c9816 */ /* 0x000fe4000000000c */
[----:B------:R-:W-:-:S03]  /*1a680*/  @!P1 PRMT R14, RZ, 0x654, R14 ;  /* 0x00000654ff0e9816 */ /* 0x000fc6000000000e */
[----:B------:R-:W1:Y:S01]  /*1a690*/  MUFU.TANH R159, R159 ;  /* 0x0000009f009f7308 */ /* 0x000e620000002400 */
[----:B--2---:R-:W-:-:S07]  /*1a6a0*/  FMNMX.FTZ R3, R156, R3, !PT ;  /* 0x000000039c037209 */ /* 0x004fce0007810000 */
[----:B------:R-:W2:Y:S01]  /*1a6b0*/  MUFU.TANH R173, R173 ;  /* 0x000000ad00ad7308 */ /* 0x000ea20000002400 */
[----:B0-----:R-:W-:-:S07]  /*1a6c0*/  FMNMX.FTZ R3, R157, R3, !PT ;  /* 0x000000039d037209 */ /* 0x001fce0007810000 */
[----:B------:R-:W0:Y:S01]  /*1a6d0*/  MUFU.TANH R147, R147 ;  /* 0x0000009300937308 */ /* 0x000e220000002400 */
[----:B-1----:R-:W-:-:S07]  /*1a6e0*/  FMNMX.FTZ R3, R159, R3, !PT ;  /* 0x000000039f037209 */ /* 0x002fce0007810000 */
        /* <DEDUP_REMOVED lines=27> */
[----:B0-----:R-:W-:Y:S01]  /*1a8a0*/  FMNMX.FTZ R3, R124, R3, !PT ;  /* 0x000000037c037209 */ /* 0x001fe20007810000 */
[----:B------:R-:W-:Y:S02]  /*1a8b0*/  WARPGROUP.DEPBAR.LE gsb0, 0x0 ;  /* 0x00008000000079c5 */ /* 0x000fe40000010000 */
[----:B------:R-:W-:-:S04]  /*1a8c0*/  WARPGROUP.ARRIVE ;  /* 0x00000000000079c5 */ /* 0x000fc80000000000 */
[----:B------:R-:W0:Y:S02]  /*1a8d0*/  MUFU.TANH R15, R15 ;  /* 0x0000000f000f7308 */ /* 0x000e240000002400 */
[----:B------:R-:W-:Y:S01]  /*1a8e0*/  HGMMA.64x192x16.F32.BF16 R24, R196, gdesc[UR4].tnspB, R24, gsb0 ;  /* 0x42e00004c4187df0 */ /* 0x000fe20008001818 */
[----:B------:R-:W-:Y:S01]  /*1a8f0*/  R2UR UR6, R4 ;  /* 0x00000000040672ca */ /* 0x000fe200000e0000 */
[----:B------:R-:W-:Y:S01]  /*1a900*/  VIADD R4, R10, 0x180 ;  /* 0x000001800a047836 */ /* 0x000fe20000000000 */
[----:B------:R-:W-:Y:S01]  /*1a910*/  R2UR UR7, R5 ;  /* 0x00000000050772ca */ /* 0x000fe200000e0000 */
[----:B------:R-:W-:Y:S02]  /*1a920*/  IMAD.MOV.U32 R5, RZ, RZ, 0x40000040 ;  /* 0x40000040ff057424 */ /* 0x000fe400078e00ff */
[----:B------:R-:W3:Y:S08]  /*1a930*/  MUFU.TANH R168, R168 ;  /* 0x000000a800a87308 */ /* 0x000ef00000002400 */
[----:B------:R-:W4:Y:S08]  /*1a940*/  MUFU.TANH R171, R171 ;  /* 0x000000ab00ab7308 */ /* 0x000f300000002400 */
[----:B------:R-:W4:Y:S08]  /*1a950*/  MUFU.TANH R160, R160 ;  /* 0x000000a000a07308 */ /* 0x000f300000002400 */
[----:B------:R-:W4:Y:S08]  /*1a960*/  MUFU.TANH R162, R162 ;  /* 0x000000a200a27308 */ /* 0x000f300000002400 */
        /* <DEDUP_REMOVED lines=23> */
[----:B------:R-:W-:-:S06]  /*1aae0*/  WARPGROUP.ARRIVE ;  /* 0x00000000000079c5 */ /* 0x000fcc0000000000 */
        /* <DEDUP_REMOVED lines=9> */
[----:B------:R-:W-:Y:S02]  /*1ab80*/  R2UR UR6, R4 ;  /* 0x00000000040672ca */ /* 0x000fe400000e0000 */
[----:B------:R-:W-:Y:S01]  /*1ab90*/  R2UR UR7, R5 ;  /* 0x00000000050772ca */ /* 0x000fe200000e0000 */
[----:B------:R-:W-:Y:S01]  /*1aba0*/  IMAD.U32 R5, RZ, RZ, UR4 ;  /* 0x00000004ff057e24 */ /* 0x000fe2000f8e00ff */
[----:B-1----:R-:W-:-:S05]  /*1abb0*/  FMNMX.FTZ R4, R125, R3, !PT ;  /* 0x000000037d047209 */ /* 0x002fca0007810000 */
[----:B------:R-:W1:Y:S02]  /*1abc0*/  SHFL.BFLY PT, R3, R4, 0x2, 0x1f ;  /* 0x0c401f0004037f89 */ /* 0x000e6400000e0000 */
[----:B-1----:R-:W-:-:S05]  /*1abd0*/  FMNMX.FTZ R4, R4, R3, !PT ;  /* 0x0000000304047209 */ /* 0x002fca0007810000 */
[----:B------:R-:W1:Y:S02]  /*1abe0*/  SHFL.BFLY PT, R3, R4, 0x1, 0x1f ;  /* 0x0c201f0004037f89 */ /* 0x000e6400000e0000 */
[----:B-1----:R-:W-:-:S05]  /*1abf0*/  FMNMX.FTZ R4, R4, R3, !PT ;  /* 0x0000000304047209 */ /* 0x002fca0007810000 */
[----:B------:R-:W-:-:S04]  /*1ac00*/  FADD.FTZ R3, -R4, R9 ;  /* 0x0000000904037221 */ /* 0x000fc80000010100 */
[----:B------:R-:W-:-:S06]  /*1ac10*/  FMUL.FTZ R3, R3, R5 ;  /* 0x0000000503037220 */ /* 0x000fcc0000410000 */
[----:B------:R-:W-:Y:S01]  /*1ac20*/  MUFU.EX2 R3, R3 ;  /* 0x0000000300037308 */ /* 0x000fe20000000800 */
[----:B------:R-:W-:Y:S02]  /*1ac30*/  WARPGROUP.DEPBAR.LE gsb0, 0x0 ;  /* 0x00008000000079c5 */ /* 0x000fe40000010000 */
[----:B------:R-:W-:-:S06]  /*1ac40*/  WARPGROUP.ARRIVE ;  /* 0x00000000000079c5 */ /* 0x000fcc0000000000 */
[----:B------:R-:W-:Y:S01]  /*1ac50*/  HGMMA.64x192x16.F32.BF16 R24, R184, gdesc[UR4].tnspB, R24, gsb0 ;  /* 0x42e00004b8187df0 */ /* 0x000fe20008001818 */
[----:B------:R-:W-:Y:S02]  /*1ac60*/  R2UR UR6, R120 ;  /* 0x00000000780672ca */ /* 0x000fe400000e0000 */
[----:B------:R-:W-:Y:S01]  /*1ac70*/  R2UR UR7, R121 ;  /* 0x00000000790772ca */ /* 0x000fe200000e0000 */
[----:B------:R-:W-:Y:S02]  /*1ac80*/  WARPGROUP.DEPBAR.LE gsb0, 0x0 ;  /* 0x00008000000079c5 */ /* 0x000fe40000010000 */
[----:B------:R-:W-:Y:S01]  /*1ac90*/  FMUL.FTZ R184, R4, R5 ;  /* 0x0000000504b87220 */ /* 0x000fe20000410000 */
[----:B------:R-:W-:-:S03]  /*1aca0*/  WARPGROUP.ARRIVE ;  /* 0x00000000000079c5 */ /* 0x000fc60000000000 */
[-CC-:B------:R-:W-:Y:S01]  /*1acb0*/  FFMA.FTZ R200, R0, R5.reuse, -R184.reuse ;  /* 0x0000000500c87223 */ /* 0x180fe200000108b8 */
[----:B--2---:R-:W-:Y:S01]  /*1acc0*/  FMNMX.FTZ R0, R11, R8, !PT ;  /* 0x000000080b007209 */ /* 0x004fe20007810000 */
[----:B------:R-:W-:-:S08]  /*1acd0*/  FFMA.FTZ R174, R6, R5, -R184 ;  /* 0x0000000506ae7223 */ /* 0x000fd000000108b8 */
[----:B------:R-:W-:Y:S01]  /*1ace0*/  HGMMA.64x192x16.F32.BF16 R24, R180, gdesc[UR4].tnspB, R24, gsb0 ;  /* 0x42e00004b4187df0 */ /* 0x000fe20008001818 */
[-CC-:B------:R-:W-:Y:S01]  /*1acf0*/  FFMA.FTZ R9, R148, R5.reuse, -R184.reuse ;  /* 0x0000000594097223 */ /* 0x180fe200000108b8 */
[----:B0-----:R-:W-:Y:S01]  /*1ad00*/  FMNMX.FTZ R0, R15, R0, !PT ;  /* 0x000000000f007209 */ /* 0x001fe20007810000 */
[----:B------:R-:W0:Y:S01]  /*1ad10*/  MUFU.EX2 R200, R200 ;  /* 0x000000c800c87308 */ /* 0x000e220000000800 */
[----:B------:R-:W-:Y:S01]  /*1ad20*/  R2UR UR6, R10 ;  /* 0x000000000a0672ca */ /* 0x000fe200000e0000 */
[-CC-:B------:R-:W-:Y:S01]  /*1ad30*/  FFMA.FTZ R202, R169, R5.reuse, -R184.reuse ;  /* 0x00000005a9ca7223 */ /* 0x180fe200000108b8 */
[----:B---3--:R-:W-:Y:S01]  /*1ad40*/  FMNMX.FTZ R0, R168, R0, !PT ;  /* 0x00000000a8007209 */ /* 0x008fe20007810000 */
[-CC-:B------:R-:W-:Y:S01]  /*1ad50*/  FFMA.FTZ R169, R170, R5.reuse, -R184.reuse ;  /* 0x00000005aaa97223 */ /* 0x180fe200000108b8 */
[-CC-:B------:R-:W-:Y:S01]  /*1ad60*/  FFMA.FTZ R196, R172, R5.reuse, -R184.reuse ;  /* 0x00000005acc47223 */ /* 0x180fe200000108b8 */
[-CC-:B------:R-:W-:Y:S01]  /*1ad70*/  FFMA.FTZ R186, R140, R5.reuse, -R184.reuse ;  /* 0x000000058cba7223 */ /* 0x180fe200000108b8 */
[----:B----4-:R-:W-:Y:S01]  /*1ad80*/  FMNMX.FTZ R0, R171, R0, !PT ;  /* 0x00000000ab007209 */ /* 0x010fe20007810000 */
[----:B------:R-:W1:Y:S01]  /*1ad90*/  MUFU.EX2 R174, R174 ;  /* 0x000000ae00ae7308 */ /* 0x000e620000000800 */
[-CC-:B------:R-:W-:Y:S01]  /*1ada0*/  FFMA.FTZ R120, R161, R5.reuse, -R184.reuse ;  /* 0x00000005a1787223 */ /* 0x180fe200000108b8 */
[-CC-:B------:R-:W-:Y:S01]  /*1adb0*/  FFMA.FTZ R140, R141, R5.reuse, -R184.reuse ;  /* 0x000000058d8c7223 */ /* 0x180fe200000108b8 */
[----:B------:R-:W-:Y:S01]  /*1adc0*/  FMNMX.FTZ R0, R160, R0, !PT ;  /* 0x00000000a0007209 */ /* 0x000fe20007810000 */
[-CC-:B------:R-:W-:Y:S01]  /*1add0*/  FFMA.FTZ R198, R164, R5.reuse, -R184.reuse ;  /* 0x00000005a4c67223 */ /* 0x180fe200000108b8 */
[-CC-:B------:R-:W-:Y:S01]  /*1ade0*/  FFMA.FTZ R161, R165, R5.reuse, -R184.reuse ;  /* 0x00000005a5a17223 */ /* 0x180fe200000108b8 */
[-C--:B------:R-:W-:Y:S01]  /*1adf0*/  FFMA.FTZ R192, R167, R5.reuse, -R184 ;  /* 0x00000005a7c07223 */ /* 0x080fe200000108b8 */
[----:B------:R-:W-:Y:S01]  /*1ae00*/  FMNMX.FTZ R0, R162, R0, !PT ;  /* 0x00000000a2007209 */ /* 0x000fe20007810000 */
[----:B------:R-:W2:Y:S01]  /*1ae10*/  MUFU.EX2 R202, R202 ;  /* 0x000000ca00ca7308 */ /* 0x000ea20000000800 */
[----:B0-----:R-:W-:Y:S01]  /*1ae20*/  FFMA.FTZ R20, R3, R20, R200 ;  /* 0x0000001403147223 */ /* 0x001fe200000100c8 */
[-CC-:B------:R-:W-:Y:S01]  /*1ae30*/  FFMA.FTZ R125, R125, R5.reuse, -R184.reuse ;  /* 0x000000057d7d7223 */ /* 0x180fe200000108b8 */
[----:B------:R-:W-:Y:S01]  /*1ae40*/  FMNMX.FTZ R0, R163, R0, !PT ;  /* 0x00000000a3007209 */ /* 0x000fe20007810000 */
[-CC-:B------:R-:W-:Y:S01]  /*1ae50*/  FFMA.FTZ R164, R153, R5.reuse, -R184.reuse ;  /* 0x0000000599a47223 */ /* 0x180fe200000108b8 */
[-CC-:B------:R-:W-:Y:S01]  /*1ae60*/  FFMA.FTZ R194, R156, R5.reuse, -R184.reuse ;  /* 0x000000059cc27223 */ /* 0x180fe200000108b8 */
[-C--:B------:R-:W-:Y:S01]  /*1ae70*/  FFMA.FTZ R121, R157, R5.reuse, -R184 ;  /* 0x000000059d797223 */ /* 0x080fe200000108b8 */
[----:B------:R-:W-:Y:S01]  /*1ae80*/  FMNMX.FTZ R0, R166, R0, !PT ;  /* 0x00000000a6007209 */ /* 0x000fe20007810000 */
[----:B------:R-:W0:Y:S01]  /*1ae90*/  MUFU.EX2 R169, R169 ;  /* 0x000000a900a97308 */ /* 0x000e220000000800 */
[----:B-1----:R-:W-:Y:S01]  /*1aea0*/  FADD.FTZ R20, R174, R20 ;  /* 0x00000014ae147221 */ /* 0x002fe20000010000 */
[-CC-:B------:R-:W-:Y:S01]  /*1aeb0*/  FFMA.FTZ R190, R147, R5.reuse, -R184.reuse ;  /* 0x0000000593be7223 */ /* 0x180fe200000108b8 */
[----:B------:R-:W-:Y:S01]  /*1aec0*/  FMNMX.FTZ R0, R152, R0, !PT ;  /* 0x0000000098007209 */ /* 0x000fe20007810000 */
[-CC-:B------:R-:W-:Y:S01]  /*1aed0*/  FFMA.FTZ R188, R159, R5.reuse, -R184.reuse ;  /* 0x000000059fbc7223 */ /* 0x180fe200000108b8 */
[-CC-:B------:R-:W-:Y:S01]  /*1aee0*/  FFMA.FTZ R153, R173, R5.reuse, -R184.reuse ;  /* 0x00000005ad997223 */ /* 0x180fe200000108b8 */
[-C--:B------:R-:W-:Y:S01]  /*1aef0*/  FFMA.FTZ R136, R136, R5.reuse, -R184 ;  /* 0x0000000588887223 */ /* 0x080fe200000108b8 */
[----:B------:R-:W-:Y:S01]  /*1af00*/  FMNMX.FTZ R0, R154, R0, !PT ;  /* 0x000000009a007209 */ /* 0x000fe20007810000 */
[----:B------:R-:W1:Y:S01]  /*1af10*/  MUFU.EX2 R196, R196 ;  /* 0x000000c400c47308 */ /* 0x000e620000000800 */
[----:B--2---:R-:W-:Y:S01]  /*1af20*/  FADD.FTZ R20, R202, R20 ;  /* 0x00000014ca147221 */ /* 0x004fe20000010000 */
[-CC-:B------:R-:W-:Y:S01]  /*1af30*/  FFMA.FTZ R137, R137, R5.reuse, -R184.reuse ;  /* 0x0000000589897223 */ /* 0x180fe200000108b8 */
[----:B------:R-:W-:Y:S01]  /*1af40*/  FMNMX.FTZ R0, R155, R0, !PT ;  /* 0x000000009b007209 */ /* 0x000fe20007810000 */
[-CC-:B------:R-:W-:Y:S01]  /*1af50*/  FFMA.FTZ R129, R129, R5.reuse, -R184.reuse ;  /* 0x0000000581817223 */ /* 0x180fe200000108b8 */
[----:B------:R-:W-:Y:S01]  /*1af60*/  FFMA.FTZ R124, R124, R5, -R184 ;  /* 0x000000057c7c7223 */ /* 0x000fe200000108b8 */
[----:B------:R-:W-:-:S02]  /*1af70*/  F2FP.BF16.F32.PACK_AB R200, R174, R200 ;  /* 0x000000c8aec8723e */ /* 0x000fc400000010ff */
[----:B------:R-:W-:Y:S01]  /*1af80*/  FMNMX.FTZ R0, R158, R0, !PT ;  /* 0x000000009e007209 */ /* 0x000fe20007810000 */
[----:B------:R-:W2:Y:S01]  /*1af90*/  MUFU.EX2 R120, R120 ;  /* 0x0000007800787308 */ /* 0x000ea20000000800 */
[C---:B0-----:R-:W-:Y:S01]  /*1afa0*/  FADD.FTZ R20, R169.reuse, R20 ;  /* 0x00000014a9147221 */ /* 0x041fe20000010000 */
[----:B------:R-:W-:Y:S02]  /*1afb0*/  F2FP.BF16.F32.PACK_AB R202, R169, R202 ;  /* 0x000000caa9ca723e */ /* 0x000fe400000010ff */
[----:B------:R-:W-:-:S04]  /*1afc0*/  FMNMX.FTZ R0, R144, R0, !PT ;  /* 0x0000000090007209 */ /* 0x000fc80007810000 */
[----:B------:R-:W-:Y:S01]  /*1afd0*/  FMNMX.FTZ R0, R145, R0, !PT ;  /* 0x0000000091007209 */ /* 0x000fe20007810000 */
[----:B------:R-:W0:Y:S01]  /*1afe0*/  MUFU.EX2 R198, R198 ;  /* 0x000000c600c67308 */ /* 0x000e220000000800 */
[----:B-1----:R-:W-:Y:S02]  /*1aff0*/  FADD.FTZ R20, R196, R20 ;  /* 0x00000014c4147221 */ /* 0x002fe40000010000 */
[----:B------:R-:W-:-:S04]  /*1b000*/  FMNMX.FTZ R0, R146, R0, !PT ;  /* 0x0000000092007209 */ /* 0x000fc80007810000 */
[----:B------:R-:W-:Y:S01]  /*1b010*/  FMNMX.FTZ R0, R151, R0, !PT ;  /* 0x0000000097007209 */ /* 0x000fe20007810000 */
[----:B------:R-:W1:Y:S01]  /*1b020*/  MUFU.EX2 R161, R161 ;  /* 0x000000a100a17308 */ /* 0x000e620000000800 */
[C---:B--2---:R-:W-:Y:S01]  /*1b030*/  FADD.FTZ R20, R120.reuse, R20 ;  /* 0x0000001478147221 */ /* 0x044fe20000010000 */
[----:B------:R-:W-:Y:S02]  /*1b040*/  F2FP.BF16.F32.PACK_AB R196, R120, R196 ;  /* 0x000000c478c4723e */ /* 0x000fe400000010ff */
[----:B------:R-:W-:-:S04]  /*1b050*/  FMNMX.FTZ R0, R138, R0, !PT ;  /* 0x000000008a007209 */ /* 0x000fc80007810000 */
[----:B------:R-:W-:Y:S01]  /*1b060*/  FMNMX.FTZ R0, R139, R0, !PT ;  /* 0x000000008b007209 */ /* 0x000fe20007810000 */
[----:B------:R-:W2:Y:S01]  /*1b070*/  MUFU.EX2 R192, R192 ;  /* 0x000000c000c07308 */ /* 0x000ea20000000800 */
[----:B0-----:R-:W-:Y:S02]  /*1b080*/  FADD.FTZ R20, R198, R20 ;  /* 0x00000014c6147221 */ /* 0x001fe40000010000 */
[----:B------:R-:W-:-:S04]  /*1b090*/  FMNMX.FTZ R0, R142, R0, !PT ;  /* 0x000000008e007209 */ /* 0x000fc80007810000 */
[----:B------:R-:W-:Y:S01]  /*1b0a0*/  FMNMX.FTZ R0, R143, R0, !PT ;  /* 0x000000008f007209 */ /* 0x000fe20007810000 */
[----:B------:R-:W0:Y:S01]  /*1b0b0*/  MUFU.EX2 R164, R164 ;  /* 0x000000a400a47308 */ /* 0x000e220000000800 */
[C---:B-1----:R-:W-:Y:S01]  /*1b0c0*/  FADD.FTZ R20, R161.reuse, R20 ;  /* 0x00000014a1147221 */ /* 0x042fe20000010000 */
[----:B------:R-:W-:Y:S02]  /*1b0d0*/  F2FP.BF16.F32.PACK_AB R198, R161, R198 ;  /* 0x000000c6a1c6723e */ /* 0x000fe400000010ff */
[----:B------:R-:W-:-:S04]  /*1b0e0*/  FMNMX.FTZ R0, R130, R0, !PT ;  /* 0x0000000082007209 */ /* 0x000fc80007810000 */
[----:B------:R-:W-:Y:S01]  /*1b0f0*/  FMNMX.FTZ R0, R131, R0, !PT ;  /* 0x0000000083007209 */ /* 0x000fe20007810000 */
[----:B------:R-:W1:Y:S01]  /*1b100*/  MUFU.EX2 R194, R194 ;  /* 0x000000c200c27308 */ /* 0x000e620000000800 */
[----:B--2---:R-:W-:Y:S02]  /*1b110*/  FADD.FTZ R20, R192, R20 ;  /* 0x00000014c0147221 */ /* 0x004fe40000010000 */
[----:B------:R-:W-:-:S04]  /*1b120*/  FMNMX.FTZ R0, R134, R0, !PT ;  /* 0x0000000086007209 */ /* 0x000fc80007810000 */
        /* <DEDUP_REMOVED lines=13> */
[----:B------:R-:W2:Y:S04]  /*1b200*/  SHFL.BFLY PT, R6, R0, 0x2, 0x1f ;  /* 0x0c401f0000067f89 */ /* 0x000ea800000e0000 */
[----:B------:R-:W3:Y:S01]  /*1b210*/  MUFU.EX2 R190, R190 ;  /* 0x000000be00be7308 */ /* 0x000ee20000000800 */
[----:B0-----:R-:W-:-:S07]  /*1b220*/  FADD.FTZ R20, R188, R20 ;  /* 0x00000014bc147221 */ /* 0x001fce0000010000 */
[----:B------:R-:W0:Y:S01]  /*1b230*/  MUFU.EX2 R9, R9 ;  /* 0x0000000900097308 */ /* 0x000e220000000800 */
[C---:B-1----:R-:W-:Y:S01]  /*1b240*/  FADD.FTZ R20, R153.reuse, R20 ;  /* 0x0000001499147221 */ /* 0x042fe20000010000 */
[----:B------:R-:W-:-:S06]  /*1b250*/  F2FP.BF16.F32.PACK_AB R188, R153, R188 ;  /* 0x000000bc99bc723e */ /* 0x000fcc00000010ff */
[----:B------:R-:W1:Y:S01]  /*1b260*/  MUFU.EX2 R136, R136 ;  /* 0x0000008800887308 */ /* 0x000e620000000800 */
[----:B---3--:R-:W-:Y:S01]  /*1b270*/  FADD.FTZ R20, R190, R20 ;  /* 0x00000014be147221 */ /* 0x008fe20000010000 */
[----:B--2---:R-:W-:-:S06]  /*1b280*/  FMNMX.FTZ R0, R0, R6, !PT ;  /* 0x0000000600007209 */ /* 0x004fcc0007810000 */
[----:B------:R-:W2:Y:S01]  /*1b290*/  MUFU.EX2 R137, R137 ;  /* 0x0000008900897308 */ /* 0x000ea20000000800 */
[----:B------:R-:W3:Y:S01]  /*1b2a0*/  SHFL.BFLY PT, R6, R0, 0x1, 0x1f ;  /* 0x0c201f0000067f89 */ /* 0x000ee200000e0000 */
[C---:B0-----:R-:W-:Y:S01]  /*1b2b0*/  FADD.FTZ R20, R9.reuse, R20 ;  /* 0x0000001409147221 */ /* 0x041fe20000010000 */
[----:B------:R-:W-:-:S05]  /*1b2c0*/  F2FP.BF16.F32.PACK_AB R190, R9, R190 ;  /* 0x000000be09be723e */ /* 0x000fca00000010ff */
[----:B------:R-:W0:Y:S01]  /*1b2d0*/  MUFU.EX2 R186, R186 ;  /* 0x000000ba00ba7308 */ /* 0x000e220000000800 */
[----:B-1----:R-:W-:-:S07]  /*1b2e0*/  FADD.FTZ R20, R136, R20 ;  /* 0x0000001488147221 */ /* 0x002fce0000010000 */
[----:B------:R-:W1:Y:S01]  /*1b2f0*/  MUFU.EX2 R140, R140 ;  /* 0x0000008c008c7308 */ /* 0x000e620000000800 */
[----:B--2---:R-:W-:-:S07]  /*1b300*/  FADD.FTZ R20, R137, R20 ;  /* 0x0000001489147221 */ /* 0x004fce0000010000 */
[----:B------:R-:W-:Y:S01]  /*1b310*/  MUFU.EX2 R129, R129 ;  /* 0x0000008100817308 */ /* 0x000fe20000000800 */
[----:B---3--:R-:W-:Y:S01]  /*1b320*/  FMNMX.FTZ R6, R0, R6, !PT ;  /* 0x0000000600067209 */ /* 0x008fe20007810000 */
[----:B0-----:R-:W-:-:S04]  /*1b330*/  FADD.FTZ R20, R186, R20 ;  /* 0x00000014ba147221 */ /* 0x001fc80000010000 */
[CC--:B------:R-:W-:Y:S01]  /*1b340*/  FMUL.FTZ R148, R6.reuse, R5.reuse ;  /* 0x0000000506947220 */ /* 0x0c0fe20000410000 */
[----:B------:R-:W-:Y:S01]  /*1b350*/  FADD.FTZ R0, -R6, R8 ;  /* 0x0000000806007221 */ /* 0x000fe20000010100 */
[----:B------:R-:W-:Y:S01]  /*1b360*/  MUFU.EX2 R124, R124 ;  /* 0x0000007c007c7308 */ /* 0x000fe20000000800 */
[----:B-1----:R-:W-:Y:S01]  /*1b370*/  F2FP.BF16.F32.PACK_AB R186, R140, R186 ;  /* 0x000000ba8cba723e */ /* 0x002fe200000010ff */
[-CC-:B------:R-:W-:Y:S01]  /*1b380*/  FFMA.FTZ R201, R11, R5.reuse, -R148.reuse ;  /* 0x000000050bc97223 */ /* 0x180fe20000010894 */
[----:B------:R-:W-:Y:S02]  /*1b390*/  IMAD.MOV.U32 R11, RZ, RZ, 0x40000040 ;  /* 0x40000040ff0b7424 */ /* 0x000fe400078e00ff */
[-C--:B------:R-:W-:Y:S01]  /*1b3a0*/  FMUL.FTZ R0, R0, R5.reuse ;  /* 0x0000000500007220 */ /* 0x080fe20000410000 */
[-CC-:B------:R-:W-:Y:S01]  /*1b3b0*/  FFMA.FTZ R15, R15, R5.reuse, -R148.reuse ;  /* 0x000000050f0f7223 */ /* 0x180fe20000010894 */
[-CC-:B------:R-:W-:Y:S01]  /*1b3c0*/  FFMA.FTZ R203, R168, R5.reuse, -R148.reuse ;  /* 0x00000005a8cb7223 */ /* 0x180fe20000010894 */
[-CC-:B------:R-:W-:Y:S01]  /*1b3d0*/  FFMA.FTZ R197, R160, R5.reuse, -R148.reuse ;  /* 0x00000005a0c57223 */ /* 0x180fe20000010894 */
[----:B------:R-:W-:Y:S01]  /*1b3e0*/  R2UR UR7, R11 ;  /* 0x000000000b0772ca */ /* 0x000fe200000e0000 */
        /* <DEDUP_REMOVED lines=16> */
[----:B------:R-:W1:Y:S01]  /*1b4f0*/  MUFU.EX2 R15, R15 ;  /* 0x0000000f000f7308 */ /* 0x000e620000000800 */
[-CC-:B------:R-:W-:Y:S01]  /*1b500*/  FFMA.FTZ R126, R126, R5.reuse, -R148.reuse ;  /* 0x000000057e7e7223 */ /* 0x180fe20000010894 */
[----:B------:R-:W-:Y:S01]  /*1b510*/  FFMA.FTZ R127, R127, R5, -R148 ;  /* 0x000000057f7f7223 */ /* 0x000fe20000010894 */
[----:B------:R-:W-:-:S02]  /*1b520*/  WARPGROUP.DEPBAR.LE gsb0, 0x0 ;  /* 0x00008000000079c5 */ /* 0x000fc40000010000 */
[----:B------:R-:W-:Y:S01]  /*1b530*/  WARPGROUP.ARRIVE ;  /* 0x00000000000079c5 */ /* 0x000fe20000000000 */
[-CC-:B------:R-:W-:Y:S01]  /*1b540*/  FFMA.FTZ R180, R128, R5.reuse, -R184.reuse ;  /* 0x0000000580b47223 */ /* 0x180fe200000108b8 */
[-C--:B------:R-:W-:Y:S01]  /*1b550*/  FFMA.FTZ R128, R149, R5.reuse, -R184 ;  /* 0x0000000595807223 */ /* 0x080fe200000108b8 */
[----:B------:R-:W-:Y:S01]  /*1b560*/  FFMA.FTZ R149, R171, R5, -R148 ;  /* 0x00000005ab957223 */ /* 0x000fe20000010894 */
[----:B------:R-:W2:Y:S01]  /*1b570*/  MUFU.EX2 R203, R203 ;  /* 0x000000cb00cb7308 */ /* 0x000ea20000000800 */
[----:B0-----:R-:W-:Y:S01]  /*1b580*/  FFMA.FTZ R13, R0, R13, R201 ;  /* 0x0000000d000d7223 */ /* 0x001fe200000100c9 */
[----:B------:R-:W-:Y:S01]  /*1b590*/  HGMMA.64x192x16.F32.BF16 R24, R176, gdesc[UR4].tnspB, R24, gsb0 ;  /* 0x42e00004b0187df0 */ /* 0x000fe20008001818 */
[-CC-:B------:R-:W-:Y:S01]  /*1b5a0*/  FFMA.FTZ R182, R132, R5.reuse, -R184.reuse ;  /* 0x0000000584b67223 */ /* 0x180fe200000108b8 */
[-CC-:B------:R-:W-:Y:S01]  /*1b5b0*/  FFMA.FTZ R132, R133, R5.reuse, -R184.reuse ;  /* 0x0000000585847223 */ /* 0x180fe200000108b8 */
[-C--:B------:R-:W-:Y:S01]  /*1b5c0*/  FFMA.FTZ R133, R150, R5.reuse, -R184 ;  /* 0x0000000596857223 */ /* 0x080fe200000108b8 */
[C---:B-1----:R-:W-:Y:S01]  /*1b5d0*/  FADD.FTZ R13, R15.reuse, R13 ;  /* 0x0000000d0f0d7221 */ /* 0x042fe20000010000 */
[-CC-:B------:R-:W-:Y:S01]  /*1b5e0*/  FFMA.FTZ R150, R166, R5.reuse, -R148.reuse ;  /* 0x00000005a6967223 */ /* 0x180fe20000010894 */
[----:B------:R-:W0:Y:S01]  /*1b5f0*/  MUFU.EX2 R149, R149 ;  /* 0x0000009500957308 */ /* 0x000e220000000800 */
[-CC-:B------:R-:W-:Y:S01]  /*1b600*/  FFMA.FTZ R181, R130, R5.reuse, -R148.reuse ;  /* 0x0000000582b57223 */ /* 0x180fe20000010894 */
[----:B------:R-:W-:Y:S01]  /*1b610*/  FFMA.FTZ R183, R134, R5, -R148 ;  /* 0x0000000586b77223 */ /* 0x000fe20000010894 */
[----:B------:R-:W-:Y:S01]  /*1b620*/  F2FP.BF16.F32.PACK_AB R201, R15, R201 ;  /* 0x000000c90fc9723e */ /* 0x000fe200000010ff */
[----:B------:R-:W-:Y:S01]  /*1b630*/  FADD.FTZ R15, R140, R20 ;  /* 0x000000148c0f7221 */ /* 0x000fe20000010000 */
[----:B------:R-:W-:-:S03]  /*1b640*/  F2FP.BF16.F32.PACK_AB R184, R137, R136 ;  /* 0x0000008889b8723e */ /* 0x000fc600000010ff */
[----:B------:R-:W-:Y:S01]  /*1b650*/  MUFU.EX2 R197, R197 ;  /* 0x000000c500c57308 */ /* 0x000fe20000000800 */
[----:B--2---:R-:W-:-:S07]  /*1b660*/  FADD.FTZ R13, R203, R13 ;  /* 0x0000000dcb0d7221 */ /* 0x004fce0000010000 */
[----:B------:R-:W-:Y:S01]  /*1b670*/  MUFU.EX2 R141, R141 ;  /* 0x0000008d008d7308 */ /* 0x000fe20000000800 */
[----:B0-----:R-:W-:-:S07]  /*1b680*/  F2FP.BF16.F32.PACK_AB R203, R149, R203 ;  /* 0x000000cb95cb723e */ /* 0x001fce00000010ff */
[----:B------:R-:W-:Y:S08]  /*1b690*/  MUFU.EX2 R199, R199 ;  /* 0x000000c700c77308 */ /* 0x000ff00000000800 */
[----:B------:R-:W-:Y:S08]  /*1b6a0*/  MUFU.EX2 R150, R150 ;  /* 0x0000009600967308 */ /* 0x000ff00000000800 */
[----:B------:R0:W1:Y:S08]  /*1b6b0*/  MUFU.EX2 R8, R125 ;  /* 0x0000007d00087308 */ /* 0x0000700000000800 */
[----:B------:R-:W-:Y:S01]  /*1b6c0*/  MUFU.EX2 R193, R193 ;  /* 0x000000c100c17308 */ /* 0x000fe20000000800 */
[----:B0-----:R-:W-:-:S07]  /*1b6d0*/  FFMA.FTZ R125, R154, R5, -R148 ;  /* 0x000000059a7d7223 */ /* 0x001fce0000010894 */
        /* <DEDUP_REMOVED lines=17> */
[----:B------:R-:W0:Y:S01]  /*1b7f0*/  MUFU.EX2 R133, R133 ;  /* 0x0000008500857308 */ /* 0x000e220000000800 */
[----:B------:R-:W-:-:S02]  /*1b800*/  WARPGROUP.DEPBAR.LE gsb0, 0x0 ;  /* 0x00008000000079c5 */ /* 0x000fc40000010000 */
[----:B------:R2:W-:Y:S05]  /*1b810*/  @!P1 SYNCS.ARRIVE.TRANS64.RED.A1T0 RZ, [R12+URZ], RZ ;  /* 0x000000ff0cff99a7 */ /* 0x0005ea000810043f */
[----:B------:R-:W3:Y:S01]  /*1b820*/  MUFU.EX2 R123, R123 ;  /* 0x0000007b007b7308 */ /* 0x000ee20000000800 */
[----:B-1----:R-:W-:Y:S02]  /*1b830*/  F2FP.BF16.F32.PACK_AB R178, R8, R124 ;  /* 0x0000007c08b2723e */ /* 0x002fe400000010ff */
[----:B0-----:R-:W-:Y:S01]  /*1b840*/  F2FP.BF16.F32.PACK_AB R176, R133, R128 ;  /* 0x0000008085b0723e */ /* 0x001fe200000010ff */
[----:B------:R0:W-:Y:S01]  /*1b850*/  @!P1 SYNCS.ARRIVE.TRANS64.RED.A1T0 RZ, [R14+URZ], RZ ;  /* 0x000000ff0eff99a7 */ /* 0x0001e2000810043f */
[----:B--2---:R-:W-:-:S03]  /*1b860*/  FFMA.FTZ R12, R139, R5, -R148 ;  /* 0x000000058b0c7223 */ /* 0x004fc60000010894 */
[----:B------:R-:W-:Y:S01]  /*1b870*/  MUFU.EX2 R126, R126 ;  /* 0x0000007e007e7308 */ /* 0x000fe20000000800 */
[----:B0-----:R-:W-:Y:S01]  /*1b880*/  FADD.FTZ R14, R149, R13 ;  /* 0x0000000d950e7221 */ /* 0x001fe20000010000 */
[----:B------:R-:W-:-:S06]  /*1b890*/  FFMA.FTZ R13, R143, R5, -R148 ;  /* 0x000000058f0d7223 */ /* 0x000fcc0000010894 */
[----:B------:R-:W-:Y:S01]  /*1b8a0*/  MUFU.EX2 R12, R12 ;  /* 0x0000000c000c7308 */ /* 0x000fe20000000800 */
[----:B---3--:R-:W-:Y:S01]  /*1b8b0*/  F2FP.BF16.F32.PACK_AB R177, R123, R122 ;  /* 0x0000007a7bb1723e */ /* 0x008fe200000010ff */
[----:B------:R-:W-:Y:S01]  /*1b8c0*/  FADD.FTZ R14, R197, R14 ;  /* 0x0000000ec50e7221 */ /* 0x000fe20000010000 */
[----:B------:R-:W-:-:S03]  /*1b8d0*/  F2FP.BF16.F32.PACK_AB R197, R141, R197 ;  /* 0x000000c58dc5723e */ /* 0x000fc600000010ff */
[----:B------:R-:W-:Y:S01]  /*1b8e0*/  FADD.FTZ R130, R141, R14 ;  /* 0x0000000e8d827221 */ /* 0x000fe20000010000 */
[----:B------:R-:W-:Y:S01]  /*1b8f0*/  FFMA.FTZ R14, R131, R5, -R148 ;  /* 0x00000005830e7223 */ /* 0x000fe20000010894 */
[----:B------:R-:W-:Y:S02]  /*1b900*/  MUFU.EX2 R13, R13 ;  /* 0x0000000d000d7308 */ /* 0x000fe40000000800 */
[----:B------:R-:W-:Y:S01]  /*1b910*/  FADD.FTZ R130, R199, R130 ;  /* 0x00000082c7827221 */ /* 0x000fe20000010000 */
[----:B------:R-:W-:-:S03]  /*1b920*/  F2FP.BF16.F32.PACK_AB R199, R150, R199 ;  /* 0x000000c796c7723e */ /* 0x000fc600000010ff */
[----:B------:R-:W-:Y:S02]  /*1b930*/  FADD.FTZ R130, R150, R130 ;  /* 0x0000008296827221 */ /* 0x000fe40000010000 */
[----:B------:R-:W-:Y:S02]  /*1b940*/  MUFU.EX2 R14, R14 ;  /* 0x0000000e000e7308 */ /* 0x000fe40000000800 */
[----:B------:R-:W-:Y:S01]  /*1b950*/  FADD.FTZ R130, R193, R130 ;  /* 0x00000082c1827221 */ /* 0x000fe20000010000 */
[----:B------:R-:W-:-:S03]  /*1b960*/  F2FP.BF16.F32.PACK_AB R193, R125, R193 ;  /* 0x000000c17dc1723e */ /* 0x000fc600000010ff */
[----:B------:R-:W-:Y:S02]  /*1b970*/  FADD.FTZ R130, R125, R130 ;  /* 0x000000827d827221 */ /* 0x000fe40000010000 */
[----:B------:R-:W0:Y:S02]  /*1b980*/  MUFU.EX2 R127, R127 ;  /* 0x0000007f007f7308 */ /* 0x000e240000000800 */
[----:B------:R-:W-:Y:S01]  /*1b990*/  FADD.FTZ R130, R195, R130 ;  /* 0x00000082c3827221 */ /* 0x000fe20000010000 */
[----:B------:R-:W-:-:S03]  /*1b9a0*/  F2FP.BF16.F32.PACK_AB R195, R147, R195 ;  /* 0x000000c393c3723e */ /* 0x000fc600000010ff */
[----:B------:R-:W-:-:S04]  /*1b9b0*/  FADD.FTZ R130, R147, R130 ;  /* 0x0000008293827221 */ /* 0x000fc80000010000 */
[----:B------:R-:W-:Y:S01]  /*1b9c0*/  FADD.FTZ R130, R189, R130 ;  /* 0x00000082bd827221 */ /* 0x000fe20000010000 */
[----:B------:R-:W-:-:S03]  /*1b9d0*/  F2FP.BF16.F32.PACK_AB R189, R10, R189 ;  /* 0x000000bd0abd723e */ /* 0x000fc600000010ff */
[----:B------:R-:W-:Y:S01]  /*1b9e0*/  FADD.FTZ R130, R10, R130 ;  /* 0x000000820a827221 */ /* 0x000fe20000010000 */
[----:B------:R-:W-:Y:S01]  /*1b9f0*/  FADD.FTZ R10, R180, R15 ;  /* 0x0000000fb40a7221 */ /* 0x000fe20000010000 */
[----:B------:R-:W-:Y:S02]  /*1ba00*/  F2FP.BF16.F32.PACK_AB R180, R129, R180 ;  /* 0x000000b481b4723e */ /* 0x000fe400000010ff */
[----:B------:R-:W-:Y:S01]  /*1ba10*/  FADD.FTZ R130, R191, R130 ;  /* 0x00000082bf827221 */ /* 0x000fe20000010000 */
[----:B------:R-:W-:Y:S02]  /*1ba20*/  F2FP.BF16.F32.PACK_AB R191, R11, R191 ;  /* 0x000000bf0bbf723e */ /* 0x000fe400000010ff */
[----:B0-----:R-:W-:Y:S01]  /*1ba30*/  F2FP.BF16.F32.PACK_AB R179, R127, R126 ;  /* 0x0000007e7fb3723e */ /* 0x001fe200000010ff */
[----:B------:R-:W-:Y:S01]  /*1ba40*/  FADD.FTZ R130, R11, R130 ;  /* 0x000000820b827221 */ /* 0x000fe20000010000 */
[----:B------:R-:W-:-:S03]  /*1ba50*/  FADD.FTZ R11, R129, R10 ;  /* 0x0000000a810b7221 */ /* 0x000fc60000010000 */
[----:B------:R-:W-:Y:S01]  /*1ba60*/  FADD.FTZ R130, R185, R130 ;  /* 0x00000082b9827221 */ /* 0x000fe20000010000 */
[----:B------:R-:W-:Y:S01]  /*1ba70*/  FADD.FTZ R11, R182, R11 ;  /* 0x0000000bb60b7221 */ /* 0x000fe20000010000 */
[C---:B------:R-:W-:Y:S02]  /*1ba80*/  F2FP.BF16.F32.PACK_AB R185, R12.reuse, R185 ;  /* 0x000000b90cb9723e */ /* 0x040fe400000010ff */
[----:B------:R-:W-:Y:S01]  /*1ba90*/  FADD.FTZ R130, R12, R130 ;  /* 0x000000820c827221 */ /* 0x000fe20000010000 */
[C---:B------:R-:W-:Y:S01]  /*1baa0*/  FADD.FTZ R11, R132.reuse, R11 ;  /* 0x0000000b840b7221 */ /* 0x040fe20000010000 */
[----:B------:R-:W-:Y:S02]  /*1bab0*/  F2FP.BF16.F32.PACK_AB R182, R132, R182 ;  /* 0x000000b684b6723e */ /* 0x000fe400000010ff */
[----:B------:R-:W-:Y:S01]  /*1bac0*/  FADD.FTZ R130, R187, R130 ;  /* 0x00000082bb827221 */ /* 0x000fe20000010000 */
[----:B------:R-:W-:-:S03]  /*1bad0*/  F2FP.BF16.F32.PACK_AB R187, R13, R187 ;  /* 0x000000bb0dbb723e */ /* 0x000fc600000010ff */
[----:B------:R-:W-:-:S04]  /*1bae0*/  FADD.FTZ R130, R13, R130 ;  /* 0x000000820d827221 */ /* 0x000fc80000010000 */
[----:B------:R-:W-:Y:S01]  /*1baf0*/  FADD.FTZ R9, R181, R130 ;  /* 0x00000082b5097221 */ /* 0x000fe20000010000 */
[----:B------:R-:W-:-:S03]  /*1bb00*/  F2FP.BF16.F32.PACK_AB R181, R14, R181 ;  /* 0x000000b50eb5723e */ /* 0x000fc600000010ff */
[----:B------:R-:W-:-:S04]  /*1bb10*/  FADD.FTZ R10, R14, R9 ;  /* 0x000000090e0a7221 */ /* 0x000fc80000010000 */
[----:B------:R-:W-:Y:S01]  /*1bb20*/  FADD.FTZ R10, R183, R10 ;  /* 0x0000000ab70a7221 */ /* 0x000fe20000010000 */
[----:B------:R-:W-:-:S03]  /*1bb30*/  F2FP.BF16.F32.PACK_AB R183, R135, R183 ;  /* 0x000000b787b7723e */ /* 0x000fc600000010ff */
[----:B------:R-:W-:Y:S01]  /*1bb40*/  FADD.FTZ R9, R135, R10 ;  /* 0x0000000a87097221 */ /* 0x000fe20000010000 */
[----:B------:R-:W-:-:S03]  /*1bb50*/  FADD.FTZ R10, R128, R11 ;  /* 0x0000000b800a7221 */ /* 0x000fc60000010000 */
[----:B------:R-:W-:Y:S01]  /*1bb60*/  FADD.FTZ R12, R122, R9 ;  /* 0x000000097a0c7221 */ /* 0x000fe20000010000 */
[----:B------:R-:W-:-:S03]  /*1bb70*/  FADD.FTZ R9, R133, R10 ;  /* 0x0000000a85097221 */ /* 0x000fc60000010000 */
[----:B------:R-:W-:Y:S01]  /*1bb80*/  FADD.FTZ R11, R123, R12 ;  /* 0x0000000c7b0b7221 */ /* 0x000fe20000010000 */
[----:B------:R-:W-:-:S03]  /*1bb90*/  FADD.FTZ R9, R124, R9 ;  /* 0x000000097c097221 */ /* 0x000fc60000010000 */
[----:B------:R-:W-:Y:S01]  /*1bba0*/  FADD.FTZ R10, R126, R11 ;  /* 0x0000000b7e0a7221 */ /* 0x000fe20000010000 */
[----:B------:R-:W-:Y:S01]  /*1bbb0*/  FADD.FTZ R20, R8, R9 ;  /* 0x0000000908147221 */ /* 0x000fe20000010000 */
[----:B------:R-:W-:Y:S02]  /*1bbc0*/  IMAD.MOV.U32 R11, RZ, RZ, R214 ;  /* 0x000000ffff0b7224 */ /* 0x000fe400078e00d6 */
[----:B------:R-:W-:Y:S01]  /*1bbd0*/  FADD.FTZ R13, R127, R10 ;  /* 0x0000000a7f0d7221 */ /* 0x000fe20000010000 */
[----:B------:R-:W-:Y:S02]  /*1bbe0*/  IMAD.MOV.U32 R10, RZ, RZ, R216 ;  /* 0x000000ffff0a7224 */ /* 0x000fe400078e00d8 */
[----:B------:R-:W-:Y:S02]  /*1bbf0*/  IMAD.MOV.U32 R8, RZ, RZ, R6 ;  /* 0x000000ffff087224 */ /* 0x000fe400078e0006 */
[----:B------:R-:W-:Y:S01]  /*1bc00*/  IMAD.MOV.U32 R9, RZ, RZ, R4 ;  /* 0x000000ffff097224 */ /* 0x000fe200078e0004 */
[----:B------:R-:W-:Y:S06]  /*1bc10*/  @P2 BRA `(.L_x_804) ;  /* 0xffffffa800f42947 */ /* 0x000fec000383ffff */
.L_x_793:
[----:B------:R-:W-:Y:S05]  /*1bc20*/  BSYNC B0 ;  /* 0x0000000000007941 */ /* 0x000fea0003800000 */
.L_x_792:
        /* <DEDUP_REMOVED lines=99> */
.L_x_805:
[----:B------:R-:W-:Y:S01]  /*1c260*/  IMAD R0, R214, 0x8, R2 ;  /* 0x00000008d6007824 */ /* 0x000fe200078e0202 */
[----:B------:R-:W-:-:S04]  /*1c270*/  SHF.L.U32 R3, R216, 0x1f, RZ ;  /* 0x0000001fd8037819 */ /* 0x000fc800000006ff */
[----:B------:R0:W1:Y:S01]  /*1c280*/  SYNCS.PHASECHK.TRANS64.TRYWAIT P2, [R0+URZ+0x36850], R3 ;  /* 0x03685003000075a7 */ /* 0x000062000804017f */
[----:B------:R-:W-:Y:S05]  /*1c290*/  @!P0 BRA `(.L_x_806) ;  /* 0x0000000000048947 */ /* 0x000fea0003800000 */
[----:B------:R-:W-:Y:S01]  /*1c2a0*/  BPT.TRAP 0x1 ;  /* 0x000000040000795c */ /* 0x000fe20000300000 */
.L_x_806:
[----:B------:R-:W-:Y:S01]  /*1c2b0*/  VIADD R2, R2, 0x400 ;  /* 0x0000040002027836 */ /* 0x000fe20000000000 */
[----:B------:R-:W-:Y:S04]  /*1c2c0*/  BSSY B0, `(.L_x_807) ;  /* 0x0000008000007945 */ /* 0x000fe80003800000 */
[----:B------:R-:W-:-:S04]  /*1c2d0*/  SHF.R.U32.HI R2, RZ, 0x4, R2 ;  /* 0x00000004ff027819 */ /* 0x000fc80000011602 */
[----:B------:R-:W-:-:S04]  /*1c2e0*/  LOP3.LUT R2, R2, 0x3fff, RZ, 0xc0, !PT ;  /* 0x00003fff02027812 */ /* 0x000fc800078ec0ff */
[----:B------:R-:W-:-:S05]  /*1c2f0*/  LOP3.LUT R7, R2, 0x3800000, RZ, 0xfc, !PT ;  /* 0x0380000002077812 */ /* 0x000fca00078efcff */
[----:B------:R-:W-:Y:S01]  /*1c300*/  IMAD R7, R214, 0xa80, R7 ;  /* 0x00000a80d6077824 */ /* 0x000fe200078e0207 */
[----:B-1----:R-:W-:Y:S06]  /*1c310*/  @P2 BRA `(.L_x_808) ;  /* 0x0000000000082947 */ /* 0x002fec0003800000 */
[----:B------:R-:W1:Y:S02]  /*1c320*/  SYNCS.PHASECHK.TRANS64.TRYWAIT P0, [R0+URZ+0x36850], R3 ;  /* 0x03685003000075a7 */ /* 0x000e64000800017f */
[----:B-1----:R-:W-:Y:S05]  /*1c330*/  @!P0 BRA `(.L_x_809) ;  /* 0x000000b4003c8947 */ /* 0x002fea0003800000 */
.L_x_808:
[----:B------:R-:W-:Y:S05]  /*1c340*/  BSYNC B0 ;  /* 0x0000000000007941 */ /* 0x000fea0003800000 */
.L_x_807:
[----:B------:R-:W-:Y:S01]  /*1c350*/  IMAD.MOV.U32 R2, RZ, RZ, R7 ;  /* 0x000000ffff027224 */ /* 0x000fe200078e0007 */
[----:B------:R-:W-:Y:S01]  /*1c360*/  WARPGROUP.ARRIVE ;  /* 0x00000000000079c5 */ /* 0x000fe20000000000 */
[----:B01----:R-:W-:Y:S02]  /*1c370*/  IMAD.MOV.U32 R3, RZ, RZ, 0x40000040 ;  /* 0x40000040ff037424 */ /* 0x003fe400078e00ff */
[----:B------:R-:W-:Y:S01]  /*1c380*/  VIADD R214, R214, 0x1 ;  /* 0x00000001d6d67836 */ /* 0x000fe20000000000 */
[----:B------:R-:W-:Y:S01]  /*1c390*/  R2UR UR6, R2 ;  /* 0x00000000020672ca */ /* 0x000fe200000e0000 */
[----:B------:R-:W-:Y:S01]  /*1c3a0*/  VIADD R2, R7, 0x80 ;  /* 0x0000008007027836 */ /* 0x000fe20000000000 */
[----:B------:R-:W-:Y:S01]  /*1c3b0*/  R2UR UR7, R3 ;  /* 0x00000000030772ca */ /* 0x000fe200000e0000 */
[----:B------:R-:W-:Y:S01]  /*1c3c0*/  IMAD.MOV.U32 R3, RZ, RZ, 0x40000040 ;  /* 0x40000040ff037424 */ /* 0x000fe200078e00ff */
[----:B------:R-:W-:Y:S01]  /*1c3d0*/  ISETP.NE.AND P2, PT, R214, 0x2, PT ;  /* 0x00000002d600780c */ /* 0x000fe20003f45270 */
[----:B------:R-:W-:-:S03]  /*1c3e0*/  VIADD R226, R226, 0x1 ;  /* 0x00000001e2e27836 */ /* 0x000fc60000000000 */
[----:B------:R-:W-:-:S07]  /*1c3f0*/  SEL R214, R214, RZ, P2 ;  /* 0x000000ffd6d67207 */ /* 0x000fce0001000000 */
        /* <DEDUP_REMOVED lines=38> */
[----:B------:R-:W0:Y:S04]  /*1c660*/  SHFL.BFLY PT, R2, R13, 0x2, 0x1f ;  /* 0x0c401f000d027f89 */ /* 0x000e2800000e0000 */
[----:B------:R-:W1:Y:S01]  /*1c670*/  SHFL.BFLY PT, R3, R20, 0x2, 0x1f ;  /* 0x0c401f0014037f89 */ /* 0x000e6200000e0000 */
[----:B0-----:R-:W-:Y:S01]  /*1c680*/  FADD.FTZ R8, R2, R13 ;  /* 0x0000000d02087221 */ /* 0x001fe20000010000 */
[----:B-1----:R-:W-:-:S04]  /*1c690*/  FADD.FTZ R3, R3, R20 ;  /* 0x0000001403037221 */ /* 0x002fc80000010000 */
[----:B------:R-:W0:Y:S04]  /*1c6a0*/  SHFL.BFLY PT, R7, R8, 0x1, 0x1f ;  /* 0x0c201f0008077f89 */ /* 0x000e2800000e0000 */
[----:B------:R-:W1:Y:S01]  /*1c6b0*/  SHFL.BFLY PT, R2, R3, 0x1, 0x1f ;  /* 0x0c201f0003027f89 */ /* 0x000e6200000e0000 */
[----:B0-----:R-:W-:Y:S01]  /*1c6c0*/  FADD.FTZ R14, R8, R7 ;  /* 0x00000007080e7221 */ /* 0x001fe20000010000 */
[----:B------:R-:W-:Y:S02]  /*1c6d0*/  @!P1 VIADD R8, R0, 0x36860 ;  /* 0x0003686000089836 */ /* 0x000fe40000000000 */
[----:B------:R-:W-:Y:S02]  /*1c6e0*/  IMAD.MOV.U32 R7, RZ, RZ, RZ ;  /* 0x000000ffff077224 */ /* 0x000fe400078e00ff */
[----:B-1----:R-:W-:Y:S01]  /*1c6f0*/  FADD.FTZ R12, R3, R2 ;  /* 0x00000002030c7221 */ /* 0x002fe20000010000 */
[----:B------:R-:W-:Y:S01]  /*1c700*/  FSETP.NE.FTZ.AND P3, PT, R14, RZ, PT ;  /* 0x000000ff0e00720b */ /* 0x000fe20003f75000 */
[----:B------:R-:W-:Y:S01]  /*1c710*/  IMAD.MOV.U32 R2, RZ, RZ, RZ ;  /* 0x000000ffff027224 */ /* 0x000fe200078e00ff */
[----:B------:R-:W-:Y:S01]  /*1c720*/  @!P1 PRMT R8, RZ, 0x654, R8 ;  /* 0x00000654ff089816 */ /* 0x000fe20000000008 */
[----:B------:R-:W-:Y:S01]  /*1c730*/  IMAD.MOV.U32 R0, RZ, RZ, -0x800000 ;  /* 0xff800000ff007424 */ /* 0x000fe200078e00ff */
[----:B------:R-:W-:-:S02]  /*1c740*/  FSETP.NE.FTZ.AND P0, PT, R12, RZ, PT ;  /* 0x000000ff0c00720b */ /* 0x000fc40003f15000 */
[----:B------:R-:W-:-:S04]  /*1c750*/  SEL R3, RZ, 0x1, P2 ;  /* 0x00000001ff037807 */ /* 0x000fc80001000000 */
[----:B------:R-:W-:Y:S01]  /*1c760*/  LOP3.LUT R216, R216, R3, RZ, 0x3c, !PT ;  /* 0x00000003d8d87212 */ /* 0x000fe200078e3cff */
[----:B------:R-:W-:Y:S02]  /*1c770*/  IMAD.MOV.U32 R3, RZ, RZ, -0x800000 ;  /* 0xff800000ff037424 */ /* 0x000fe400078e00ff */
[----:B------:R-:W0:Y:S01]  /*1c780*/  @P3 MUFU.LG2 R11, R14 ;  /* 0x0000000e000b3308 */ /* 0x000e220000000c00 */
[----:B------:R-:W-:-:S03]  /*1c790*/  @P3 FMUL.FTZ R20, R5, 0.69314718246459960938 ;  /* 0x3f31721805143820 */ /* 0x000fc60000410000 */
[----:B------:R-:W-:-:S04]  /*1c7a0*/  @P0 FMUL.FTZ R9, R5, 0.69314718246459960938 ;  /* 0x3f31721805090820 */ /* 0x000fc80000410000 */
[----:B------:R-:W1:Y:S08]  /*1c7b0*/  @P0 MUFU.LG2 R10, R12 ;  /* 0x0000000c000a0308 */ /* 0x000e700000000c00 */
[----:B------:R-:W2:Y:S01]  /*1c7c0*/  @P3 MUFU.RCP R2, R14 ;  /* 0x0000000e00023308 */ /* 0x000ea20000001000 */
[----:B0-----:R-:W-:-:S04]  /*1c7d0*/  @P3 FMUL.FTZ R11, R11, 0.69314718246459960938 ;  /* 0x3f3172180b0b3820 */ /* 0x001fc80000410000 */
[----:B------:R-:W-:-:S03]  /*1c7e0*/  @P3 FFMA.FTZ R0, R20, R6, R11 ;  /* 0x0000000614003223 */ /* 0x000fc6000001000b */
[----:B------:R-:W0:Y:S01]  /*1c7f0*/  @P0 MUFU.RCP R7, R12 ;  /* 0x0000000c00070308 */ /* 0x000e220000001000 */
[----:B-1----:R-:W-:-:S04]  /*1c800*/  @P0 FMUL.FTZ R10, R10, 0.69314718246459960938 ;  /* 0x3f3172180a0a0820 */ /* 0x002fc80000410000 */
[----:B------:R-:W-:Y:S01]  /*1c810*/  @P0 FFMA.FTZ R3, R9, R4, R10 ;  /* 0x0000000409030223 */ /* 0x000fe2000001000a */
[----:B------:R-:W-:Y:S01]  /*1c820*/  PLOP3.LUT P0, PT, PT, PT, PT, 0x8, 0x0 ;  /* 0x000000000000781c */ /* 0x000fe20003f0e170 */
[----:B------:R-:W-:Y:S02]  /*1c830*/  WARPGROUP.DEPBAR.LE gsb0, 0x0 ;  /* 0x00008000000079c5 */ /* 0x000fe40000010000 */
[----:B------:R-:W-:-:S06]  /*1c840*/  WARPGROUP.ARRIVE ;  /* 0x00000000000079c5 */ /* 0x000fcc0000000000 */
[----:B------:R-:W-:Y:S03]  /*1c850*/  HGMMA.64x192x16.F32.BF16 R24, R176, gdesc[UR4].tnspB, R24, gsb0 ;  /* 0x42e00004b0187df0 */ /* 0x000fe60008001818 */
[----:B------:R-:W-:Y:S02]  /*1c860*/  WARPGROUP.DEPBAR.LE gsb0, 0x0 ;  /* 0x00008000000079c5 */ /* 0x000fe40000010000 */
[----:B------:R1:W-:Y:S01]  /*1c870*/  @!P1 SYNCS.ARRIVE.TRANS64.RED.A1T0 RZ, [R8+URZ], RZ ;  /* 0x000000ff08ff99a7 */ /* 0x0003e2000810043f */
[-C--:B--2---:R-:W-:Y:S01]  /*1c880*/  FMUL.FTZ R129, R51, R2.reuse ;  /* 0x0000000233817220 */ /* 0x084fe20000410000 */
        /* <DEDUP_REMOVED lines=94> */
[----:B-1----:R-:W-:-:S07]  /*1ce70*/  FMUL.FTZ R119, R119, R2 ;  /* 0x0000000277777220 */ /* 0x002fce0000410000 */
.L_x_735:
[----:B------:R-:W0:Y:S08]  /*1ce80*/  S2UR UR5, SR_CgaCtaId ;  /* 0x00000000000579c3 */ /* 0x000e300000008800 */
[----:B------:R-:W-:Y:S06]  /*1ce90*/  BAR.SYNC.DEFER_BLOCKING 0x5, 0x180 ;  /* 0x0146000000007b1d */ /* 0x000fec0000010000 */
[----:B------:R-:W-:Y:S01]  /*1cea0*/  UMOV UR4, 0x400 ;  /* 0x0000040000047882 */ /* 0x000fe20000000000 */
[----:B------:R-:W-:Y:S01]  /*1ceb0*/  BSSY B0, `(.L_x_810) ;  /* 0x0000260000007945 */ /* 0x000fe20003800000 */
[----:B0-----:R-:W-:-:S06]  /*1cec0*/  ULEA UR4, UR5, UR4, 0x18 ;  /* 0x0000000405047291 */ /* 0x001fcc000f8ec03f */
[----:B------:R-:W-:-:S05]  /*1ced0*/  IMAD.U32 R2, RZ, RZ, UR4 ;  /* 0x00000004ff027e24 */ /* 0x000fca000f8e00ff */
[----:B------:R0:W1:Y:S01]  /*1cee0*/  LDS.128 R136, [R2+0x368d0] ;  /* 0x0368d00002887984 */ /* 0x0000620000000c00 */
[----:B------:R-:W-:Y:S06]  /*1cef0*/  BAR.ARV 0x4, 0x180 ;  /* 0x0106000000007b1d */ /* 0x000fec0000002000 */
[----:B------:R-:W-:Y:S05]  /*1cf00*/  @P0 BRA `(.L_x_811) ;  /* 0x0000001800640947 */ /* 0x000fea0003800000 */
[----:B------:R-:W2:Y:S01]  /*1cf10*/  LDL R8, [R1+0x90] ;  /* 0x0000900001087983 */ /* 0x000ea20000100800 */
[----:B------:R-:W-:Y:S01]  /*1cf20*/  F2FP.BF16.F32.PACK_AB R24, R25, R24 ;  /* 0x000000181918723e */ /* 0x000fe200000010ff */
[----:B------:R-:W-:Y:S01]  /*1cf30*/  ULDC.64 UR4, c[0x0][0xc00] ;  /* 0x0003000000047ab9 */ /* 0x000fe20000000a00 */
[----:B------:R-:W-:Y:S01]  /*1cf40*/  F2FP.BF16.F32.PACK_AB R25, R135, R124 ;  /* 0x0000007c8719723e */ /* 0x000fe200000010ff */
[----:B------:R-:W3:Y:S01]  /*1cf50*/  S2R R7, SR_SWINHI ;  /* 0x0000000000077919 */ /* 0x000ee20000002f00 */
        /* <DEDUP_REMOVED lines=12> */
[----:B------:R-:W-:Y:S01]  /*1d020*/  F2FP.BF16.F32.PACK_AB R59, R126, R59 ;  /* 0x0000003b7e3b723e */ /* 0x000fe200000010ff */
[----:B------:R-:W4:Y:S01]  /*1d030*/  LDC R60, c[0x0][0xbe8] ;  /* 0x0002fa00ff3c7b82 */ /* 0x000f220000000800 */
[----:B------:R-:W-:Y:S02]  /*1d040*/  F2FP.BF16.F32.PACK_AB R65, R125, R66 ;  /* 0x000000427d41723e */ /* 0x000fe400000010ff */
[----:B------:R-:W-:Y:S02]  /*1d050*/  F2FP.BF16.F32.PACK_AB R72, R73, R72 ;  /* 0x000000484948723e */ /* 0x000fe400000010ff */
[----:B------:R-:W-:-:S02]  /*1d060*/  F2FP.BF16.F32.PACK_AB R66, R69, R68 ;  /* 0x000000444542723e */ /* 0x000fc400000010ff */
[----:B------:R-:W-:Y:S02]  /*1d070*/  MOV R4, R2 ;  /* 0x0000000200047202 */ /* 0x000fe40000000f00 */
[----:B---3--:R-:W-:Y:S02]  /*1d080*/  MOV R5, R7 ;  /* 0x0000000700057202 */ /* 0x008fe40000000f00 */
        /* <DEDUP_REMOVED lines=23> */
[----:B------:R-:W-:Y:S01]  /*1d200*/  F2FP.BF16.F32.PACK_AB R115, R119, R118 ;  /* 0x000000767773723e */ /* 0x000fe200000010ff */
[----:B------:R-:W-:Y:S01]  /*1d210*/  BAR.SYNC.DEFER_BLOCKING 0x1, 0x100 ;  /* 0x0044000000007b1d */ /* 0x000fe20000010000 */
[----:B--2---:R-:W-:-:S03]  /*1d220*/  IMAD.WIDE R26, R8, 0x2, R4 ;  /* 0x00000002081a7825 */ /* 0x004fc600078e0204 */
[C---:B------:R-:W-:Y:S02]  /*1d230*/  IADD3 R145, P6, R26.reuse, 0x60, RZ ;  /* 0x000000601a917810 */ /* 0x040fe40007fde0ff */
[C---:B------:R-:W-:Y:S02]  /*1d240*/  LOP3.LUT R7, R26.reuse, 0x380, RZ, 0xc0, !PT ;  /* 0x000003801a077812 */ /* 0x040fe400078ec0ff */
[C---:B------:R-:W-:Y:S01]  /*1d250*/  IADD3 R141, P2, R26.reuse, 0x20, RZ ;  /* 0x000000201a8d7810 */ /* 0x040fe20007f5e0ff */
[--C-:B------:R-:W-:Y:S01]  /*1d260*/  IMAD.X R13, RZ, RZ, R27.reuse, P6 ;  /* 0x000000ffff0d7224 */ /* 0x100fe200030e061b */
[C---:B------:R-:W-:Y:S02]  /*1d270*/  IADD3 R143, P1, R26.reuse, 0x40, RZ ;  /* 0x000000401a8f7810 */ /* 0x040fe40007f3e0ff */
[C---:B------:R-:W-:Y:S01]  /*1d280*/  IADD3 R147, P5, R26.reuse, 0x4000, RZ ;  /* 0x000040001a937810 */ /* 0x040fe20007fbe0ff */
[--C-:B------:R-:W-:Y:S01]  /*1d290*/  IMAD.X R9, RZ, RZ, R27.reuse, P2 ;  /* 0x000000ffff097224 */ /* 0x100fe200010e061b */
[----:B------:R-:W-:Y:S01]  /*1d2a0*/  LOP3.LUT R12, R145, 0x380, RZ, 0xc0, !PT ;  /* 0x00000380910c7812 */ /* 0x000fe200078ec0ff */
[--C-:B------:R-:W-:Y:S01]  /*1d2b0*/  IMAD.X R11, RZ, RZ, R27.reuse, P1 ;  /* 0x000000ffff0b7224 */ /* 0x100fe200008e061b */
[----:B------:R-:W-:Y:S01]  /*1d2c0*/  SHF.R.U64 R7, R7, 0x3, RZ ;  /* 0x0000000307077819 */ /* 0x000fe200000012ff */
[----:B------:R-:W-:Y:S01]  /*1d2d0*/  IMAD.X R15, RZ, RZ, R27, P5 ;  /* 0x000000ffff0f7224 */ /* 0x000fe200028e061b */
[----:B------:R-:W-:-:S02]  /*1d2e0*/  IADD3 R20, P0, R26, 0x4020, RZ ;  /* 0x000040201a147810 */ /* 0x000fc40007f1e0ff */
        /* <DEDUP_REMOVED lines=11> */
[----:B------:R-:W-:Y:S01]  /*1d3a0*/  SHF.R.U64 R12, R12, 0x3, RZ ;  /* 0x000000030c0c7819 */ /* 0x000fe200000012ff */
[--C-:B------:R-:W-:Y:S01]  /*1d3b0*/  IMAD.X R47, RZ, RZ, R27.reuse, P6 ;  /* 0x000000ffff2f7224 */ /* 0x100fe200030e061b */
[----:B------:R-:W-:Y:S01]  /*1d3c0*/  LOP3.LUT R26, R7, R26, RZ, 0x3c, !PT ;  /* 0x0000001a071a7212 */ /* 0x000fe200078e3cff */
[----:B------:R-:W-:Y:S01]  /*1d3d0*/  IMAD.X R7, RZ, RZ, R27, P5 ;  /* 0x000000ffff077224 */ /* 0x000fe200028e061b */
[----:B------:R-:W-:-:S02]  /*1d3e0*/  LOP3.LUT R8, R141, 0x380, RZ, 0xc0, !PT ;  /* 0x000003808d087812 */ /* 0x000fc400078ec0ff */
[----:B------:R-:W-:Y:S02]  /*1d3f0*/  LOP3.LUT R10, R143, 0x380, RZ, 0xc0, !PT ;  /* 0x000003808f0a7812 */ /* 0x000fe400078ec0ff */
[----:B------:R-:W-:Y:S02]  /*1d400*/  LOP3.LUT R12, R12, R145, RZ, 0x3c, !PT ;  /* 0x000000910c0c7212 */ /* 0x000fe400078e3cff */
[----:B------:R-:W-:Y:S02]  /*1d410*/  SHF.R.U64 R8, R8, 0x3, RZ ;  /* 0x0000000308087819 */ /* 0x000fe400000012ff */
[----:B------:R-:W-:Y:S02]  /*1d420*/  LOP3.LUT R145, R34, 0x380, RZ, 0xc0, !PT ;  /* 0x0000038022917812 */ /* 0x000fe400078ec0ff */
[----:B------:R-:W-:Y:S02]  /*1d430*/  MOV R86, R26 ;  /* 0x0000001a00567202 */ /* 0x000fe40000000f00 */
[----:B------:R-:W-:-:S02]  /*1d440*/  SHF.R.U64 R10, R10, 0x3, RZ ;  /* 0x000000030a0a7819 */ /* 0x000fc400000012ff */
[----:B------:R-:W-:Y:S02]  /*1d450*/  LOP3.LUT R27, R42, 0x380, RZ, 0xc0, !PT ;  /* 0x000003802a1b7812 */ /* 0x000fe400078ec0ff */
[----:B------:R-:W-:Y:S02]  /*1d460*/  LOP3.LUT R14, R147, 0x380, RZ, 0xc0, !PT ;  /* 0x00000380930e7812 */ /* 0x000fe400078ec0ff */
[----:B------:R-:W-:Y:S02]  /*1d470*/  LOP3.LUT R8, R8, R141, RZ, 0x3c, !PT ;  /* 0x0000008d08087212 */ /* 0x000fe400078e3cff */
[----:B------:R-:W-:Y:S02]  /*1d480*/  SHF.R.U64 R145, R145, 0x3, RZ ;  /* 0x0000000391917819 */ /* 0x000fe400000012ff */
[----:B------:R-:W-:Y:S02]  /*1d490*/  F2FP.BF16.F32.PACK_AB R26, R29, R28 ;  /* 0x0000001c1d1a723e */ /* 0x000fe400000010ff */
[----:B------:R-:W-:-:S02]  /*1d4a0*/  LOP3.LUT R10, R10, R143, RZ, 0x3c, !PT ;  /* 0x0000008f0a0a7212 */ /* 0x000fc400078e3cff */
[----:B------:R-:W-:Y:S02]  /*1d4b0*/  LOP3.LUT R141, R20, 0x380, RZ, 0xc0, !PT ;  /* 0x00000380148d7812 */ /* 0x000fe400078ec0ff */
[----:B------:R-:W-:Y:S02]  /*1d4c0*/  SHF.R.U64 R29, R27, 0x3, RZ ;  /* 0x000000031b1d7819 */ /* 0x000fe400000012ff */
[----:B------:R-:W-:Y:S02]  /*1d4d0*/  LOP3.LUT R143, R30, 0x380, RZ, 0xc0, !PT ;  /* 0x000003801e8f7812 */ /* 0x000fe400078ec0ff */
[----:B------:R-:W-:Y:S02]  /*1d4e0*/  SHF.R.U64 R14, R14, 0x3, RZ ;  /* 0x000000030e0e7819 */ /* 0x000fe400000012ff */
[----:B------:R-:W-:Y:S02]  /*1d4f0*/  LOP3.LUT R34, R145, R34, RZ, 0x3c, !PT ;  /* 0x0000002291227212 */ /* 0x000fe400078e3cff */
[----:B------:R-:W-:-:S02]  /*1d500*/  SHF.R.U64 R141, R141, 0x3, RZ ;  /* 0x000000038d8d7819 */ /* 0x000fc400000012ff */
[----:B------:R-:W-:Y:S02]  /*1d510*/  LOP3.LUT R42, R29, R42, RZ, 0x3c, !PT ;  /* 0x0000002a1d2a7212 */ /* 0x000fe400078e3cff */
[----:B------:R-:W-:Y:S02]  /*1d520*/  SHF.R.U64 R143, R143, 0x3, RZ ;  /* 0x000000038f8f7819 */ /* 0x000fe400000012ff */
[----:B------:R-:W-:Y:S02]  /*1d530*/  MOV R11, R10 ;  /* 0x0000000a000b7202 */ /* 0x000fe40000000f00 */
[----:B------:R-:W-:Y:S02]  /*1d540*/  LOP3.LUT R14, R14, R147, RZ, 0x3c, !PT ;  /* 0x000000930e0e7212 */ /* 0x000fe400078e3cff */
[----:B------:R-:W-:Y:S02]  /*1d550*/  F2FP.BF16.F32.PACK_AB R27, R134, R6 ;  /* 0x00000006861b723e */ /* 0x000fe400000010ff */
[----:B------:R-:W-:-:S02]  /*1d560*/  MOV R28, R8 ;  /* 0x00000008001c7202 */ /* 0x000fc40000000f00 */
[----:B------:R-:W-:Y:S01]  /*1d570*/  MOV R10, R34 ;  /* 0x00000022000a7202 */ /* 0x000fe20000000f00 */
[----:B------:R-:W-:Y:S01]  /*1d580*/  STSM.16.M88.4 [R86], R24 ;  /* 0x0000001856007844 */ /* 0x000fe20000000200 */
[----:B------:R-:W-:Y:S02]  /*1d590*/  LOP3.LUT R147, R38, 0x380, RZ, 0xc0, !PT ;  /* 0x0000038026937812 */ /* 0x000fe400078ec0ff */
[----:B------:R-:W-:Y:S02]  /*1d5a0*/  LOP3.LUT R20, R141, R20, RZ, 0x3c, !PT ;  /* 0x000000148d147212 */ /* 0x000fe400078e3cff */
[----:B------:R-:W-:Y:S02]  /*1d5b0*/  MOV R8, R42 ;  /* 0x0000002a00087202 */ /* 0x000fe40000000f00 */
[----:B------:R-:W-:Y:S02]  /*1d5c0*/  F2FP.BF16.F32.PACK_AB R34, R37, R36 ;  /* 0x000000242522723e */ /* 0x000fe400000010ff */
[----:B------:R-:W-:-:S02]  /*1d5d0*/  F2FP.BF16.F32.PACK_AB R35, R132, R122 ;  /* 0x0000007a8423723e */ /* 0x000fc400000010ff */
[----:B------:R-:W-:Y:S02]  /*1d5e0*/  LOP3.LUT R30, R143, R30, RZ, 0x3c, !PT ;  /* 0x0000001e8f1e7212 */ /* 0x000fe400078e3cff */
[----:B------:R-:W-:Y:S01]  /*1d5f0*/  F2FP.BF16.F32.PACK_AB R42, R45, R44 ;  /* 0x0000002c2d2a723e */ /* 0x000fe200000010ff */
[----:B------:R-:W-:Y:S01]  /*1d600*/  STSM.16.M88.4 [R28], R32 ;  /* 0x000000201c007844 */ /* 0x000fe20000000200 */
[----:B------:R-:W-:Y:S02]  /*1d610*/  F2FP.BF16.F32.PACK_AB R43, R130, R120 ;  /* 0x00000078822b723e */ /* 0x000fe400000010ff */
[----:B------:R-:W-:Y:S02]  /*1d620*/  LOP3.LUT R135, R46, 0x380, RZ, 0xc0, !PT ;  /* 0x000003802e877812 */ /* 0x000fe400078ec0ff */
[----:B------:R-:W-:Y:S01]  /*1d630*/  MOV R12, R12 ;  /* 0x0000000c000c7202 */ /* 0x000fe20000000f00 */
[----:B------:R-:W-:Y:S01]  /*1d640*/  STSM.16.M88.4 [R11], R40 ;  /* 0x000000280b007844 */ /* 0x000fe20000000200 */
[----:B------:R-:W-:-:S02]  /*1d650*/  LOP3.LUT R141, R78, 0x380, RZ, 0xc0, !PT ;  /* 0x000003804e8d7812 */ /* 0x000fc400078ec0ff */
[----:B------:R-:W-:Y:S01]  /*1d660*/  MOV R14, R14 ;  /* 0x0000000e000e7202 */ /* 0x000fe20000000f00 */
[----:B------:R-:W-:Y:S01]  /*1d670*/  STSM.16.M88.4 [R12], R48 ;  /* 0x000000300c007844 */ /* 0x000fe20000000200 */
[----:B------:R-:W-:Y:S02]  /*1d680*/  SHF.R.U64 R147, R147, 0x3, RZ ;  /* 0x0000000393937819 */ /* 0x000fe400000012ff */
[----:B------:R-:W-:Y:S01]  /*1d690*/  MOV R20, R20 ;  /* 0x0000001400147202 */ /* 0x000fe20000000f00 */
[----:B------:R-:W-:Y:S01]  /*1d6a0*/  STSM.16.M88.4 [R14], R56 ;  /* 0x000000380e007844 */ /* 0x000fe20000000200 */
[----:B------:R-:W-:Y:S02]  /*1d6b0*/  MOV R30, R30 ;  /* 0x0000001e001e7202 */ /* 0x000fe40000000f00 */
[----:B------:R-:W-:Y:S01]  /*1d6c0*/  SHF.R.U64 R135, R135, 0x3, RZ ;  /* 0x0000000387877819 */ /* 0x000fe200000012ff */
[----:B------:R2:W-:Y:S01]  /*1d6d0*/  STSM.16.M88.4 [R20], R64 ;  /* 0x0000004014007844 */ /* 0x0005e20000000200 */
[----:B------:R-:W-:-:S02]  /*1d6e0*/  SHF.R.U64 R141, R141, 0x3, RZ ;  /* 0x000000038d8d7819 */ /* 0x000fc400000012ff */
[----:B------:R-:W-:Y:S01]  /*1d6f0*/  LOP3.LUT R38, R147, R38, RZ, 0x3c, !PT ;  /* 0x0000002693267212 */ /* 0x000fe200078e3cff */
[----:B------:R-:W-:Y:S01]  /*1d700*/  STSM.16.M88.4 [R30], R72 ;  /* 0x000000481e007844 */ /* 0x000fe20000000200 */
[----:B------:R-:W-:Y:S02]  /*1d710*/  LOP3.LUT R46, R135, R46, RZ, 0x3c, !PT ;  /* 0x0000002e872e7212 */ /* 0x000fe400078e3cff */
[----:B------:R-:W-:Y:S01]  /*1d720*/  LOP3.LUT R6, R141, R78, RZ, 0x3c, !PT ;  /* 0x0000004e8d067212 */ /* 0x000fe200078e3cff */
[----:B------:R3:W-:Y:S01]  /*1d730*/  STSM.16.M88.4 [R10], R80 ;  /* 0x000000500a007844 */ /* 0x0007e20000000200 */
[----:B------:R-:W-:Y:S02]  /*1d740*/  MOV R38, R38 ;  /* 0x0000002600267202 */ /* 0x000fe40000000f00 */
[----:B------:R-:W-:Y:S02]  /*1d750*/  ISETP.NE.U32.AND P0, PT, RZ, UR4, PT ;  /* 0x00000004ff007c0c */ /* 0x000fe4000bf05070 */
[----:B------:R-:W-:Y:S01]  /*1d760*/  MOV R46, R46 ;  /* 0x0000002e002e7202 */ /* 0x000fe20000000f00 */
[----:B------:R-:W-:Y:S01]  /*1d770*/  STSM.16.M88.4 [R38], R88 ;  /* 0x0000005826007844 */ /* 0x000fe20000000200 */
[----:B------:R-:W-:Y:S01]  /*1d780*/  MOV R9, R6 ;  /* 0x0000000600097202 */ /* 0x000fe20000000f00 */
[----:B--2---:R-:W-:Y:S01]  /*1d790*/  IMAD.MOV.U32 R20, RZ, RZ, RZ ;  /* 0x000000ffff147224 */ /* 0x004fe200078e00ff */
[----:B------:R-:W-:Y:S01]  /*1d7a0*/  ISETP.NE.AND.EX P0, PT, RZ, UR5, PT, P0 ;  /* 0x00000005ff007c0c */ /* 0x000fe2000bf05300 */
[----:B------:R2:W-:Y:S04]  /*1d7b0*/  STSM.16.M88.4 [R8], R96 ;  /* 0x0000006008007844 */ /* 0x0005e80000000200 */
[----:B------:R0:W-:Y:S01]  /*1d7c0*/  STSM.16.M88.4 [R46], R104 ;  /* 0x000000682e007844 */ /* 0x0001e20000000200 */
[----:B---3--:R-:W-:-:S03]  /*1d7d0*/  IADD3 R10, P1, R223, UR4, RZ ;  /* 0x00000004df0a7c10 */ /* 0x008fc6000ff3e0ff */
[----:B------:R0:W-:Y:S01]  /*1d7e0*/  STSM.16.M88.4 [R9], R112 ;  /* 0x0000007009007844 */ /* 0x0001e20000000200 */
[----:B------:R-:W-:Y:S01]  /*1d7f0*/  IADD3.X R11, R224, UR5, RZ, P1, !PT ;  /* 0x00000005e00b7c10 */ /* 0x000fe20008ffe4ff */
[----:B------:R-:W-:Y:S01]  /*1d800*/  ULDC.64 UR4, c[0x0][0xc08] ;  /* 0x0003020000047ab9 */ /* 0x000fe20000000a00 */
[----:B------:R-:W-:Y:S01]  /*1d810*/  BAR.SYNC.DEFER_BLOCKING 0x1, 0x100 ;  /* 0x0044000000007b1d */ /* 0x000fe20000010000 */
[----:B------:R-:W-:-:S04]  /*1d820*/  ISETP.NE.U32.AND P2, PT, RZ, UR4, PT ;  /* 0x00000004ff007c0c */ /* 0x000fc8000bf45070 */
[----:B------:R-:W-:-:S13]  /*1d830*/  ISETP.NE.AND.EX P2, PT, RZ, UR5, PT, P2 ;  /* 0x00000005ff007c0c */ /* 0x000fda000bf45320 */
[----:B------:R-:W-:Y:S01]  /*1d840*/  @P2 IADD3 R6, P3, R223, UR4, RZ ;  /* 0x00000004df062c10 */ /* 0x000fe2000ff7e0ff */
[----:B------:R-:W-:Y:S02]  /*1d850*/  ULDC UR4, c[0x0][0xa88] ;  /* 0x0002a20000047ab9 */ /* 0x000fe40000000800 */
[----:B------:R-:W-:Y:S01]  /*1d860*/  IMAD.U32 R15, RZ, RZ, UR4 ;  /* 0x00000004ff0f7e24 */ /* 0x000fe2000f8e00ff */
[----:B------:R-:W-:Y:S01]  /*1d870*/  @P2 IADD3.X R7, R224, UR5, RZ, P3, !PT ;  /* 0x00000005e0072c10 */ /* 0x000fe20009ffe4ff */
[----:B------:R0:W5:Y:S01]  /*1d880*/  @P0 LDG.E R20, desc[UR60][R10.64] ;  /* 0x0000003c0a140981 */ /* 0x000162000c1e1900 */
[----:B----4-:R-:W-:-:S03]  /*1d890*/  ISETP.NE.AND P1, PT, R60, 0x1, PT ;  /* 0x000000013c00780c */ /* 0x010fc60003f25270 */
[----:B------:R0:W5:Y:S10]  /*1d8a0*/  @P2 LDG.E R15, desc[UR60][R6.64] ;  /* 0x0000003c060f2981 */ /* 0x000174000c1e1900 */
[----:B--2---:R-:W2:Y:S08]  /*1d8b0*/  @P1 LDC R8, c[0x0][0xbec] ;  /* 0x0002fb00ff081b82 */ /* 0x004eb00000000800 */
[----:B------:R-:W3:Y:S01]  /*1d8c0*/  @P1 LDC R25, c[0x0][0xbf0] ;  /* 0x0002fc00ff191b82 */ /* 0x000ee20000000800 */
[----:B0-----:R-:W-:Y:S05]  /*1d8d0*/  @P2 BRA `(.L_x_812) ;  /* 0x0000000000102947 */ /* 0x001fea0003800000 */
[----:B------:R-:W-:Y:S05]  /*1d8e0*/  @!P0 BRA `(.L_x_812) ;  /* 0x00000000000c8947 */ /* 0x000fea0003800000 */
[----:B------:R-:W4:Y:S04]  /*1d8f0*/  LDG.E R6, desc[UR60][R10.64] ;  /* 0x0000003c0a067981 */ /* 0x000f28000c1e1900 */
[----:B-----5:R-:W4:Y:S02]  /*1d900*/  LDG.E R15, desc[UR60][R10.64+0x4] ;  /* 0x0000043c0a0f7981 */ /* 0x020f24000c1e1900 */
[----:B----4-:R-:W-:-:S07]  /*1d910*/  IMAD.IADD R15, R15, 0x1, -R6 ;  /* 0x000000010f0f7824 */ /* 0x010fce00078e0a06 */
.L_x_812:
[----:B------:R-:W4:Y:S01]  /*1d920*/  LDL R6, [R1+0x8c] ;  /* 0x00008c0001067983 */ /* 0x000f220000100800 */
[----:B------:R-:W-:Y:S01]  /*1d930*/  SHF.R.S32.HI R61, RZ, 0x1f, R222 ;  /* 0x0000001fff3d7819 */ /* 0x000fe200000114de */
[----:B------:R-:W-:Y:S02]  /*1d940*/  ULDC.64 UR4, c[0x0][0xb90] ;  /* 0x0002e40000047ab9 */ /* 0x000fe40000000a00 */
[----:B------:R-:W3:Y:S01]  /*1d950*/  LDL R14, [R1+0x84] ;  /* 0x00008400010e7983 */ /* 0x000ee20000100800 */
[----:B-----5:R-:W-:Y:S01]  /*1d960*/  SHF.R.S32.HI R21, RZ, 0x1f, R20 ;  /* 0x0000001fff157819 */ /* 0x020fe20000011414 */
[----:B------:R-:W-:Y:S01]  /*1d970*/  IMAD R7, R61, UR4, RZ ;  /* 0x000000043d077c24 */ /* 0x000fe2000f8e02ff */
[----:B------:R-:W-:Y:S01]  /*1d980*/  SEL R230, R230, RZ, !P0 ;  /* 0x000000ffe6e67207 */ /* 0x000fe20004000000 */
[----:B------:R-:W-:Y:S01]  /*1d990*/  IMAD R11, R229, 0x40, R217 ;  /* 0x00000040e50b7824 */ /* 0x000fe200078e02d9 */
[----:B------:R-:W-:Y:S01]  /*1d9a0*/  SEL R225, R225, RZ, !P0 ;  /* 0x000000ffe1e17207 */ /* 0x000fe20004000000 */
[----:B------:R-:W-:Y:S01]  /*1d9b0*/  IMAD R13, R222, UR5, R7 ;  /* 0x00000005de0d7c24 */ /* 0x000fe2000f8e0207 */
[----:B------:R-:W0:Y:S01]  /*1d9c0*/  @P1 LDC R63, c[0x0][0xbec] ;  /* 0x0002fb00ff3f1b82 */ /* 0x000e220000000800 */
[----:B------:R-:W-:-:S04]  /*1d9d0*/  IMAD.WIDE R4, R11, 0x2, R4 ;  /* 0x000000020b047825 */ /* 0x000fc800078e0204 */
[----:B------:R-:W-:Y:S01]  /*1d9e0*/  IMAD R62, R15, R60, RZ ;  /* 0x0000003c0f3e7224 */ /* 0x000fe200078e02ff */
[C---:B------:R-:W-:Y:S02]  /*1d9f0*/  IADD3 R29, P4, R4.reuse, 0x4000, RZ ;  /* 0x00004000041d7810 */ /* 0x040fe40007f9e0ff */
[----:B------:R-:W1:Y:S01]  /*1da00*/  @P1 LDC R65, c[0x0][0xbf0] ;  /* 0x0002fc00ff411b82 */ /* 0x000e620000000800 */
[----:B------:R-:W-:Y:S02]  /*1da10*/  IADD3 R37, P3, R4, 0x6000, RZ ;  /* 0x0000600004257810 */ /* 0x000fe40007f7e0ff */
[----:B------:R-:W-:Y:S02]  /*1da20*/  LOP3.LUT R28, R29, 0x380, RZ, 0xc0, !PT ;  /* 0x000003801d1c7812 */ /* 0x000fe400078ec0ff */
[----:B------:R-:W-:Y:S02]  /*1da30*/  LOP3.LUT R36, R37, 0x380, RZ, 0xc0, !PT ;  /* 0x0000038025247812 */ /* 0x000fe400078ec0ff */
[----:B------:R-:W-:-:S02]  /*1da40*/  SHF.R.U64 R28, R28, 0x3, RZ ;  /* 0x000000031c1c7819 */ /* 0x000fc400000012ff */
[----:B------:R-:W-:Y:S02]  /*1da50*/  SHF.R.U64 R36, R36, 0x3, RZ ;  /* 0x0000000324247819 */ /* 0x000fe400000012ff */
[----:B------:R-:W-:Y:S01]  /*1da60*/  LOP3.LUT R28, R28, R29, RZ, 0x3c, !PT ;  /* 0x0000001d1c1c7212 */ /* 0x000fe200078e3cff */
[--C-:B------:R-:W-:Y:S01]  /*1da70*/  IMAD.X R29, RZ, RZ, R5.reuse, P4 ;  /* 0x000000ffff1d7224 */ /* 0x100fe200020e0605 */
[----:B------:R-:W-:Y:S01]  /*1da80*/  LOP3.LUT R36, R36, R37, RZ, 0x3c, !PT ;  /* 0x0000002524247212 */ /* 0x000fe200078e3cff */
[----:B------:R-:W-:Y:S01]  /*1da90*/  IMAD.X R37, RZ, RZ, R5, P3 ;  /* 0x000000ffff257224 */ /* 0x000fe200018e0605 */
[C---:B------:R-:W-:Y:S02]  /*1daa0*/  IADD3 R53, P4, R4.reuse, 0xa000, RZ ;  /* 0x0000a00004357810 */ /* 0x040fe40007f9e0ff */
[----:B------:R-:W-:Y:S02]  /*1dab0*/  LOP3.LUT R15, R4, 0x380, RZ, 0xc0, !PT ;  /* 0x00000380040f7812 */ /* 0x000fe400078ec0ff */
[----:B------:R-:W-:-:S02]  /*1dac0*/  LOP3.LUT R52, R53, 0x380, RZ, 0xc0, !PT ;  /* 0x0000038035347812 */ /* 0x000fc400078ec0ff */
[----:B------:R-:W-:Y:S02]  /*1dad0*/  SHF.R.U64 R15, R15, 0x3, RZ ;  /* 0x000000030f0f7819 */ /* 0x000fe400000012ff */
[----:B------:R-:W-:-:S04]  /*1dae0*/  SHF.R.U64 R52, R52, 0x3, RZ ;  /* 0x0000000334347819 */ /* 0x000fc800000012ff */
[----:B------:R-:W-:Y:S01]  /*1daf0*/  LOP3.LUT R52, R52, R53, RZ, 0x3c, !PT ;  /* 0x0000003534347212 */ /* 0x000fe200078e3cff */
[----:B------:R-:W-:Y:S02]  /*1db00*/  IMAD.X R53, RZ, RZ, R5, P4 ;  /* 0x000000ffff357224 */ /* 0x000fe400020e0605 */
[C---:B------:R-:W-:Y:S01]  /*1db10*/  IMAD R67, R228.reuse, 0x80, R229 ;  /* 0x00000080e4437824 */ /* 0x040fe200078e02e5 */
[----:B------:R-:W-:Y:S01]  /*1db20*/  BSSY B1, `(.L_x_813) ;  /* 0x000009f000017945 */ /* 0x000fe20003800000 */
[----:B------:R-:W-:Y:S02]  /*1db30*/  SHF.R.S32.HI R68, RZ, 0x1f, R220 ;  /* 0x0000001fff447819 */ /* 0x000fe400000114dc */
[----:B------:R-:W-:Y:S02]  /*1db40*/  SHF.R.S32.HI R69, RZ, 0x1f, R219 ;  /* 0x0000001fff457819 */ /* 0x000fe400000114db */
[----:B------:R-:W-:Y:S01]  /*1db50*/  SHF.R.S32.HI R70, RZ, 0x1f, R217 ;  /* 0x0000001fff467819 */ /* 0x000fe200000114d9 */
[----:B----4-:R-:W-:-:S04]  /*1db60*/  IMAD R27, R228, 0x80, R6 ;  /* 0x00000080e41b7824 */ /* 0x010fc800078e0206 */
[----:B--2---:R-:W-:Y:S01]  /*1db70*/  @P1 IMAD.HI.U32 R8, R27, R8, RZ ;  /* 0x000000081b081227 */ /* 0x004fe200078e00ff */
[----:B------:R-:W-:-:S03]  /*1db80*/  MOV R9, R27 ;  /* 0x0000001b00097202 */ /* 0x000fc60000000f00 */
[----:B------:R-:W-:Y:S01]  /*1db90*/  IMAD.WIDE.U32 R6, R222, UR4, R20 ;  /* 0x00000004de067c25 */ /* 0x000fe2000f8e0014 */
[----:B---3--:R-:W-:Y:S01]  /*1dba0*/  @P1 SHF.R.U32.HI R9, RZ, R25, R8 ;  /* 0x00000019ff091219 */ /* 0x008fe20000011608 */
[----:B------:R-:W-:Y:S02]  /*1dbb0*/  ULDC.64 UR4, c[0x0][0xb98] ;  /* 0x0002e60000047ab9 */ /* 0x000fe40000000a00 */
[----:B------:R-:W-:Y:S02]  /*1dbc0*/  IMAD.IADD R7, R7, 0x1, R13 ;  /* 0x0000000107077824 */ /* 0x000fe400078e020d */
[----:B------:R-:W-:Y:S02]  /*1dbd0*/  IMAD.MOV R13, RZ, RZ, -R9 ;  /* 0x000000ffff0d7224 */ /* 0x000fe400078e0a09 */
[----:B------:R-:W-:Y:S02]  /*1dbe0*/  IMAD R8, R230, UR4, RZ ;  /* 0x00000004e6087c24 */ /* 0x000fe4000f8e02ff */
[----:B------:R-:W-:-:S04]  /*1dbf0*/  IMAD.WIDE.U32 R6, R225, UR4, R6 ;  /* 0x00000004e1067c25 */ /* 0x000fc8000f8e0006 */
[----:B------:R-:W-:Y:S01]  /*1dc00*/  IMAD R11, R60, R13, R27 ;  /* 0x0000000d3c0b7224 */ /* 0x000fe200078e021b */
[----:B------:R-:W-:Y:S01]  /*1dc10*/  SHF.R.S32.HI R13, RZ, 0x1f, R9 ;  /* 0x0000001fff0d7819 */ /* 0x000fe20000011409 */
[----:B------:R-:W-:Y:S01]  /*1dc20*/  IMAD R10, R225, UR5, R8 ;  /* 0x00000005e10a7c24 */ /* 0x000fe2000f8e0208 */
[----:B------:R-:W-:Y:S01]  /*1dc30*/  IADD3 R6, P0, R9, R6, RZ ;  /* 0x0000000609067210 */ /* 0x000fe20007f1e0ff */
[----:B------:R-:W-:Y:S01]  /*1dc40*/  ULDC.64 UR4, c[0x0][0xb88] ;  /* 0x0002e20000047ab9 */ /* 0x000fe20000000a00 */
[----:B------:R-:W-:Y:S02]  /*1dc50*/  SHF.R.S32.HI R8, RZ, 0x1f, R11 ;  /* 0x0000001fff087819 */ /* 0x000fe4000001140b */
[----:B------:R-:W-:-:S03]  /*1dc60*/  IADD3.X R7, R13, R7, R10, P0, !PT ;  /* 0x000000070d077210 */ /* 0x000fc600007fe40a */
[----:B------:R-:W-:Y:S01]  /*1dc70*/  IMAD R10, R8, UR4, RZ ;  /* 0x00000004080a7c24 */ /* 0x000fe2000f8e02ff */
[----:B------:R-:W-:Y:S01]  /*1dc80*/  IADD3 R9, P2, R4, 0x1000, RZ ;  /* 0x0000100004097810 */ /* 0x000fe20007f5e0ff */
[----:B------:R-:W-:-:S04]  /*1dc90*/  IMAD.WIDE.U32 R6, R11, UR4, R6 ;  /* 0x000000040b067c25 */ /* 0x000fc8000f8e0006 */
[----:B------:R-:W-:Y:S01]  /*1dca0*/  IMAD R25, R11, UR5, R10 ;  /* 0x000000050b197c24 */ /* 0x000fe2000f8e020a */
[----:B------:R-:W-:Y:S01]  /*1dcb0*/  ULDC.64 UR4, c[0x0][0xb50] ;  /* 0x0002d40000047ab9 */ /* 0x000fe20000000a00 */
[----:B------:R-:W-:Y:S02]  /*1dcc0*/  LOP3.LUT R8, R9, 0x380, RZ, 0xc0, !PT ;  /* 0x0000038009087812 */ /* 0x000fe400078ec0ff */
[----:B------:R-:W-:Y:S01]  /*1dcd0*/  IMAD.IADD R7, R7, 0x1, R25 ;  /* 0x0000000107077824 */ /* 0x000fe200078e0219 */
[----:B------:R-:W-:Y:S02]  /*1dce0*/  LEA R10, P0, R6, UR4, 0x2 ;  /* 0x00000004060a7c11 */ /* 0x000fe4000f8010ff */
[----:B------:R-:W-:Y:S02]  /*1dcf0*/  SHF.R.U64 R8, R8, 0x3, RZ ;  /* 0x0000000308087819 */ /* 0x000fe400000012ff */
[----:B------:R-:W-:Y:S01]  /*1dd00*/  LEA.HI.X R6, R6, UR5, R7, 0x2, P0 ;  /* 0x0000000506067c11 */ /* 0x000fe200080f1407 */
[----:B------:R-:W-:Y:S01]  /*1dd10*/  SHFL.IDX PT, R50, R10, RZ, 0x1c1f ;  /* 0x001c1fff0a327589 */ /* 0x000fe200000e0000 */
[----:B------:R-:W-:Y:S01]  /*1dd20*/  IADD3 R33, P0, R4, 0x5000, RZ ;  /* 0x0000500004217810 */ /* 0x000fe20007f1e0ff */
[----:B------:R-:W-:Y:S01]  /*1dd30*/  IMAD R27, R228, 0x80, R14 ;  /* 0x00000080e41b7824 */ /* 0x000fe200078e020e */
[----:B------:R-:W-:Y:S01]  /*1dd40*/  LOP3.LUT R8, R8, R9, RZ, 0x3c, !PT ;  /* 0x0000000908087212 */ /* 0x000fe200078e3cff */
[----:B------:R-:W-:Y:S01]  /*1dd50*/  IMAD.X R9, RZ, RZ, R5, P2 ;  /* 0x000000ffff097224 */ /* 0x000fe200010e0605 */
[----:B------:R-:W-:Y:S01]  /*1dd60*/  LOP3.LUT R32, R33, 0x380, RZ, 0xc0, !PT ;  /* 0x0000038021207812 */ /* 0x000fe200078ec0ff */
[----:B------:R-:W-:Y:S01]  /*1dd70*/  SHFL.IDX PT, R54, R10, 0x1, 0x1c1f ;  /* 0x003c1f000a367f89 */ /* 0x000fe200000e0000 */
[----:B------:R-:W-:Y:S01]  /*1dd80*/  IADD3 R41, P2, R4, 0x7000, RZ ;  /* 0x0000700004297810 */ /* 0x000fe20007f5e0ff */
[----:B------:R-:W-:Y:S01]  /*1dd90*/  ULDC.64 UR4, c[0x0][0xaa0] ;  /* 0x0002a80000047ab9 */ /* 0x000fe20000000a00 */
[----:B------:R-:W-:Y:S01]  /*1dda0*/  SHF.R.U64 R32, R32, 0x3, RZ ;  /* 0x0000000320207819 */ /* 0x000fe200000012ff */
[----:B------:R-:W2:Y:S01]  /*1ddb0*/  SHFL.IDX PT, R51, R6, RZ, 0x1c1f ;  /* 0x001c1fff06337589 */ /* 0x000ea200000e0000 */
[----:B------:R-:W-:-:S02]  /*1ddc0*/  LOP3.LUT R40, R41, 0x380, RZ, 0xc0, !PT ;  /* 0x0000038029287812 */ /* 0x000fc400078ec0ff */
[----:B------:R-:W-:Y:S01]  /*1ddd0*/  LOP3.LUT R32, R32, R33, RZ, 0x3c, !PT ;  /* 0x0000002120207212 */ /* 0x000fe200078e3cff */
[--C-:B------:R-:W-:Y:S01]  /*1dde0*/  IMAD.X R33, RZ, RZ, R5.reuse, P0 ;  /* 0x000000ffff217224 */ /* 0x100fe200000e0605 */
[----:B------:R-:W-:Y:S02]  /*1ddf0*/  SHF.R.U64 R40, R40, 0x3, RZ ;  /* 0x0000000328287819 */ /* 0x000fe400000012ff */
[----:B------:R-:W-:Y:S02]  /*1de00*/  LOP3.LUT P0, RZ, R234, 0x3, RZ, 0xc0, !PT ;  /* 0x00000003eaff7812 */ /* 0x000fe4000780c0ff */
[----:B------:R-:W-:Y:S01]  /*1de10*/  LOP3.LUT R40, R40, R41, RZ, 0x3c, !PT ;  /* 0x0000002928287212 */ /* 0x000fe200078e3cff */
[----:B------:R-:W-:Y:S01]  /*1de20*/  IMAD.X R41, RZ, RZ, R5, P2 ;  /* 0x000000ffff297224 */ /* 0x000fe200010e0605 */
[C---:B------:R-:W-:Y:S01]  /*1de30*/  ISETP.GE.OR P2, PT, R27.reuse, R62, P0 ;  /* 0x0000003e1b00720c */ /* 0x040fe20000746670 */
[----:B------:R-:W3:Y:S01]  /*1de40*/  SHFL.IDX PT, R55, R6, 0x1, 0x1c1f ;  /* 0x003c1f0006377f89 */ /* 0x000ee200000e0000 */
[----:B------:R-:W-:Y:S01]  /*1de50*/  VIADD R7, R27, 0x8 ;  /* 0x000000081b077836 */ /* 0x000fe20000000000 */
[----:B------:R-:W-:-:S02]  /*1de60*/  IADD3 R13, P6, R4, 0x2000, RZ ;  /* 0x00002000040d7810 */ /* 0x000fc40007fde0ff */
[----:B------:R-:W-:Y:S02]  /*1de70*/  IADD3 R25, P5, R4, 0x3000, RZ ;  /* 0x0000300004197810 */ /* 0x000fe40007fbe0ff */
[----:B------:R-:W-:-:S06]  /*1de80*/  ISETP.GE.OR P0, PT, R7, R62, P0 ;  /* 0x0000003e0700720c */ /* 0x000fcc0000706670 */
[----:B--2---:R2:W-:Y:S01]  /*1de90*/  @!P2 ST.E desc[UR60][R50.64], R3 ;  /* 0x000000033200a985 */ /* 0x0045e2000c10193c */
[----:B------:R-:W-:Y:S02]  /*1dea0*/  LOP3.LUT R12, R13, 0x380, RZ, 0xc0, !PT ;  /* 0x000003800d0c7812 */ /* 0x000fe400078ec0ff */
[----:B------:R-:W-:Y:S01]  /*1deb0*/  LOP3.LUT R24, R25, 0x380, RZ, 0xc0, !PT ;  /* 0x0000038019187812 */ /* 0x000fe200078ec0ff */
[----:B--2---:R-:W-:-:S04]  /*1dec0*/  IMAD R3, R21, UR4, RZ ;  /* 0x0000000415037c24 */ /* 0x004fc8000f8e02ff */
[C---:B------:R-:W-:Y:S02]  /*1ded0*/  IMAD R3, R20.reuse, UR5, R3 ;  /* 0x0000000514037c24 */ /* 0x040fe4000f8e0203 */
[----:B------:R-:W-:Y:S01]  /*1dee0*/  IMAD.WIDE.U32 R20, R20, UR4, RZ ;  /* 0x0000000414147c25 */ /* 0x000fe2000f8e00ff */
[----:B------:R-:W-:Y:S01]  /*1def0*/  SHF.R.U64 R12, R12, 0x3, RZ ;  /* 0x000000030c0c7819 */ /* 0x000fe200000012ff */
[----:B------:R-:W-:Y:S01]  /*1df00*/  ULDC.64 UR4, c[0x0][0xae8] ;  /* 0x0002ba0000047ab9 */ /* 0x000fe20000000a00 */
[----:B------:R-:W-:Y:S01]  /*1df10*/  SHF.R.U64 R24, R24, 0x3, RZ ;  /* 0x0000000318187819 */ /* 0x000fe200000012ff */
[----:B------:R-:W-:Y:S02]  /*1df20*/  IMAD.IADD R21, R21, 0x1, R3 ;  /* 0x0000000115157824 */ /* 0x000fe400078e0203 */
[----:B------:R-:W-:Y:S01]  /*1df30*/  IMAD R3, R221, 0x20, R229 ;  /* 0x00000020dd037824 */ /* 0x000fe200078e02e5 */
[----:B------:R-:W-:Y:S01]  /*1df40*/  LOP3.LUT R12, R12, R13, RZ, 0x3c, !PT ;  /* 0x0000000d0c0c7212 */ /* 0x000fe200078e3cff */
[--C-:B------:R-:W-:Y:S01]  /*1df50*/  IMAD.X R13, RZ, RZ, R5.reuse, P6 ;  /* 0x000000ffff0d7224 */ /* 0x100fe200030e0605 */
[----:B------:R-:W-:Y:S01]  /*1df60*/  LOP3.LUT R24, R24, R25, RZ, 0x3c, !PT ;  /* 0x0000001918187212 */ /* 0x000fe200078e3cff */
[----:B------:R-:W-:Y:S01]  /*1df70*/  IMAD.X R25, RZ, RZ, R5, P5 ;  /* 0x000000ffff197224 */ /* 0x000fe200028e0605 */
[----:B------:R-:W-:Y:S01]  /*1df80*/  IADD3 R45, P6, R4, 0x8000, RZ ;  /* 0x00008000042d7810 */ /* 0x000fe20007fde0ff */
[----:B------:R-:W-:Y:S01]  /*1df90*/  IMAD R64, R228, 0x80, R3 ;  /* 0x00000080e4407824 */ /* 0x000fe200078e0203 */
[C---:B------:R-:W-:Y:S01]  /*1dfa0*/  IADD3 R49, P5, R4.reuse, 0x9000, RZ ;  /* 0x0000900004317810 */ /* 0x040fe20007fbe0ff */
[----:B------:R-:W-:Y:S01]  /*1dfb0*/  IMAD R61, R61, UR4, RZ ;  /* 0x000000043d3d7c24 */ /* 0x000fe2000f8e02ff */
[----:B------:R-:W-:Y:S01]  /*1dfc0*/  IADD3 R11, P3, R4, 0xb000, RZ ;  /* 0x0000b000040b7810 */ /* 0x000fe20007f7e0ff */
[----:B---3--:R0:W-:Y:S01]  /*1dfd0*/  @!P0 ST.E desc[UR60][R54.64], R0 ;  /* 0x0000000036008985 */ /* 0x0081e2000c10193c */
[----:B------:R-:W-:Y:S01]  /*1dfe0*/  LOP3.LUT R44, R45, 0x380, RZ, 0xc0, !PT ;  /* 0x000003802d2c7812 */ /* 0x000fe200078ec0ff */
[C---:B------:R-:W-:Y:S01]  /*1dff0*/  IMAD R61, R222.reuse, UR5, R61 ;  /* 0x00000005de3d7c24 */ /* 0x040fe2000f8e023d */
[----:B------:R-:W-:Y:S01]  /*1e000*/  LOP3.LUT R48, R49, 0x380, RZ, 0xc0, !PT ;  /* 0x0000038031307812 */ /* 0x000fe200078ec0ff */
[----:B------:R-:W-:Y:S01]  /*1e010*/  IMAD.WIDE.U32 R20, R222, UR4, R20 ;  /* 0x00000004de147c25 */ /* 0x000fe2000f8e0014 */
[----:B------:R-:W-:Y:S01]  /*1e020*/  LOP3.LUT R6, R11, 0x380, RZ, 0xc0, !PT ;  /* 0x000003800b067812 */ /* 0x000fe200078ec0ff */
[----:B------:R-:W-:Y:S01]  /*1e030*/  ULDC.64 UR4, c[0x0][0xaf0] ;  /* 0x0002bc0000047ab9 */ /* 0x000fe20000000a00 */
[----:B------:R-:W-:Y:S01]  /*1e040*/  SHF.R.U64 R44, R44, 0x3, RZ ;  /* 0x000000032c2c7819 */ /* 0x000fe200000012ff */
[----:B------:R-:W-:-:S02]  /*1e050*/  IMAD.MOV.U32 R3, RZ, RZ, R64 ;  /* 0x000000ffff037224 */ /* 0x000fc400078e0040 */
[----:B0-----:R-:W-:Y:S01]  /*1e060*/  @P1 IMAD.HI.U32 R0, R64, R63, RZ ;  /* 0x0000003f40001227 */ /* 0x001fe200078e00ff */
[----:B------:R-:W-:Y:S01]  /*1e070*/  SHF.R.U64 R48, R48, 0x3, RZ ;  /* 0x0000000330307819 */ /* 0x000fe200000012ff */
[----:B------:R-:W5:Y:S01]  /*1e080*/  LD.E.128 R24, desc[UR60][R24.64] ;  /* 0x0000003c18187980 */ /* 0x000f62000c101d00 */
[----:B------:R-:W-:Y:S01]  /*1e090*/  SHF.R.U64 R6, R6, 0x3, RZ ;  /* 0x0000000306067819 */ /* 0x000fe200000012ff */
[----:B------:R-:W-:Y:S01]  /*1e0a0*/  IMAD.IADD R21, R21, 0x1, R61 ;  /* 0x0000000115157824 */ /* 0x000fe200078e023d */
[----:B-1----:R-:W-:Y:S01]  /*1e0b0*/  @P1 SHF.R.U32.HI R3, RZ, R65, R0 ;  /* 0x00000041ff031219 */ /* 0x002fe20000011600 */
[----:B------:R-:W-:Y:S01]  /*1e0c0*/  IMAD R230, R230, UR4, RZ ;  /* 0x00000004e6e67c24 */ /* 0x000fe2000f8e02ff */
[----:B------:R-:W-:Y:S01]  /*1e0d0*/  LOP3.LUT R44, R44, R45, RZ, 0x3c, !PT ;  /* 0x0000002d2c2c7212 */ /* 0x000fe200078e3cff */
[C---:B------:R-:W-:Y:S01]  /*1e0e0*/  IMAD.WIDE.U32 R20, R225.reuse, UR4, R20 ;  /* 0x00000004e1147c25 */ /* 0x040fe2000f8e0014 */
[----:B------:R-:W-:Y:S01]  /*1e0f0*/  LOP3.LUT R48, R48, R49, RZ, 0x3c, !PT ;  /* 0x0000003130307212 */ /* 0x000fe200078e3cff */
[----:B------:R-:W5:Y:S01]  /*1e100*/  LD.E.128 R28, desc[UR60][R28.64] ;  /* 0x0000003c1c1c7980 */ /* 0x000f62000c101d00 */
[----:B------:R-:W-:Y:S01]  /*1e110*/  SHF.R.S32.HI R0, RZ, 0x1f, R3 ;  /* 0x0000001fff007819 */ /* 0x000fe20000011403 */
[----:B------:R-:W-:Y:S01]  /*1e120*/  IMAD R61, R225, UR5, R230 ;  /* 0x00000005e13d7c24 */ /* 0x000fe2000f8e02e6 */
[----:B------:R-:W-:Y:S01]  /*1e130*/  LOP3.LUT R4, R15, R4, RZ, 0x3c, !PT ;  /* 0x000000040f047212 */ /* 0x000fe200078e3cff */
[--C-:B------:R-:W-:Y:S01]  /*1e140*/  IMAD.X R45, RZ, RZ, R5.reuse, P6 ;  /* 0x000000ffff2d7224 */ /* 0x100fe200030e0605 */
[----:B------:R-:W-:Y:S01]  /*1e150*/  LOP3.LUT R56, R6, R11, RZ, 0x3c, !PT ;  /* 0x0000000b06387212 */ /* 0x000fe200078e3cff */
[--C-:B------:R-:W-:Y:S01]  /*1e160*/  IMAD.X R49, RZ, RZ, R5.reuse, P5 ;  /* 0x000000ffff317224 */ /* 0x100fe200028e0605 */
[----:B------:R-:W-:Y:S01]  /*1e170*/  ULDC.64 UR4, c[0x0][0xae0] ;  /* 0x0002b80000047ab9 */ /* 0x000fe20000000a00 */
[----:B------:R-:W-:Y:S01]  /*1e180*/  IMAD.X R57, RZ, RZ, R5, P3 ;  /* 0x000000ffff397224 */ /* 0x000fe200018e0605 */
[----:B------:R-:W5:Y:S01]  /*1e190*/  LD.E.128 R8, desc[UR60][R8.64] ;  /* 0x0000003c08087980 */ /* 0x000f62000c101d00 */
[----:B------:R-:W-:-:S02]  /*1e1a0*/  IMAD.MOV R63, RZ, RZ, -R3 ;  /* 0x000000ffff3f7224 */ /* 0x000fc400078e0a03 */
[----:B------:R-:W-:Y:S01]  /*1e1b0*/  IMAD.IADD R21, R21, 0x1, R61 ;  /* 0x0000000115157824 */ /* 0x000fe200078e023d */
[----:B------:R-:W5:Y:S01]  /*1e1c0*/  LD.E.128 R4, desc[UR60][R4.64] ;  /* 0x0000003c04047980 */ /* 0x000f62000c101d00 */
[----:B------:R-:W-:Y:S02]  /*1e1d0*/  IMAD R0, R0, UR4, RZ ;  /* 0x0000000400007c24 */ /* 0x000fe4000f8e02ff */
[----:B------:R-:W-:Y:S01]  /*1e1e0*/  IMAD R61, R60, R63, R64 ;  /* 0x0000003f3c3d7224 */ /* 0x000fe200078e0240 */
[----:B------:R-:W5:Y:S01]  /*1e1f0*/  LD.E.128 R12, desc[UR60][R12.64] ;  /* 0x0000003c0c0c7980 */ /* 0x000f62000c101d00 */
[----:B------:R-:W-:-:S03]  /*1e200*/  IMAD R63, R3, UR5, R0 ;  /* 0x00000005033f7c24 */ /* 0x000fc6000f8e0200 */
[----:B------:R-:W5:Y:S01]  /*1e210*/  LD.E.128 R32, desc[UR60][R32.64] ;  /* 0x0000003c20207980 */ /* 0x000f62000c101d00 */
[----:B------:R-:W-:-:S03]  /*1e220*/  SHF.R.S32.HI R0, RZ, 0x1f, R61 ;  /* 0x0000001fff007819 */ /* 0x000fc6000001143d */
[----:B------:R-:W5:Y:S04]  /*1e230*/  LD.E.128 R36, desc[UR60][R36.64] ;  /* 0x0000003c24247980 */ /* 0x000f68000c101d00 */
[----:B------:R-:W5:Y:S04]  /*1e240*/  LD.E.128 R40, desc[UR60][R40.64] ;  /* 0x0000003c28287980 */ /* 0x000f68000c101d00 */
[----:B------:R-:W5:Y:S04]  /*1e250*/  LD.E.128 R44, desc[UR60][R44.64] ;  /* 0x0000003c2c2c7980 */ /* 0x000f68000c101d00 */
[----:B------:R-:W5:Y:S04]  /*1e260*/  LD.E.128 R48, desc[UR60][R48.64] ;  /* 0x0000003c30307980 */ /* 0x000f68000c101d00 */
[----:B------:R-:W5:Y:S04]  /*1e270*/  LD.E.128 R52, desc[UR60][R52.64] ;  /* 0x0000003c34347980 */ /* 0x000f68000c101d00 */
[----:B------:R-:W5:Y:S01]  /*1e280*/  LD.E.128 R56, desc[UR60][R56.64] ;  /* 0x0000003c38387980 */ /* 0x000f62000c101d00 */
[----:B------:R-:W-:Y:S01]  /*1e290*/  IMAD.WIDE.U32 R20, R3, UR4, R20 ;  /* 0x0000000403147c25 */ /* 0x000fe2000f8e0014 */
[----:B------:R-:W-:Y:S01]  /*1e2a0*/  ULDC.64 UR4, c[0x0][0xad8] ;  /* 0x0002b60000047ab9 */ /* 0x000fe20000000a00 */
[----:B------:R-:W-:Y:S01]  /*1e2b0*/  @!PT LDS RZ, [RZ] ;  /* 0x00000000fffff984 */ /* 0x000fe20000000800 */
[----:B------:R-:W-:Y:S01]  /*1e2c0*/  @!PT LDS RZ, [RZ] ;  /* 0x00000000fffff984 */ /* 0x000fe20000000800 */
[----:B------:R-:W-:Y:S01]  /*1e2d0*/  @!PT LDS RZ, [RZ] ;  /* 0x00000000fffff984 */ /* 0x000fe20000000800 */
[----:B------:R-:W-:Y:S01]  /*1e2e0*/  @!PT LDS RZ, [RZ] ;  /* 0x00000000fffff984 */ /* 0x000fe20000000800 */
[----:B------:R0:W-:Y:S06]  /*1e2f0*/  MEMBAR.ALL.CTA ;  /* 0x0000000000007992 */ /* 0x0001ec0000008000 */
[----:B0-----:R-:W0:Y:S01]  /*1e300*/  FENCE.VIEW.ASYNC.S ;  /* 0x00000000000073c6 */ /* 0x001e220000000000 */
[----:B------:R-:W-:-:S02]  /*1e310*/  IMAD.IADD R21, R21, 0x1, R63 ;  /* 0x0000000115157824 */ /* 0x000fc400078e023f */
[----:B------:R-:W-:Y:S02]  /*1e320*/  IMAD R0, R0, UR4, RZ ;  /* 0x0000000400007c24 */ /* 0x000fe4000f8e02ff */
[----:B------:R-:W-:Y:S01]  /*1e330*/  IMAD.WIDE.U32 R20, R61, UR4, R20 ;  /* 0x000000043d147c25 */ /* 0x000fe2000f8e0014 */
[----:B------:R-:W-:-:S03]  /*1e340*/  ISETP.GE.AND P2, PT, R67, R62, PT ;  /* 0x0000003e4300720c */ /* 0x000fc60003f46270 */
[----:B------:R-:W-:Y:S01]  /*1e350*/  IMAD R63, R61, UR5, R0 ;  /* 0x000000053d3f7c24 */ /* 0x000fe2000f8e0200 */
[----:B------:R-:W-:Y:S01]  /*1e360*/  ULDC.64 UR4, c[0x0][0xa80] ;  /* 0x0002a00000047ab9 */ /* 0x000fe20000000a00 */
[----:B------:R-:W-:Y:S02]  /*1e370*/  VIADD R0, R2, 0x36820 ;  /* 0x0003682002007836 */ /* 0x000fe40000000000 */
[----:B------:R-:W-:Y:S01]  /*1e380*/  IMAD.IADD R21, R21, 0x1, R63 ;  /* 0x0000000115157824 */ /* 0x000fe200078e023f */
[C---:B------:R-:W-:Y:S01]  /*1e390*/  LEA R63, P3, R20.reuse, UR4, 0x1 ;  /* 0x00000004143f7c11 */ /* 0x040fe2000f8608ff */
[----:B------:R-:W-:Y:S01]  /*1e3a0*/  VIADD R3, R67, 0x20 ;  /* 0x0000002043037836 */ /* 0x000fe20000000000 */
[----:B------:R-:W-:Y:S02]  /*1e3b0*/  PRMT R0, RZ, 0x654, R0 ;  /* 0x00000654ff007816 */ /* 0x000fe40000000000 */
[----:B------:R-:W-:Y:S02]  /*1e3c0*/  LEA.HI.X R66, R20, UR5, R21, 0x1, P3 ;  /* 0x0000000514427c11 */ /* 0x000fe400098f0c15 */
[-C--:B------:R-:W-:Y:S01]  /*1e3d0*/  ISETP.GE.AND P1, PT, R3, R62.reuse, PT ;  /* 0x0000003e0300720c */ /* 0x080fe20003f26270 */
[----:B------:R-:W-:Y:S01]  /*1e3e0*/  VIADD R3, R67, 0x40 ;  /* 0x0000004043037836 */ /* 0x000fe20000000000 */
[----:B0-----:R0:W1:Y:S01]  /*1e3f0*/  SHFL.IDX PT, R64, R63, RZ, 0x181f ;  /* 0x00181fff3f407589 */ /* 0x00106200000e0000 */
[----:B------:R2:W-:Y:S03]  /*1e400*/  SYNCS.ARRIVE.TRANS64.RED.A1T0 RZ, [R0+URZ], RZ ;  /* 0x000000ff00ff79a7 */ /* 0x0005e6000810043f */
[----:B------:R-:W-:Y:S01]  /*1e410*/  ISETP.GE.AND P0, PT, R3, R62, PT ;  /* 0x0000003e0300720c */ /* 0x000fe20003f06270 */
[----:B--2---:R0:W2:Y:S01]  /*1e420*/  SHFL.IDX PT, R0, R66, RZ, 0x181f ;  /* 0x00181fff42007589 */ /* 0x0040a200000e0000 */
[----:B------:R-:W-:Y:S11]  /*1e430*/  @P2 BRA `(.L_x_814) ;  /* 0x0000000000342947 */ /* 0x000ff60003800000 */
[----:B------:R-:W-:Y:S02]  /*1e440*/  ULDC UR4, c[0x0][0xac8] ;  /* 0x0002b20000047ab9 */ /* 0x000fe40000000800 */
[----:B------:R-:W-:Y:S02]  /*1e450*/  ISETP.GE.AND P4, PT, R217, UR4, PT ;  /* 0x00000004d9007c0c */ /* 0x000fe4000bf86270 */
[----:B------:R-:W-:Y:S02]  /*1e460*/  ISETP.GE.AND P3, PT, R219, UR4, PT ;  /* 0x00000004db007c0c */ /* 0x000fe4000bf66270 */
[----:B------:R-:W-:-:S09]  /*1e470*/  ISETP.GE.AND P2, PT, R220, UR4, PT ;  /* 0x00000004dc007c0c */ /* 0x000fd2000bf46270 */
[-C--:B-1----:R-:W-:Y:S02]  /*1e480*/  @!P4 LEA R20, P6, R217, R64.reuse, 0x1 ;  /* 0x00000040d914c211 */ /* 0x082fe400078c08ff */
[----:B------:R-:W-:Y:S02]  /*1e490*/  @!P3 LEA R60, P5, R219, R64, 0x1 ;  /* 0x00000040db3cb211 */ /* 0x000fe400078a08ff */
[----:B--2---:R-:W-:Y:S02]  /*1e4a0*/  @!P4 LEA.HI.X R21, R217, R0, R70, 0x1, P6 ;  /* 0x00000000d915c211 */ /* 0x004fe400030f0c46 */
[C---:B------:R-:W-:Y:S02]  /*1e4b0*/  @!P2 LEA R64, P6, R220.reuse, R64, 0x1 ;  /* 0x00000040dc40a211 */ /* 0x040fe400078c08ff */
[-C--:B------:R-:W-:Y:S01]  /*1e4c0*/  @!P3 LEA.HI.X R61, R219, R0.reuse, R69, 0x1, P5 ;  /* 0x00000000db3db211 */ /* 0x080fe200028f0c45 */
[----:B-----5:R3:W-:Y:S01]  /*1e4d0*/  @!P4 ST.E.128 desc[UR60][R20.64], R4 ;  /* 0x000000041400c985 */ /* 0x0207e2000c101d3c */
[----:B------:R-:W-:-:S03]  /*1e4e0*/  @!P2 LEA.HI.X R65, R220, R0, R68, 0x1, P6 ;  /* 0x00000000dc41a211 */ /* 0x000fc600030f0c44 */
[----:B------:R3:W-:Y:S04]  /*1e4f0*/  @!P3 ST.E.128 desc[UR60][R60.64], R28 ;  /* 0x0000001c3c00b985 */ /* 0x0007e8000c101d3c */
[----:B------:R3:W-:Y:S02]  /*1e500*/  @!P2 ST.E.128 desc[UR60][R64.64], R44 ;  /* 0x0000002c4000a985 */ /* 0x0007e4000c101d3c */
.L_x_814:
[----:B------:R-:W-:Y:S05]  /*1e510*/  BSYNC B1 ;  /* 0x0000000000017941 */ /* 0x000fea0003800000 */
.L_x_813:
[----:B--2---:R2:W4:Y:S01]  /*1e520*/  SHFL.IDX PT, R0, R66, 0x1, 0x181f ;  /* 0x00381f0042007f89 */ /* 0x00452200000e0000 */
[----:B------:R-:W-:Y:S03]  /*1e530*/  BSSY B1, `(.L_x_815) ;  /* 0x0000010000017945 */ /* 0x000fe60003800000 */
[----:B---3--:R2:W3:Y:S01]  /*1e540*/  SHFL.IDX PT, R20, R63, 0x1, 0x181f ;  /* 0x00381f003f147f89 */ /* 0x0084e200000e0000 */
[----:B------:R-:W-:Y:S05]  /*1e550*/  @P1 BRA `(.L_x_816) ;  /* 0x0000000000341947 */ /* 0x000fea0003800000 */
[----:B------:R-:W-:Y:S02]  /*1e560*/  ULDC UR4, c[0x0][0xac8] ;  /* 0x0002b20000047ab9 */ /* 0x000fe40000000800 */
[----:B------:R-:W-:Y:S02]  /*1e570*/  ISETP.GE.AND P4, PT, R217, UR4, PT ;  /* 0x00000004d9007c0c */ /* 0x000fe4000bf86270 */
[----:B------:R-:W-:Y:S02]  /*1e580*/  ISETP.GE.AND P5, PT, R219, UR4, PT ;  /* 0x00000004db007c0c */ /* 0x000fe4000bfa6270 */
[----:B------:R-:W-:-:S09]  /*1e590*/  ISETP.GE.AND P6, PT, R220, UR4, PT ;  /* 0x00000004dc007c0c */ /* 0x000fd2000bfc6270 */
[-C--:B---3-5:R-:W-:Y:S02]  /*1e5a0*/  @!P4 LEA R4, P1, R217, R20.reuse, 0x1 ;  /* 0x00000014d904c211 */ /* 0x0a8fe400078208ff */
[-C--:B------:R-:W-:Y:S02]  /*1e5b0*/  @!P5 LEA R6, P2, R219, R20.reuse, 0x1 ;  /* 0x00000014db06d211 */ /* 0x080fe400078408ff */
[C---:B------:R-:W-:Y:S02]  /*1e5c0*/  @!P6 LEA R20, P3, R220.reuse, R20, 0x1 ;  /* 0x00000014dc14e211 */ /* 0x040fe400078608ff */
[-C--:B----4-:R-:W-:Y:S02]  /*1e5d0*/  @!P4 LEA.HI.X R5, R217, R0.reuse, R70, 0x1, P1 ;  /* 0x00000000d905c211 */ /* 0x090fe400008f0c46 */
[-C--:B------:R-:W-:Y:S02]  /*1e5e0*/  @!P5 LEA.HI.X R7, R219, R0.reuse, R69, 0x1, P2 ;  /* 0x00000000db07d211 */ /* 0x080fe400010f0c45 */
[----:B------:R-:W-:Y:S01]  /*1e5f0*/  @!P6 LEA.HI.X R21, R220, R0, R68, 0x1, P3 ;  /* 0x00000000dc15e211 */ /* 0x000fe200018f0c44 */
[----:B------:R3:W-:Y:S04]  /*1e600*/  @!P4 ST.E.128 desc[UR60][R4.64], R8 ;  /* 0x000000080400c985 */ /* 0x0007e8000c101d3c */
[----:B------:R3:W-:Y:S04]  /*1e610*/  @!P5 ST.E.128 desc[UR60][R6.64], R32 ;  /* 0x000000200600d985 */ /* 0x0007e8000c101d3c */
[----:B------:R3:W-:Y:S02]  /*1e620*/  @!P6 ST.E.128 desc[UR60][R20.64], R48 ;  /* 0x000000301400e985 */ /* 0x0007e4000c101d3c */
.L_x_816:
[----:B------:R-:W-:Y:S05]  /*1e630*/  BSYNC B1 ;  /* 0x0000000000017941 */ /* 0x000fea0003800000 */
.L_x_815:
[----:B----4-:R4:W0:Y:S01]  /*1e640*/  SHFL.IDX PT, R0, R66, 0x2, 0x181f ;  /* 0x00581f0042007f89 */ /* 0x01082200000e0000 */
[----:B------:R-:W-:Y:S03]  /*1e650*/  BSSY B1, `(.L_x_817) ;  /* 0x0000010000017945 */ /* 0x000fe60003800000 */
[----:B---3-5:R4:W3:Y:S01]  /*1e660*/  SHFL.IDX PT, R8, R63, 0x2, 0x181f ;  /* 0x00581f003f087f89 */ /* 0x0288e200000e0000 */
[----:B------:R-:W-:Y:S05]  /*1e670*/  @P0 BRA `(.L_x_818) ;  /* 0x0000000000340947 */ /* 0x000fea0003800000 */
[----:B------:R-:W-:Y:S02]  /*1e680*/  ULDC UR4, c[0x0][0xac8] ;  /* 0x0002b20000047ab9 */ /* 0x000fe40000000800 */
[----:B------:R-:W-:Y:S02]  /*1e690*/  ISETP.GE.AND P3, PT, R217, UR4, PT ;  /* 0x00000004d9007c0c */ /* 0x000fe4000bf66270 */
[----:B------:R-:W-:Y:S02]  /*1e6a0*/  ISETP.GE.AND P4, PT, R219, UR4, PT ;  /* 0x00000004db007c0c */ /* 0x000fe4000bf86270 */
[----:B------:R-:W-:-:S09]  /*1e6b0*/  ISETP.GE.AND P5, PT, R220, UR4, PT ;  /* 0x00000004dc007c0c */ /* 0x000fd2000bfa6270 */
[-C--:B---3--:R-:W-:Y:S02]  /*1e6c0*/  @!P3 LEA R4, P0, R217, R8.reuse, 0x1 ;  /* 0x00000008d904b211 */ /* 0x088fe400078008ff */
[-C--:B------:R-:W-:Y:S02]  /*1e6d0*/  @!P4 LEA R6, P1, R219, R8.reuse, 0x1 ;  /* 0x00000008db06c211 */ /* 0x080fe400078208ff */
[C---:B------:R-:W-:Y:S02]  /*1e6e0*/  @!P5 LEA R8, P2, R220.reuse, R8, 0x1 ;  /* 0x00000008dc08d211 */ /* 0x040fe400078408ff */
[-C--:B0-----:R-:W-:Y:S02]  /*1e6f0*/  @!P3 LEA.HI.X R5, R217, R0.reuse, R70, 0x1, P0 ;  /* 0x00000000d905b211 */ /* 0x081fe400000f0c46 */
[-C--:B------:R-:W-:Y:S02]  /*1e700*/  @!P4 LEA.HI.X R7, R219, R0.reuse, R69, 0x1, P1 ;  /* 0x00000000db07c211 */ /* 0x080fe400008f0c45 */
[----:B------:R-:W-:Y:S01]  /*1e710*/  @!P5 LEA.HI.X R9, R220, R0, R68, 0x1, P2 ;  /* 0x00000000dc09d211 */ /* 0x000fe200010f0c44 */
[----:B------:R0:W-:Y:S04]  /*1e720*/  @!P3 ST.E.128 desc[UR60][R4.64], R12 ;  /* 0x0000000c0400b985 */ /* 0x0001e8000c101d3c */
[----:B------:R0:W-:Y:S04]  /*1e730*/  @!P4 ST.E.128 desc[UR60][R6.64], R36 ;  /* 0x000000240600c985 */ /* 0x0001e8000c101d3c */
[----:B------:R0:W-:Y:S02]  /*1e740*/  @!P5 ST.E.128 desc[UR60][R8.64], R52 ;  /* 0x000000340800d985 */ /* 0x0001e4000c101d3c */
.L_x_818:
[----:B------:R-:W-:Y:S05]  /*1e750*/  BSYNC B1 ;  /* 0x0000000000017941 */ /* 0x000fea0003800000 */
.L_x_817:
[----:B------:R-:W-:Y:S01]  /*1e760*/  VIADD R3, R67, 0x60 ;  /* 0x0000006043037836 */ /* 0x000fe20000000000 */
[----:B0-2-4-:R-:W0:Y:S04]  /*1e770*/  SHFL.IDX PT, R66, R66, 0x3, 0x181f ;  /* 0x00781f0042427f89 */ /* 0x015e2800000e0000 */
[----:B------:R-:W-:Y:S01]  /*1e780*/  ISETP.GE.AND P0, PT, R3, R62, PT ;  /* 0x0000003e0300720c */ /* 0x000fe20003f06270 */
[----:B------:R2:W4:-:S12]  /*1e790*/  SHFL.IDX PT, R0, R63, 0x3, 0x181f ;  /* 0x00781f003f007f89 */ /* 0x00051800000e0000 */
[----:B--2---:R-:W-:Y:S05]  /*1e7a0*/  @P0 BRA `(.L_x_819) ;  /* 0x0000000c00400947 */ /* 0x004fea0003800000 */
[----:B------:R-:W-:Y:S02]  /*1e7b0*/  ULDC UR4, c[0x0][0xac8] ;  /* 0x0002b20000047ab9 */ /* 0x000fe40000000800 */
[----:B------:R-:W-:Y:S02]  /*1e7c0*/  ISETP.GE.AND P2, PT, R217, UR4, PT ;  /* 0x00000004d9007c0c */ /* 0x000fe4000bf46270 */
[----:B------:R-:W-:-:S11]  /*1e7d0*/  ISETP.GE.AND P3, PT, R219, UR4, PT ;  /* 0x00000004db007c0c */ /* 0x000fd6000bf66270 */
[-C--:B----4-:R-:W-:Y:S02]  /*1e7e0*/  @!P2 LEA R4, P0, R217, R0.reuse, 0x1 ;  /* 0x00000000d904a211 */ /* 0x090fe400078008ff */
[----:B------:R-:W-:Y:S02]  /*1e7f0*/  @!P3 LEA R6, P1, R219, R0, 0x1 ;  /* 0x00000000db06b211 */ /* 0x000fe400078208ff */
        /* <DEDUP_REMOVED lines=10> */
.L_x_811:
[----:B------:R-:W-:Y:S01]  /*1e8a0*/  ULDC.64 UR4, c[0x0][0xc00] ;  /* 0x0003000000047ab9 */ /* 0x000fe20000000a00 */
[----:B------:R-:W-:Y:S01]  /*1e8b0*/  IMAD.MOV.U32 R3, RZ, RZ, RZ ;  /* 0x000000ffff037224 */ /* 0x000fe200078e00ff */
[----:B------:R-:W-:Y:S01]  /*1e8c0*/  ISETP.NE.U32.AND P0, PT, RZ, UR4, PT ;  /* 0x00000004ff007c0c */ /* 0x000fe2000bf05070 */
[----:B------:R-:W2:Y:S01]  /*1e8d0*/  LDC R21, c[0x0][0xbe8] ;  /* 0x0002fa00ff157b82 */ /* 0x000ea20000000800 */
[----:B------:R-:W-:Y:S02]  /*1e8e0*/  IADD3 R4, P1, R223, UR4, RZ ;  /* 0x00000004df047c10 */ /* 0x000fe4000ff3e0ff */
[----:B------:R-:W-:Y:S02]  /*1e8f0*/  ISETP.NE.AND.EX P0, PT, RZ, UR5, PT, P0 ;  /* 0x00000005ff007c0c */ /* 0x000fe4000bf05300 */
[----:B------:R-:W-:Y:S01]  /*1e900*/  IADD3.X R5, R224, UR5, RZ, P1, !PT ;  /* 0x00000005e0057c10 */ /* 0x000fe20008ffe4ff */
[----:B------:R-:W-:Y:S02]  /*1e910*/  ULDC.64 UR4, c[0x0][0xc08] ;  /* 0x0003020000047ab9 */ /* 0x000fe40000000a00 */
[----:B------:R-:W-:-:S04]  /*1e920*/  ISETP.NE.U32.AND P1, PT, RZ, UR4, PT ;  /* 0x00000004ff007c0c */ /* 0x000fc8000bf25070 */
[----:B------:R-:W-:-:S04]  /*1e930*/  ISETP.NE.AND.EX P1, PT, RZ, UR5, PT, P1 ;  /* 0x00000005ff007c0c */ /* 0x000fc8000bf25310 */
[----:B------:R3:W5:Y:S09]  /*1e940*/  @P0 LDG.E R3, desc[UR60][R4.64] ;  /* 0x0000003c04030981 */ /* 0x000772000c1e1900 */
[----:B------:R-:W-:Y:S01]  /*1e950*/  @P1 IADD3 R6, P2, R223, UR4, RZ ;  /* 0x00000004df061c10 */ /* 0x000fe2000ff5e0ff */
[----:B------:R-:W-:-:S02]  /*1e960*/  ULDC UR4, c[0x0][0xa88] ;  /* 0x0002a20000047ab9 */ /* 0x000fc40000000800 */
[----:B------:R-:W-:Y:S01]  /*1e970*/  IMAD.U32 R0, RZ, RZ, UR4 ;  /* 0x00000004ff007e24 */ /* 0x000fe2000f8e00ff */
[----:B------:R-:W-:-:S05]  /*1e980*/  @P1 IADD3.X R7, R224, UR5, RZ, P2, !PT ;  /* 0x00000005e0071c10 */ /* 0x000fca00097fe4ff */
[----:B------:R3:W5:Y:S01]  /*1e990*/  @P1 LDG.E R0, desc[UR60][R6.64] ;  /* 0x0000003c06001981 */ /* 0x000762000c1e1900 */
[----:B--2---:R-:W-:Y:S01]  /*1e9a0*/  ISETP.NE.AND P2, PT, R21, 0x1, PT ;  /* 0x000000011500780c */ /* 0x004fe20003f45270 */
[----:B------:R-:W2:-:S12]  /*1e9b0*/  S2R R8, SR_TID.X ;  /* 0x0000000000087919 */ /* 0x000e980000002100 */
[----:B------:R-:W4:Y:S08]  /*1e9c0*/  @P2 LDC R14, c[0x0][0xbec] ;  /* 0x0002fb00ff0e2b82 */ /* 0x000f300000000800 */
[----:B------:R-:W0:Y:S01]  /*1e9d0*/  @P2 LDC R25, c[0x0][0xbf0] ;  /* 0x0002fc00ff192b82 */ /* 0x000e220000000800 */
[----:B--2---:R-:W-:-:S05]  /*1e9e0*/  VIADD R8, R8, 0xffffff80 ;  /* 0xffffff8008087836 */ /* 0x004fca0000000000 */
[----:B------:R-:W-:Y:S01]  /*1e9f0*/  ISETP.GE.AND P3, PT, R8, 0x80, PT ;  /* 0x000000800800780c */ /* 0x000fe20003f66270 */
[----:B---3--:R-:W-:-:S12]  /*1ea00*/  @P1 BRA `(.L_x_820) ;  /* 0x0000000000101947 */ /* 0x008fd80003800000 */
[----:B------:R-:W-:Y:S05]  /*1ea10*/  @!P0 BRA `(.L_x_820) ;  /* 0x00000000000c8947 */ /* 0x000fea0003800000 */
[----:B------:R-:W2:Y:S04]  /*1ea20*/  LDG.E R7, desc[UR60][R4.64] ;  /* 0x0000003c04077981 */ /* 0x000ea8000c1e1900 */
[----:B-----5:R-:W2:Y:S02]  /*1ea30*/  LDG.E R0, desc[UR60][R4.64+0x4] ;  /* 0x0000043c04007981 */ /* 0x020ea4000c1e1900 */
[----:B--2---:R-:W-:-:S07]  /*1ea40*/  IMAD.IADD R0, R0, 0x1, -R7 ;  /* 0x0000000100007824 */ /* 0x004fce00078e0a07 */
.L_x_820:
[----:B------:R-:W-:Y:S01]  /*1ea50*/  BSSY B1, `(.L_x_821) ;  /* 0x000002e000017945 */ /* 0x000fe20003800000 */
[----:B------:R-:W-:Y:S02]  /*1ea60*/  SHF.R.S32.HI R12, RZ, 0x1f, R222 ;  /* 0x0000001fff0c7819 */ /* 0x000fe400000114de */
[----:B------:R-:W-:Y:S02]  /*1ea70*/  SEL R225, R225, RZ, !P0 ;  /* 0x000000ffe1e17207 */ /* 0x000fe40004000000 */
[----:B------:R-:W-:Y:S02]  /*1ea80*/  SEL R230, R230, RZ, !P0 ;  /* 0x000000ffe6e67207 */ /* 0x000fe40004000000 */
[----:B-----5:R-:W-:Y:S01]  /*1ea90*/  SHF.R.S32.HI R10, RZ, 0x1f, R3 ;  /* 0x0000001fff0a7819 */ /* 0x020fe20000011403 */
[----:B------:R-:W-:Y:S06]  /*1eaa0*/  @P3 BRA `(.L_x_822) ;  /* 0x0000000000a03947 */ /* 0x000fec0003800000 */
[----:B------:R-:W2:Y:S01]  /*1eab0*/  S2R R5, SR_TID.X ;  /* 0x0000000000057919 */ /* 0x000ea20000002100 */
[----:B------:R-:W3:Y:S01]  /*1eac0*/  LDC R11, c[0x0][0xbe8] ;  /* 0x0002fa00ff0b7b82 */ /* 0x000ee20000000800 */
[----:B--2---:R-:W-:Y:S02]  /*1ead0*/  IMAD R4, R228, 0x80, R5 ;  /* 0x00000080e4047824 */ /* 0x004fe400078e0205 */
[----:B---3--:R-:W-:Y:S02]  /*1eae0*/  IMAD R5, R0, R11, RZ ;  /* 0x0000000b00057224 */ /* 0x008fe400078e02ff */
[----:B------:R-:W-:-:S05]  /*1eaf0*/  VIADD R8, R4, 0xffffff80 ;  /* 0xffffff8004087836 */ /* 0x000fca0000000000 */
[----:B------:R-:W-:-:S13]  /*1eb00*/  ISETP.GE.AND P0, PT, R8, R5, PT ;  /* 0x000000050800720c */ /* 0x000fda0003f06270 */
[----:B------:R-:W-:Y:S05]  /*1eb10*/  @P0 BRA `(.L_x_822) ;  /* 0x0000000000840947 */ /* 0x000fea0003800000 */
[----:B------:R-:W-:Y:S01]  /*1eb20*/  ISETP.NE.AND P0, PT, R11, 0x1, PT ;  /* 0x000000010b00780c */ /* 0x000fe20003f05270 */
[----:B------:R-:W-:Y:S01]  /*1eb30*/  ULDC.64 UR4, c[0x0][0xb90] ;  /* 0x0002e40000047ab9 */ /* 0x000fe20000000a00 */
[----:B------:R-:W-:Y:S02]  /*1eb40*/  IMAD.MOV.U32 R4, RZ, RZ, R3 ;  /* 0x000000ffff047224 */ /* 0x000fe400078e0003 */
[----:B------:R-:W-:Y:S02]  /*1eb50*/  IMAD R9, R12, UR4, RZ ;  /* 0x000000040c097c24 */ /* 0x000fe4000f8e02ff */
[----:B------:R-:W-:Y:S02]  /*1eb60*/  IMAD.MOV.U32 R5, RZ, RZ, R10 ;  /* 0x000000ffff057224 */ /* 0x000fe400078e000a */
[----:B------:R-:W-:Y:S02]  /*1eb70*/  IMAD.MOV.U32 R7, RZ, RZ, R8 ;  /* 0x000000ffff077224 */ /* 0x000fe400078e0008 */
[----:B------:R-:W-:-:S03]  /*1eb80*/  IMAD.WIDE.U32 R4, R222, UR4, R4 ;  /* 0x00000004de047c25 */ /* 0x000fc6000f8e0004 */
[----:B------:R-:W2:Y:S01]  /*1eb90*/  @P0 LDC R13, c[0x0][0xbec] ;  /* 0x0002fb00ff0d0b82 */ /* 0x000ea20000000800 */
[----:B------:R-:W-:Y:S01]  /*1eba0*/  IMAD R9, R222, UR5, R9 ;  /* 0x00000005de097c24 */ /* 0x000fe2000f8e0209 */
[----:B------:R-:W-:-:S03]  /*1ebb0*/  ULDC.64 UR4, c[0x0][0xb98] ;  /* 0x0002e60000047ab9 */ /* 0x000fc60000000a00 */
[----:B------:R-:W-:-:S03]  /*1ebc0*/  IMAD.IADD R5, R5, 0x1, R9 ;  /* 0x0000000105057824 */ /* 0x000fc600078e0209 */
[----:B------:R-:W3:Y:S01]  /*1ebd0*/  @P0 LDC R15, c[0x0][0xbf0] ;  /* 0x0002fc00ff0f0b82 */ /* 0x000ee20000000800 */
[----:B------:R-:W-:-:S04]  /*1ebe0*/  IMAD.WIDE.U32 R4, R225, UR4, R4 ;  /* 0x00000004e1047c25 */ /* 0x000fc8000f8e0004 */
[----:B--2---:R-:W-:-:S05]  /*1ebf0*/  @P0 IMAD.HI.U32 R6, R8, R13, RZ ;  /* 0x0000000d08060227 */ /* 0x004fca00078e00ff */
[----:B---3--:R-:W-:Y:S01]  /*1ec00*/  @P0 SHF.R.U32.HI R7, RZ, R15, R6 ;  /* 0x0000000fff070219 */ /* 0x008fe20000011606 */
        /* <DEDUP_REMOVED lines=18> */
.L_x_822:
[----:B------:R-:W-:Y:S05]  /*1ed30*/  BSYNC B1 ;  /* 0x0000000000017941 */ /* 0x000fea0003800000 */
.L_x_821:
[----:B------:R-:W-:Y:S01]  /*1ed40*/  ULDC.64 UR4, c[0x0][0xaa0] ;  /* 0x0002a80000047ab9 */ /* 0x000fe20000000a00 */
[----:B------:R-:W-:Y:S01]  /*1ed50*/  BSSY B1, `(.L_x_823) ;  /* 0x000003f000017945 */ /* 0x000fe20003800000 */
[----:B------:R-:W-:Y:S01]  /*1ed60*/  IMAD R4, R10, UR4, RZ ;  /* 0x000000040a047c24 */ /* 0x000fe2000f8e02ff */
[----:B------:R-:W-:Y:S01]  /*1ed70*/  SHF.R.S32.HI R15, RZ, 0x1f, R220 ;  /* 0x0000001fff0f7819 */ /* 0x000fe200000114dc */
[----:B------:R-:W-:Y:S01]  /*1ed80*/  IMAD R10, R228, 0x80, R229 ;  /* 0x00000080e40a7824 */ /* 0x000fe200078e02e5 */
[----:B------:R-:W-:Y:S01]  /*1ed90*/  SHF.R.S32.HI R20, RZ, 0x1f, R219 ;  /* 0x0000001fff147819 */ /* 0x000fe200000114db */
[C---:B--2---:R-:W-:Y:S01]  /*1eda0*/  IMAD R7, R3.reuse, UR5, R4 ;  /* 0x0000000503077c24 */ /* 0x044fe2000f8e0204 */
[----:B------:R-:W-:Y:S01]  /*1edb0*/  SHF.R.S32.HI R24, RZ, 0x1f, R217 ;  /* 0x0000001fff187819 */ /* 0x000fe200000114d9 */
[----:B------:R-:W-:Y:S01]  /*1edc0*/  IMAD.WIDE.U32 R4, R3, UR4, RZ ;  /* 0x0000000403047c25 */ /* 0x000fe2000f8e00ff */
[----:B------:R-:W-:-:S03]  /*1edd0*/  ULDC.64 UR4, c[0x0][0xae8] ;  /* 0x0002ba0000047ab9 */ /* 0x000fc60000000a00 */
[----:B------:R-:W-:Y:S02]  /*1ede0*/  IMAD R3, R221, 0x20, R229 ;  /* 0x00000020dd037824 */ /* 0x000fe400078e02e5 */
[----:B------:R-:W-:Y:S02]  /*1edf0*/  IMAD.IADD R5, R5, 0x1, R7 ;  /* 0x0000000105057824 */ /* 0x000fe400078e0207 */
[----:B------:R-:W-:Y:S02]  /*1ee00*/  IMAD R9, R228, 0x80, R3 ;  /* 0x00000080e4097824 */ /* 0x000fe400078e0203 */
[----:B------:R-:W-:Y:S02]  /*1ee10*/  IMAD R7, R12, UR4, RZ ;  /* 0x000000040c077c24 */ /* 0x000fe4000f8e02ff */
[----:B----4-:R-:W-:-:S04]  /*1ee20*/  @P2 IMAD.HI.U32 R6, R9, R14, RZ ;  /* 0x0000000e09062227 */ /* 0x010fc800078e00ff */
[C---:B------:R-:W-:Y:S02]  /*1ee30*/  IMAD R7, R222.reuse, UR5, R7 ;  /* 0x00000005de077c24 */ /* 0x040fe4000f8e0207 */
[----:B------:R-:W-:Y:S01]  /*1ee40*/  IMAD.WIDE.U32 R4, R222, UR4, R4 ;  /* 0x00000004de047c25 */ /* 0x000fe2000f8e0004 */
[----:B------:R-:W-:-:S03]  /*1ee50*/  ULDC.64 UR4, c[0x0][0xaf0] ;  /* 0x0002bc0000047ab9 */ /* 0x000fc60000000a00 */
[----:B------:R-:W-:Y:S01]  /*1ee60*/  IMAD.MOV.U32 R3, RZ, RZ, R9 ;  /* 0x000000ffff037224 */ /* 0x000fe200078e0009 */
[----:B0-----:R-:W-:Y:S01]  /*1ee70*/  @P2 SHF.R.U32.HI R3, RZ, R25, R6 ;  /* 0x00000019ff032219 */ /* 0x001fe20000011606 */
[----:B------:R-:W-:Y:S02]  /*1ee80*/  IMAD R8, R230, UR4, RZ ;  /* 0x00000004e6087c24 */ /* 0x000fe4000f8e02ff */
[----:B------:R-:W-:Y:S01]  /*1ee90*/  IMAD.IADD R5, R5, 0x1, R7 ;  /* 0x0000000105057824 */ /* 0x000fe200078e0207 */
[----:B------:R-:W-:Y:S01]  /*1eea0*/  SHF.R.S32.HI R6, RZ, 0x1f, R3 ;  /* 0x0000001fff067819 */ /* 0x000fe20000011403 */
[C---:B------:R-:W-:Y:S02]  /*1eeb0*/  IMAD R7, R225.reuse, UR5, R8 ;  /* 0x00000005e1077c24 */ /* 0x040fe4000f8e0208 */
[----:B------:R-:W-:Y:S01]  /*1eec0*/  IMAD.WIDE.U32 R4, R225, UR4, R4 ;  /* 0x00000004e1047c25 */ /* 0x000fe2000f8e0004 */
[----:B------:R-:W-:-:S03]  /*1eed0*/  ULDC.64 UR4, c[0x0][0xae0] ;  /* 0x0002b80000047ab9 */ /* 0x000fc60000000a00 */
[----:B------:R-:W-:Y:S02]  /*1eee0*/  IMAD.MOV R8, RZ, RZ, -R3 ;  /* 0x000000ffff087224 */ /* 0x000fe400078e0a03 */
        /* <DEDUP_REMOVED lines=20> */
[----:B------:R0:W2:Y:S02]  /*1f030*/  SHFL.IDX PT, R4, R6, RZ, 0x181f ;  /* 0x00181fff06047589 */ /* 0x0000a400000e0000 */
[----:B------:R-:W-:Y:S02]  /*1f040*/  ISETP.GE.AND P0, PT, R0, R21, PT ;  /* 0x000000150000720c */ /* 0x000fe40003f06270 */
[----:B------:R0:W3:Y:S01]  /*1f050*/  SHFL.IDX PT, R0, R3, RZ, 0x181f ;  /* 0x00181fff03007589 */ /* 0x0000e200000e0000 */
[----:B------:R-:W-:Y:S10]  /*1f060*/  @P2 BRA `(.L_x_824) ;  /* 0x0000000000342947 */ /* 0x000ff40003800000 */
[----:B------:R-:W-:Y:S02]  /*1f070*/  ULDC UR4, c[0x0][0xac8] ;  /* 0x0002b20000047ab9 */ /* 0x000fe40000000800 */
[----:B------:R-:W-:Y:S02]  /*1f080*/  ISETP.GE.AND P4, PT, R217, UR4, PT ;  /* 0x00000004d9007c0c */ /* 0x000fe4000bf86270 */
[----:B------:R-:W-:Y:S02]  /*1f090*/  ISETP.GE.AND P3, PT, R219, UR4, PT ;  /* 0x00000004db007c0c */ /* 0x000fe4000bf66270 */
[----:B------:R-:W-:-:S09]  /*1f0a0*/  ISETP.GE.AND P2, PT, R220, UR4, PT ;  /* 0x00000004dc007c0c */ /* 0x000fd2000bf46270 */
[-C--:B--2---:R-:W-:Y:S02]  /*1f0b0*/  @!P4 LEA R8, P6, R217, R4.reuse, 0x1 ;  /* 0x00000004d908c211 */ /* 0x084fe400078c08ff */
[----:B------:R-:W-:Y:S02]  /*1f0c0*/  @!P3 LEA R12, P5, R219, R4, 0x1 ;  /* 0x00000004db0cb211 */ /* 0x000fe400078a08ff */
[----:B---3--:R-:W-:Y:S02]  /*1f0d0*/  @!P4 LEA.HI.X R9, R217, R0, R24, 0x1, P6 ;  /* 0x00000000d909c211 */ /* 0x008fe400030f0c18 */
[C---:B------:R-:W-:Y:S02]  /*1f0e0*/  @!P2 LEA R4, P6, R220.reuse, R4, 0x1 ;  /* 0x00000004dc04a211 */ /* 0x040fe400078c08ff */
[-C--:B------:R-:W-:Y:S01]  /*1f0f0*/  @!P3 LEA.HI.X R13, R219, R0.reuse, R20, 0x1, P5 ;  /* 0x00000000db0db211 */ /* 0x080fe200028f0c14 */
[----:B------:R4:W-:Y:S01]  /*1f100*/  @!P4 ST.E.128 desc[UR60][R8.64], RZ ;  /* 0x000000ff0800c985 */ /* 0x0009e2000c101d3c */
[----:B------:R-:W-:-:S03]  /*1f110*/  @!P2 LEA.HI.X R5, R220, R0, R15, 0x1, P6 ;  /* 0x00000000dc05a211 */ /* 0x000fc600030f0c0f */
[----:B------:R4:W-:Y:S04]  /*1f120*/  @!P3 ST.E.128 desc[UR60][R12.64], RZ ;  /* 0x000000ff0c00b985 */ /* 0x0009e8000c101d3c */
[----:B------:R4:W-:Y:S02]  /*1f130*/  @!P2 ST.E.128 desc[UR60][R4.64], RZ ;  /* 0x000000ff0400a985 */ /* 0x0009e4000c101d3c */
.L_x_824:
[----:B------:R-:W-:Y:S05]  /*1f140*/  BSYNC B1 ;  /* 0x0000000000017941 */ /* 0x000fea0003800000 */
.L_x_823:
[----:B---3--:R3:W0:Y:S01]  /*1f150*/  SHFL.IDX PT, R0, R3, 0x1, 0x181f ;  /* 0x00381f0003007f89 */ /* 0x00862200000e0000 */
[----:B------:R-:W-:Y:S03]  /*1f160*/  BSSY B1, `(.L_x_825) ;  /* 0x0000010000017945 */ /* 0x000fe60003800000 */
[----:B--2-4-:R3:W2:Y:S01]  /*1f170*/  SHFL.IDX PT, R4, R6, 0x1, 0x181f ;  /* 0x00381f0006047f89 */ /* 0x0146a200000e0000 */
[----:B------:R-:W-:Y:S05]  /*1f180*/  @P1 BRA `(.L_x_826) ;  /* 0x0000000000341947 */ /* 0x000fea0003800000 */
[----:B------:R-:W-:Y:S02]  /*1f190*/  ULDC UR4, c[0x0][0xac8] ;  /* 0x0002b20000047ab9 */ /* 0x000fe40000000800 */
[----:B------:R-:W-:Y:S02]  /*1f1a0*/  ISETP.GE.AND P4, PT, R217, UR4, PT ;  /* 0x00000004d9007c0c */ /* 0x000fe4000bf86270 */
[----:B------:R-:W-:Y:S02]  /*1f1b0*/  ISETP.GE.AND P5, PT, R219, UR4, PT ;  /* 0x00000004db007c0c */ /* 0x000fe4000bfa6270 */
[----:B------:R-:W-:-:S09]  /*1f1c0*/  ISETP.GE.AND P6, PT, R220, UR4, PT ;  /* 0x00000004dc007c0c */ /* 0x000fd2000bfc6270 */
[-C--:B--2---:R-:W-:Y:S02]  /*1f1d0*/  @!P4 LEA R8, P1, R217, R4.reuse, 0x1 ;  /* 0x00000004d908c211 */ /* 0x084fe400078208ff */
[-C--:B------:R-:W-:Y:S02]  /*1f1e0*/  @!P5 LEA R12, P2, R219, R4.reuse, 0x1 ;  /* 0x00000004db0cd211 */ /* 0x080fe400078408ff */
[C---:B------:R-:W-:Y:S02]  /*1f1f0*/  @!P6 LEA R4, P3, R220.reuse, R4, 0x1 ;  /* 0x00000004dc04e211 */ /* 0x040fe400078608ff */
[-C--:B0-----:R-:W-:Y:S02]  /*1f200*/  @!P4 LEA.HI.X R9, R217, R0.reuse, R24, 0x1, P1 ;  /* 0x00000000d909c211 */ /* 0x081fe400008f0c18 */
[-C--:B------:R-:W-:Y:S02]  /*1f210*/  @!P5 LEA.HI.X R13, R219, R0.reuse, R20, 0x1, P2 ;  /* 0x00000000db0dd211 */ /* 0x080fe400010f0c14 */
[----:B------:R-:W-:Y:S01]  /*1f220*/  @!P6 LEA.HI.X R5, R220, R0, R15, 0x1, P3 ;  /* 0x00000000dc05e211 */ /* 0x000fe200018f0c0f */
[----:B------:R4:W-:Y:S04]  /*1f230*/  @!P4 ST.E.128 desc[UR60][R8.64], RZ ;  /* 0x000000ff0800c985 */ /* 0x0009e8000c101d3c */
[----:B------:R4:W-:Y:S04]  /*1f240*/  @!P5 ST.E.128 desc[UR60][R12.64], RZ ;  /* 0x000000ff0c00d985 */ /* 0x0009e8000c101d3c */
[----:B------:R4:W-:Y:S02]  /*1f250*/  @!P6 ST.E.128 desc[UR60][R4.64], RZ ;  /* 0x000000ff0400e985 */ /* 0x0009e4000c101d3c */
.L_x_826:
[----:B------:R-:W-:Y:S05]  /*1f260*/  BSYNC B1 ;  /* 0x0000000000017941 */ /* 0x000fea0003800000 */
.L_x_825:
[----:B0-----:R0:W0:Y:S01]  /*1f270*/  SHFL.IDX PT, R0, R3, 0x2, 0x181f ;  /* 0x00581f0003007f89 */ /* 0x00102200000e0000 */
[----:B------:R-:W-:Y:S03]  /*1f280*/  BSSY B1, `(.L_x_827) ;  /* 0x0000010000017945 */ /* 0x000fe60003800000 */
[----:B--2-4-:R2:W4:Y:S01]  /*1f290*/  SHFL.IDX PT, R4, R6, 0x2, 0x181f ;  /* 0x00581f0006047f89 */ /* 0x01452200000e0000 */
[----:B------:R-:W-:Y:S05]  /*1f2a0*/  @P0 BRA `(.L_x_828) ;  /* 0x0000000000340947 */ /* 0x000fea0003800000 */
[----:B------:R-:W-:Y:S02]  /*1f2b0*/  ULDC UR4, c[0x0][0xac8] ;  /* 0x0002b20000047ab9 */ /* 0x000fe40000000800 */
[----:B------:R-:W-:Y:S02]  /*1f2c0*/  ISETP.GE.AND P3, PT, R217, UR4, PT ;  /* 0x00000004d9007c0c */ /* 0x000fe4000bf66270 */
[----:B------:R-:W-:Y:S02]  /*1f2d0*/  ISETP.GE.AND P4, PT, R219, UR4, PT ;  /* 0x00000004db007c0c */ /* 0x000fe4000bf86270 */
[----:B------:R-:W-:-:S09]  /*1f2e0*/  ISETP.GE.AND P5, PT, R220, UR4, PT ;  /* 0x00000004dc007c0c */ /* 0x000fd2000bfa6270 */
[-C--:B----4-:R-:W-:Y:S02]  /*1f2f0*/  @!P3 LEA R8, P0, R217, R4.reuse, 0x1 ;  /* 0x00000004d908b211 */ /* 0x090fe400078008ff */
        /* <DEDUP_REMOVED lines=8> */
.L_x_828:
[----:B------:R-:W-:Y:S05]  /*1f380*/  BSYNC B1 ;  /* 0x0000000000017941 */ /* 0x000fea0003800000 */
.L_x_827:
[----:B0-----:R-:W-:Y:S01]  /*1f390*/  IADD3 R0, R10, 0x60, RZ ;  /* 0x000000600a007810 */ /* 0x001fe20007ffe0ff */
[----:B------:R0:W0:Y:S03]  /*1f3a0*/  SHFL.IDX PT, R8, R3, 0x3, 0x181f ;  /* 0x00781f0003087f89 */ /* 0x00002600000e0000 */
[----:B------:R-:W-:Y:S01]  /*1f3b0*/  ISETP.GE.AND P0, PT, R0, R21, PT ;  /* 0x000000150000720c */ /* 0x000fe20003f06270 */
[----:B----4-:R4:W0:-:S12]  /*1f3c0*/  SHFL.IDX PT, R4, R6, 0x3, 0x181f ;  /* 0x00781f0006047f89 */ /* 0x01081800000e0000 */
[----:B----4-:R-:W-:Y:S05]  /*1f3d0*/  @P0 BRA `(.L_x_819) ;  /* 0x0000000000340947 */ /* 0x010fea0003800000 */
[----:B------:R-:W-:Y:S02]  /*1f3e0*/  ULDC UR4, c[0x0][0xac8] ;  /* 0x0002b20000047ab9 */ /* 0x000fe40000000800 */
[----:B------:R-:W-:Y:S02]  /*1f3f0*/  ISETP.GE.AND P3, PT, R217, UR4, PT ;  /* 0x00000004d9007c0c */ /* 0x000fe4000bf66270 */
[----:B------:R-:W-:Y:S02]  /*1f400*/  ISETP.GE.AND P4, PT, R219, UR4, PT ;  /* 0x00000004db007c0c */ /* 0x000fe4000bf86270 */
[----:B------:R-:W-:-:S09]  /*1f410*/  ISETP.GE.AND P5, PT, R220, UR4, PT ;  /* 0x00000004dc007c0c */ /* 0x000fd2000bfa6270 */
[-C--:B0-23--:R-:W-:Y:S02]  /*1f420*/  @!P3 LEA R6, P0, R217, R4.reuse, 0x1 ;  /* 0x00000004d906b211 */ /* 0x08dfe400078008ff */
[-C--:B------:R-:W-:Y:S02]  /*1f430*/  @!P4 LEA R10, P1, R219, R4.reuse, 0x1 ;  /* 0x00000004db0ac211 */ /* 0x080fe400078208ff */
[C---:B------:R-:W-:Y:S02]  /*1f440*/  @!P5 LEA R4, P2, R220.reuse, R4, 0x1 ;  /* 0x00000004dc04d211 */ /* 0x040fe400078408ff */
[-C--:B------:R-:W-:Y:S02]  /*1f450*/  @!P3 LEA.HI.X R7, R217, R8.reuse, R24, 0x1, P0 ;  /* 0x00000008d907b211 */ /* 0x080fe400000f0c18 */
[-C--:B------:R-:W-:Y:S02]  /*1f460*/  @!P4 LEA.HI.X R11, R219, R8.reuse, R20, 0x1, P1 ;  /* 0x00000008db0bc211 */ /* 0x080fe400008f0c14 */
[----:B------:R-:W-:Y:S01]  /*1f470*/  @!P5 LEA.HI.X R5, R220, R8, R15, 0x1, P2 ;  /* 0x00000008dc05d211 */ /* 0x000fe200010f0c0f */
[----:B------:R0:W-:Y:S04]  /*1f480*/  @!P3 ST.E.128 desc[UR60][R6.64], RZ ;  /* 0x000000ff0600b985 */ /* 0x0001e8000c101d3c */
[----:B------:R0:W-:Y:S04]  /*1f490*/  @!P4 ST.E.128 desc[UR60][R10.64], RZ ;  /* 0x000000ff0a00c985 */ /* 0x0001e8000c101d3c */
[----:B------:R0:W-:Y:S02]  /*1f4a0*/  @!P5 ST.E.128 desc[UR60][R4.64], RZ ;  /* 0x000000ff0400d985 */ /* 0x0001e4000c101d3c */
.L_x_819:
[----:B------:R-:W-:Y:S05]  /*1f4b0*/  BSYNC B0 ;  /* 0x0000000000007941 */ /* 0x000fea0003800000 */
.L_x_810:
[----:B------:R-:W-:Y:S02]  /*1f4c0*/  ULDC UR4, c[0x0][0xc3c] ;  /* 0x00030f0000047ab9 */ /* 0x000fe40000000800 */
[----:B-1----:R-:W-:-:S13]  /*1f4d0*/  ISETP.GE.AND P0, PT, R139, UR4, PT ;  /* 0x000000048b007c0c */ /* 0x002fda000bf06270 */
[----:B------:R-:W-:Y:S05]  /*1f4e0*/  @!P0 BRA `(.L_x_829) ;  /* 0xfffffe1c00ec8947 */ /* 0x000fea000383ffff */
[----:B------:R-:W-:Y:S05]  /*1f4f0*/  BRA `(.L_x_624) ;  /* 0x0000007c00287947 */ /* 0x000fea0003800000 */
.L_x_622:
[----:B------:R-:W-:-:S08]  /*1f500*/  NOP ;  /* 0x0000000000007918 */ /* 0x000fd00000000000 */
[----:B0-----:R-:W0:-:S00]  /*1f510*/  USETMAXREG.DEALLOC.CTAPOOL 0x18 ;  /* 0x00000018000079c8 */ /* 0x001e0000080e0500 */
[----:B0-----:R-:W2:Y:S01]  /*1f520*/  LDL.LU R3, [R1+0x10] ;  /* 0x0000100001037983 */ /* 0x001ea20000300800 */
[----:B------:R-:W-:Y:S01]  /*1f530*/  LOP3.LUT R2, R2, 0x3, RZ, 0xc0, !PT ;  /* 0x0000000302027812 */ /* 0x000fe200078ec0ff */
[----:B------:R-:W-:-:S05]  /*1f540*/  IMAD.MOV.U32 R4, RZ, RZ, RZ ;  /* 0x000000ffff047224 */ /* 0x000fca00078e00ff */
[----:B------:R-:W0:Y:S02]  /*1f550*/  SHFL.IDX PT, R2, R2, RZ, 0x1f ;  /* 0x00001fff02027589 */ /* 0x000e2400000e0000 */
[----:B0-----:R-:W-:Y:S02]  /*1f560*/  ISETP.NE.AND P0, PT, R2, RZ, PT ;  /* 0x000000ff0200720c */ /* 0x001fe40003f05270 */
[----:B--2---:R-:W-:-:S11]  /*1f570*/  LOP3.LUT R3, R3, 0xfffffffd, RZ, 0xc0, !PT ;  /* 0xfffffffd03037812 */ /* 0x004fd600078ec0ff */
[----:B------:R-:W-:-:S05]  /*1f580*/  @P0 LOP3.LUT R3, R3, 0x2, RZ, 0xfc, !PT ;  /* 0x0000000203030812 */ /* 0x000fca00078efcff */
[----:B------:R0:W-:Y:S01]  /*1f590*/  STL [R1+0x10], R3 ;  /* 0x0000100301007387 */ /* 0x0001e20000100800 */
        /* <DEDUP_REMOVED lines=8> */
.L_x_830:
[----:B------:R-:W-:Y:S01]  /*1f620*/  LOP3.LUT R5, R0, 0x1f, RZ, 0xc0, !PT ;  /* 0x0000001f00057812 */ /* 0x000fe200078ec0ff */
[----:B------:R-:W-:Y:S01]  /*1f630*/  ULDC UR4, c[0x0][0xc3c] ;  /* 0x00030f0000047ab9 */ /* 0x000fe20000000800 */
[----:B------:R-:W1:Y:S01]  /*1f640*/  S2UR UR6, SR_CTAID.X ;  /* 0x00000000000679c3 */ /* 0x000e620000002500 */
[----:B------:R-:W-:Y:S01]  /*1f650*/  ULDC UR5, c[0x0][0xc38] ;  /* 0x00030e0000057ab9 */ /* 0x000fe20000000800 */
[----:B------:R-:W-:-:S04]  /*1f660*/  ISETP.NE.AND P0, PT, R5, 0x1f, PT ;  /* 0x0000001f0500780c */ /* 0x000fc80003f05270 */
[----:B------:R-:W-:-:S13]  /*1f670*/  ISETP.GE.OR P1, PT, R5, UR4, !P0 ;  /* 0x0000000405007c0c */ /* 0x000fda000c726670 */
[----:B0-----:R-:W0:Y:S02]  /*1f680*/  @!P1 LDC.64 R2, c[0x0][0xc80] ;  /* 0x00032000ff029b82 */ /* 0x001e240000000a00 */
        /* <DEDUP_REMOVED lines=34> */
.L_x_836:
        /* <DEDUP_REMOVED lines=12> */
.L_x_835:
[----:B------:R-:W-:Y:S05]  /*1f970*/  BSYNC B0 ;  /* 0x0000000000007941 */ /* 0x000fea0003800000 */
.L_x_834:
[----:B0----5:R-:W0:Y:S02]  /*1f980*/  SHFL.UP PT, R2, R4, 0x1, RZ ;  /* 0x0420000004027989 */ /* 0x021e2400000e00ff */
        /* <DEDUP_REMOVED lines=19> */
[----:B------:R-:W-:-:S07]  /*1fac0*/  IMAD.MOV.U32 R2, RZ, RZ, R11 ;  /* 0x000000ffff027224 */ /* 0x000fce00078e000b */
.L_x_832:
        /* <DEDUP_REMOVED lines=16> */
.L_x_837:
[----:B-1----:R-:W-:Y:S02]  /*1fbd0*/  IMAD R16, R16, UR5, R7 ;  /* 0x0000000510107c24 */ /* 0x002fe4000f8e0207 */
[----:B------:R-:W-:Y:S02]  /*1fbe0*/  IMAD R7, R11, R6, RZ ;  /* 0x000000060b077224 */ /* 0x000fe400078e02ff */
[----:B0-----:R-:W-:Y:S01]  /*1fbf0*/  IMAD.MOV.U32 R2, RZ, RZ, RZ ;  /* 0x000000ffff027224 */ /* 0x001fe200078e00ff */
[----:B------:R-:W-:Y:S01]  /*1fc00*/  IADD3 R17, -R16, UR6, RZ ;  /* 0x0000000610117c10 */ /* 0x000fe2000fffe1ff */
[----:B------:R-:W-:Y:S02]  /*1fc10*/  VIADD R19, R19, UR4 ;  /* 0x0000000413137c36 */ /* 0x000fe40008000000 */
[----:B------:R-:W-:Y:S01]  /*1fc20*/  IMAD.HI.U32 R2, R3, R7, R2 ;  /* 0x0000000703027227 */ /* 0x000fe200078e0002 */
[----:B------:R-:W-:Y:S02]  /*1fc30*/  IABS R7, R4 ;  /* 0x0000000400077213 */ /* 0x000fe40000000000 */
[----:B------:R-:W-:-:S03]  /*1fc40*/  IABS R3, R17 ;  /* 0x0000001100037213 */ /* 0x000fc60000000000 */
[----:B------:R-:W-:Y:S02]  /*1fc50*/  IMAD.MOV R7, RZ, RZ, -R7 ;  /* 0x000000ffff077224 */ /* 0x000fe400078e0a07 */
        /* <DEDUP_REMOVED lines=16> */
.L_x_833:
[----:B------:R-:W-:Y:S02]  /*1fd60*/  IMAD.MOV.U32 R17, RZ, RZ, RZ ;  /* 0x000000ffff117224 */ /* 0x000fe400078e00ff */
[----:B------:R-:W-:Y:S02]  /*1fd70*/  IMAD.U32 R16, RZ, RZ, UR6 ;  /* 0x00000006ff107e24 */ /* 0x000fe4000f8e00ff */
[----:B------:R-:W-:-:S07]  /*1fd80*/  IMAD.MOV.U32 R18, RZ, RZ, RZ ;  /* 0x000000ffff127224 */ /* 0x000fce00078e00ff */
.L_x_838:
[----:B------:R-:W-:-:S13]  /*1fd90*/  ISETP.NE.AND P0, PT, R5, RZ, PT ;  /* 0x000000ff0500720c */ /* 0x000fda0003f05270 */
[----:B------:R-:W0:Y:S01]  /*1fda0*/  @!P0 S2R R3, SR_CgaCtaId ;  /* 0x0000000000038919 */ /* 0x000e220000008800 */
[----:B------:R-:W-:-:S04]  /*1fdb0*/  @!P0 MOV R2, 0x400 ;  /* 0x0000040000028802 */ /* 0x000fc80000000f00 */
[----:B0-----:R-:W-:-:S05]  /*1fdc0*/  @!P0 LEA R2, R3, R2, 0x18 ;  /* 0x0000000203028211 */ /* 0x001fca00078ec0ff */
[----:B------:R2:W-:Y:S01]  /*1fdd0*/  @!P0 STS.128 [R2+0x368d0], R16 ;  /* 0x0368d01002008388 */ /* 0x0005e20000000c00 */
[----:B------:R-:W-:Y:S06]  /*1fde0*/  BAR.ARV 0x5, 0x180 ;  /* 0x0146000000007b1d */ /* 0x000fec0000002000 */
.L_x_831:
[----:B--2---:R-:W-:Y:S01]  /*1fdf0*/  IMAD.MOV.U32 R2, RZ, RZ, 0x1 ;  /* 0x00000001ff027424 */ /* 0x004fe200078e00ff */
[----:B------:R2:W-:Y:S01]  /*1fe00*/  STL [R1+0x54], RZ ;  /* 0x000054ff01007387 */ /* 0x0005e20000100800 */
[----:B------:R-:W-:Y:S02]  /*1fe10*/  ULDC UR4, c[0x0][0xc3c] ;  /* 0x00030f0000047ab9 */ /* 0x000fe40000000800 */
[----:B-1----:R-:W-:Y:S01]  /*1fe20*/  ISETP.GE.AND P0, PT, R19, UR4, PT ;  /* 0x0000000413007c0c */ /* 0x002fe2000bf06270 */
[----:B------:R2:W-:Y:S04]  /*1fe30*/  STL [R1+0x14], R2 ;  /* 0x0000140201007387 */ /* 0x0005e80000100800 */
[----:B------:R2:W-:Y:S08]  /*1fe40*/  STL [R1+0x8], RZ ;  /* 0x000008ff01007387 */ /* 0x0005f00000100800 */
[----:B--2---:R-:W-:Y:S05]  /*1fe50*/  @P0 BRA `(.L_x_839) ;  /* 0x0000006c00e00947 */ /* 0x004fea0003800000 */
[----:B------:R-:W1:Y:S01]  /*1fe60*/  S2UR UR5, SR_CgaCtaId ;  /* 0x00000000000579c3 */ /* 0x000e620000008800 */
[C---:B------:R-:W-:Y:S01]  /*1fe70*/  IMAD.SHL.U32 R2, R0.reuse, 0x8, RZ ;  /* 0x0000000800027824 */ /* 0x040fe200078e00ff */
[----:B------:R-:W-:Y:S01]  /*1fe80*/  LOP3.LUT R5, R0, 0x7f, RZ, 0xc0, !PT ;  /* 0x0000007f00057812 */ /* 0x000fe200078ec0ff */
[----:B------:R-:W-:Y:S01]  /*1fe90*/  UMOV UR4, 0x400 ;  /* 0x0000040000047882 */ /* 0x000fe20000000000 */
[----:B------:R-:W-:Y:S01]  /*1fea0*/  BSSY B8, `(.L_x_839) ;  /* 0x00006f3000087945 */ /* 0x000fe20003800000 */
[----:B------:R-:W-:Y:S01]  /*1feb0*/  ULDC.64 UR36, c[0x0][0x198] ;  /* 0x0000660000247ab9 */ /* 0x000fe20000000a00 */
[C---:B0-----:R-:W-:Y:S01]  /*1fec0*/  LOP3.LUT R3, R2.reuse, 0x1f8, RZ, 0xc0, !PT ;  /* 0x000001f802037812 */ /* 0x041fe200078ec0ff */
[----:B------:R-:W-:Y:S01]  /*1fed0*/  ULDC UR38, c[0x0][0xc] ;  /* 0x0000030000267ab9 */ /* 0x000fe20000000800 */
[----:B------:R-:W-:Y:S02]  /*1fee0*/  LOP3.LUT R2, R2, 0x38, RZ, 0xc0, !PT ;  /* 0x0000003802027812 */ /* 0x000fe400078ec0ff */
[----:B------:R-:W-:Y:S01]  /*1fef0*/  LOP3.LUT R4, R3, 0x38, R0, 0x78, !PT ;  /* 0x0000003803047812 */ /* 0x000fe200078e7800 */
[----:B------:R-:W-:Y:S01]  /*1ff00*/  IMAD.SHL.U32 R3, R5, 0x8, RZ ;  /* 0x0000000805037824 */ /* 0x000fe200078e00ff */
[----:B------:R-:W-:Y:S01]  /*1ff10*/  SHF.R.U32.HI R5, RZ, 0x3, R5 ;  /* 0x00000003ff057819 */ /* 0x000fe20000011605 */
[----:B------:R-:W-:-:S03]  /*1ff20*/  IMAD.SHL.U32 R0, R0, 0x10, RZ ;  /* 0x0000001000007824 */ /* 0x000fc600078e00ff */
[----:B------:R-:W-:Y:S02]  /*1ff30*/  LOP3.LUT R3, R4, 0x200, R3, 0xf8, !PT ;  /* 0x0000020004037812 */ /* 0x000fe400078ef803 */
[----:B------:R-:W-:Y:S01]  /*1ff40*/  LOP3.LUT R0, R5, 0x70, R0, 0xf8, !PT ;  /* 0x0000007005007812 */ /* 0x000fe200078ef800 */
[----:B------:R-:W-:Y:S01]  /*1ff50*/  IMAD.MOV.U32 R0, RZ, RZ, 0x1 ;  /* 0x00000001ff007424 */ /* 0x000fe200078e00ff */
[----:B-1----:R-:W-:-:S06]  /*1ff60*/  ULEA UR4, UR5, UR4, 0x18 ;  /* 0x0000000405047291 */ /* 0x002fcc000f8ec03f */
[----:B------:R-:W-:-:S04]  /*1ff70*/  IMAD.U32 R4, RZ, RZ, UR4 ;  /* 0x00000004ff047e24 */ /* 0x000fc8000f8e00ff */
[----:B------:R-:W-:Y:S01]  /*1ff80*/  IMAD R3, R3, 0x2, R4 ;  /* 0x0000000203037824 */ /* 0x000fe200078e0204 */
[----:B------:R-:W-:Y:S04]  /*1ff90*/  STL [R1+0x4], R4 ;  /* 0x0000040401007387 */ /* 0x000fe80000100800 */
[----:B------:R0:W-:Y:S04]  /*1ffa0*/  STL [R1+0x2c], R3 ;  /* 0x00002c0301007387 */ /* 0x0001e80000100800 */
[----:B------:R-:W-:Y:S04]  /*1ffb0*/  STL [R1+0x8], RZ ;  /* 0x000008ff01007387 */ /* 0x000fe80000100800 */
[----:B------:R-:W-:Y:S01]  /*1ffc0*/  STL [R1+0x14], R0 ;  /* 0x0000140001007387 */ /* 0x000fe20000100800 */
[----:B0-----:R-:W-:-:S03]  /*1ffd0*/  LOP3.LUT R3, R2, 0x40, RZ, 0xfc, !PT ;  /* 0x0000004002037812 */ /* 0x001fc600078efcff */
[----:B------:R-:W-:Y:S04]  /*1ffe0*/  STL [R1+0x20], RZ ;  /* 0x000020ff01007387 */ /* 0x000fe80000100800 */
[----:B------:R0:W-:Y:S04]  /*1fff0*/  STL [R1+0x24], R0 ;  /* 0x0000240001007387 */ /* 0x0001e80000100800 */
[----:B------:R1:W-:Y:S01]  /*20000*/  STL [R1+0x54], RZ ;  /* 0x000054ff01007387 */ /* 0x0003e20000100800 */
[----:B0-----:R-:W-:-:S07]  /*20010*/  LOP3.LUT R0, R2, 0x80, RZ, 0xfc, !PT ;  /* 0x0000008002007812 */ /* 0x001fce00078efcff */
.L_x_985:
[----:B0--3--:R-:W0:Y:S02]  /*20020*/  LDC.64 R2, c[0x0][0xc88] ;  /* 0x00032200ff027b82 */ /* 0x009e240000000a00 */
[----:B0-----:R-:W-:-:S05]  /*20030*/  IMAD.WIDE R2, R19, 0x4, R2 ;  /* 0x0000000413027825 */ /* 0x001fca00078e0202 */
[----:B------:R-:W2:Y:S01]  /*20040*/  LDG.E R15, desc[UR60][R2.64] ;  /* 0x0000003c020f7981 */ /* 0x000ea2000c1e1900 */
[----:B------:R-:W-:Y:S05]  /*20050*/  YIELD ;  /* 0x0000000000007946 */ /* 0x000fea0003800000 */
[----:B------:R-:W-:Y:S01]  /*20060*/  ULDC.64 UR4, c[0x0][0xa28] ;  /* 0x00028a0000047ab9 */ /* 0x000fe20000000a00 */
[----:B------:R-:W-:Y:S01]  /*20070*/  IMAD.MOV.U32 R0, RZ, RZ, RZ ;  /* 0x000000ffff007224 */ /* 0x000fe200078e00ff */
[----:B------:R-:W-:Y:S01]  /*20080*/  ISETP.NE.U32.AND P0, PT, RZ, UR4, PT ;  /* 0x00000004ff007c0c */ /* 0x000fe2000bf05070 */
[----:B----45:R-:W-:Y:S01]  /*20090*/  IMAD.MOV.U32 R8, RZ, RZ, RZ ;  /* 0x000000ffff087224 */ /* 0x030fe200078e00ff */
[----:B------:R-:W-:Y:S01]  /*200a0*/  ULDC.64 UR10, c[0x0][0xa18] ;  /* 0x00028600000a7ab9 */ /* 0x000fe20000000a00 */
[----:B------:R-:W-:Y:S01]  /*200b0*/  ULDC.64 UR8, c[0x0][0xa10] ;  /* 0x0002840000087ab9 */ /* 0x000fe20000000a00 */
[----:B------:R-:W-:Y:S01]  /*200c0*/  ISETP.NE.AND.EX P0, PT, RZ, UR5, PT, P0 ;  /* 0x00000005ff007c0c */ /* 0x000fe2000bf05300 */
[----:B------:R-:W-:Y:S01]  /*200d0*/  ULDC.64 UR6, c[0x0][0xa08] ;  /* 0x0002820000067ab9 */ /* 0x000fe20000000a00 */
        /* <DEDUP_REMOVED lines=9> */
[----:B------:R2:W5:Y:S01]  /*20170*/  @P0 LDG.E R0, desc[UR60][R2.64] ;  /* 0x0000003c02000981 */ /* 0x000562000c1e1900 */
[----:B------:R-:W-:Y:S02]  /*20180*/  ISETP.NE.AND.EX P2, PT, RZ, UR5, PT, P2 ;  /* 0x00000005ff007c0c */ /* 0x000fe4000bf45320 */
[----:B------:R-:W-:Y:S02]  /*20190*/  CS2R R10, SRZ ;  /* 0x00000000000a7805 */ /* 0x000fe4000001ff00 */
[----:B------:R-:W-:Y:S01]  /*201a0*/  ISETP.NE.U32.AND P3, PT, RZ, UR10, PT ;  /* 0x0000000aff007c0c */ /* 0x000fe2000bf65070 */
[----:B------:R-:W-:Y:S01]  /*201b0*/  STL [R1], R14 ;  /* 0x0000000e01007387 */ /* 0x000fe20000100800 */
[----:B------:R-:W-:Y:S02]  /*201c0*/  ISETP.NE.U32.AND P0, PT, RZ, UR6, PT ;  /* 0x00000006ff007c0c */ /* 0x000fe4000bf05070 */
[----:B------:R-:W-:Y:S01]  /*201d0*/  ISETP.NE.AND.EX P3, PT, RZ, UR11, PT, P3 ;  /* 0x0000000bff007c0c */ /* 0x000fe2000bf65330 */
[----:B------:R-:W-:Y:S01]  /*201e0*/  STL [R1+0x28], R13 ;  /* 0x0000280d01007387 */ /* 0x000fe20000100800 */
[----:B------:R-:W-:-:S02]  /*201f0*/  ISETP.NE.U32.AND P1, PT, RZ, UR8, PT ;  /* 0x00000008ff007c0c */ /* 0x000fc4000bf25070 */
[C---:B--2---:R-:W-:Y:S02]  /*20200*/  IADD3 R2, P4, R14.reuse, UR4, RZ ;  /* 0x000000040e027c10 */ /* 0x044fe4000ff9e0ff */
[----:B------:R-:W-:Y:S02]  /*20210*/  ISETP.NE.AND.EX P0, PT, RZ, UR7, PT, P0 ;  /* 0x00000007ff007c0c */ /* 0x000fe4000bf05300 */
[C---:B------:R-:W-:Y:S02]  /*20220*/  IADD3.X R3, R13.reuse, UR5, RZ, P4, !PT ;  /* 0x000000050d037c10 */ /* 0x040fe4000a7fe4ff */
[C---:B0-----:R-:W-:Y:S02]  /*20230*/  IADD3 R4, P4, R14.reuse, UR8, RZ ;  /* 0x000000080e047c10 */ /* 0x041fe4000ff9e0ff */
[----:B------:R-:W-:Y:S01]  /*20240*/  ISETP.NE.AND.EX P1, PT, RZ, UR9, PT, P1 ;  /* 0x00000009ff007c0c */ /* 0x000fe2000bf25310 */
[----:B------:R-:W2:Y:S01]  /*20250*/  @P2 LDG.E R8, desc[UR60][R2.64] ;  /* 0x0000003c02082981 */ /* 0x000ea2000c1e1900 */
[----:B------:R-:W-:Y:S01]  /*20260*/  IADD3.X R5, R13, UR9, RZ, P4, !PT ;  /* 0x000000090d057c10 */ /* 0x000fe2000a7fe4ff */
[----:B------:R-:W-:Y:S01]  /*20270*/  ULDC UR4, c[0x0][0x288] ;  /* 0x0000a20000047ab9 */ /* 0x000fe20000000800 */
[----:B------:R-:W-:Y:S01]  /*20280*/  IADD3 R6, P5, R14, UR6, RZ ;  /* 0x000000060e067c10 */ /* 0x000fe2000ffbe0ff */
[----:B------:R-:W-:Y:S01]  /*20290*/  IMAD.U32 R12, RZ, RZ, UR4 ;  /* 0x00000004ff0c7e24 */ /* 0x000fe2000f8e00ff */
[----:B------:R-:W-:-:S02]  /*202a0*/  ULDC.64 UR4, c[0x0][0x418] ;  /* 0x0001060000047ab9 */ /* 0x000fc40000000a00 */
[----:B------:R-:W-:-:S05]  /*202b0*/  IADD3.X R7, R13, UR7, RZ, P5, !PT ;  /* 0x000000070d077c10 */ /* 0x000fca000affe4ff */
[----:B------:R-:W5:Y:S04]  /*202c0*/  @P0 LDG.E R11, desc[UR60][R6.64] ;  /* 0x0000003c060b0981 */ /* 0x000f68000c1e1900 */
        /* <DEDUP_REMOVED lines=10> */
[----:B------:R-:W-:-:S03]  /*20370*/  UIMAD UR4, UR4, UR5, URZ ;  /* 0x00000005040472a4 */ /* 0x000fc6000f8e023f */
[----:B------:R-:W-:Y:S02]  /*20380*/  ULDC UR5, c[0x0][0x348] ;  /* 0x0000d20000057ab9 */ /* 0x000fe40000000800 */
[----:B0-----:R-:W-:Y:S02]  /*20390*/  IMAD.U32 R9, RZ, RZ, UR5 ;  /* 0x00000005ff097e24 */ /* 0x001fe4000f8e00ff */
[----:B------:R-:W-:Y:S01]  /*203a0*/  IMAD.U32 R8, RZ, RZ, UR4 ;  /* 0x00000004ff087e24 */ /* 0x000fe2000f8e00ff */
[----:B--2---:R0:W-:Y:S01]  /*203b0*/  STL [R1+0x50], R12 ;  /* 0x0000500c01007387 */ /* 0x0041e20000100800 */
[----:B------:R-:W-:Y:S05]  /*203c0*/  @P3 BRA `(.L_x_840) ;  /* 0x0000000000143947 */ /* 0x000fea0003800000 */
[----:B------:R-:W-:Y:S05]  /*203d0*/  @!P2 BRA `(.L_x_840) ;  /* 0x000000000010a947 */ /* 0x000fea0003800000 */
[----:B0-----:R-:W2:Y:S04]  /*203e0*/  LDG.E R12, desc[UR60][R2.64] ;  /* 0x0000003c020c7981 */ /* 0x001ea8000c1e1900 */
[----:B------:R-:W2:Y:S02]  /*203f0*/  LDG.E R2, desc[UR60][R2.64+0x4] ;  /* 0x0000043c02027981 */ /* 0x000ea4000c1e1900 */
[----:B--2---:R-:W-:-:S05]  /*20400*/  IMAD.IADD R2, R2, 0x1, -R12 ;  /* 0x0000000102027824 */ /* 0x004fca00078e0a0c */
[----:B------:R2:W-:Y:S02]  /*20410*/  STL [R1+0x50], R2 ;  /* 0x0000500201007387 */ /* 0x0005e40000100800 */
.L_x_840:
[----:B0-----:R-:W-:Y:S01]  /*20420*/  IMAD.MOV.U32 R12, RZ, RZ, R15 ;  /* 0x000000ffff0c7224 */ /* 0x001fe200078e000f */
[----:B------:R-:W-:Y:S01]  /*20430*/  ULDC.64 UR4, c[0x0][0xa20] ;  /* 0x0002880000047ab9 */ /* 0x000fe20000000a00 */
[----:B--2--5:R-:W-:Y:S01]  /*20440*/  IMAD.IADD R2, R11, 0x1, R0 ;  /* 0x000000010b027824 */ /* 0x024fe200078e0200 */
[----:B------:R-:W-:Y:S02]  /*20450*/  ISETP.NE.U32.AND P2, PT, RZ, UR4, PT ;  /* 0x00000004ff007c0c */ /* 0x000fe4000bf45070 */
[----:B------:R0:W-:Y:S02]  /*20460*/  STL [R1+0xc], R12 ;  /* 0x00000c0c01007387 */ /* 0x0001e40000100800 */
[----:B------:R-:W-:Y:S02]  /*20470*/  ISETP.NE.AND.EX P2, PT, RZ, UR5, PT, P2 ;  /* 0x00000005ff007c0c */ /* 0x000fe4000bf45320 */
[----:B------:R0:W-:Y:S11]  /*20480*/  STL [R1+0x1c], R2 ;  /* 0x00001c0201007387 */ /* 0x0001f60000100800 */
[----:B0-----:R-:W-:Y:S05]  /*20490*/  @!P2 BRA `(.L_x_841) ;  /* 0x000000000010a947 */ /* 0x001fea0003800000 */
[----:B------:R-:W-:-:S04]  /*204a0*/  IADD3 R2, P0, R14, UR4, RZ ;  /* 0x000000040e027c10 */ /* 0x000fc8000ff1e0ff */
[----:B------:R-:W-:-:S05]  /*204b0*/  IADD3.X R3, R13, UR5, RZ, P0, !PT ;  /* 0x000000050d037c10 */ /* 0x000fca00087fe4ff */
[----:B------:R0:W5:Y:S01]  /*204c0*/  LDG.E R8, desc[UR60][R2.64] ;  /* 0x0000003c02087981 */ /* 0x000162000c1e1900 */
[----:B------:R-:W-:Y:S05]  /*204d0*/  BRA `(.L_x_842) ;  /* 0x0000000000107947 */ /* 0x000fea0003800000 */
.L_x_841:
[----:B------:R-:W-:Y:S05]  /*204e0*/  @!P0 BRA `(.L_x_842) ;  /* 0x00000000000c8947 */ /* 0x000fea0003800000 */
[----:B------:R-:W2:Y:S04]  /*204f0*/  LDG.E R8, desc[UR60][R6.64] ;  /* 0x0000003c06087981 */ /* 0x000ea8000c1e1900 */
[----:B------:R-:W2:Y:S02]  /*20500*/  LDG.E R6, desc[UR60][R6.64+0x4] ;  /* 0x0000043c06067981 */ /* 0x000ea4000c1e1900 */
[----:B--2---:R-:W-:-:S07]  /*20510*/  IMAD.IADD R8, R6, 0x1, -R8 ;  /* 0x0000000106087824 */ /* 0x004fce00078e0a08 */
.L_x_842:
[----:B0-----:R-:W2:Y:S01]  /*20520*/  @P1 LDG.E R2, desc[UR60][R4.64] ;  /* 0x0000003c04021981 */ /* 0x001ea2000c1e1900 */
[----:B-----5:R-:W-:-:S03]  /*20530*/  IMAD.IADD R0, R8, 0x1, -R0 ;  /* 0x0000000108007824 */ /* 0x020fc600078e0a00 */
[----:B------:R-:W2:Y:S01]  /*20540*/  @P1 LDG.E R4, desc[UR60][R4.64+0x4] ;  /* 0x0000043c04041981 */ /* 0x000ea2000c1e1900 */
[----:B------:R-:W-:Y:S01]  /*20550*/  BSSY B0, `(.L_x_843) ;  /* 0x000016e000007945 */ /* 0x000fe20003800000 */
[----:B--2---:R-:W-:-:S04]  /*20560*/  @P1 IMAD.IADD R9, R4, 0x1, -R2 ;  /* 0x0000000104091824 */ /* 0x004fc800078e0a02 */
[----:B------:R-:W-:Y:S01]  /*20570*/  IMAD.IADD R3, R0, 0x1, R9 ;  /* 0x0000000100037824 */ /* 0x000fe200078e0209 */
[----:B------:R-:W-:-:S04]  /*20580*/  MOV R2, RZ ;  /* 0x000000ff00027202 */ /* 0x000fc80000000f00 */
[----:B------:R0:W-:Y:S02]  /*20590*/  STL [R1+0x4c], R3 ;  /* 0x00004c0301007387 */ /* 0x0001e40000100800 */
[----:B0-----:R-:W-:-:S04]  /*205a0*/  VIADD R3, R3, 0x6f ;  /* 0x0000006f03037836 */ /* 0x001fc80000000000 */
[----:B------:R-:W-:-:S05]  /*205b0*/  IMAD.HI R2, R3, -0x6db6db6d, R2 ;  /* 0x9249249303027827 */ /* 0x000fca00078e0202 */
[----:B------:R-:W-:-:S04]  /*205c0*/  SHF.R.U32.HI R3, RZ, 0x1f, R2 ;  /* 0x0000001fff037819 */ /* 0x000fc80000011602 */
[----:B------:R-:W-:-:S05]  /*205d0*/  LEA.HI.SX32 R4, R2, R3, 0x1a ;  /* 0x0000000302047211 */ /* 0x000fca00078fd2ff */
[--C-:B------:R-:W-:Y:S02]  /*205e0*/  IMAD R2, R4, 0x70, -R0.reuse ;  /* 0x0000007004027824 */ /* 0x100fe400078e0a00 */
[----:B------:R-:W-:-:S03]  /*205f0*/  IMAD.MOV R0, RZ, RZ, -R0 ;  /* 0x000000ffff007224 */ /* 0x000fc600078e0a00 */
[----:B------:R-:W-:Y:S02]  /*20600*/  VIMNMX R2, R2, R9, PT ;  /* 0x0000000902027248 */ /* 0x000fe40003fe0100 */
[----:B------:R-:W-:-:S04]  /*20610*/  VIMNMX R0, RZ, R0, !PT ;  /* 0x00000000ff007248 */ /* 0x000fc80007fe0100 */
[----:B------:R-:W-:Y:S01]  /*20620*/  ISETP.GT.AND P0, PT, R2, R0, PT ;  /* 0x000000000200720c */ /* 0x000fe20003f04270 */
[----:B------:R0:W-:Y:S02]  /*20630*/  STL [R1+0x38], R4 ;  /* 0x0000380401007387 */ /* 0x0001e40000100800 */
[----:B0-----:R-:W-:-:S10]  /*20640*/  SHF.R.U32.HI R4, RZ, 0x4, R0 ;  /* 0x00000004ff047819 */ /* 0x001fd40000011600 */
[----:B------:R-:W-:Y:S02]  /*20650*/  @P0 VIADD R3, R2, 0x6f ;  /* 0x0000006f02030836 */ /* 0x000fe40000000000 */
[----:B------:R-:W-:Y:S02]  /*20660*/  @P0 IMAD.MOV.U32 R2, RZ, RZ, RZ ;  /* 0x000000ffff020224 */ /* 0x000fe400078e00ff */
[----:B------:R-:W-:-:S04]  /*20670*/  IMAD.WIDE.U32 R4, R4, 0x24924925, RZ ;  /* 0x2492492504047825 */ /* 0x000fc800078e00ff */
[----:B------:R-:W-:-:S04]  /*20680*/  @P0 IMAD.HI R2, R3, -0x6db6db6d, R2 ;  /* 0x9249249303020827 */ /* 0x000fc800078e0202 */
[----:B------:R-:W-:Y:S01]  /*20690*/  IMAD.MOV.U32 R9, RZ, RZ, R5 ;  /* 0x000000ffff097224 */ /* 0x000fe200078e0005 */
[----:B------:R-:W-:-:S03]  /*206a0*/  @P0 SHF.R.U32.HI R0, RZ, 0x1f, R2 ;  /* 0x0000001fff000819 */ /* 0x000fc60000011602 */
[----:B------:R-:W-:Y:S01]  /*206b0*/  IMAD.MOV.U32 R7, RZ, RZ, R9 ;  /* 0x000000ffff077224 */ /* 0x000fe200078e0009 */
[----:B------:R-:W-:-:S04]  /*206c0*/  @P0 LEA.HI.SX32 R7, R2, R0, 0x1a ;  /* 0x0000000002070211 */ /* 0x000fc800078fd2ff */
[----:B------:R-:W-:Y:S02]  /*206d0*/  ISETP.GT.AND P2, PT, R7, R9, PT ;  /* 0x000000090700720c */ /* 0x000fe40003f44270 */
[----:B------:R-:W-:-:S11]  /*206e0*/  PLOP3.LUT P0, PT, PT, PT, PT, 0x80, 0x0 ;  /* 0x000000000000781c */ /* 0x000fd60003f0f070 */
[----:B------:R-:W-:Y:S05]  /*206f0*/  @!P2 BRA `(.L_x_844) ;  /* 0x00000014004ca947 */ /* 0x000fea0003800000 */
[----:B------:R-:W-:Y:S01]  /*20700*/  UMOV UR4, 0xffffffff ;  /* 0xffffffff00047882 */ /* 0x000fe20000000000 */
[----:B------:R-:W-:Y:S02]  /*20710*/  SEL R0, R12, RZ, !P1 ;  /* 0x000000ff0c007207 */ /* 0x000fe40004800000 */
[----:B------:R-:W-:Y:S05]  /*20720*/  BRA.DIV UR4, `(.L_x_845) ;  /* 0x0000007204547947 */ /* 0x000fea000b800000 */
[----:B------:R-:W0:Y:S02]  /*20730*/  S2R R2, SR_TID.X ;  /* 0x0000000000027919 */ /* 0x000e240000002100 */
[----:B0-----:R-:W-:-:S04]  /*20740*/  SHF.R.U32.HI R2, RZ, 0x5, R2 ;  /* 0x00000005ff027819 */ /* 0x001fc80000011602 */
[----:B------:R-:W-:-:S05]  /*20750*/  LOP3.LUT R2, R2, 0x3, RZ, 0xc0, !PT ;  /* 0x0000000302027812 */ /* 0x000fca00078ec0ff */
[----:B------:R0:W2:Y:S02]  /*20760*/  SHFL.IDX PT, R14, R2, RZ, 0x1f ;  /* 0x00001fff020e7589 */ /* 0x0000a400000e0000 */
.L_x_1016:
[----:B--2---:R-:W-:Y:S02]  /*20770*/  ISETP.NE.AND P0, PT, R14, RZ, PT ;  /* 0x000000ff0e00720c */ /* 0x004fe40003f05270 */
[----:B------:R-:W-:-:S11]  /*20780*/  PLOP3.LUT P6, PT, PT, PT, PT, 0x8, 0x0 ;  /* 0x000000000000781c */ /* 0x000fd60003fce170 */
[----:B------:R-:W-:Y:S05]  /*20790*/  @P0 BRA `(.L_x_846) ;  /* 0x00000000000c0947 */ /* 0x000fea0003800000 */
[----:B------:R-:W-:-:S03]  /*207a0*/  UMOV UR4, 0xffffffff ;  /* 0xffffffff00047882 */ /* 0x000fc60000000000 */
[----:B------:R-:W-:Y:S05]  /*207b0*/  BRA.DIV UR4, `(.L_x_847) ;  /* 0x0000007204647947 */ /* 0x000fea000b800000 */
[----:B------:R-:W-:-:S13]  /*207c0*/  ELECT P6, URZ, PT ;  /* 0x00000000003f782f */ /* 0x000fda00038c0000 */
.L_x_846:
[----:B0-----:R-:W2:Y:S04]  /*207d0*/  LDL R2, [R1+0x54] ;  /* 0x0000540001027983 */ /* 0x001ea80000100800 */
[----:B------:R-:W3:Y:S01]  /*207e0*/  LDL R4, [R1+0x4] ;  /* 0x0000040001047983 */ /* 0x000ee20000100800 */
[----:B------:R-:W-:Y:S01]  /*207f0*/  BSSY B1, `(.L_x_848) ;  /* 0x0000008000017945 */ /* 0x000fe20003800000 */
[----:B--2---:R-:W-:-:S05]  /*20800*/  VIADD R2, R2, 0x1 ;  /* 0x0000000102027836 */ /* 0x004fca0000000000 */
[----:B------:R-:W-:-:S04]  /*20810*/  LEA.HI R3, R2, R2, RZ, 0x1 ;  /* 0x0000000202037211 */ /* 0x000fc800078f08ff */
[----:B------:R-:W-:-:S05]  /*20820*/  LOP3.LUT R3, R3, 0xfffffffe, RZ, 0xc0, !PT ;  /* 0xfffffffe03037812 */ /* 0x000fca00078ec0ff */
[----:B------:R-:W-:-:S05]  /*20830*/  IMAD.IADD R2, R2, 0x1, -R3 ;  /* 0x0000000102027824 */ /* 0x000fca00078e0a03 */
[----:B------:R-:W-:-:S04]  /*20840*/  SHF.L.U32 R2, R2, 0x1f, RZ ;  /* 0x0000001f02027819 */ /* 0x000fc800000006ff */
[----:B---3--:R-:W0:Y:S02]  /*20850*/  SYNCS.PHASECHK.TRANS64.TRYWAIT P0, [R4+URZ+0x36820], R2 ;  /* 0x03682002040075a7 */ /* 0x008e24000800017f */
[----:B0-----:R-:W-:Y:S05]  /*20860*/  @!P0 BRA `(.L_x_849) ;  /* 0x0000007000588947 */ /* 0x001fea0003800000 */
.L_x_1019:
[----:B------:R-:W-:Y:S05]  /*20870*/  BSYNC B1 ;  /* 0x0000000000017941 */ /* 0x000fea0003800000 */
.L_x_848:
[----:B------:R-:W-:Y:S04]  /*20880*/  BSSY B1, `(.L_x_850) ;  /* 0x0000090000017945 */ /* 0x000fe80003800000 */
[----:B------:R-:W-:Y:S05]  /*20890*/  @!P6 BRA `(.L_x_851) ;  /* 0x000000080038e947 */ /* 0x000fea0003800000 */
[----:B------:R-:W2:Y:S04]  /*208a0*/  LDL R6, [R1+0x4] ;  /* 0x0000040001067983 */ /* 0x000ea80000100800 */
[----:B------:R-:W2:Y:S04]  /*208b0*/  LDL R4, [R1+0x20] ;  /* 0x0000200001047983 */ /* 0x000ea80000100800 */
[----:B------:R-:W3:Y:S01]  /*208c0*/  LDL R5, [R1+0x24] ;  /* 0x0000240001057983 */ /* 0x000ee20000100800 */
[----:B------:R-:W-:Y:S01]  /*208d0*/  BSSY B2, `(.L_x_852) ;  /* 0x0000008000027945 */ /* 0x000fe20003800000 */
[----:B0-----:R-:W0:Y:S02]  /*208e0*/  S2R R3, SR_TID.X ;  /* 0x0000000000037919 */ /* 0x001e240000002100 */
[----:B0-----:R-:W-:-:S04]  /*208f0*/  LOP3.LUT R3, R3, 0x7f, RZ, 0xc0, !PT ;  /* 0x0000007f03037812 */ /* 0x001fc800078ec0ff */
[----:B------:R-:W-:Y:S01]  /*20900*/  ISETP.NE.AND P1, PT, R3, RZ, PT ;  /* 0x000000ff0300720c */ /* 0x000fe20003f25270 */
[----:B--2---:R-:W-:Y:S01]  /*20910*/  IMAD R4, R4, 0x8, R6 ;  /* 0x0000000804047824 */ /* 0x004fe200078e0206 */
[----:B---3--:R-:W-:-:S04]  /*20920*/  SHF.L.U32 R8, R5, 0x1f, RZ ;  /* 0x0000001f05087819 */ /* 0x008fc800000006ff */
[----:B------:R-:W0:Y:S02]  /*20930*/  SYNCS.PHASECHK.TRANS64.TRYWAIT P0, [R4+URZ+0x368a0], R8 ;  /* 0x0368a008040075a7 */ /* 0x000e24000800017f */
[----:B0-----:R-:W-:Y:S05]  /*20940*/  @!P0 BRA `(.L_x_853) ;  /* 0x0000007000388947 */ /* 0x001fea0003800000 */
.L_x_1020:
[----:B------:R-:W-:Y:S05]  /*20950*/  BSYNC B2 ;  /* 0x0000000000027941 */ /* 0x000fea0003800000 */
.L_x_852:
[----:B------:R-:W-:Y:S04]  /*20960*/  BSSY B2, `(.L_x_854) ;  /* 0x0000009000027945 */ /* 0x000fe80003800000 */
[----:B------:R-:W-:Y:S05]  /*20970*/  @P1 BRA `(.L_x_855) ;  /* 0x00000000001c1947 */ /* 0x000fea0003800000 */
[----:B------:R-:W2:Y:S01]  /*20980*/  S2R R3, SR_TID.X ;  /* 0x0000000000037919 */ /* 0x000ea20000002100 */
[----:B------:R-:W-:-:S04]  /*20990*/  IMAD.MOV.U32 R2, RZ, RZ, 0xa800 ;  /* 0x0000a800ff027424 */ /* 0x000fc800078e00ff */
[----:B------:R3:W-:Y:S01]  /*209a0*/  SYNCS.ARRIVE.TRANS64 RZ, [R4+URZ+0x36890], R2 ;  /* 0x0368900204ff79a7 */ /* 0x0007e2000800003f */
[----:B--2---:R-:W-:-:S04]  /*209b0*/  LOP3.LUT R3, R3, 0x1f, RZ, 0xc0, !PT ;  /* 0x0000001f03037812 */ /* 0x004fc800078ec0ff */
[----:B------:R-:W-:-:S13]  /*209c0*/  ISETP.NE.AND P0, PT, R3, RZ, PT ;  /* 0x000000ff0300720c */ /* 0x000fda0003f05270 */
[----:B---3--:R-:W-:Y:S05]  /*209d0*/  @!P0 BRA `(.L_x_855) ;  /* 0x0000000000048947 */ /* 0x008fea0003800000 */
[----:B------:R-:W-:Y:S01]  /*209e0*/  BPT.TRAP 0x1 ;  /* 0x000000040000795c */ /* 0x000fe20000300000 */
.L_x_855:
[----:B------:R-:W-:Y:S05]  /*209f0*/  BSYNC B2 ;  /* 0x0000000000027941 */ /* 0x000fea0003800000 */
.L_x_854:
[----:B------:R-:W2:Y:S04]  /*20a00*/  LDL R5, [R1+0x4] ;  /* 0x0000040001057983 */ /* 0x000ea80000100800 */
[----:B------:R-:W2:Y:S01]  /*20a10*/  LDL R2, [R1+0x20] ;  /* 0x0000200001027983 */ /* 0x000ea20000100800 */
[----:B------:R-:W-:Y:S01]  /*20a20*/  IMAD.MOV.U32 R15, RZ, RZ, RZ ;  /* 0x000000ffff0f7224 */ /* 0x000fe200078e00ff */
[----:B------:R-:W-:Y:S01]  /*20a30*/  UIADD3 UR4, UP0, UR36, 0x570, URZ ;  /* 0x0000057024047890 */ /* 0x000fe2000ff1e03f */
[----:B------:R-:W-:Y:S01]  /*20a40*/  IMAD R3, R7, 0x70, R10 ;  /* 0x0000007007037824 */ /* 0x000fe200078e020a */
[----:B------:R-:W-:Y:S01]  /*20a50*/  PLOP3.LUT P0, PT, PT, PT, PT, 0x80, 0x0 ;  /* 0x000000000000781c */ /* 0x000fe20003f0f070 */
[----:B------:R-:W-:Y:S01]  /*20a60*/  UMOV UR6, 0x0 ;  /* 0x0000000000067882 */ /* 0x000fe20000000000 */
[----:B------:R-:W-:Y:S01]  /*20a70*/  R2UR UR10, R15 ;  /* 0x000000000f0a72ca */ /* 0x000fe200000e0000 */
[----:B------:R-:W-:Y:S01]  /*20a80*/  VIADD R3, R3, 0xffffff90 ;  /* 0xffffff9003037836 */ /* 0x000fe20000000000 */
[----:B------:R-:W-:Y:S01]  /*20a90*/  UIADD3.X UR5, URZ, UR37, URZ, UP0, !UPT ;  /* 0x000000253f057290 */ /* 0x000fe200087fe43f */
[----:B------:R-:W-:Y:S01]  /*20aa0*/  UMOV UR7, 0x12f00000 ;  /* 0x12f0000000077882 */ /* 0x000fe20000000000 */
[----:B--2---:R-:W-:-:S02]  /*20ab0*/  IMAD R6, R2, 0xa800, R5 ;  /* 0x0000a80002067824 */ /* 0x004fc400078e0205 */
[----:B------:R-:W-:Y:S02]  /*20ac0*/  VIADD R2, R4, 0x36890 ;  /* 0x0003689004027836 */ /* 0x000fe40000000000 */
[----:B------:R-:W-:-:S07]  /*20ad0*/  VIADD R5, R6, 0x21400 ;  /* 0x0002140006057836 */ /* 0x000fce0000000000 */
.L_x_856:
        /* <DEDUP_REMOVED lines=16> */
.L_x_857:
        /* <DEDUP_REMOVED lines=16> */
.L_x_858:
        /* <DEDUP_REMOVED lines=10> */
[----:B------:R-:W2:Y:S01]  /*20d80*/  SYNCS.PHASECHK.TRANS64.TRYWAIT P0, [R4+URZ+0x368c0], R8 ;  /* 0x0368c008040075a7 */ /* 0x000ea2000800017f */
[----:B------:R-:W-:Y:S04]  /*20d90*/  BSSY B2, `(.L_x_859) ;  /* 0x0000002000027945 */ /* 0x000fe80003800000 */
[----:B--2---:R-:W-:Y:S05]  /*20da0*/  @!P0 BRA `(.L_x_860) ;  /* 0x0000006c00348947 */ /* 0x004fea0003800000 */
.L_x_1021:
[----:B------:R-:W-:Y:S05]  /*20db0*/  BSYNC B2 ;  /* 0x0000000000027941 */ /* 0x000fea0003800000 */
.L_x_859:
[----:B------:R-:W-:Y:S01]  /*20dc0*/  BSSY B2, `(.L_x_861) ;  /* 0x000000b000027945 */ /* 0x000fe20003800000 */
[----:B------:R-:W-:Y:S02]  /*20dd0*/  IMAD.MOV.U32 R12, RZ, RZ, 0x0 ;  /* 0x00000000ff0c7424 */ /* 0x000fe400078e00ff */
[----:B------:R-:W-:Y:S01]  /*20de0*/  IMAD.MOV.U32 R13, RZ, RZ, 0x12f00000 ;  /* 0x12f00000ff0d7424 */ /* 0x000fe200078e00ff */
[----:B------:R-:W-:Y:S06]  /*20df0*/  @P1 BRA `(.L_x_862) ;  /* 0x00000000001c1947 */ /* 0x000fec0003800000 */
[----:B------:R-:W3:Y:S01]  /*20e00*/  S2R R5, SR_TID.X ;  /* 0x0000000000057919 */ /* 0x000ee20000002100 */
[----:B------:R-:W-:-:S04]  /*20e10*/  IMAD.MOV.U32 R2, RZ, RZ, 0xa800 ;  /* 0x0000a800ff027424 */ /* 0x000fc800078e00ff */
[----:B------:R4:W-:Y:S01]  /*20e20*/  SYNCS.ARRIVE.TRANS64 RZ, [R4+URZ+0x368b0], R2 ;  /* 0x0368b00204ff79a7 */ /* 0x0009e2000800003f */
[----:B---3--:R-:W-:-:S04]  /*20e30*/  LOP3.LUT R5, R5, 0x1f, RZ, 0xc0, !PT ;  /* 0x0000001f05057812 */ /* 0x008fc800078ec0ff */
[----:B------:R-:W-:-:S13]  /*20e40*/  ISETP.NE.AND P0, PT, R5, RZ, PT ;  /* 0x000000ff0500720c */ /* 0x000fda0003f05270 */
[----:B----4-:R-:W-:Y:S05]  /*20e50*/  @!P0 BRA `(.L_x_862) ;  /* 0x0000000000048947 */ /* 0x010fea0003800000 */
[----:B------:R-:W-:Y:S01]  /*20e60*/  BPT.TRAP 0x1 ;  /* 0x000000040000795c */ /* 0x000fe20000300000 */
.L_x_862:
[----:B------:R-:W-:Y:S05]  /*20e70*/  BSYNC B2 ;  /* 0x0000000000027941 */ /* 0x000fea0003800000 */
.L_x_861:
[----:B------:R-:W-:Y:S01]  /*20e80*/  R2UR UR10, R15 ;  /* 0x000000000f0a72ca */ /* 0x000fe200000e0000 */
[----:B------:R-:W-:Y:S01]  /*20e90*/  UIADD3 UR4, UP0, UR36, 0x670, URZ ;  /* 0x0000067024047890 */ /* 0x000fe2000ff1e03f */
[----:B------:R-:W-:Y:S01]  /*20ea0*/  R2UR UR6, R12 ;  /* 0x000000000c0672ca */ /* 0x000fe200000e0000 */
[----:B0-2---:R-:W-:Y:S01]  /*20eb0*/  VIADD R4, R4, 0x368b0 ;  /* 0x000368b004047836 */ /* 0x005fe20000000000 */
[----:B------:R-:W-:Y:S01]  /*20ec0*/  R2UR UR7, R13 ;  /* 0x000000000d0772ca */ /* 0x000fe200000e0000 */
[----:B------:R-:W-:Y:S01]  /*20ed0*/  VIADD R2, R6, 0x400 ;  /* 0x0000040006027836 */ /* 0x000fe20000000000 */
[----:B------:R-:W-:Y:S01]  /*20ee0*/  PLOP3.LUT P0, PT, PT, PT, PT, 0x80, 0x0 ;  /* 0x000000000000781c */ /* 0x000fe20003f0f070 */
[----:B------:R-:W-:-:S12]  /*20ef0*/  UIADD3.X UR5, URZ, UR37, URZ, UP0, !UPT ;  /* 0x000000253f057290 */ /* 0x000fd800087fe43f */
.L_x_863:
        /* <DEDUP_REMOVED lines=15> */
.L_x_864:
        /* <DEDUP_REMOVED lines=15> */
.L_x_865:
        /* <DEDUP_REMOVED lines=10> */
.L_x_851:
[----:B------:R-:W-:Y:S05]  /*21180*/  BSYNC B1 ;  /* 0x0000000000017941 */ /* 0x000fea0003800000 */
.L_x_850:
[----:B0-----:R-:W2:Y:S04]  /*21190*/  LDL.LU R2, [R1+0x20] ;  /* 0x0000200001027983 */ /* 0x001ea80000300800 */
[----:B------:R-:W3:Y:S01]  /*211a0*/  LDL.LU R5, [R1+0x24] ;  /* 0x0000240001057983 */ /* 0x000ee20000300800 */
[----:B------:R-:W-:Y:S01]  /*211b0*/  VIADD R7, R7, 0xfffffffe ;  /* 0xfffffffe07077836 */ /* 0x000fe20000000000 */
[----:B------:R-:W-:-:S04]  /*211c0*/  PLOP3.LUT P0, PT, PT, PT, PT, 0x8, 0x0 ;  /* 0x000000000000781c */ /* 0x000fc80003f0e170 */
[----:B------:R-:W-:Y:S01]  /*211d0*/  ISETP.GE.AND P2, PT, R7, R9, PT ;  /* 0x000000090700720c */ /* 0x000fe20003f46270 */
[----:B--2---:R-:W-:-:S05]  /*211e0*/  VIADD R2, R2, 0x1 ;  /* 0x0000000102027836 */ /* 0x004fca0000000000 */
[----:B------:R-:W-:-:S04]  /*211f0*/  ISETP.NE.AND P1, PT, R2, 0x2, PT ;  /* 0x000000020200780c */ /* 0x000fc80003f25270 */
[----:B------:R-:W-:Y:S02]  /*21200*/  SEL R3, RZ, 0x1, P1 ;  /* 0x00000001ff037807 */ /* 0x000fe40000800000 */
[----:B------:R-:W-:Y:S02]  /*21210*/  SEL R2, R2, RZ, P1 ;  /* 0x000000ff02027207 */ /* 0x000fe40000800000 */
[----:B---3--:R-:W-:-:S03]  /*21220*/  LOP3.LUT R5, R5, R3, RZ, 0x3c, !PT ;  /* 0x0000000305057212 */ /* 0x008fc600078e3cff */
[----:B------:R0:W-:Y:S04]  /*21230*/  STL [R1+0x20], R2 ;  /* 0x0000200201007387 */ /* 0x0001e80000100800 */
[----:B------:R0:W-:Y:S01]  /*21240*/  STL [R1+0x24], R5 ;  /* 0x0000240501007387 */ /* 0x0001e20000100800 */
[----:B------:R-:W-:Y:S05]  /*21250*/  @!P2 BRA `(.L_x_844) ;  /* 0x000000080074a947 */ /* 0x000fea0003800000 */
.L_x_882:
[----:B------:R-:W-:Y:S05]  /*21260*/  YIELD ;  /* 0x0000000000007946 */ /* 0x000fea0003800000 */
[----:B------:R-:W-:Y:S04]  /*21270*/  BSSY B1, `(.L_x_866) ;  /* 0x000008f000017945 */ /* 0x000fe80003800000 */
[----:B--2---:R-:W-:Y:S05]  /*21280*/  @!P6 BRA `(.L_x_867) ;  /* 0x000000080034e947 */ /* 0x004fea0003800000 */
[----:B0-----:R-:W2:Y:S04]  /*21290*/  LDL R5, [R1+0x4] ;  /* 0x0000040001057983 */ /* 0x001ea80000100800 */
[----:B------:R-:W2:Y:S04]  /*212a0*/  LDL R4, [R1+0x20] ;  /* 0x0000200001047983 */ /* 0x000ea80000100800 */
[----:B------:R-:W3:Y:S01]  /*212b0*/  LDL R3, [R1+0x24] ;  /* 0x0000240001037983 */ /* 0x000ee20000100800 */
[----:B------:R-:W-:Y:S01]  /*212c0*/  BSSY B2, `(.L_x_868) ;  /* 0x0000008000027945 */ /* 0x000fe20003800000 */
[----:B------:R-:W0:Y:S02]  /*212d0*/  S2R R2, SR_TID.X ;  /* 0x0000000000027919 */ /* 0x000e240000002100 */
[----:B0-----:R-:W-:-:S04]  /*212e0*/  LOP3.LUT R2, R2, 0x7f, RZ, 0xc0, !PT ;  /* 0x0000007f02027812 */ /* 0x001fc800078ec0ff */
[----:B------:R-:W-:Y:S01]  /*212f0*/  ISETP.NE.AND P2, PT, R2, RZ, PT ;  /* 0x000000ff0200720c */ /* 0x000fe20003f45270 */
[----:B--2---:R-:W-:Y:S01]  /*21300*/  IMAD R6, R4, 0x8, R5 ;  /* 0x0000000804067824 */ /* 0x004fe200078e0205 */
[----:B---3--:R-:W-:-:S04]  /*21310*/  SHF.L.U32 R5, R3, 0x1f, RZ ;  /* 0x0000001f03057819 */ /* 0x008fc800000006ff */
[----:B------:R-:W0:Y:S02]  /*21320*/  SYNCS.PHASECHK.TRANS64.TRYWAIT P1, [R6+URZ+0x368a0], R5 ;  /* 0x0368a005060075a7 */ /* 0x000e24000802017f */
[----:B0-----:R-:W-:Y:S05]  /*21330*/  @!P1 BRA `(.L_x_869) ;  /* 0x0000006400e49947 */ /* 0x001fea0003800000 */
.L_x_1022:
[----:B------:R-:W-:Y:S05]  /*21340*/  BSYNC B2 ;  /* 0x0000000000027941 */ /* 0x000fea0003800000 */
.L_x_868:
        /* <DEDUP_REMOVED lines=9> */
.L_x_871:
[----:B------:R-:W-:Y:S05]  /*213e0*/  BSYNC B2 ;  /* 0x0000000000027941 */ /* 0x000fea0003800000 */
.L_x_870:
[----:B------:R-:W2:Y:S04]  /*213f0*/  LDL R3, [R1+0x4] ;  /* 0x0000040001037983 */ /* 0x000ea80000100800 */
[----:B------:R-:W2:Y:S01]  /*21400*/  LDL R2, [R1+0x20] ;  /* 0x0000200001027983 */ /* 0x000ea20000100800 */
[----:B------:R-:W-:Y:S01]  /*21410*/  IMAD.MOV.U32 R11, RZ, RZ, RZ ;  /* 0x000000ffff0b7224 */ /* 0x000fe200078e00ff */
[----:B------:R-:W-:Y:S01]  /*21420*/  UIADD3 UR4, UP0, UR36, 0x570, URZ ;  /* 0x0000057024047890 */ /* 0x000fe2000ff1e03f */
[----:B------:R-:W-:Y:S01]  /*21430*/  PLOP3.LUT P1, PT, PT, PT, PT, 0x80, 0x0 ;  /* 0x000000000000781c */ /* 0x000fe20003f2f070 */
[----:B------:R-:W-:Y:S01]  /*21440*/  UMOV UR6, 0x0 ;  /* 0x0000000000067882 */ /* 0x000fe20000000000 */
[----:B------:R-:W-:Y:S01]  /*21450*/  UMOV UR7, 0x12f00000 ;  /* 0x12f0000000077882 */ /* 0x000fe20000000000 */
[----:B------:R-:W-:Y:S01]  /*21460*/  R2UR UR10, R11 ;  /* 0x000000000b0a72ca */ /* 0x000fe200000e0000 */
[----:B------:R-:W-:Y:S01]  /*21470*/  UIADD3.X UR5, URZ, UR37, URZ, UP0, !UPT ;  /* 0x000000253f057290 */ /* 0x000fe200087fe43f */
[----:B--2---:R-:W-:-:S02]  /*21480*/  IMAD R4, R2, 0xa800, R3 ;  /* 0x0000a80002047824 */ /* 0x004fc400078e0203 */
[----:B------:R-:W-:Y:S02]  /*21490*/  IMAD R3, R7, 0x70, R10 ;  /* 0x0000007007037824 */ /* 0x000fe400078e020a */
[----:B------:R-:W-:Y:S02]  /*214a0*/  VIADD R2, R6, 0x36890 ;  /* 0x0003689006027836 */ /* 0x000fe40000000000 */
[----:B------:R-:W-:-:S07]  /*214b0*/  VIADD R8, R4, 0x21400 ;  /* 0x0002140004087836 */ /* 0x000fce0000000000 */
.L_x_872:
        /* <DEDUP_REMOVED lines=16> */
.L_x_873:
        /* <DEDUP_REMOVED lines=16> */
.L_x_874:
        /* <DEDUP_REMOVED lines=13> */
.L_x_1023:
[----:B------:R-:W-:Y:S05]  /*21790*/  BSYNC B2 ;  /* 0x0000000000027941 */ /* 0x000fea0003800000 */
.L_x_875:
        /* <DEDUP_REMOVED lines=11> */
.L_x_878:
[----:B------:R-:W-:Y:S05]  /*21850*/  BSYNC B2 ;  /* 0x0000000000027941 */ /* 0x000fea0003800000 */
.L_x_877:
        /* <DEDUP_REMOVED lines=8> */
.L_x_879:
        /* <DEDUP_REMOVED lines=15> */
.L_x_880:
        /* <DEDUP_REMOVED lines=15> */
.L_x_881:
        /* <DEDUP_REMOVED lines=10> */
.L_x_867:
[----:B------:R-:W-:Y:S05]  /*21b60*/  BSYNC B1 ;  /* 0x0000000000017941 */ /* 0x000fea0003800000 */
.L_x_866:
[----:B0-----:R-:W2:Y:S04]  /*21b70*/  LDL.LU R2, [R1+0x20] ;  /* 0x0000200001027983 */ /* 0x001ea80000300800 */
[----:B------:R-:W3:Y:S01]  /*21b80*/  LDL.LU R5, [R1+0x24] ;  /* 0x0000240001057983 */ /* 0x000ee20000300800 */
[C---:B------:R-:W-:Y:S01]  /*21b90*/  ISETP.GT.AND P2, PT, R7.reuse, R9, PT ;  /* 0x000000090700720c */ /* 0x040fe20003f44270 */
[----:B------:R-:W-:Y:S02]  /*21ba0*/  VIADD R7, R7, 0xffffffff ;  /* 0xffffffff07077836 */ /* 0x000fe40000000000 */
[----:B--2---:R-:W-:-:S05]  /*21bb0*/  VIADD R2, R2, 0x1 ;  /* 0x0000000102027836 */ /* 0x004fca0000000000 */
[----:B------:R-:W-:-:S04]  /*21bc0*/  ISETP.NE.AND P1, PT, R2, 0x2, PT ;  /* 0x000000020200780c */ /* 0x000fc80003f25270 */
[----:B------:R-:W-:Y:S02]  /*21bd0*/  SEL R3, RZ, 0x1, P1 ;  /* 0x00000001ff037807 */ /* 0x000fe40000800000 */
[----:B------:R-:W-:Y:S02]  /*21be0*/  SEL R2, R2, RZ, P1 ;  /* 0x000000ff02027207 */ /* 0x000fe40000800000 */
[----:B---3--:R-:W-:-:S05]  /*21bf0*/  LOP3.LUT R5, R5, R3, RZ, 0x3c, !PT ;  /* 0x0000000305057212 */ /* 0x008fca00078e3cff */
[----:B------:R2:W-:Y:S04]  /*21c00*/  STL [R1+0x24], R5 ;  /* 0x0000240501007387 */ /* 0x0005e80000100800 */
[----:B------:R2:W-:Y:S01]  /*21c10*/  STL [R1+0x20], R2 ;  /* 0x0000200201007387 */ /* 0x0005e20000100800 */
[----:B------:R-:W-:Y:S05]  /*21c20*/  @P2 BRA `(.L_x_882) ;  /* 0xfffffff4008c2947 */ /* 0x000fea000383ffff */
.L_x_844:
[----:B------:R-:W-:Y:S05]  /*21c30*/  BSYNC B0 ;  /* 0x0000000000007941 */ /* 0x000fea0003800000 */
.L_x_843:
[----:B0-2---:R-:W2:Y:S01]  /*21c40*/  LDL R2, [R1+0x4c] ;  /* 0x00004c0001027983 */ /* 0x005ea20000100800 */
[----:B------:R-:W-:Y:S05]  /*21c50*/  @!P0 WARPSYNC.ALL ;  /* 0x0000000000008948 */ /* 0x000fea0003800000 */
[----:B------:R-:W-:Y:S06]  /*21c60*/  @!P0 BAR.SYNC.DEFER_BLOCKING 0xc, 0x180 ;  /* 0x0306000000008b1d */ /* 0x000fec0000010000 */
[----:B------:R-:W-:Y:S01]  /*21c70*/  BSSY B7, `(.L_x_883) ;  /* 0x0000473000077945 */ /* 0x000fe20003800000 */
[----:B--2---:R-:W-:-:S13]  /*21c80*/  ISETP.GT.AND P0, PT, R2, RZ, PT ;  /* 0x000000ff0200720c */ /* 0x004fda0003f04270 */
[----:B------:R-:W-:Y:S05]  /*21c90*/  @P0 BRA `(.L_x_884) ;  /* 0x0000000000440947 */ /* 0x000fea0003800000 */
[----:B------:R-:W0:Y:S02]  /*21ca0*/  S2R R2, SR_TID.X ;  /* 0x0000000000027919 */ /* 0x000e240000002100 */
[----:B0-----:R-:W-:-:S04]  /*21cb0*/  LOP3.LUT R2, R2, 0x7f, RZ, 0xc0, !PT ;  /* 0x0000007f02027812 */ /* 0x001fc800078ec0ff */
[----:B------:R-:W-:-:S13]  /*21cc0*/  ISETP.NE.AND P0, PT, R2, RZ, PT ;  /* 0x000000ff0200720c */ /* 0x000fda0003f05270 */
[----:B------:R-:W-:Y:S05]  /*21cd0*/  @P0 BRA `(.L_x_885) ;  /* 0x0000004400b00947 */ /* 0x000fea0003800000 */
[----:B------:R-:W0:Y:S01]  /*21ce0*/  S2R R3, SR_LANEID ;  /* 0x0000000000037919 */ /* 0x000e220000000000 */
[----:B------:R-:W-:Y:S01]  /*21cf0*/  VOTEU.ANY UR4, UPT, PT ;  /* 0x0000000000047886 */ /* 0x000fe200038e0100 */
[----:B------:R-:W2:Y:S01]  /*21d00*/  LDC.64 R4, c[0x0][0xc60] ;  /* 0x00031800ff047b82 */ /* 0x000ea20000000a00 */
[----:B------:R-:W0:Y:S08]  /*21d10*/  FLO.U32 R0, UR4 ;  /* 0x0000000400007d00 */ /* 0x000e3000080e0000 */
[----:B------:R-:W2:Y:S01]  /*21d20*/  POPC R2, UR4 ;  /* 0x0000000400027d09 */ /* 0x000ea20008000000 */
[----:B0-----:R-:W-:-:S13]  /*21d30*/  ISETP.EQ.U32.AND P0, PT, R0, R3, PT ;  /* 0x000000030000720c */ /* 0x001fda0003f02070 */
[----:B--2---:R-:W2:Y:S01]  /*21d40*/  @P0 ATOMG.E.ADD.STRONG.GPU PT, R5, desc[UR60][R4.64], R2 ;  /* 0x00000002040509a8 */ /* 0x004ea200081ee1fc */
[----:B------:R-:W0:Y:S02]  /*21d50*/  S2R R3, SR_LTMASK ;  /* 0x0000000000037919 */ /* 0x000e240000003900 */
[----:B0-----:R-:W-:-:S06]  /*21d60*/  LOP3.LUT R3, R3, UR4, RZ, 0xc0, !PT ;  /* 0x0000000403037c12 */ /* 0x001fcc000f8ec0ff */
[----:B------:R-:W0:Y:S01]  /*21d70*/  POPC R3, R3 ;  /* 0x0000000300037309 */ /* 0x000e220000000000 */
[----:B--2---:R-:W0:Y:S02]  /*21d80*/  SHFL.IDX PT, R0, R5, R0, 0x1f ;  /* 0x00001f0005007589 */ /* 0x004e2400000e0000 */
[----:B0-----:R-:W-:Y:S01]  /*21d90*/  IADD3 R16, R0, UR38, R3 ;  /* 0x0000002600107c10 */ /* 0x001fe2000fffe003 */
[----:B------:R-:W-:Y:S06]  /*21da0*/  BRA `(.L_x_885) ;  /* 0x00000044007c7947 */ /* 0x000fec0003800000 */
.L_x_884:
        /* <DEDUP_REMOVED lines=9> */
[----:B------:R-:W-:Y:S02]  /*21e40*/  IMAD.U32 R4, RZ, RZ, UR6 ;  /* 0x00000006ff047e24 */ /* 0x000fe4000f8e00ff */
        /* <DEDUP_REMOVED lines=10> */
[----:B01----:R-:W-:Y:S05]  /*21ef0*/  CALL.ABS.NOINC R2 ;  /* 0x0000000002007343 */ /* 0x003fea0003c00000 */
.L_x_887:
[----:B------:R-:W-:Y:S05]  /*21f00*/  BSYNC B6 ;  /* 0x0000000000067941 */ /* 0x000fea0003800000 */
.L_x_886:
        /* <DEDUP_REMOVED lines=9> */
[----:B------:R0:W2:Y:S01]  /*21fa0*/  LDC.64 R2, c[0x4][R0] ;  /* 0x0100000000027b82 */ /* 0x0000a20000000a00 */
        /* <DEDUP_REMOVED lines=10> */
[----:B-12---:R-:W-:Y:S05]  /*22050*/  CALL.ABS.NOINC R2 ;  /* 0x0000000002007343 */ /* 0x006fea0003c00000 */
.L_x_890:
        /* <DEDUP_REMOVED lines=16> */
.L_x_889:
[----:B------:R-:W-:Y:S05]  /*22160*/  BSYNC B6 ;  /* 0x0000000000067941 */ /* 0x000fea0003800000 */
.L_x_888:
[----:B------:R-:W2:Y:S01]  /*22170*/  LDL.LU R2, [R1] ;  /* 0x0000000001027983 */ /* 0x000ea20000300800 */
[----:B------:R-:W-:-:S03]  /*22180*/  ULDC.64 UR4, c[0x0][0x9f8] ;  /* 0x00027e0000047ab9 */ /* 0x000fc60000000a00 */
[----:B------:R-:W3:Y:S04]  /*22190*/  LDL.LU R4, [R1+0x28] ;  /* 0x0000280001047983 */ /* 0x000ee80000300800 */
[----:B------:R-:W4:Y:S01]  /*221a0*/  LDL R7, [R1+0xc] ;  /* 0x00000c0001077983 */ /* 0x000f220000100800 */
        /* <DEDUP_REMOVED lines=8> */
[----:B0-----:R-:W0:Y:S01]  /*22230*/  LDC.64 R2, c[0x0][0x418] ;  /* 0x00010600ff027b82 */ /* 0x001e220000000a00 */
[----:B--2---:R-:W-:Y:S01]  /*22240*/  SHF.R.S32.HI R8, RZ, 0x1f, R7 ;  /* 0x0000001fff087819 */ /* 0x004fe20000011407 */
[----:B------:R2:W-:Y:S04]  /*22250*/  @P0 STL [R1+0xc], R7 ;  /* 0x00000c0701000387 */ /* 0x0005e80000100800 */
[----:B------:R2:W-:Y:S04]  /*22260*/  STL [R1+0x3c], R9 ;  /* 0x00003c0901007387 */ /* 0x0005e80000100800 */
[----:B------:R2:W-:Y:S01]  /*22270*/  STL [R1+0x28], R8 ;  /* 0x0000280801007387 */ /* 0x0005e20000100800 */
[----:B0-----:R-:W-:Y:S01]  /*22280*/  LOP3.LUT P0, RZ, R2, UR4, RZ, 0xfc, !PT ;  /* 0x0000000402ff7c12 */ /* 0x001fe2000f80fcff */
[----:B------:R-:W-:-:S03]  /*22290*/  UMOV UR4, 0xffffffff ;  /* 0xffffffff00047882 */ /* 0x000fc60000000000 */
[----:B------:R-:W-:-:S04]  /*222a0*/  LOP3.LUT P0, RZ, R3, UR5, RZ, 0xfc, P0 ;  /* 0x0000000503ff7c12 */ /* 0x000fc8000800fcff */
[----:B------:R-:W-:Y:S01]  /*222b0*/  SEL R0, R7, RZ, !P0 ;  /* 0x000000ff07007207 */ /* 0x000fe20004000000 */
[----:B--2---:R-:W-:Y:S08]  /*222c0*/  BRA.DIV UR4, `(.L_x_891) ;  /* 0x0000005a04287947 */ /* 0x004ff0000b800000 */
[----:B------:R-:W0:Y:S02]  /*222d0*/  S2R R4, SR_TID.X ;  /* 0x0000000000047919 */ /* 0x000e240000002100 */
[----:B0-----:R-:W-:-:S04]  /*222e0*/  SHF.R.U32.HI R4, RZ, 0x5, R4 ;  /* 0x00000005ff047819 */ /* 0x001fc80000011604 */
[----:B------:R-:W-:-:S05]  /*222f0*/  LOP3.LUT R4, R4, 0x3, RZ, 0xc0, !PT ;  /* 0x0000000304047812 */ /* 0x000fca00078ec0ff */
[----:B------:R0:W2:Y:S02]  /*22300*/  SHFL.IDX PT, R14, R4, RZ, 0x1f ;  /* 0x00001fff040e7589 */ /* 0x0000a400000e0000 */
.L_x_1026:
[----:B0-----:R-:W3:Y:S01]  /*22310*/  LDL.LU R4, [R1+0x10] ;  /* 0x0000100001047983 */ /* 0x001ee20000300800 */
[----:B------:R-:W-:Y:S02]  /*22320*/  PLOP3.LUT P1, PT, PT, PT, PT, 0x8, 0x0 ;  /* 0x000000000000781c */ /* 0x000fe40003f2e170 */
[----:B--2---:R-:W-:Y:S01]  /*22330*/  ISETP.NE.AND P0, PT, R14, RZ, PT ;  /* 0x000000ff0e00720c */ /* 0x004fe20003f05270 */
[----:B------:R0:W-:Y:S01]  /*22340*/  STL [R1], R0 ;  /* 0x0000000001007387 */ /* 0x0001e20000100800 */
[----:B---3--:R-:W-:-:S09]  /*22350*/  LOP3.LUT R4, R4, 0xfffffffe, RZ, 0xc0, !PT ;  /* 0xfffffffe04047812 */ /* 0x008fd200078ec0ff */
[----:B------:R-:W-:-:S05]  /*22360*/  @P1 LOP3.LUT R4, R4, 0x1, RZ, 0xfc, !PT ;  /* 0x0000000104041812 */ /* 0x000fca00078efcff */
[----:B------:R0:W-:Y:S01]  /*22370*/  STL [R1+0x10], R4 ;  /* 0x0000100401007387 */ /* 0x0001e20000100800 */
[----:B------:R-:W-:Y:S05]  /*22380*/  @P0 BRA `(.L_x_892) ;  /* 0x0000000400500947 */ /* 0x000fea0003800000 */
[----:B------:R-:W-:-:S03]  /*22390*/  UMOV UR4, 0xffffffff ;  /* 0xffffffff00047882 */ /* 0x000fc60000000000 */
[----:B------:R-:W-:Y:S05]  /*223a0*/  BRA.DIV UR4, `(.L_x_893) ;  /* 0x0000005a04247947 */ /* 0x000fea000b800000 */
[----:B------:R-:W-:-:S13]  /*223b0*/  ELECT P6, URZ, PT ;  /* 0x00000000003f782f */ /* 0x000fda00038c0000 */
.L_x_1029:
[----:B------:R-:W-:Y:S05]  /*223c0*/  @!P6 BRA `(.L_x_892) ;  /* 0x000000040040e947 */ /* 0x000fea0003800000 */
[----:B------:R2:W-:Y:S01]  /*223d0*/  STL [R1+0x18], R9 ;  /* 0x0000180901007387 */ /* 0x0005e20000100800 */
[----:B------:R-:W-:-:S04]  /*223e0*/  ISETP.NE.U32.AND P0, PT, R2, RZ, PT ;  /* 0x000000ff0200720c */ /* 0x000fc80003f05070 */
[----:B------:R-:W-:-:S13]  /*223f0*/  ISETP.NE.AND.EX P0, PT, R3, RZ, PT, P0 ;  /* 0x000000ff0300720c */ /* 0x000fda0003f05300 */
[----:B--2---:R-:W-:Y:S05]  /*22400*/  @!P0 BRA `(.L_x_894) ;  /* 0x0000000000508947 */ /* 0x004fea0003800000 */
[----:B------:R-:W2:Y:S01]  /*22410*/  LDC R6, c[0x0][0x43c] ;  /* 0x00010f00ff067b82 */ /* 0x000ea20000000800 */
[----:B0-----:R-:W-:Y:S01]  /*22420*/  IMAD.MOV.U32 R0, RZ, RZ, R9 ;  /* 0x000000ffff007224 */ /* 0x001fe200078e0009 */
[----:B------:R-:W-:Y:S01]  /*22430*/  ULDC.64 UR4, c[0x0][0x428] ;  /* 0x00010a0000047ab9 */ /* 0x000fe20000000a00 */
[----:B--2---:R-:W-:-:S13]  /*22440*/  ISETP.NE.AND P0, PT, R6, 0x1, PT ;  /* 0x000000010600780c */ /* 0x004fda0003f05270 */
[----:B------:R-:W0:Y:S02]  /*22450*/  @P0 LDC.64 R4, c[0x0][0x440] ;  /* 0x00011000ff040b82 */ /* 0x000e240000000a00 */
[----:B0-----:R-:W-:-:S05]  /*22460*/  @P0 IMAD.HI.U32 R4, R9, R4, RZ ;  /* 0x0000000409040227 */ /* 0x001fca00078e00ff */
        /* <DEDUP_REMOVED lines=12> */
[----:B------:R-:W2:Y:S04]  /*22530*/  LDG.E R0, desc[UR60][R2.64] ;  /* 0x0000003c02007981 */ /* 0x000ea8000c1e1900 */
[----:B--2---:R2:W-:Y:S02]  /*22540*/  STL [R1], R0 ;  /* 0x0000000001007387 */ /* 0x0045e40000100800 */
.L_x_894:
[----:B------:R-:W3:Y:S04]  /*22550*/  LDL R7, [R1+0x4] ;  /* 0x0000040001077983 */ /* 0x000ee80000100800 */
[----:B0-2---:R-:W3:Y:S04]  /*22560*/  LDL R0, [R1+0x8] ;  /* 0x0000080001007983 */ /* 0x005ee80000100800 */
[----:B------:R-:W2:Y:S01]  /*22570*/  LDL R2, [R1+0x14] ;  /* 0x0000140001027983 */ /* 0x000ea20000100800 */
[----:B---3--:R-:W-:Y:S01]  /*22580*/  IMAD R0, R0, 0x8, R7 ;  /* 0x0000000800007824 */ /* 0x008fe200078e0207 */
[----:B--2---:R-:W-:-:S04]  /*22590*/  SHF.L.U32 R2, R2, 0x1f, RZ ;  /* 0x0000001f02027819 */ /* 0x004fc800000006ff */
[----:B------:R-:W0:Y:S02]  /*225a0*/  SYNCS.PHASECHK.TRANS64.TRYWAIT P0, [R0+URZ+0x36840], R2 ;  /* 0x03684002000075a7 */ /* 0x000e24000800017f */
[----:B0-----:R-:W-:Y:S05]  /*225b0*/  @!P0 BRA `(.L_x_895) ;  /* 0x0000005400c08947 */ /* 0x001fea0003800000 */
.L_x_1030:
[----:B------:R-:W2:Y:S02]  /*225c0*/  S2R R3, SR_TID.X ;  /* 0x0000000000037919 */ /* 0x000ea40000002100 */
[----:B--2---:R-:W-:-:S04]  /*225d0*/  LOP3.LUT R3, R3, 0x7f, RZ, 0xc0, !PT ;  /* 0x0000007f03037812 */ /* 0x004fc800078ec0ff */
[----:B------:R-:W-:-:S13]  /*225e0*/  ISETP.NE.AND P0, PT, R3, RZ, PT ;  /* 0x000000ff0300720c */ /* 0x000fda0003f05270 */
        /* <DEDUP_REMOVED lines=8> */
.L_x_896:
[----:B------:R-:W2:Y:S04]  /*22670*/  LDL R7, [R1+0x4] ;  /* 0x0000040001077983 */ /* 0x000ea80000100800 */
[----:B------:R-:W2:Y:S04]  /*22680*/  LDL R6, [R1+0x8] ;  /* 0x0000080001067983 */ /* 0x000ea80000100800 */
[----:B------:R-:W3:Y:S04]  /*22690*/  LDL R5, [R1+0x18] ;  /* 0x0000180001057983 */ /* 0x000ee80000100800 */
[----:B------:R-:W4:Y:S04]  /*226a0*/  LDL R4, [R1+0x1c] ;  /* 0x00001c0001047983 */ /* 0x000f280000100800 */
[----:B------:R-:W5:Y:S04]  /*226b0*/  LDL R3, [R1] ;  /* 0x0000000001037983 */ /* 0x000f680000100800 */
[----:B0-----:R-:W5:Y:S01]  /*226c0*/  LDL.LU R2, [R1+0x10] ;  /* 0x0000100001027983 */ /* 0x001f620000300800 */
        /* <DEDUP_REMOVED lines=9> */
[----:B--2---:R-:W-:Y:S01]  /*22760*/  IMAD R0, R6, 0xa800, R7 ;  /* 0x0000a80006007824 */ /* 0x004fe200078e0207 */
[----:B---3--:R-:W-:-:S04]  /*22770*/  R2UR UR11, R5 ;  /* 0x00000000050b72ca */ /* 0x008fc800000e0000 */
[----:B------:R-:W-:Y:S02]  /*22780*/  R2UR UR8, R0 ;  /* 0x00000000000872ca */ /* 0x000fe400000e0000 */
[----:B----4-:R-:W-:Y:S02]  /*22790*/  R2UR UR5, R4 ;  /* 0x00000000040572ca */ /* 0x010fe400000e0000 */
[----:B-----5:R-:W-:Y:S02]  /*227a0*/  R2UR UR13, R3 ;  /* 0x00000000030d72ca */ /* 0x020fe400000e0000 */
[----:B------:R-:W-:-:S07]  /*227b0*/  LOP3.LUT R2, R2, 0xfffffffe, RZ, 0xc0, !PT ;  /* 0xfffffffe02027812 */ /* 0x000fce00078ec0ff */
[----:B------:R-:W-:Y:S01]  /*227c0*/  UIADD3 UR14, UR8, 0x21400, URZ ;  /* 0x00021400080e7890 */ /* 0x000fe2000fffe03f */
[----:B------:R-:W-:Y:S01]  /*227d0*/  @P0 LOP3.LUT R2, R2, 0x1, RZ, 0xfc, !PT ;  /* 0x0000000102020812 */ /* 0x000fe200078efcff */
[----:B------:R-:W-:Y:S02]  /*227e0*/  UIMAD UR11, UR11, 0x70, UR5 ;  /* 0x000000700b0b78a4 */ /* 0x000fe4000f8e0205 */
[----:B------:R-:W-:Y:S02]  /*227f0*/  UIADD3.X UR5, URZ, UR37, URZ, UP0, !UPT ;  /* 0x000000253f057290 */ /* 0x000fe400087fe43f */
[----:B------:R-:W-:Y:S01]  /*22800*/  UIADD3 UR15, UR8, 0x24c00, URZ ;  /* 0x00024c00080f7890 */ /* 0x000fe2000fffe03f */
[----:B------:R2:W-:Y:S01]  /*22810*/  STL [R1+0x10], R2 ;  /* 0x0000100201007387 */ /* 0x0005e20000100800 */
[----:B------:R-:W-:-:S03]  /*22820*/  UIADD3 UR16, UR8, 0x28400, URZ ;  /* 0x0002840008107890 */ /* 0x000fc6000fffe03f */
[----:B------:R-:W-:Y:S01]  /*22830*/  UMOV UR8, UR14 ;  /* 0x0000000e00087c82 */ /* 0x000fe20008000000 */
[----:B------:R-:W-:Y:S01]  /*22840*/  UMOV UR14, 0x80 ;  /* 0x00000080000e7882 */ /* 0x000fe20000000000 */
[----:B------:R0:W-:Y:S02]  /*22850*/  UTMALDG.4D [UR8], [UR4], desc[UR6] ;  /* 0x00000608040075b4 */ /* 0x0001e40008019000 */
[----:B0-----:R-:W-:Y:S01]  /*22860*/  UMOV UR8, UR15 ;  /* 0x0000000f00087c82 */ /* 0x001fe20008000000 */
[----:B------:R-:W-:Y:S02]  /*22870*/  UMOV UR10, UR17 ;  /* 0x00000011000a7c82 */ /* 0x000fe40008000000 */
[----:B------:R0:W-:Y:S02]  /*22880*/  UTMALDG.4D [UR8], [UR4], desc[UR6] ;  /* 0x00000608040075b4 */ /* 0x0001e40008019000 */
[----:B0-----:R-:W-:Y:S01]  /*22890*/  UMOV UR8, UR16 ;  /* 0x0000001000087c82 */ /* 0x001fe20008000000 */
[----:B------:R-:W-:-:S02]  /*228a0*/  UMOV UR10, UR14 ;  /* 0x0000000e000a7c82 */ /* 0x000fc40008000000 */
[----:B------:R2:W-:Y:S02]  /*228b0*/  UTMALDG.4D [UR8], [UR4], desc[UR6] ;  /* 0x00000608040075b4 */ /* 0x0005e40008019000 */
[----:B--2---:R-:W-:Y:S01]  /*228c0*/  NOP ;  /* 0x0000000000007918 */ /* 0x004fe20000000000 */
.L_x_892:
[----:B------:R-:W2:Y:S04]  /*228d0*/  LDL R2, [R1+0x4] ;  /* 0x0000040001027983 */ /* 0x000ea80000100800 */
[----:B------:R-:W3:Y:S04]  /*228e0*/  LDL.LU R3, [R1+0x40] ;  /* 0x0000400001037983 */ /* 0x000ee80000300800 */
[----:B------:R-:W4:Y:S04]  /*228f0*/  LDL.LU R5, [R1+0x30] ;  /* 0x0000300001057983 */ /* 0x000f280000300800 */
[----:B0-----:R-:W5:Y:S01]  /*22900*/  LDL.LU R4, [R1+0x48] ;  /* 0x0000480001047983 */ /* 0x001f620000300800 */
[----:B------:R-:W-:Y:S05]  /*22910*/  WARPSYNC.ALL ;  /* 0x0000000000007948 */ /* 0x000fea0003800000 */
[----:B------:R-:W-:Y:S01]  /*22920*/  ULDC.64 UR4, c[0x0][0x298] ;  /* 0x0000a60000047ab9 */ /* 0x000fe20000000a00 */
[----:B------:R-:W-:Y:S01]  /*22930*/  ULDC.64 UR6, c[0x0][0xa00] ;  /* 0x0002800000067ab9 */ /* 0x000fe20000000a00 */
[----:B------:R-:W-:Y:S01]  /*22940*/  BSSY B6, `(.L_x_897) ;  /* 0x0000024000067945 */ /* 0x000fe20003800000 */
[----:B------:R-:W-:Y:S01]  /*22950*/  BAR.SYNC.DEFER_BLOCKING 0x8, 0x180 ;  /* 0x0206000000007b1d */ /* 0x000fe20000010000 */
[----:B------:R-:W-:-:S04]  /*22960*/  ISETP.NE.U32.AND P0, PT, RZ, UR6, PT ;  /* 0x00000006ff007c0c */ /* 0x000fc8000bf05070 */
[----:B------:R-:W-:Y:S01]  /*22970*/  ISETP.NE.AND.EX P0, PT, RZ, UR7, PT, P0 ;  /* 0x00000007ff007c0c */ /* 0x000fe2000bf05300 */
[----:B--2---:R-:W-:Y:S01]  /*22980*/  VIADD R2, R2, 0x15400 ;  /* 0x0001540002027836 */ /* 0x004fe20000000000 */
[----:B---3--:R-:W-:-:S04]  /*22990*/  SHF.R.S32.HI R0, RZ, 0x1f, R3 ;  /* 0x0000001fff007819 */ /* 0x008fc80000011403 */
        /* <DEDUP_REMOVED lines=9> */
[----:B0-----:R-:W-:Y:S01]  /*22a30*/  IMAD.IADD R2, R3, 0x1, R0 ;  /* 0x0000000103027824 */ /* 0x001fe200078e0200 */
        /* <DEDUP_REMOVED lines=20> */
.L_x_898:
[----:B------:R-:W-:Y:S05]  /*22b80*/  BSYNC B6 ;  /* 0x0000000000067941 */ /* 0x000fea0003800000 */
.L_x_897:
[----:B------:R-:W3:Y:S01]  /*22b90*/  LDL.LU R6, [R1+0x48] ;  /* 0x0000480001067983 */ /* 0x000ee20000300800 */
[----:B------:R-:W-:Y:S01]  /*22ba0*/  ULDC.64 UR4, c[0x0][0x2d8] ;  /* 0x0000b60000047ab9 */ /* 0x000fe20000000a00 */
[----:B------:R-:W0:Y:S01]  /*22bb0*/  LDC R7, c[0x0][0x448] ;  /* 0x00011200ff077b82 */ /* 0x000e220000000800 */
[----:B------:R-:W-:Y:S01]  /*22bc0*/  IMAD.SHL.U32 R17, R17, 0x80, RZ ;  /* 0x0000008011117824 */ /* 0x000fe200078e00ff */
[----:B--2---:R-:W3:Y:S01]  /*22bd0*/  LDL.LU.64 R2, [R1+0x40] ;  /* 0x0000400001027983 */ /* 0x004ee20000300a00 */
[----:B------:R-:W-:-:S03]  /*22be0*/  ULDC.64 UR6, c[0x0][0x280] ;  /* 0x0000a00000067ab9 */ /* 0x000fc60000000a00 */
[----:B------:R-:W2:Y:S04]  /*22bf0*/  LDL.LU R0, [R1+0x58] ;  /* 0x0000580001007983 */ /* 0x000ea80000300800 */
[----:B------:R-:W4:Y:S04]  /*22c00*/  LDL.LU R5, [R1+0x5c] ;  /* 0x00005c0001057983 */ /* 0x000f280000300800 */
[----:B------:R-:W4:Y:S01]  /*22c10*/  LDL.LU R4, [R1+0x30] ;  /* 0x0000300001047983 */ /* 0x000f220000300800 */
[----:B------:R-:W1:Y:S01]  /*22c20*/  S2R R10, SR_TID.X ;  /* 0x00000000000a7919 */ /* 0x000e620000002100 */
[----:B0-----:R-:W-:Y:S01]  /*22c30*/  ISETP.NE.AND P0, PT, R7, 0x1, PT ;  /* 0x000000010700780c */ /* 0x001fe20003f05270 */
[----:B-1----:R-:W-:-:S05]  /*22c40*/  IMAD.SHL.U32 R10, R10, 0x8, RZ ;  /* 0x000000080a0a7824 */ /* 0x002fca00078e00ff */
[----:B------:R-:W-:-:S04]  /*22c50*/  LOP3.LUT R10, R10, 0x38, RZ, 0xc0, !PT ;  /* 0x000000380a0a7812 */ /* 0x000fc800078ec0ff */
[C---:B------:R-:W-:Y:S02]  /*22c60*/  LOP3.LUT R9, R10.reuse, 0x40, RZ, 0xfc, !PT ;  /* 0x000000400a097812 */ /* 0x040fe400078efcff */
[----:B------:R-:W-:Y:S01]  /*22c70*/  LOP3.LUT R8, R10, 0x80, RZ, 0xfc, !PT ;  /* 0x000000800a087812 */ /* 0x000fe200078efcff */
[----:B---3--:R-:W-:Y:S02]  /*22c80*/  IMAD.MOV.U32 R3, RZ, RZ, R6 ;  /* 0x000000ffff037224 */ /* 0x008fe400078e0006 */
[----:B------:R-:W0:Y:S01]  /*22c90*/  @P0 LDC R6, c[0x0][0x450] ;  /* 0x00011400ff060b82 */ /* 0x000e220000000800 */
[----:B--2---:R-:W-:Y:S02]  /*22ca0*/  IMAD R0, R0, UR4, RZ ;  /* 0x0000000400007c24 */ /* 0x004fe4000f8e02ff */
[----:B------:R-:W-:-:S04]  /*22cb0*/  IMAD.WIDE.U32 R2, R18, UR4, R2 ;  /* 0x0000000412027c25 */ /* 0x000fc8000f8e0002 */
[----:B------:R-:W-:Y:S01]  /*22cc0*/  IMAD R0, R18, UR5, R0 ;  /* 0x0000000512007c24 */ /* 0x000fe2000f8e0200 */
[----:B------:R-:W-:-:S03]  /*22cd0*/  ULDC.64 UR4, c[0x0][0x2e0] ;  /* 0x0000b80000047ab9 */ /* 0x000fc60000000a00 */
[----:B------:R-:W-:Y:S02]  /*22ce0*/  IMAD.IADD R3, R3, 0x1, R0 ;  /* 0x0000000103037824 */ /* 0x000fe400078e0200 */
[----:B----4-:R-:W-:Y:S02]  /*22cf0*/  IMAD R0, R5, UR4, RZ ;  /* 0x0000000405007c24 */ /* 0x010fe4000f8e02ff */
[----:B------:R-:W-:-:S04]  /*22d00*/  IMAD.WIDE.U32 R2, R4, UR4, R2 ;  /* 0x0000000404027c25 */ /* 0x000fc8000f8e0002 */
[----:B------:R-:W-:Y:S01]  /*22d10*/  IMAD R0, R4, UR5, R0 ;  /* 0x0000000504007c24 */ /* 0x000fe2000f8e0200 */
[----:B------:R-:W-:Y:S01]  /*22d20*/  ULDC.64 UR4, c[0x0][0x2d0] ;  /* 0x0000b40000047ab9 */ /* 0x000fe20000000a00 */
[----:B------:R-:W1:Y:S02]  /*22d30*/  S2R R4, SR_TID.X ;  /* 0x0000000000047919 */ /* 0x000e640000002100 */
[----:B------:R-:W-:Y:S01]  /*22d40*/  IMAD.IADD R3, R3, 0x1, R0 ;  /* 0x0000000103037824 */ /* 0x000fe200078e0200 */
[----:B-1----:R-:W-:-:S04]  /*22d50*/  LOP3.LUT R4, R4, 0x7f, RZ, 0xc0, !PT ;  /* 0x0000007f04047812 */ /* 0x002fc800078ec0ff */
[----:B------:R-:W-:Y:S02]  /*22d60*/  SHF.R.U32.HI R5, RZ, 0x3, R4 ;  /* 0x00000003ff057819 */ /* 0x000fe40000011604 */
[----:B------:R-:W1:Y:S02]  /*22d70*/  S2R R4, SR_TID.X ;  /* 0x0000000000047919 */ /* 0x000e640000002100 */
[----:B-1----:R-:W-:-:S05]  /*22d80*/  IMAD.SHL.U32 R4, R4, 0x10, RZ ;  /* 0x0000001004047824 */ /* 0x002fca00078e00ff */
[----:B------:R-:W-:Y:S02]  /*22d90*/  LOP3.LUT R4, R5, 0x70, R4, 0xf8, !PT ;  /* 0x0000007005047812 */ /* 0x000fe400078ef804 */
[----:B------:R-:W1:Y:S02]  /*22da0*/  @P0 LDC R5, c[0x0][0x44c] ;  /* 0x00011300ff050b82 */ /* 0x000e640000000800 */
[----:B------:R-:W-:-:S05]  /*22db0*/  LOP3.LUT R4, R4, R17, RZ, 0xfc, !PT ;  /* 0x0000001104047212 */ /* 0x000fca00078efcff */
[----:B------:R-:W-:Y:S02]  /*22dc0*/  IMAD.MOV.U32 R0, RZ, RZ, R4 ;  /* 0x000000ffff007224 */ /* 0x000fe400078e0004 */
[----:B-1----:R-:W-:-:S05]  /*22dd0*/  @P0 IMAD.HI.U32 R5, R4, R5, RZ ;  /* 0x0000000504050227 */ /* 0x002fca00078e00ff */
[----:B0-----:R-:W-:-:S05]  /*22de0*/  @P0 SHF.R.U32.HI R0, RZ, R6, R5 ;  /* 0x00000006ff000219 */ /* 0x001fca0000011605 */
        /* <DEDUP_REMOVED lines=25> */
[----:B------:R-:W2:Y:S03]  /*22f80*/  LDL.LU R6, [R1+0x50] ;  /* 0x0000500001067983 */ /* 0x000ea60000300800 */
[----:B------:R-:W-:Y:S01]  /*22f90*/  IMAD.IADD R0, R8, 0x1, R17 ;  /* 0x0000000108007824 */ /* 0x000fe200078e0211 */
[----:B------:R-:W0:Y:S03]  /*22fa0*/  S2R R11, SR_TID.X ;  /* 0x00000000000b7919 */ /* 0x000e260000002100 */
[----:B------:R-:W-:Y:S01]  /*22fb0*/  VIADD R5, R0, 0x10 ;  /* 0x0000001000057836 */ /* 0x000fe20000000000 */
[----:B------:R-:W-:Y:S01]  /*22fc0*/  SHFL.IDX PT, R9, R3, 0x1, 0x181f ;  /* 0x00381f0003097f89 */ /* 0x000fe200000e0000 */
[----:B0-----:R-:W-:-:S05]  /*22fd0*/  IMAD.SHL.U32 R11, R11, 0x8, RZ ;  /* 0x000000080b0b7824 */ /* 0x001fca00078e00ff */
[----:B------:R-:W-:Y:S01]  /*22fe0*/  LOP3.LUT R11, R11, 0x38, RZ, 0xc0, !PT ;  /* 0x000000380b0b7812 */ /* 0x000fe200078ec0ff */
[----:B--2---:R-:W-:Y:S02]  /*22ff0*/  IMAD R2, R6, R7, RZ ;  /* 0x0000000706027224 */ /* 0x004fe400078e02ff */
[----:B------:R-:W0:Y:S03]  /*23000*/  SHFL.IDX PT, R7, R4, RZ, 0x181f ;  /* 0x00181fff04077589 */ /* 0x000e2600000e0000 */
[-C--:B------:R-:W-:Y:S01]  /*23010*/  ISETP.GE.AND P4, PT, R0, R2.reuse, PT ;  /* 0x000000020000720c */ /* 0x080fe20003f86270 */
[----:B------:R-:W1:Y:S01]  /*23020*/  SHFL.IDX PT, R6, R3, RZ, 0x181f ;  /* 0x00181fff03067589 */ /* 0x000e6200000e0000 */
[----:B------:R-:W-:-:S03]  /*23030*/  ISETP.GE.AND P3, PT, R5, R2, PT ;  /* 0x000000020500720c */ /* 0x000fc60003f66270 */
[----:B------:R-:W2:Y:S08]  /*23040*/  SHFL.IDX PT, R5, R4, 0x1, 0x181f ;  /* 0x00381f0004057f89 */ /* 0x000eb000000e0000 */
[----:B0-----:R-:W-:-:S05]  /*23050*/  @!P4 LEA R7, P5, R11, R7, 0x1 ;  /* 0x000000070b07c211 */ /* 0x001fca00078a08ff */
[----:B-1----:R-:W-:Y:S01]  /*23060*/  @!P4 IMAD.X R6, RZ, RZ, R6, P5 ;  /* 0x000000ffff06c224 */ /* 0x002fe200028e0606 */
[----:B--2---:R-:W-:-:S04]  /*23070*/  @!P3 LEA R8, P5, R11, R5, 0x1 ;  /* 0x000000050b08b211 */ /* 0x004fc800078a08ff */
        /* <DEDUP_REMOVED lines=27> */
[----:B-1----:R-:W-:-:S04]  /*23230*/  @!P3 LEA R5, P4, R11, R5, 0x1 ;  /* 0x000000050b05b211 */ /* 0x002fc800078808ff */
[----:B0-----:R-:W-:-:S05]  /*23240*/  @!P3 IADD3.X R6, RZ, R6, RZ, P4, !PT ;  /* 0x00000006ff06b210 */ /* 0x001fca00027fe4ff */
        /* <DEDUP_REMOVED lines=25> */
[----:B------:R-:W-:Y:S02]  /*233e0*/  @!P3 LDGSTS.E.BYPASS.LTC128B.128 [R10+0x17c00], desc[UR60][R6.64], !P2 ;  /* 0x17c00000060abfae */ /* 0x000fe4000d101d7c */
[----:B------:R-:W-:Y:S02]  /*233f0*/  ISETP.GE.AND P4, PT, R5, R2, PT ;  /* 0x000000020500720c */ /* 0x000fe40003f86270 */
[----:B------:R-:W0:Y:S04]  /*23400*/  SHFL.IDX PT, R5, R4, 0x6, 0x181f ;  /* 0x00d81f0004057f89 */ /* 0x000e2800000e0000 */
[----:B------:R-:W-:Y:S04]  /*23410*/  @!P3 LDGSTS.E.BYPASS.LTC128B.128 [R10+0x1bc00], desc[UR60][R6.64+0x80], !P1 ;  /* 0x1bc00080060abfae */ /* 0x000fe8000c901d7c */
[----:B------:R1:W-:Y:S04]  /*23420*/  @!P3 LDGSTS.E.BYPASS.LTC128B.128 [R10+0x1fc00], desc[UR60][R6.64+0x100], !P0 ;  /* 0x1fc00100060abfae */ /* 0x0003e8000c101d7c */
[----:B-1----:R-:W1:Y:S01]  /*23430*/  SHFL.IDX PT, R6, R3, 0x6, 0x181f ;  /* 0x00d81f0003067f89 */ /* 0x002e6200000e0000 */
[----:B0-----:R-:W-:-:S05]  /*23440*/  @!P4 LEA R5, P3, R11, R5, 0x1 ;  /* 0x000000050b05c211 */ /* 0x001fca00078608ff */
[----:B-1----:R-:W-:-:S04]  /*23450*/  @!P4 IMAD.X R6, RZ, RZ, R6, P3 ;  /* 0x000000ffff06c224 */ /* 0x002fc800018e0606 */
[----:B------:R-:W-:Y:S02]  /*23460*/  @!P4 IMAD.MOV.U32 R7, RZ, RZ, R6 ;  /* 0x000000ffff07c224 */ /* 0x000fe400078e0006 */
[----:B------:R-:W-:Y:S02]  /*23470*/  @!P4 IMAD.MOV.U32 R6, RZ, RZ, R5 ;  /* 0x000000ffff06c224 */ /* 0x000fe400078e0005 */
[----:B------:R1:W2:Y:S04]  /*23480*/  SHFL.IDX PT, R5, R3, 0x7, 0x181f ;  /* 0x00f81f0003057f89 */ /* 0x0002a800000e0000 */
[----:B------:R1:W-:Y:S04]  /*23490*/  @!P4 LDGSTS.E.BYPASS.LTC128B.128 [R10+0x18400], desc[UR60][R6.64], !P2 ;  /* 0x18400000060acfae */ /* 0x0003e8000d101d7c */
[----:B------:R1:W-:Y:S04]  /*234a0*/  @!P4 LDGSTS.E.BYPASS.LTC128B.128 [R10+0x1c400], desc[UR60][R6.64+0x80], !P1 ;  /* 0x1c400080060acfae */ /* 0x0003e8000c901d7c */
[----:B------:R1:W-:Y:S04]  /*234b0*/  @!P4 LDGSTS.E.BYPASS.LTC128B.128 [R10+0x20400], desc[UR60][R6.64+0x100], !P0 ;  /* 0x20400100060acfae */ /* 0x0003e8000c101d7c */
[----:B------:R1:W3:Y:S02]  /*234c0*/  SHFL.IDX PT, R3, R4, 0x7, 0x181f ;  /* 0x00f81f0004037f89 */ /* 0x0002e400000e0000 */
.L_x_1047:
[----:B------:R-:W-:Y:S01]  /*234d0*/  VIADD R0, R0, 0x70 ;  /* 0x0000007000007836 */ /* 0x000fe20000000000 */
[----:B------:R-:W-:Y:S04]  /*234e0*/  BSSY B0, `(.L_x_900) ;  /* 0x000000e000007945 */ /* 0x000fe80003800000 */
[----:B------:R-:W-:-:S13]  /*234f0*/  ISETP.GE.AND P3, PT, R0, R2, PT ;  /* 0x000000020000720c */ /* 0x000fda0003f66270 */
[----:B------:R-:W-:Y:S05]  /*23500*/  @P3 BRA `(.L_x_901) ;  /* 0x00000000002c3947 */ /* 0x000fea0003800000 */
[----:B-1----:R-:W1:Y:S02]  /*23510*/  S2R R4, SR_TID.X ;  /* 0x0000000000047919 */ /* 0x002e640000002100 */
[----:B-1----:R-:W-:-:S05]  /*23520*/  IMAD.SHL.U32 R4, R4, 0x8, RZ ;  /* 0x0000000804047824 */ /* 0x002fca00078e00ff */
[----:B------:R-:W-:-:S04]  /*23530*/  LOP3.LUT R4, R4, 0x38, RZ, 0xc0, !PT ;  /* 0x0000003804047812 */ /* 0x000fc800078ec0ff */
[----:B---3--:R-:W-:-:S05]  /*23540*/  LEA R2, P3, R4, R3, 0x1 ;  /* 0x0000000304027211 */ /* 0x008fca00078608ff */
[----:B--2---:R-:W-:-:S05]  /*23550*/  IMAD.X R3, RZ, RZ, R5, P3 ;  /* 0x000000ffff037224 */ /* 0x004fca00018e0605 */
[----:B------:R-:W-:Y:S01]  /*23560*/  @!PT LDS RZ, [RZ] ;  /* 0x00000000fffff984 */ /* 0x000fe20000000800 */
[----:B------:R-:W-:Y:S01]  /*23570*/  @!PT LDS RZ, [RZ] ;  /* 0x00000000fffff984 */ /* 0x000fe20000000800 */
[----:B------:R-:W-:Y:S01]  /*23580*/  @!PT LDS RZ, [RZ] ;  /* 0x00000000fffff984 */ /* 0x000fe20000000800 */
[----:B------:R4:W-:Y:S04]  /*23590*/  LDGSTS.E.BYPASS.LTC128B.128 [R10+0x18c00], desc[UR60][R2.64], !P2 ;  /* 0x18c00000020a7fae */ /* 0x0009e8000d101d7c */
[----:B------:R4:W-:Y:S04]  /*235a0*/  LDGSTS.E.BYPASS.LTC128B.128 [R10+0x1cc00], desc[UR60][R2.64+0x80], !P1 ;  /* 0x1cc00080020a7fae */ /* 0x0009e8000c901d7c */
[----:B------:R4:W-:Y:S02]  /*235b0*/  LDGSTS.E.BYPASS.LTC128B.128 [R10+0x20c00], desc[UR60][R2.64+0x100], !P0 ;  /* 0x20c00100020a7fae */ /* 0x0009e4000c101d7c */
.L_x_901:
[----:B------:R-:W-:Y:S05]  /*235c0*/  BSYNC B0 ;  /* 0x0000000000007941 */ /* 0x000fea0003800000 */
.L_x_900:
[----:B01--4-:R-:W4:Y:S01]  /*235d0*/  LDL R10, [R1+0x4] ;  /* 0x00000400010a7983 */ /* 0x013f220000100800 */
[----:B------:R-:W-:Y:S01]  /*235e0*/  PLOP3.LUT P0, PT, PT, PT, PT, 0x80, 0x0 ;  /* 0x000000000000781c */ /* 0x000fe20003f0f070 */
[----:B------:R-:W-:Y:S01]  /*235f0*/  NOP ;  /* 0x0000000000007918 */ /* 0x000fe20000000000 */
[----:B----4-:R-:W-:-:S11]  /*23600*/  VIADD R10, R10, 0x36800 ;  /* 0x000368000a0a7836 */ /* 0x010fd60000000000 */
.L_x_902:
[----:B------:R-:W4:Y:S01]  /*23610*/  LDL R2, [R1+0x4] ;  /* 0x0000040001027983 */ /* 0x000f220000100800 */
[----:B------:R-:W-:Y:S02]  /*23620*/  PLOP3.LUT P1, PT, P1, P0, PT, 0xa2, 0x0 ;  /* 0x000000000000781c */ /* 0x000fe40000f21472 */
[----:B----4-:R-:W-:-:S08]  /*23630*/  @P0 R2UR P1, UR4, R2 ;  /* 0x00000000020402ca */ /* 0x010fd00000020000 */
[----:B------:R-:W-:-:S05]  /*23640*/  @P0 PLOP3.LUT P0, PT, P1, PT, PT, 0x80, 0x0 ;  /* 0x000000000000081c */ /* 0x000fca0000f0f070 */
[----:B------:R-:W-:Y:S01]  /*23650*/  @!P1 SYNCS.ARRIVE.TRANS64.RED.A0T1 RZ, [UR4+0x36800], RZ ;  /* 0x036800ffffff99a7 */ /* 0x000fe20008200404 */
[----:B------:R-:W-:Y:S07]  /*23660*/  @!P1 ARRIVES.LDGSTSBAR.64.TRANSCNT [UR4+0x36800] ;  /* 0x03680000ff0099b0 */ /* 0x000fee0008000a84 */
[----:B------:R-:W-:Y:S05]  /*23670*/  @P0 BRA.U.ANY `(.L_x_902) ;  /* 0xfffffffd00e40947 */ /* 0x000fea000393ffff */
[----:B---3--:R-:W3:Y:S02]  /*23680*/  LDL.LU R3, [R1+0x54] ;  /* 0x0000540001037983 */ /* 0x008ee40000300800 */
[----:B---3--:R-:W-:-:S05]  /*23690*/  VIADD R3, R3, 0x1 ;  /* 0x0000000103037836 */ /* 0x008fca0000000000 */
        /* <DEDUP_REMOVED lines=10> */
.L_x_1048:
[----:B------:R-:W-:Y:S05]  /*23740*/  BSYNC B0 ;  /* 0x0000000000007941 */ /* 0x000fea0003800000 */
.L_x_903:
[----:B0-----:R-:W3:Y:S01]  /*23750*/  LDL.LU R2, [R1+0x4c] ;  /* 0x00004c0001027983 */ /* 0x001ee20000300800 */
[----:B------:R-:W-:Y:S01]  /*23760*/  BSSY B0, `(.L_x_905) ;  /* 0x0000256000007945 */ /* 0x000fe20003800000 */
[----:B---3--:R-:W-:-:S13]  /*23770*/  ISETP.GE.AND P0, PT, R2, 0x71, PT ;  /* 0x000000710200780c */ /* 0x008fda0003f06270 */
[----:B------:R-:W-:Y:S05]  /*23780*/  @!P0 BRA `(.L_x_906) ;  /* 0x00000024004c8947 */ /* 0x000fea0003800000 */
[----:B------:R-:W3:Y:S01]  /*23790*/  LDL R2, [R1+0x38] ;  /* 0x0000380001027983 */ /* 0x000ee20000100800 */
[----:B------:R-:W-:Y:S01]  /*237a0*/  IMAD.MOV.U32 R0, RZ, RZ, 0x1 ;  /* 0x00000001ff007424 */ /* 0x000fe200078e00ff */
[----:B------:R-:W-:Y:S01]  /*237b0*/  BSSY B2, `(.L_x_907) ;  /* 0x00000cc000027945 */ /* 0x000fe20003800000 */
        /* <DEDUP_REMOVED lines=8> */
[----:B------:R-:W4:Y:S04]  /*23840*/  LDL R3, [R1+0x8] ;  /* 0x0000080001037983 */ /* 0x000f280000100800 */
[----:B------:R-:W5:Y:S01]  /*23850*/  LDL R2, [R1+0x14] ;  /* 0x0000140001027983 */ /* 0x000f620000100800 */
[----:B------:R-:W-:Y:S01]  /*23860*/  BSSY B1, `(.L_x_909) ;  /* 0x00000bc000017945 */ /* 0x000fe20003800000 */
[----:B---3--:R-:W-:Y:S01]  /*23870*/  LOP3.LUT P1, RZ, R4, 0x1, RZ, 0xc0, !PT ;  /* 0x0000000104ff7812 */ /* 0x008fe2000782c0ff */
[----:B----4-:R-:W-:-:S05]  /*23880*/  VIADD R7, R3, 0x1 ;  /* 0x0000000103077836 */ /* 0x010fca0000000000 */
[----:B------:R-:W-:-:S04]  /*23890*/  ISETP.NE.AND P0, PT, R7, 0x2, PT ;  /* 0x000000020700780c */ /* 0x000fc80003f05270 */
[----:B------:R-:W-:Y:S02]  /*238a0*/  SEL R9, RZ, 0x1, P0 ;  /* 0x00000001ff097807 */ /* 0x000fe40000000000 */
[----:B------:R-:W-:Y:S02]  /*238b0*/  SEL R7, R7, RZ, P0 ;  /* 0x000000ff07077207 */ /* 0x000fe40000000000 */
[----:B-----5:R-:W-:Y:S01]  /*238c0*/  LOP3.LUT R9, R2, R9, RZ, 0x3c, !PT ;  /* 0x0000000902097212 */ /* 0x020fe200078e3cff */
[----:B------:R-:W-:Y:S06]  /*238d0*/  @!P1 BRA `(.L_x_910) ;  /* 0x0000000800d09947 */ /* 0x000fec0003800000 */
[----:B------:R0:W5:Y:S01]  /*238e0*/  LDL R4, [R1] ;  /* 0x0000000001047983 */ /* 0x0001620000100800 */
[----:B------:R-:W-:Y:S02]  /*238f0*/  ULDC.64 UR4, c[0x0][0x418] ;  /* 0x0001060000047ab9 */ /* 0x000fe40000000a00 */
[----:B------:R-:W-:-:S04]  /*23900*/  ISETP.NE.U32.AND P0, PT, RZ, UR4, PT ;  /* 0x00000004ff007c0c */ /* 0x000fc8000bf05070 */
[----:B------:R-:W-:-:S13]  /*23910*/  ISETP.NE.AND.EX P0, PT, RZ, UR5, PT, P0 ;  /* 0x00000005ff007c0c */ /* 0x000fda000bf05300 */
[----:B0-----:R-:W-:Y:S05]  /*23920*/  @!P0 BRA `(.L_x_911) ;  /* 0x00000000004c8947 */ /* 0x001fea0003800000 */
[----:B------:R-:W3:Y:S01]  /*23930*/  LDL R11, [R1+0x28] ;  /* 0x00002800010b7983 */ /* 0x000ee20000100800 */
[----:B--2---:R-:W0:Y:S01]  /*23940*/  LDC R5, c[0x0][0x43c] ;  /* 0x00010f00ff057b82 */ /* 0x004e220000000800 */
[----:B------:R-:W-:Y:S02]  /*23950*/  ULDC.64 UR6, c[0x0][0x428] ;  /* 0x00010a0000067ab9 */ /* 0x000fe40000000a00 */
[----:B------:R-:W2:Y:S01]  /*23960*/  LDL R6, [R1+0xc] ;  /* 0x00000c0001067983 */ /* 0x000ea20000100800 */
        /* <DEDUP_REMOVED lines=8> */
[----:B---3--:R-:W-:-:S04]  /*239f0*/  IMAD R4, R11, UR6, RZ ;  /* 0x000000060b047c24 */ /* 0x008fc8000f8e02ff */
[C---:B--2---:R-:W-:Y:S02]  /*23a00*/  IMAD R4, R6.reuse, UR7, R4 ;  /* 0x0000000706047c24 */ /* 0x044fe4000f8e0204 */
[----:B------:R-:W-:-:S04]  /*23a10*/  IMAD.WIDE.U32 R2, R6, UR6, R2 ;  /* 0x0000000606027c25 */ /* 0x000fc8000f8e0002 */
[----:B------:R-:W-:Y:S01]  /*23a20*/  IMAD.IADD R3, R4, 0x1, R3 ;  /* 0x0000000104037824 */ /* 0x000fe200078e0203 */
[----:B------:R-:W-:-:S04]  /*23a30*/  LEA R4, P0, R2, UR4, 0x2 ;  /* 0x0000000402047c11 */ /* 0x000fc8000f8010ff */
[----:B------:R-:W-:-:S05]  /*23a40*/  LEA.HI.X R5, R2, UR5, R3, 0x2, P0 ;  /* 0x0000000502057c11 */ /* 0x000fca00080f1403 */
[----:B------:R0:W5:Y:S04]  /*23a50*/  LDG.E R4, desc[UR60][R4.64] ;  /* 0x0000003c04047981 */ /* 0x000168000c1e1900 */
.L_x_911:
[----:B------:R-:W3:Y:S01]  /*23a60*/  LDL R2, [R1+0x4] ;  /* 0x0000040001027983 */ /* 0x000ee20000100800 */
[----:B------:R-:W-:Y:S01]  /*23a70*/  BSSY B3, `(.L_x_912) ;  /* 0x0000005000037945 */ /* 0x000fe20003800000 */
[----:B---3--:R-:W-:Y:S01]  /*23a80*/  IMAD R3, R7, 0x8, R2 ;  /* 0x0000000807037824 */ /* 0x008fe200078e0202 */
[----:B------:R-:W-:-:S04]  /*23a90*/  SHF.L.U32 R2, R9, 0x1f, RZ ;  /* 0x0000001f09027819 */ /* 0x000fc800000006ff */
[----:B------:R-:W1:Y:S02]  /*23aa0*/  SYNCS.PHASECHK.TRANS64.TRYWAIT P0, [R3+URZ+0x36840], R2 ;  /* 0x03684002030075a7 */ /* 0x000e64000800017f */
[----:B-1----:R-:W-:Y:S05]  /*23ab0*/  @!P0 BRA `(.L_x_913) ;  /* 0x0000004c00988947 */ /* 0x002fea0003800000 */
.L_x_1049:
[----:B------:R-:W-:Y:S05]  /*23ac0*/  BSYNC B3 ;  /* 0x0000000000037941 */ /* 0x000fea0003800000 */
.L_x_912:
[----:B0-2---:R-:W0:Y:S01]  /*23ad0*/  S2R R5, SR_TID.X ;  /* 0x0000000000057919 */ /* 0x005e220000002100 */
        /* <DEDUP_REMOVED lines=11> */
.L_x_915:
[----:B------:R-:W-:Y:S05]  /*23b90*/  BSYNC B3 ;  /* 0x0000000000037941 */ /* 0x000fea0003800000 */
.L_x_914:
[----:B------:R-:W2:Y:S04]  /*23ba0*/  LDL R5, [R1+0x4] ;  /* 0x0000040001057983 */ /* 0x000ea80000100800 */
[----:B-1----:R-:W3:Y:S01]  /*23bb0*/  LDL R2, [R1+0x1c] ;  /* 0x00001c0001027983 */ /* 0x002ee20000100800 */
        /* <DEDUP_REMOVED lines=11> */
.L_x_916:
        /* <DEDUP_REMOVED lines=16> */
.L_x_917:
        /* <DEDUP_REMOVED lines=16> */
.L_x_918:
        /* <DEDUP_REMOVED lines=17> */
.L_x_1050:
[----:B------:R-:W-:Y:S05]  /*23f80*/  BSYNC B3 ;  /* 0x0000000000037941 */ /* 0x000fea0003800000 */
.L_x_919:
[----:B------:R1:W5:Y:S04]  /*23f90*/  LDL R17, [R1+0x4] ;  /* 0x0000040001117983 */ /* 0x0003680000100800 */
[----:B------:R1:W5:Y:S01]  /*23fa0*/  LDL R6, [R1+0x8] ;  /* 0x0000080001067983 */ /* 0x0003620000100800 */
[----:B------:R-:W-:Y:S01]  /*23fb0*/  BSSY B3, `(.L_x_921) ;  /* 0x000000c000037945 */ /* 0x000fe20003800000 */
[----:B------:R-:W-:Y:S02]  /*23fc0*/  IMAD.MOV.U32 R12, RZ, RZ, 0x0 ;  /* 0x00000000ff0c7424 */ /* 0x000fe400078e00ff */
[----:B------:R-:W-:Y:S01]  /*23fd0*/  IMAD.MOV.U32 R13, RZ, RZ, 0x14f00000 ;  /* 0x14f00000ff0d7424 */ /* 0x000fe200078e00ff */
[----:B------:R-:W-:Y:S06]  /*23fe0*/  @P1 BRA `(.L_x_922) ;  /* 0x0000000000201947 */ /* 0x000fec0003800000 */
[----:B------:R-:W2:Y:S01]  /*23ff0*/  S2R R5, SR_TID.X ;  /* 0x0000000000057919 */ /* 0x000ea20000002100 */
[----:B0----5:R-:W-:Y:S02]  /*24000*/  IMAD R2, R6, 0x8, R17 ;  /* 0x0000000806027824 */ /* 0x021fe400078e0211 */
[----:B------:R-:W-:-:S04]  /*24010*/  IMAD.MOV.U32 R3, RZ, RZ, 0xa800 ;  /* 0x0000a800ff037424 */ /* 0x000fc800078e00ff */
[----:B------:R3:W-:Y:S01]  /*24020*/  SYNCS.ARRIVE.TRANS64 RZ, [R2+URZ+0x36850], R3 ;  /* 0x0368500302ff79a7 */ /* 0x0007e2000800003f */
[----:B--2---:R-:W-:-:S04]  /*24030*/  LOP3.LUT R5, R5, 0x1f, RZ, 0xc0, !PT ;  /* 0x0000001f05057812 */ /* 0x004fc800078ec0ff */
[----:B------:R-:W-:-:S13]  /*24040*/  ISETP.NE.AND P0, PT, R5, RZ, PT ;  /* 0x000000ff0500720c */ /* 0x000fda0003f05270 */
[----:B---3--:R-:W-:Y:S05]  /*24050*/  @!P0 BRA `(.L_x_922) ;  /* 0x0000000000048947 */ /* 0x008fea0003800000 */
[----:B------:R-:W-:Y:S01]  /*24060*/  BPT.TRAP 0x1 ;  /* 0x000000040000795c */ /* 0x000fe20000300000 */
.L_x_922:
[----:B------:R-:W-:Y:S05]  /*24070*/  BSYNC B3 ;  /* 0x0000000000037941 */ /* 0x000fea0003800000 */
.L_x_921:
[----:B------:R-:W2:Y:S04]  /*24080*/  LDL R5, [R1+0x1c] ;  /* 0x00001c0001057983 */ /* 0x000ea80000100800 */
[----:B0-----:R-:W2:Y:S01]  /*24090*/  LDL.LU R3, [R1+0x18] ;  /* 0x0000180001037983 */ /* 0x001ea20000300800 */
[----:B------:R-:W-:Y:S01]  /*240a0*/  R2UR UR10, R11 ;  /* 0x000000000b0a72ca */ /* 0x000fe200000e0000 */
[--C-:B-----5:R-:W-:Y:S01]  /*240b0*/  IMAD R2, R6, 0x8, R17.reuse ;  /* 0x0000000806027824 */ /* 0x120fe200078e0211 */
[----:B------:R-:W-:Y:S01]  /*240c0*/  R2UR UR6, R12 ;  /* 0x000000000c0672ca */ /* 0x000fe200000e0000 */
[----:B------:R-:W-:Y:S01]  /*240d0*/  IMAD R6, R6, 0xa800, R17 ;  /* 0x0000a80006067824 */ /* 0x000fe200078e0211 */
[----:B------:R-:W-:Y:S01]  /*240e0*/  R2UR UR7, R13 ;  /* 0x000000000d0772ca */ /* 0x000fe200000e0000 */
[----:B------:R-:W-:Y:S01]  /*240f0*/  UIADD3 UR4, UP0, UR36, 0x470, URZ ;  /* 0x0000047024047890 */ /* 0x000fe2000ff1e03f */
[----:B------:R-:W-:Y:S01]  /*24100*/  PLOP3.LUT P0, PT, PT, PT, PT, 0x80, 0x0 ;  /* 0x000000000000781c */ /* 0x000fe20003f0f070 */
[----:B------:R-:W-:-:S02]  /*24110*/  VIADD R2, R2, 0x36850 ;  /* 0x0003685002027836 */ /* 0x000fc40000000000 */
[----:B------:R-:W-:Y:S01]  /*24120*/  UIADD3.X UR5, URZ, UR37, URZ, UP0, !UPT ;  /* 0x000000253f057290 */ /* 0x000fe200087fe43f */
[----:B--2---:R-:W-:Y:S02]  /*24130*/  IMAD R3, R3, 0x70, R5 ;  /* 0x0000007003037824 */ /* 0x004fe400078e0205 */
[----:B------:R-:W-:-:S09]  /*24140*/  VIADD R5, R6, 0x400 ;  /* 0x0000040006057836 */ /* 0x000fd20000000000 */
.L_x_923:
        /* <DEDUP_REMOVED lines=16> */
.L_x_924:
        /* <DEDUP_REMOVED lines=16> */
.L_x_925:
        /* <DEDUP_REMOVED lines=13> */
.L_x_910:
[----:B------:R-:W-:Y:S05]  /*24420*/  BSYNC B1 ;  /* 0x0000000000017941 */ /* 0x000fea0003800000 */
.L_x_909:
[----:B0-----:R-:W3:Y:S04]  /*24430*/  LDL.LU R0, [R1+0x38] ;  /* 0x0000380001007983 */ /* 0x001ee80000300800 */
[----:B------:R0:W-:Y:S04]  /*24440*/  STL [R1+0x8], R7 ;  /* 0x0000080701007387 */ /* 0x0001e80000100800 */
[----:B------:R0:W-:Y:S02]  /*24450*/  STL [R1+0x14], R9 ;  /* 0x0000140901007387 */ /* 0x0001e40000100800 */
[----:B0--3--:R-:W-:-:S07]  /*24460*/  VIADD R0, R0, 0xfffffffd ;  /* 0xfffffffd00007836 */ /* 0x009fce0000000000 */
.L_x_908:
[----:B------:R-:W-:Y:S05]  /*24470*/  BSYNC B2 ;  /* 0x0000000000027941 */ /* 0x000fea0003800000 */
.L_x_907:
[----:B------:R-:W3:Y:S01]  /*24480*/  LDL.LU R2, [R1+0x3c] ;  /* 0x00003c0001027983 */ /* 0x000ee20000300800 */
[----:B------:R-:W-:-:S05]  /*24490*/  IMAD.MOV R8, RZ, RZ, -R8 ;  /* 0x000000ffff087224 */ /* 0x000fca00078e0a08 */
[----:B---3--:R-:W-:-:S13]  /*244a0*/  ISETP.NE.AND P0, PT, R2, R8, PT ;  /* 0x000000080200720c */ /* 0x008fda0003f05270 */
[----:B------:R-:W-:Y:S05]  /*244b0*/  @!P0 BRA `(.L_x_906) ;  /* 0x0000001800008947 */ /* 0x000fea0003800000 */
[----:B------:R0:W5:Y:S02]  /*244c0*/  LDL R8, [R1] ;  /* 0x0000000001087983 */ /* 0x0001640000100800 */
.L_x_960:
[----:B---3--:R-:W3:Y:S04]  /*244d0*/  LDL R4, [R1+0x10] ;  /* 0x0000100001047983 */ /* 0x008ee80000100800 */
[----:B----4-:R-:W4:Y:S04]  /*244e0*/  LDL R3, [R1+0x8] ;  /* 0x0000080001037983 */ /* 0x010f280000100800 */
[----:B--2---:R-:W2:Y:S01]  /*244f0*/  LDL R2, [R1+0x14] ;  /* 0x0000140001027983 */ /* 0x004ea20000100800 */
[----:B------:R-:W-:Y:S05]  /*24500*/  YIELD ;  /* 0x0000000000007946 */ /* 0x000fea0003800000 */
[----:B------:R-:W-:Y:S01]  /*24510*/  BSSY B1, `(.L_x_926) ;  /* 0x00000ba000017945 */ /* 0x000fe20003800000 */
[----:B---3--:R-:W-:Y:S01]  /*24520*/  LOP3.LUT P1, RZ, R4, 0x1, RZ, 0xc0, !PT ;  /* 0x0000000104ff7812 */ /* 0x008fe2000782c0ff */
[----:B----4-:R-:W-:-:S05]  /*24530*/  VIADD R4, R3, 0x1 ;  /* 0x0000000103047836 */ /* 0x010fca0000000000 */
[----:B------:R-:W-:-:S04]  /*24540*/  ISETP.NE.AND P0, PT, R4, 0x2, PT ;  /* 0x000000020400780c */ /* 0x000fc80003f05270 */
[----:B--2---:R-:W-:Y:S02]  /*24550*/  SEL R5, RZ, 0x1, P0 ;  /* 0x00000001ff057807 */ /* 0x004fe40000000000 */
[----:B------:R-:W-:Y:S02]  /*24560*/  SEL R4, R4, RZ, P0 ;  /* 0x000000ff04047207 */ /* 0x000fe40000000000 */
[----:B------:R-:W-:Y:S01]  /*24570*/  LOP3.LUT R5, R2, R5, RZ, 0x3c, !PT ;  /* 0x0000000502057212 */ /* 0x000fe200078e3cff */
[----:B------:R-:W-:Y:S06]  /*24580*/  @!P1 BRA `(.L_x_927) ;  /* 0x0000000800c89947 */ /* 0x000fec0003800000 */
[----:B------:R-:W-:Y:S01]  /*24590*/  ULDC.64 UR4, c[0x0][0x418] ;  /* 0x0001060000047ab9 */ /* 0x000fe20000000a00 */
[----:B------:R-:W-:Y:S01]  /*245a0*/  IMAD.MOV.U32 R6, RZ, RZ, R0 ;  /* 0x000000ffff067224 */ /* 0x000fe200078e0000 */
[----:B------:R-:W-:-:S04]  /*245b0*/  ISETP.NE.U32.AND P0, PT, RZ, UR4, PT ;  /* 0x00000004ff007c0c */ /* 0x000fc8000bf05070 */
[----:B------:R-:W-:-:S13]  /*245c0*/  ISETP.NE.AND.EX P0, PT, RZ, UR5, PT, P0 ;  /* 0x00000005ff007c0c */ /* 0x000fda000bf05300 */
[----:B------:R-:W-:Y:S05]  /*245d0*/  @!P0 BRA `(.L_x_928) ;  /* 0x00000000004c8947 */ /* 0x000fea0003800000 */
[----:B------:R-:W2:Y:S01]  /*245e0*/  LDL R11, [R1+0x28] ;  /* 0x00002800010b7983 */ /* 0x000ea20000100800 */
[----:B------:R-:W3:Y:S01]  /*245f0*/  LDC R7, c[0x0][0x43c] ;  /* 0x00010f00ff077b82 */ /* 0x000ee20000000800 */
        /* <DEDUP_REMOVED lines=12> */
[----:B------:R-:W-:-:S04]  /*246c0*/  IMAD.WIDE.U32 R2, R9, UR6, R2 ;  /* 0x0000000609027c25 */ /* 0x000fc8000f8e0002 */
[----:B------:R-:W-:Y:S01]  /*246d0*/  IMAD.IADD R3, R7, 0x1, R3 ;  /* 0x0000000107037824 */ /* 0x000fe200078e0203 */
[----:B-----5:R-:W-:-:S04]  /*246e0*/  LEA R8, P0, R2, UR4, 0x2 ;  /* 0x0000000402087c11 */ /* 0x020fc8000f8010ff */
[----:B------:R-:W-:-:S05]  /*246f0*/  LEA.HI.X R9, R2, UR5, R3, 0x2, P0 ;  /* 0x0000000502097c11 */ /* 0x000fca00080f1403 */
[----:B------:R2:W5:Y:S04]  /*24700*/  LDG.E R8, desc[UR60][R8.64] ;  /* 0x0000003c08087981 */ /* 0x000568000c1e1900 */
.L_x_928:
[----:B------:R-:W3:Y:S01]  /*24710*/  LDL R2, [R1+0x4] ;  /* 0x0000040001027983 */ /* 0x000ee20000100800 */
[----:B------:R-:W-:Y:S01]  /*24720*/  BSSY B2, `(.L_x_929) ;  /* 0x0000005000027945 */ /* 0x000fe20003800000 */
[----:B---3--:R-:W-:Y:S01]  /*24730*/  IMAD R3, R4, 0x8, R2 ;  /* 0x0000000804037824 */ /* 0x008fe200078e0202 */
[----:B------:R-:W-:-:S04]  /*24740*/  SHF.L.U32 R2, R5, 0x1f, RZ ;  /* 0x0000001f05027819 */ /* 0x000fc800000006ff */
[----:B------:R-:W3:Y:S02]  /*24750*/  SYNCS.PHASECHK.TRANS64.TRYWAIT P0, [R3+URZ+0x36840], R2 ;  /* 0x03684002030075a7 */ /* 0x000ee4000800017f */
[----:B---3--:R-:W-:Y:S05]  /*24760*/  @!P0 BRA `(.L_x_930) ;  /* 0x0000004000948947 */ /* 0x008fea0003800000 */
.L_x_1051:
[----:B------:R-:W-:Y:S05]  /*24770*/  BSYNC B2 ;  /* 0x0000000000027941 */ /* 0x000fea0003800000 */
.L_x_929:
[----:B------:R-:W4:Y:S01]  /*24780*/  S2R R7, SR_TID.X ;  /* 0x0000000000077919 */ /* 0x000f220000002100 */
[----:B------:R-:W-:Y:S01]  /*24790*/  BSSY B2, `(.L_x_931) ;  /* 0x000000b000027945 */ /* 0x000fe20003800000 */
[----:B----4-:R-:W-:-:S04]  /*247a0*/  LOP3.LUT R7, R7, 0x7f, RZ, 0xc0, !PT ;  /* 0x0000007f07077812 */ /* 0x010fc800078ec0ff */
[----:B------:R-:W-:-:S13]  /*247b0*/  ISETP.NE.AND P1, PT, R7, RZ, PT ;  /* 0x000000ff0700720c */ /* 0x000fda0003f25270 */
[----:B------:R-:W-:Y:S05]  /*247c0*/  @P1 BRA `(.L_x_932) ;  /* 0x00000000001c1947 */ /* 0x000fea0003800000 */
[----:B------:R-:W4:Y:S01]  /*247d0*/  S2R R7, SR_TID.X ;  /* 0x0000000000077919 */ /* 0x000f220000002100 */
[----:B---3--:R-:W-:-:S04]  /*247e0*/  IMAD.MOV.U32 R2, RZ, RZ, 0xa800 ;  /* 0x0000a800ff027424 */ /* 0x008fc800078e00ff */
[----:B------:R3:W-:Y:S01]  /*247f0*/  SYNCS.ARRIVE.TRANS64 RZ, [R3+URZ+0x36830], R2 ;  /* 0x0368300203ff79a7 */ /* 0x0007e2000800003f */
[----:B----4-:R-:W-:-:S04]  /*24800*/  LOP3.LUT R7, R7, 0x1f, RZ, 0xc0, !PT ;  /* 0x0000001f07077812 */ /* 0x010fc800078ec0ff */
[----:B------:R-:W-:-:S13]  /*24810*/  ISETP.NE.AND P0, PT, R7, RZ, PT ;  /* 0x000000ff0700720c */ /* 0x000fda0003f05270 */
[----:B---3--:R-:W-:Y:S05]  /*24820*/  @!P0 BRA `(.L_x_932) ;  /* 0x0000000000048947 */ /* 0x008fea0003800000 */
[----:B------:R-:W-:Y:S01]  /*24830*/  BPT.TRAP 0x1 ;  /* 0x000000040000795c */ /* 0x000fe20000300000 */
.L_x_932:
[----:B------:R-:W-:Y:S05]  /*24840*/  BSYNC B2 ;  /* 0x0000000000027941 */ /* 0x000fea0003800000 */
.L_x_931:
[----:B------:R-:W4:Y:S04]  /*24850*/  LDL R7, [R1+0x4] ;  /* 0x0000040001077983 */ /* 0x000f280000100800 */
[----:B---3--:R-:W3:Y:S01]  /*24860*/  LDL R2, [R1+0x1c] ;  /* 0x00001c0001027983 */ /* 0x008ee20000100800 */
[----:B------:R-:W-:Y:S01]  /*24870*/  MOV R11, RZ ;  /* 0x000000ff000b7202 */ /* 0x000fe20000000f00 */
[----:B------:R-:W-:Y:S01]  /*24880*/  UIADD3 UR4, UP0, UR36, 0x370, URZ ;  /* 0x0000037024047890 */ /* 0x000fe2000ff1e03f */
[----:B------:R-:W-:Y:S01]  /*24890*/  PLOP3.LUT P0, PT, PT, PT, PT, 0x80, 0x0 ;  /* 0x000000000000781c */ /* 0x000fe20003f0f070 */
[----:B------:R-:W-:Y:S01]  /*248a0*/  VIADD R3, R3, 0x36830 ;  /* 0x0003683003037836 */ /* 0x000fe20000000000 */
[----:B------:R-:W-:Y:S01]  /*248b0*/  R2UR UR10, R11 ;  /* 0x000000000b0a72ca */ /* 0x000fe200000e0000 */
[----:B------:R-:W-:Y:S01]  /*248c0*/  UIADD3.X UR5, URZ, UR37, URZ, UP0, !UPT ;  /* 0x000000253f057290 */ /* 0x000fe200087fe43f */
[----:B------:R-:W-:Y:S01]  /*248d0*/  UMOV UR6, 0x0 ;  /* 0x0000000000067882 */ /* 0x000fe20000000000 */
[----:B------:R-:W-:Y:S01]  /*248e0*/  UMOV UR7, 0x14f00000 ;  /* 0x14f0000000077882 */ /* 0x000fe20000000000 */
[----:B----4-:R-:W-:-:S02]  /*248f0*/  IMAD R7, R4, 0xa800, R7 ;  /* 0x0000a80004077824 */ /* 0x010fc400078e0207 */
[----:B---3--:R-:W-:Y:S02]  /*24900*/  IMAD R2, R6, 0x70, R2 ;  /* 0x0000007006027824 */ /* 0x008fe400078e0202 */
[----:B--2---:R-:W-:-:S07]  /*24910*/  VIADD R9, R7, 0x21400 ;  /* 0x0002140007097836 */ /* 0x004fce0000000000 */
.L_x_933:
        /* <DEDUP_REMOVED lines=16> */
.L_x_934:
        /* <DEDUP_REMOVED lines=16> */
.L_x_935:
        /* <DEDUP_REMOVED lines=17> */
.L_x_1052:
[----:B------:R-:W-:Y:S05]  /*24c30*/  BSYNC B2 ;  /* 0x0000000000027941 */ /* 0x000fea0003800000 */
.L_x_936:
[----:B------:R-:W-:Y:S01]  /*24c40*/  BSSY B2, `(.L_x_938) ;  /* 0x000000b000027945 */ /* 0x000fe20003800000 */
[----:B------:R-:W-:Y:S02]  /*24c50*/  IMAD.MOV.U32 R12, RZ, RZ, 0x0 ;  /* 0x00000000ff0c7424 */ /* 0x000fe400078e00ff */
[----:B------:R-:W-:Y:S01]  /*24c60*/  IMAD.MOV.U32 R13, RZ, RZ, 0x14f00000 ;  /* 0x14f00000ff0d7424 */ /* 0x000fe200078e00ff */
[----:B------:R-:W-:Y:S06]  /*24c70*/  @P1 BRA `(.L_x_939) ;  /* 0x00000000001c1947 */ /* 0x000fec0003800000 */
[----:B------:R-:W3:Y:S01]  /*24c80*/  S2R R7, SR_TID.X ;  /* 0x0000000000077919 */ /* 0x000ee20000002100 */
[----:B--2---:R-:W-:-:S04]  /*24c90*/  IMAD.MOV.U32 R3, RZ, RZ, 0xa800 ;  /* 0x0000a800ff037424 */ /* 0x004fc800078e00ff */
[----:B------:R4:W-:Y:S01]  /*24ca0*/  SYNCS.ARRIVE.TRANS64 RZ, [R2+URZ+0x50], R3 ;  /* 0x0000500302ff79a7 */ /* 0x0009e2000800003f */
[----:B---3--:R-:W-:-:S04]  /*24cb0*/  LOP3.LUT R7, R7, 0x1f, RZ, 0xc0, !PT ;  /* 0x0000001f07077812 */ /* 0x008fc800078ec0ff */
[----:B------:R-:W-:-:S13]  /*24cc0*/  ISETP.NE.AND P0, PT, R7, RZ, PT ;  /* 0x000000ff0700720c */ /* 0x000fda0003f05270 */
[----:B----4-:R-:W-:Y:S05]  /*24cd0*/  @!P0 BRA `(.L_x_939) ;  /* 0x0000000000048947 */ /* 0x010fea0003800000 */
[----:B------:R-:W-:Y:S01]  /*24ce0*/  BPT.TRAP 0x1 ;  /* 0x000000040000795c */ /* 0x000fe20000300000 */
.L_x_939:
[----:B------:R-:W-:Y:S05]  /*24cf0*/  BSYNC B2 ;  /* 0x0000000000027941 */ /* 0x000fea0003800000 */
.L_x_938:
        /* <DEDUP_REMOVED lines=14> */
.L_x_940:
        /* <DEDUP_REMOVED lines=16> */
.L_x_941:
        /* <DEDUP_REMOVED lines=16> */
.L_x_942:
        /* <DEDUP_REMOVED lines=13> */
.L_x_927:
[----:B------:R-:W-:Y:S05]  /*250b0*/  BSYNC B1 ;  /* 0x0000000000017941 */ /* 0x000fea0003800000 */
.L_x_926:
[----:B------:R-:W3:Y:S01]  /*250c0*/  LDL R2, [R1+0x10] ;  /* 0x0000100001027983 */ /* 0x000ee20000100800 */
[----:B------:R-:W-:Y:S01]  /*250d0*/  VIADD R3, R4, 0x1 ;  /* 0x0000000104037836 */ /* 0x000fe20000000000 */
[----:B------:R-:W-:Y:S04]  /*250e0*/  BSSY B1, `(.L_x_943) ;  /* 0x00000ba000017945 */ /* 0x000fe80003800000 */
[----:B------:R-:W-:-:S04]  /*250f0*/  ISETP.NE.AND P0, PT, R3, 0x2, PT ;  /* 0x000000020300780c */ /* 0x000fc80003f05270 */
[----:B------:R-:W-:Y:S02]  /*25100*/  SEL R12, R3, RZ, P0 ;  /* 0x000000ff030c7207 */ /* 0x000fe40000000000 */
[----:B---3--:R-:W-:Y:S02]  /*25110*/  LOP3.LUT P1, RZ, R2, 0x1, RZ, 0xc0, !PT ;  /* 0x0000000102ff7812 */ /* 0x008fe4000782c0ff */
        /* <DEDUP_REMOVED lines=11> */
[----:B-----5:R-:W4:Y:S01]  /*251d0*/  LDC R8, c[0x0][0x43c] ;  /* 0x00010f00ff087b82 */ /* 0x020f220000000800 */
[----:B------:R-:W-:Y:S02]  /*251e0*/  ULDC.64 UR6, c[0x0][0x428] ;  /* 0x00010a0000067ab9 */ /* 0x000fe40000000a00 */
[----:B------:R-:W3:Y:S01]  /*251f0*/  LDL R9, [R1+0xc] ;  /* 0x00000c0001097983 */ /* 0x000ee20000100800 */
[----:B----4-:R-:W-:-:S13]  /*25200*/  ISETP.NE.AND P0, PT, R8, 0x1, PT ;  /* 0x000000010800780c */ /* 0x010fda0003f05270 */
[----:B------:R-:W4:Y:S02]  /*25210*/  @P0 LDC.64 R2, c[0x0][0x440] ;  /* 0x00011000ff020b82 */ /* 0x000f240000000a00 */
[----:B----4-:R-:W-:-:S04]  /*25220*/  @P0 IMAD.HI.U32 R7, R6, R2, RZ ;  /* 0x0000000206070227 */ /* 0x010fc800078e00ff */
        /* <DEDUP_REMOVED lines=12> */
.L_x_945:
[----:B------:R-:W4:Y:S01]  /*252f0*/  LDL R2, [R1+0x4] ;  /* 0x0000040001027983 */ /* 0x000f220000100800 */
[----:B------:R-:W-:Y:S01]  /*25300*/  SHF.L.U32 R3, R11, 0x1f, RZ ;  /* 0x0000001f0b037819 */ /* 0x000fe200000006ff */
[----:B------:R-:W-:Y:S01]  /*25310*/  BSSY B2, `(.L_x_946) ;  /* 0x0000004000027945 */ /* 0x000fe20003800000 */
[----:B----4-:R-:W-:-:S04]  /*25320*/  IMAD R2, R12, 0x8, R2 ;  /* 0x000000080c027824 */ /* 0x010fc800078e0202 */
[----:B------:R-:W4:Y:S02]  /*25330*/  SYNCS.PHASECHK.TRANS64.TRYWAIT P0, [R2+URZ+0x36840], R3 ;  /* 0x03684003020075a7 */ /* 0x000f24000800017f */
[----:B----4-:R-:W-:Y:S05]  /*25340*/  @!P0 BRA `(.L_x_947) ;  /* 0x0000003400c48947 */ /* 0x010fea0003800000 */
.L_x_1053:
[----:B------:R-:W-:Y:S05]  /*25350*/  BSYNC B2 ;  /* 0x0000000000027941 */ /* 0x000fea0003800000 */
.L_x_946:
[----:B------:R-:W0:Y:S01]  /*25360*/  S2R R7, SR_TID.X ;  /* 0x0000000000077919 */ /* 0x000e220000002100 */
[----:B------:R-:W-:Y:S01]  /*25370*/  BSSY B2, `(.L_x_948) ;  /* 0x000000b000027945 */ /* 0x000fe20003800000 */
[----:B0-----:R-:W-:-:S04]  /*25380*/  LOP3.LUT R7, R7, 0x7f, RZ, 0xc0, !PT ;  /* 0x0000007f07077812 */ /* 0x001fc800078ec0ff */
[----:B------:R-:W-:-:S13]  /*25390*/  ISETP.NE.AND P1, PT, R7, RZ, PT ;  /* 0x000000ff0700720c */ /* 0x000fda0003f25270 */
[----:B------:R-:W-:Y:S05]  /*253a0*/  @P1 BRA `(.L_x_949) ;  /* 0x00000000001c1947 */ /* 0x000fea0003800000 */
[----:B------:R-:W0:Y:S01]  /*253b0*/  S2R R7, SR_TID.X ;  /* 0x0000000000077919 */ /* 0x000e220000002100 */
[----:B----4-:R-:W-:-:S04]  /*253c0*/  IMAD.MOV.U32 R3, RZ, RZ, 0xa800 ;  /* 0x0000a800ff037424 */ /* 0x010fc800078e00ff */
[----:B------:R4:W-:Y:S01]  /*253d0*/  SYNCS.ARRIVE.TRANS64 RZ, [R2+URZ+0x36830], R3 ;  /* 0x0368300302ff79a7 */ /* 0x0009e2000800003f */
[----:B0-----:R-:W-:-:S04]  /*253e0*/  LOP3.LUT R7, R7, 0x1f, RZ, 0xc0, !PT ;  /* 0x0000001f07077812 */ /* 0x001fc800078ec0ff */
[----:B------:R-:W-:-:S13]  /*253f0*/  ISETP.NE.AND P0, PT, R7, RZ, PT ;  /* 0x000000ff0700720c */ /* 0x000fda0003f05270 */
[----:B----4-:R-:W-:Y:S05]  /*25400*/  @!P0 BRA `(.L_x_949) ;  /* 0x0000000000048947 */ /* 0x010fea0003800000 */
[----:B------:R-:W-:Y:S01]  /*25410*/  BPT.TRAP 0x1 ;  /* 0x000000040000795c */ /* 0x000fe20000300000 */
.L_x_949:
[----:B------:R-:W-:Y:S05]  /*25420*/  BSYNC B2 ;  /* 0x0000000000027941 */ /* 0x000fea0003800000 */
.L_x_948:
[----:B------:R-:W3:Y:S04]  /*25430*/  LDL R7, [R1+0x8] ;  /* 0x0000080001077983 */ /* 0x000ee80000100800 */
[----:B--2---:R-:W2:Y:S04]  /*25440*/  LDL R9, [R1+0x4] ;  /* 0x0000040001097983 */ /* 0x004ea80000100800 */
[----:B----4-:R-:W4:Y:S01]  /*25450*/  LDL R2, [R1+0x1c] ;  /* 0x00001c0001027983 */ /* 0x010f220000100800 */
[----:B---3--:R-:W-:-:S05]  /*25460*/  IMAD.MOV.U32 R11, RZ, RZ, RZ ;  /* 0x000000ffff0b7224 */ /* 0x008fca00078e00ff */
[----:B------:R-:W-:Y:S01]  /*25470*/  R2UR UR10, R11 ;  /* 0x000000000b0a72ca */ /* 0x000fe200000e0000 */
[----:B------:R-:W-:Y:S01]  /*25480*/  UIADD3 UR4, UP0, UR36, 0x370, URZ ;  /* 0x0000037024047890 */ /* 0x000fe2000ff1e03f */
[----:B------:R-:W-:Y:S01]  /*25490*/  PLOP3.LUT P0, PT, PT, PT, PT, 0x80, 0x0 ;  /* 0x000000000000781c */ /* 0x000fe20003f0f070 */
[----:B------:R-:W-:Y:S01]  /*254a0*/  UMOV UR6, 0x0 ;  /* 0x0000000000067882 */ /* 0x000fe20000000000 */
[----:B------:R-:W-:Y:S01]  /*254b0*/  UMOV UR7, 0x14f00000 ;  /* 0x14f0000000077882 */ /* 0x000fe20000000000 */
[----:B------:R-:W-:Y:S01]  /*254c0*/  UIADD3.X UR5, URZ, UR37, URZ, UP0, !UPT ;  /* 0x000000253f057290 */ /* 0x000fe200087fe43f */
[C---:B------:R-:W-:Y:S02]  /*254d0*/  IMAD R3, R7.reuse, 0x8, R10 ;  /* 0x0000000807037824 */ /* 0x040fe400078e020a */
[----:B--2---:R-:W-:Y:S02]  /*254e0*/  IMAD R7, R7, 0xa800, R9 ;  /* 0x0000a80007077824 */ /* 0x004fe400078e0209 */
[----:B------:R-:W-:-:S02]  /*254f0*/  VIADD R3, R3, 0x30 ;  /* 0x0000003003037836 */ /* 0x000fc40000000000 */
[----:B----4-:R-:W-:Y:S02]  /*25500*/  IMAD R2, R6, 0x70, R2 ;  /* 0x0000007006027824 */ /* 0x010fe400078e0202 */
[----:B------:R-:W-:-:S07]  /*25510*/  VIADD R9, R7, 0x21400 ;  /* 0x0002140007097836 */ /* 0x000fce0000000000 */
.L_x_950:
        /* <DEDUP_REMOVED lines=16> */
.L_x_951:
        /* <DEDUP_REMOVED lines=16> */
.L_x_952:
        /* <DEDUP_REMOVED lines=15> */
.L_x_1054:
[----:B------:R-:W-:Y:S05]  /*25810*/  BSYNC B2 ;  /* 0x0000000000027941 */ /* 0x000fea0003800000 */
.L_x_953:
[----:B------:R-:W-:Y:S01]  /*25820*/  BSSY B2, `(.L_x_955) ;  /* 0x000000b000027945 */ /* 0x000fe20003800000 */
[----:B------:R-:W-:Y:S02]  /*25830*/  IMAD.MOV.U32 R12, RZ, RZ, 0x0 ;  /* 0x00000000ff0c7424 */ /* 0x000fe400078e00ff */
[----:B------:R-:W-:Y:S01]  /*25840*/  IMAD.MOV.U32 R13, RZ, RZ, 0x14f00000 ;  /* 0x14f00000ff0d7424 */ /* 0x000fe200078e00ff */
[----:B------:R-:W-:Y:S06]  /*25850*/  @P1 BRA `(.L_x_956) ;  /* 0x00000000001c1947 */ /* 0x000fec0003800000 */
[----:B------:R-:W2:Y:S01]  /*25860*/  S2R R7, SR_TID.X ;  /* 0x0000000000077919 */ /* 0x000ea20000002100 */
[----:B------:R-:W-:-:S04]  /*25870*/  IMAD.MOV.U32 R3, RZ, RZ, 0xa800 ;  /* 0x0000a800ff037424 */ /* 0x000fc800078e00ff */
[----:B------:R3:W-:Y:S01]  /*25880*/  SYNCS.ARRIVE.TRANS64 RZ, [R2+URZ+0x50], R3 ;  /* 0x0000500302ff79a7 */ /* 0x0007e2000800003f */
[----:B--2---:R-:W-:-:S04]  /*25890*/  LOP3.LUT R7, R7, 0x1f, RZ, 0xc0, !PT ;  /* 0x0000001f07077812 */ /* 0x004fc800078ec0ff */
[----:B------:R-:W-:-:S13]  /*258a0*/  ISETP.NE.AND P0, PT, R7, RZ, PT ;  /* 0x000000ff0700720c */ /* 0x000fda0003f05270 */
[----:B---3--:R-:W-:Y:S05]  /*258b0*/  @!P0 BRA `(.L_x_956) ;  /* 0x0000000000048947 */ /* 0x008fea0003800000 */
[----:B------:R-:W-:Y:S01]  /*258c0*/  BPT.TRAP 0x1 ;  /* 0x000000040000795c */ /* 0x000fe20000300000 */
.L_x_956:
[----:B------:R-:W-:Y:S05]  /*258d0*/  BSYNC B2 ;  /* 0x0000000000027941 */ /* 0x000fea0003800000 */
.L_x_955:
[----:B------:R-:W2:Y:S04]  /*258e0*/  LDL R7, [R1+0x4] ;  /* 0x0000040001077983 */ /* 0x000ea80000100800 */
[----:B0-----:R-:W3:Y:S04]  /*258f0*/  LDL R5, [R1+0x1c] ;  /* 0x00001c0001057983 */ /* 0x001ee80000100800 */
[----:B------:R-:W3:Y:S01]  /*25900*/  LDL.LU R3, [R1+0x18] ;  /* 0x0000180001037983 */ /* 0x000ee20000300800 */
[----:B------:R-:W-:Y:S01]  /*25910*/  R2UR UR10, R11 ;  /* 0x000000000b0a72ca */ /* 0x000fe200000e0000 */
[----:B------:R-:W-:Y:S01]  /*25920*/  UIADD3 UR4, UP0, UR36, 0x470, URZ ;  /* 0x0000047024047890 */ /* 0x000fe2000ff1e03f */
[----:B------:R-:W-:Y:S01]  /*25930*/  R2UR UR6, R12 ;  /* 0x000000000c0672ca */ /* 0x000fe200000e0000 */
[----:B------:R-:W-:Y:S01]  /*25940*/  VIADD R2, R2, 0x50 ;  /* 0x0000005002027836 */ /* 0x000fe20000000000 */
[----:B------:R-:W-:Y:S01]  /*25950*/  R2UR UR7, R13 ;  /* 0x000000000d0772ca */ /* 0x000fe200000e0000 */
[----:B------:R-:W-:Y:S01]  /*25960*/  UIADD3.X UR5, URZ, UR37, URZ, UP0, !UPT ;  /* 0x000000253f057290 */ /* 0x000fe200087fe43f */
[----:B------:R-:W-:Y:S01]  /*25970*/  PLOP3.LUT P0, PT, PT, PT, PT, 0x80, 0x0 ;  /* 0x000000000000781c */ /* 0x000fe20003f0f070 */
[----:B--2---:R-:W-:-:S02]  /*25980*/  IMAD R4, R4, 0xa800, R7 ;  /* 0x0000a80004047824 */ /* 0x004fc400078e0207 */
[----:B---3--:R-:W-:Y:S02]  /*25990*/  IMAD R3, R3, 0x70, R5 ;  /* 0x0000007003037824 */ /* 0x008fe400078e0205 */
[----:B------:R-:W-:-:S08]  /*259a0*/  VIADD R5, R4, 0x400 ;  /* 0x0000040004057836 */ /* 0x000fd00000000000 */
.L_x_957:
        /* <DEDUP_REMOVED lines=16> */
.L_x_958:
        /* <DEDUP_REMOVED lines=16> */
.L_x_959:
        /* <DEDUP_REMOVED lines=11> */
[----:B------:R4:W-:Y:S04]  /*25c60*/  STL [R1+0x18], R6 ;  /* 0x0000180601007387 */ /* 0x0009e80000100800 */
[----:B------:R4:W-:Y:S02]  /*25c70*/  STL [R1], R8 ;  /* 0x0000000801007387 */ /* 0x0009e40000100800 */
.L_x_944:
[----:B------:R-:W-:Y:S05]  /*25c80*/  BSYNC B1 ;  /* 0x0000000000017941 */ /* 0x000fea0003800000 */
.L_x_943:
[C---:B------:R-:W-:Y:S01]  /*25c90*/  ISETP.GT.AND P0, PT, R0.reuse, 0x1, PT ;  /* 0x000000010000780c */ /* 0x040fe20003f04270 */
[----:B------:R-:W-:-:S12]  /*25ca0*/  VIADD R0, R0, 0xfffffffe ;  /* 0xfffffffe00007836 */ /* 0x000fd80000000000 */
[----:B------:R-:W-:Y:S05]  /*25cb0*/  @P0 BRA `(.L_x_960) ;  /* 0xffffffe800040947 */ /* 0x000fea000383ffff */
.L_x_906:
[----:B------:R-:W-:Y:S05]  /*25cc0*/  BSYNC B0 ;  /* 0x0000000000007941 */ /* 0x000fea0003800000 */
.L_x_905:
[----:B------:R-:W0:Y:S01]  /*25cd0*/  S2R R3, SR_TID.X ;  /* 0x0000000000037919 */ /* 0x000e220000002100 */
[----:B------:R-:W-:Y:S01]  /*25ce0*/  BSSY B0, `(.L_x_961) ;  /* 0x0000010000007945 */ /* 0x000fe20003800000 */
[----:B0-----:R-:W-:-:S04]  /*25cf0*/  LOP3.LUT R3, R3, 0x7f, RZ, 0xc0, !PT ;  /* 0x0000007f03037812 */ /* 0x001fc800078ec0ff */
[----:B------:R-:W-:-:S13]  /*25d00*/  ISETP.NE.AND P0, PT, R3, RZ, PT ;  /* 0x000000ff0300720c */ /* 0x000fda0003f05270 */
[----:B------:R-:W-:Y:S05]  /*25d10*/  @P0 BRA `(.L_x_962) ;  /* 0x0000000000300947 */ /* 0x000fea0003800000 */
[----:B------:R-:W0:Y:S01]  /*25d20*/  S2R R2, SR_LANEID ;  /* 0x0000000000027919 */ /* 0x000e220000000000 */
[----:B------:R-:W-:Y:S01]  /*25d30*/  VOTEU.ANY UR4, UPT, PT ;  /* 0x0000000000047886 */ /* 0x000fe200038e0100 */
[----:B--2---:R-:W2:Y:S01]  /*25d40*/  LDC.64 R4, c[0x0][0xc60] ;  /* 0x00031800ff047b82 */ /* 0x004ea20000000a00 */
[----:B------:R-:W0:Y:S02]  /*25d50*/  FLO.U32 R0, UR4 ;  /* 0x0000000400007d00 */ /* 0x000e2400080e0000 */
[----:B0-----:R-:W-:-:S06]  /*25d60*/  ISETP.EQ.U32.AND P0, PT, R0, R2, PT ;  /* 0x000000020000720c */ /* 0x001fcc0003f02070 */
[----:B------:R-:W2:Y:S07]  /*25d70*/  POPC R2, UR4 ;  /* 0x0000000400027d09 */ /* 0x000eae0008000000 */
[----:B--2---:R-:W2:Y:S04]  /*25d80*/  @P0 ATOMG.E.ADD.STRONG.GPU PT, R2, desc[UR60][R4.64], R2 ;  /* 0x00000002040209a8 */ /* 0x004ea800081ee1fc */
[----:B--2---:R0:W2:Y:S02]  /*25d90*/  SHFL.IDX PT, R2, R2, R0, 0x1f ;  /* 0x00001f0002027589 */ /* 0x0040a400000e0000 */
[----:B0-----:R-:W0:Y:S02]  /*25da0*/  S2R R0, SR_LTMASK ;  /* 0x0000000000007919 */ /* 0x001e240000003900 */
[----:B0-----:R-:W-:-:S06]  /*25db0*/  LOP3.LUT R0, R0, UR4, RZ, 0xc0, !PT ;  /* 0x0000000400007c12 */ /* 0x001fcc000f8ec0ff */
[----:B------:R-:W2:Y:S02]  /*25dc0*/  POPC R0, R0 ;  /* 0x0000000000007309 */ /* 0x000ea40000000000 */
[----:B--2---:R-:W-:-:S07]  /*25dd0*/  IADD3 R16, R2, UR38, R0 ;  /* 0x0000002602107c10 */ /* 0x004fce000fffe000 */
.L_x_962:
[----:B------:R-:W-:Y:S05]  /*25de0*/  BSYNC B0 ;  /* 0x0000000000007941 */ /* 0x000fea0003800000 */
.L_x_961:
[----:B------:R-:W2:Y:S01]  /*25df0*/  LDL R0, [R1+0x10] ;  /* 0x0000100001007983 */ /* 0x000ea20000100800 */
[----:B------:R-:W-:Y:S01]  /*25e00*/  BSSY B0, `(.L_x_963) ;  /* 0x0000050000007945 */ /* 0x000fe20003800000 */
[----:B--2---:R-:W-:-:S13]  /*25e10*/  LOP3.LUT P0, RZ, R0, 0x1, RZ, 0xc0, !PT ;  /* 0x0000000100ff7812 */ /* 0x004fda000780c0ff */
        /* <DEDUP_REMOVED lines=10> */
.L_x_1055:
[----:B------:R-:W-:Y:S05]  /*25ec0*/  BSYNC B1 ;  /* 0x0000000000017941 */ /* 0x000fea0003800000 */
.L_x_965:
        /* <DEDUP_REMOVED lines=9> */
.L_x_968:
[----:B------:R-:W-:Y:S05]  /*25f60*/  BSYNC B1 ;  /* 0x0000000000017941 */ /* 0x000fea0003800000 */
.L_x_967:
[----:B------:R-:W2:Y:S04]  /*25f70*/  LDL R5, [R1+0x4] ;  /* 0x0000040001057983 */ /* 0x000ea80000100800 */
[----:B0-----:R-:W2:Y:S04]  /*25f80*/  LDL R0, [R1+0x8] ;  /* 0x0000080001007983 */ /* 0x001ea80000100800 */
[----:B------:R-:W3:Y:S04]  /*25f90*/  LDL.LU R4, [R1+0x1c] ;  /* 0x00001c0001047983 */ /* 0x000ee80000300800 */
[----:B------:R-:W3:Y:S01]  /*25fa0*/  LDL R3, [R1+0x18] ;  /* 0x0000180001037983 */ /* 0x000ee20000100800 */
[----:B------:R-:W-:Y:S01]  /*25fb0*/  UIADD3 UR4, UP0, UR36, 0x470, URZ ;  /* 0x0000047024047890 */ /* 0x000fe2000ff1e03f */
[----:B------:R-:W-:Y:S01]  /*25fc0*/  PLOP3.LUT P0, PT, PT, PT, PT, 0x80, 0x0 ;  /* 0x000000000000781c */ /* 0x000fe20003f0f070 */
[----:B------:R-:W-:Y:S01]  /*25fd0*/  VIADD R2, R2, 0x36850 ;  /* 0x0003685002027836 */ /* 0x000fe20000000000 */
[----:B------:R-:W-:Y:S01]  /*25fe0*/  UMOV UR6, 0x0 ;  /* 0x0000000000067882 */ /* 0x000fe20000000000 */
[----:B------:R-:W-:Y:S01]  /*25ff0*/  UIADD3.X UR5, URZ, UR37, URZ, UP0, !UPT ;  /* 0x000000253f057290 */ /* 0x000fe200087fe43f */
[----:B------:R-:W-:Y:S01]  /*26000*/  UMOV UR7, 0x14f00000 ;  /* 0x14f0000000077882 */ /* 0x000fe20000000000 */
[----:B------:R-:W-:Y:S01]  /*26010*/  UMOV UR10, URZ ;  /* 0x0000003f000a7c82 */ /* 0x000fe20008000000 */
[----:B--2---:R-:W-:-:S02]  /*26020*/  IMAD R0, R0, 0xa800, R5 ;  /* 0x0000a80000007824 */ /* 0x004fc400078e0205 */
[----:B---3--:R-:W-:Y:S02]  /*26030*/  IMAD R3, R3, 0x70, R4 ;  /* 0x0000007003037824 */ /* 0x008fe400078e0204 */
[----:B------:R-:W-:-:S07]  /*26040*/  VIADD R4, R0, 0x400 ;  /* 0x0000040000047836 */ /* 0x000fce0000000000 */
.L_x_969:
        /* <DEDUP_REMOVED lines=16> */
.L_x_970:
        /* <DEDUP_REMOVED lines=16> */
.L_x_971:
        /* <DEDUP_REMOVED lines=11> */
.L_x_964:
[----:B------:R-:W-:Y:S05]  /*26300*/  BSYNC B0 ;  /* 0x0000000000007941 */ /* 0x000fea0003800000 */
.L_x_963:
        /* <DEDUP_REMOVED lines=9> */
.L_x_885:
[----:B------:R-:W-:Y:S05]  /*263a0*/  BSYNC B7 ;  /* 0x0000000000077941 */ /* 0x000fea0003800000 */
.L_x_883:
[----:B0-----:R-:W2:Y:S02]  /*263b0*/  LDL R0, [R1+0x10] ;  /* 0x0000100001007983 */ /* 0x001ea40000100800 */
[----:B--2---:R-:W-:-:S13]  /*263c0*/  LOP3.LUT P0, RZ, R0, 0x2, RZ, 0xc0, !PT ;  /* 0x0000000200ff7812 */ /* 0x004fda000780c0ff */
        /* <DEDUP_REMOVED lines=11> */
.L_x_972:
[----:B------:R-:W0:Y:S01]  /*26480*/  S2R R7, SR_TID.X ;  /* 0x0000000000077919 */ /* 0x000e220000002100 */
[----:B------:R-:W-:Y:S01]  /*26490*/  UMOV UR4, 0xffffffff ;  /* 0xffffffff00047882 */ /* 0x000fe20000000000 */
[----:B0-----:R-:W-:-:S04]  /*264a0*/  LOP3.LUT R7, R7, 0x1f, RZ, 0xc0, !PT ;  /* 0x0000001f07077812 */ /* 0x001fc800078ec0ff */
        /* <DEDUP_REMOVED lines=10> */
[----:B------:R-:W-:Y:S01]  /*26550*/  SHFL.IDX PT, R0, R16, RZ, 0x1f ;  /* 0x00001fff10007589 */ /* 0x000fe200000e0000 */
[C---:B------:R-:W-:Y:S02]  /*26560*/  ISETP.GE.U32.AND P4, PT, R7.reuse, 0x8, PT ;  /* 0x000000080700780c */ /* 0x040fe40003f86070 */
[C---:B------:R-:W-:Y:S01]  /*26570*/  ISETP.GE.U32.AND P5, PT, R7.reuse, 0x10, PT ;  /* 0x000000100700780c */ /* 0x040fe20003fa6070 */
[----:B------:R-:W-:Y:S01]  /*26580*/  SHFL.IDX PT, R4, R16, 0x1, 0x1f ;  /* 0x00201f0010047f89 */ /* 0x000fe200000e0000 */
        /* <DEDUP_REMOVED lines=18> */
[----:B----4-:R0:W2:Y:S02]  /*266b0*/  SHFL.IDX PT, R6, R5, 0x1f, 0x1f ;  /* 0x03e01f0005067f89 */ /* 0x0100a400000e0000 */
.L_x_1065:
[----:B------:R-:W-:Y:S02]  /*266c0*/  ULDC UR4, c[0x0][0xc38] ;  /* 0x00030e0000047ab9 */ /* 0x000fe40000000800 */
[----:B------:R-:W-:-:S04]  /*266d0*/  IMAD.U32 R16, RZ, RZ, UR4 ;  /* 0x00000004ff107e24 */ /* 0x000fc8000f8e00ff */
[----:B--2---:R-:W-:-:S04]  /*266e0*/  IMAD R6, R6, R16, RZ ;  /* 0x0000001006067224 */ /* 0x004fc800078e02ff */
[----:B------:R-:W-:-:S05]  /*266f0*/  IMAD.IADD R4, R4, 0x1, R6 ;  /* 0x0000000104047824 */ /* 0x000fca00078e0206 */
[----:B------:R-:W-:-:S13]  /*26700*/  ISETP.GT.AND P6, PT, R4, R0, PT ;  /* 0x000000000400720c */ /* 0x000fda0003fc4270 */
[----:B------:R-:W-:Y:S05]  /*26710*/  @P6 BRA `(.L_x_975) ;  /* 0x00000000009c6947 */ /* 0x000fea0003800000 */
.L_x_980:
[----:B------:R-:W2:Y:S01]  /*26720*/  LDC R2, c[0x0][0xc3c] ;  /* 0x00030f00ff027b82 */ /* 0x000ea20000000800 */
[----:B------:R-:W-:-:S04]  /*26730*/  IADD3 R19, R19, 0x1f, RZ ;  /* 0x0000001f13137810 */ /* 0x000fc80007ffe0ff */
[----:B--2---:R-:W-:-:S13]  /*26740*/  ISETP.GE.AND P6, PT, R19, R2, PT ;  /* 0x000000021300720c */ /* 0x004fda0003fc6270 */
[----:B------:R-:W-:Y:S05]  /*26750*/  @P6 BRA `(.L_x_976) ;  /* 0x0000000400446947 */ /* 0x000fea0003800000 */
[----:B------:R-:W2:Y:S01]  /*26760*/  S2R R3, SR_TID.X ;  /* 0x0000000000037919 */ /* 0x000ea20000002100 */
[----:B------:R-:W-:Y:S01]  /*26770*/  BSSY B0, `(.L_x_977) ;  /* 0x0000009000007945 */ /* 0x000fe20003800000 */
[----:B--2---:R-:W-:-:S05]  /*26780*/  LOP3.LUT R3, R3, 0x1f, RZ, 0xc0, !PT ;  /* 0x0000001f03037812 */ /* 0x004fca00078ec0ff */
[----:B0-----:R-:W-:-:S05]  /*26790*/  IMAD.IADD R5, R19, 0x1, R3 ;  /* 0x0000000113057824 */ /* 0x001fca00078e0203 */
[----:B------:R-:W-:Y:S01]  /*267a0*/  ISETP.GE.OR P6, PT, R5, R2, !P0 ;  /* 0x000000020500720c */ /* 0x000fe200047c6670 */
[----:B------:R-:W-:-:S12]  /*267b0*/  IMAD.MOV.U32 R2, RZ, RZ, RZ ;  /* 0x000000ffff027224 */ /* 0x000fd800078e00ff */
[----:B------:R-:W-:Y:S05]  /*267c0*/  @P6 BRA `(.L_x_978) ;  /* 0x00000000000c6947 */ /* 0x000fea0003800000 */
[----:B------:R-:W0:Y:S02]  /*267d0*/  LDC.64 R2, c[0x0][0xc80] ;  /* 0x00032000ff027b82 */ /* 0x000e240000000a00 */
[----:B0-----:R-:W-:-:S06]  /*267e0*/  IMAD.WIDE R2, R5, 0x4, R2 ;  /* 0x0000000405027825 */ /* 0x001fcc00078e0202 */
[----:B------:R0:W5:Y:S02]  /*267f0*/  LDG.E R2, desc[UR60][R2.64] ;  /* 0x0000003c02027981 */ /* 0x000164000c1e1900 */
.L_x_978:
[----:B------:R-:W-:Y:S05]  /*26800*/  BSYNC B0 ;  /* 0x0000000000007941 */ /* 0x000fea0003800000 */
.L_x_977:
[----:B------:R-:W-:-:S03]  /*26810*/  UMOV UR4, 0xffffffff ;  /* 0xffffffff00047882 */ /* 0x000fc60000000000 */
[----:B------:R-:W-:Y:S05]  /*26820*/  BRA.DIV UR4, `(.L_x_979) ;  /* 0x0000002a04047947 */ /* 0x000fea000b800000 */
        /* <DEDUP_REMOVED lines=15> */
[----:B------:R0:W2:Y:S02]  /*26920*/  SHFL.IDX PT, R6, R5, 0x1f, 0x1f ;  /* 0x03e01f0005067f89 */ /* 0x0000a400000e0000 */
.L_x_1073:
[----:B------:R-:W-:Y:S02]  /*26930*/  ULDC UR4, c[0x0][0xc38] ;  /* 0x00030e0000047ab9 */ /* 0x000fe40000000800 */
[----:B------:R-:W-:-:S04]  /*26940*/  IMAD.U32 R16, RZ, RZ, UR4 ;  /* 0x00000004ff107e24 */ /* 0x000fc8000f8e00ff */
[----:B--2---:R-:W-:-:S04]  /*26950*/  IMAD R6, R6, R16, RZ ;  /* 0x0000001006067224 */ /* 0x004fc800078e02ff */
[----:B------:R-:W-:-:S05]  /*26960*/  IMAD.IADD R4, R6, 0x1, R4 ;  /* 0x0000000106047824 */ /* 0x000fca00078e0204 */
[----:B------:R-:W-:-:S13]  /*26970*/  ISETP.GT.AND P6, PT, R4, R0, PT ;  /* 0x000000000400720c */ /* 0x000fda0003fc4270 */
[----:B------:R-:W-:Y:S05]  /*26980*/  @!P6 BRA `(.L_x_980) ;  /* 0xfffffffc0064e947 */ /* 0x000fea000383ffff */
.L_x_975:
[----:B------:R-:W-:Y:S01]  /*26990*/  IMAD.IADD R6, R4, 0x1, -R6 ;  /* 0x0000000104067824 */ /* 0x000fe200078e0a06 */
[----:B------:R-:W-:-:S03]  /*269a0*/  UMOV UR4, 0xffffffff ;  /* 0xffffffff00047882 */ /* 0x000fc60000000000 */
[----:B------:R-:W-:-:S05]  /*269b0*/  IMAD R3, R5, R16, R6 ;  /* 0x0000001005037224 */ /* 0x000fca00078e0206 */
[----:B------:R-:W-:Y:S01]  /*269c0*/  ISETP.GT.AND P6, PT, R3, R0, PT ;  /* 0x000000000300720c */ /* 0x000fe20003fc4270 */
[----:B------:R-:W-:-:S12]  /*269d0*/  BRA.DIV UR4, `(.L_x_981) ;  /* 0x0000002a04707947 */ /* 0x000fd8000b800000 */
[----:B------:R-:W-:-:S04]  /*269e0*/  VOTE.ANY R3, PT, !P6 ;  /* 0x0000000000037806 */ /* 0x000fc800070e0100 */
[----:B------:R-:W2:Y:S02]  /*269f0*/  POPC R4, R3 ;  /* 0x0000000300047309 */ /* 0x000ea40000000000 */
[----:B--2---:R2:W3:Y:S02]  /*26a00*/  SHFL.IDX PT, R17, R2, R4, 0x1f ;  /* 0x00001f0402117589 */ /* 0x0044e400000e0000 */
.L_x_1077:
[----:B------:R-:W-:Y:S01]  /*26a10*/  ISETP.NE.AND P0, PT, R3, RZ, PT ;  /* 0x000000ff0300720c */ /* 0x000fe20003f05270 */
[----:B--2---:R-:W-:-:S12]  /*26a20*/  IMAD.MOV.U32 R2, RZ, RZ, RZ ;  /* 0x000000ffff027224 */ /* 0x004fd800078e00ff */
[----:B------:R-:W-:Y:S05]  /*26a30*/  @!P0 BRA `(.L_x_982) ;  /* 0x0000000000108947 */ /* 0x000fea0003800000 */
[----:B------:R-:W-:Y:S01]  /*26a40*/  UMOV UR4, 0xffffffff ;  /* 0xffffffff00047882 */ /* 0x000fe20000000000 */
[----:B------:R-:W-:Y:S02]  /*26a50*/  VIADD R12, R4, 0xffffffff ;  /* 0xffffffff040c7836 */ /* 0x000fe40000000000 */
[----:B------:R-:W-:Y:S05]  /*26a60*/  BRA.DIV UR4, `(.L_x_983) ;  /* 0x0000002a04947947 */ /* 0x000fea000b800000 */
[----:B------:R2:W4:Y:S02]  /*26a70*/  SHFL.IDX PT, R2, R5, R12, 0x1f ;  /* 0x00001f0c05027589 */ /* 0x00052400000e0000 */
.L_x_982:
[----:B0-23--:R-:W-:Y:S01]  /*26a80*/  IABS R5, R17 ;  /* 0x0000001100057213 */ /* 0x00dfe20000000000 */
[----:B----4-:R-:W-:Y:S02]  /*26a90*/  IMAD R16, R2, R16, R6 ;  /* 0x0000001002107224 */ /* 0x010fe400078e0206 */
[----:B------:R-:W-:Y:S01]  /*26aa0*/  IMAD.IADD R19, R4, 0x1, R19 ;  /* 0x0000000104137824 */ /* 0x000fe200078e0213 */
[----:B------:R-:W0:Y:S01]  /*26ab0*/  I2F.RP R2, R5 ;  /* 0x0000000500027306 */ /* 0x000e220000209400 */
[----:B------:R-:W-:-:S07]  /*26ac0*/  IMAD.IADD R0, R0, 0x1, -R16 ;  /* 0x0000000100007824 */ /* 0x000fce00078e0a10 */
[----:B0-----:R-:W0:Y:S02]  /*26ad0*/  MUFU.RCP R2, R2 ;  /* 0x0000000200027308 */ /* 0x001e240000001000 */
[----:B0-----:R-:W-:-:S06]  /*26ae0*/  VIADD R2, R2, 0xffffffe ;  /* 0x0ffffffe02027836 */ /* 0x001fcc0000000000 */
[----:B------:R-:W0:Y:S02]  /*26af0*/  F2I.FTZ.U32.TRUNC.NTZ R3, R2 ;  /* 0x0000000200037305 */ /* 0x000e24000021f000 */
[----:B0-----:R-:W-:-:S04]  /*26b00*/  IMAD.MOV R2, RZ, RZ, -R3 ;  /* 0x000000ffff027224 */ /* 0x001fc800078e0a03 */
[----:B------:R-:W-:Y:S02]  /*26b10*/  IMAD R6, R2, R5, RZ ;  /* 0x0000000502067224 */ /* 0x000fe400078e02ff */
[----:B------:R-:W-:-:S04]  /*26b20*/  IMAD.MOV.U32 R2, RZ, RZ, RZ ;  /* 0x000000ffff027224 */ /* 0x000fc800078e00ff */
        /* <DEDUP_REMOVED lines=20> */
.L_x_976:
[----:B------:R-:W-:Y:S01]  /*26c70*/  UMOV UR4, URZ ;  /* 0x0000003f00047c82 */ /* 0x000fe20008000000 */
[----:B------:R-:W-:Y:S01]  /*26c80*/  UMOV UR5, URZ ;  /* 0x0000003f00057c82 */ /* 0x000fe20008000000 */
[----:B------:R-:W-:Y:S01]  /*26c90*/  ULDC UR6, c[0x0][0xc3c] ;  /* 0x00030f0000067ab9 */ /* 0x000fe20000000800 */
[----:B------:R-:W-:Y:S02]  /*26ca0*/  IMAD.MOV.U32 R16, RZ, RZ, R0 ;  /* 0x000000ffff107224 */ /* 0x000fe400078e0000 */
[----:B------:R-:W-:Y:S02]  /*26cb0*/  IMAD.U32 R17, RZ, RZ, UR4 ;  /* 0x00000004ff117e24 */ /* 0x000fe4000f8e00ff */
[----:B------:R-:W-:Y:S02]  /*26cc0*/  IMAD.U32 R18, RZ, RZ, UR5 ;  /* 0x00000005ff127e24 */ /* 0x000fe4000f8e00ff */
[----:B------:R-:W-:-:S07]  /*26cd0*/  IMAD.U32 R19, RZ, RZ, UR6 ;  /* 0x00000006ff137e24 */ /* 0x000fce000f8e00ff */
.L_x_984:
[----:B------:R3:W2:Y:S01]  /*26ce0*/  LDL R3, [R1+0x4] ;  /* 0x0000040001037983 */ /* 0x0006a20000100800 */
[----:B------:R-:W4:Y:S01]  /*26cf0*/  S2R R0, SR_TID.X ;  /* 0x0000000000007919 */ /* 0x000f220000002100 */
[----:B------:R-:W-:Y:S05]  /*26d00*/  WARPSYNC.ALL ;  /* 0x0000000000007948 */ /* 0x000fea0003800000 */
[----:B----4-:R-:W-:Y:S01]  /*26d10*/  LOP3.LUT R0, R0, 0x1f, RZ, 0xc0, !PT ;  /* 0x0000001f00007812 */ /* 0x010fe200078ec0ff */
        /* <DEDUP_REMOVED lines=8> */
.L_x_973:
[----:B------:R-:W-:Y:S02]  /*26da0*/  ULDC UR4, c[0x0][0xc3c] ;  /* 0x00030f0000047ab9 */ /* 0x000fe40000000800 */
[----:B--2---:R-:W-:-:S13]  /*26db0*/  ISETP.GE.AND P0, PT, R19, UR4, PT ;  /* 0x0000000413007c0c */ /* 0x004fda000bf06270 */
[----:B------:R-:W-:Y:S05]  /*26dc0*/  @!P0 BRA `(.L_x_985) ;  /* 0xffffff9000948947 */ /* 0x000fea000383ffff */
[----:B------:R-:W-:Y:S05]  /*26dd0*/  BSYNC B8 ;  /* 0x0000000000087941 */ /* 0x000fea0003800000 */
.L_x_839:
        /* <DEDUP_REMOVED lines=12> */
.L_x_1080:
[----:B------:R-:W-:Y:S05]  /*26ea0*/  BSYNC B0 ;  /* 0x0000000000007941 */ /* 0x000fea0003800000 */
.L_x_986:
[----:B------:R-:W-:-:S03]  /*26eb0*/  UMOV UR4, 0xffffffff ;  /* 0xffffffff00047882 */ /* 0x000fc60000000000 */
[----:B------:R-:W-:Y:S05]  /*26ec0*/  BRA.DIV UR4, `(.L_x_988) ;  /* 0x0000002604b87947 */ /* 0x000fea000b800000 */
[----:B------:R-:W2:Y:S02]  /*26ed0*/  S2R R2, SR_TID.X ;  /* 0x0000000000027919 */ /* 0x000ea40000002100 */
[----:B--2---:R-:W-:-:S04]  /*26ee0*/  SHF.R.U32.HI R2, RZ, 0x5, R2 ;  /* 0x00000005ff027819 */ /* 0x004fc80000011602 */
[----:B------:R-:W-:-:S05]  /*26ef0*/  LOP3.LUT R2, R2, 0x3, RZ, 0xc0, !PT ;  /* 0x0000000302027812 */ /* 0x000fca00078ec0ff */
[----:B------:R2:W3:Y:S02]  /*26f00*/  SHFL.IDX PT, R14, R2, RZ, 0x1f ;  /* 0x00001fff020e7589 */ /* 0x0004e400000e0000 */
.L_x_1083:
[----:B---3--:R-:W-:-:S13]  /*26f10*/  ISETP.NE.AND P0, PT, R14, RZ, PT ;  /* 0x000000ff0e00720c */ /* 0x008fda0003f05270 */
[----:B------:R-:W-:Y:S05]  /*26f20*/  @P0 BRA `(.L_x_624) ;  /* 0x00000000009c0947 */ /* 0x000fea0003800000 */
[----:B------:R-:W-:-:S03]  /*26f30*/  UMOV UR4, 0xffffffff ;  /* 0xffffffff00047882 */ /* 0x000fc60000000000 */
[----:B------:R-:W-:Y:S05]  /*26f40*/  BRA.DIV UR4, `(.L_x_989) ;  /* 0x0000002604cc7947 */ /* 0x000fea000b800000 */
[----:B------:R-:W-:-:S13]  /*26f50*/  ELECT P6, URZ, PT ;  /* 0x00000000003f782f */ /* 0x000fda00038c0000 */
.L_x_1086:
[----:B------:R-:W-:Y:S05]  /*26f60*/  @!P6 BRA `(.L_x_624) ;  /* 0x00000000008ce947 */ /* 0x000fea0003800000 */
[----:B--2---:R-:W2:Y:S02]  /*26f70*/  LDL R2, [R1+0x94] ;  /* 0x0000940001027983 */ /* 0x004ea40000100800 */
[----:B--2---:R-:W-:-:S13]  /*26f80*/  R2UR UR4, R2 ;  /* 0x00000000020472ca */ /* 0x004fda00000e0000 */
[----:B------:R-:W-:-:S06]  /*26f90*/  ULOP3.LUT UR4, UR4, 0x2, URZ, 0xfc, !UPT ;  /* 0x0000000204047892 */ /* 0x000fcc000f8efc3f */
[----:B------:R-:W-:-:S05]  /*26fa0*/  IMAD.U32 R2, RZ, RZ, UR4 ;  /* 0x00000004ff027e24 */ /* 0x000fca000f8e00ff */
[----:B------:R-:W-:-:S13]  /*26fb0*/  ISETP.NE.AND P2, PT, R2, 0x3, PT ;  /* 0x000000030200780c */ /* 0x000fda0003f45270 */
[----:B------:R-:W-:Y:S05]  /*26fc0*/  @!P2 BRA `(.L_x_990) ;  /* 0x000000000004a947 */ /* 0x000fea0003800000 */
[----:B------:R-:W-:Y:S01]  /*26fd0*/  BPT.TRAP 0x1 ;  /* 0x000000040000795c */ /* 0x000fe20000300000 */
.L_x_990:
[----:B0-----:R-:W4:Y:S04]  /*26fe0*/  LDL R3, [R1+0x8] ;  /* 0x0000080001037983 */ /* 0x001f280000100800 */
[----:B------:R-:W2:Y:S01]  /*26ff0*/  LDL.LU R7, [R1+0x14] ;  /* 0x0000140001077983 */ /* 0x000ea20000300800 */
[----:B------:R-:W-:-:S04]  /*27000*/  VIADD R2, R0, 0x36840 ;  /* 0x0003684000027836 */ /* 0x000fc80000000000 */
[C---:B----4-:R-:W-:Y:S02]  /*27010*/  IMAD R6, R3.reuse, 0x8, R2 ;  /* 0x0000000803067824 */ /* 0x050fe400078e0202 */
[----:B------:R-:W-:Y:S01]  /*27020*/  VIADD R3, R3, 0x1 ;  /* 0x0000000103037836 */ /* 0x000fe20000000000 */
[----:B--2---:R-:W-:-:S04]  /*27030*/  SHF.L.U32 R5, R7, 0x1f, RZ ;  /* 0x0000001f07057819 */ /* 0x004fc800000006ff */
        /* <DEDUP_REMOVED lines=8> */
.L_x_1087:
[----:B------:R-:W2:Y:S02]  /*270c0*/  SYNCS.PHASECHK.TRANS64.TRYWAIT P0, [R7+URZ], R2 ;  /* 0x00000002070075a7 */ /* 0x000ea4000800017f */
[----:B--2---:R-:W-:Y:S05]  /*270d0*/  @!P0 BRA `(.L_x_992) ;  /* 0x00000024009c8947 */ /* 0x004fea0003800000 */
.L_x_1088:
[----:B------:R-:W-:Y:S05]  /*270e0*/  @!P2 BRA `(.L_x_993) ;  /* 0x000000000004a947 */ /* 0x000fea0003800000 */
[----:B------:R-:W-:Y:S01]  /*270f0*/  BPT.TRAP 0x1 ;  /* 0x000000040000795c */ /* 0x000fe20000300000 */
.L_x_993:
[----:B------:R-:W3:Y:S01]  /*27100*/  LDL.LU R4, [R1+0x8] ;  /* 0x0000080001047983 */ /* 0x000ee20000300800 */
[----:B------:R-:W-:-:S04]  /*27110*/  VIADD R0, R0, 0x36860 ;  /* 0x0003686000007836 */ /* 0x000fc80000000000 */
[----:B---3--:R-:W-:-:S04]  /*27120*/  IMAD R4, R4, 0x8, R0 ;  /* 0x0000000804047824 */ /* 0x008fc800078e0200 */
[----:B------:R-:W3:Y:S02]  /*27130*/  SYNCS.PHASECHK.TRANS64.TRYWAIT P0, [R4+URZ], R5 ;  /* 0x00000005040075a7 */ /* 0x000ee4000800017f */
[----:B---3--:R-:W-:Y:S05]  /*27140*/  @!P0 BRA `(.L_x_994) ;  /* 0x0000002400948947 */ /* 0x008fea0003800000 */
.L_x_1089:
[----:B------:R-:W-:-:S07]  /*27150*/  IMAD R3, R3, 0x8, R0 ;  /* 0x0000000803037824 */ /* 0x000fce00078e0200 */
.L_x_995:
[----:B----4-:R4:W0:Y:S02]  /*27160*/  SYNCS.PHASECHK.TRANS64.TRYWAIT P0, [R3+URZ], R2 ;  /* 0x00000002030075a7 */ /* 0x010824000800017f */
[----:B0-----:R-:W-:Y:S05]  /*27170*/  @!P0 NANOSLEEP.SYNCS 0x989680 ;  /* 0x009896800000895d */ /* 0x001fea0003900000 */
[----:B------:R-:W0:Y:S02]  /*27180*/  @!P0 SYNCS.PHASECHK.TRANS64 P0, [R3+URZ], R2 ;  /* 0x00000002030085a7 */ /* 0x000e24000800007f */
[----:B0-----:R-:W-:Y:S05]  /*27190*/  @!P0 BRA `(.L_x_995) ;  /* 0xfffffffc00f08947 */ /* 0x001fea000383ffff */
.L_x_624:
[----:B------:R-:W-:Y:S05]  /*271a0*/  BSYNC B9 ;  /* 0x0000000000097941 */ /* 0x000fea0003800000 */
.L_x_621:
[----:B------:R-:W-:Y:S05]  /*271b0*/  EXIT ;  /* 0x000000000000794d */ /* 0x000fea0003800000 */
.L_x_642:
[----:B0-----:R0:W1:Y:S02]  /*271c0*/  SYNCS.PHASECHK.TRANS64.TRYWAIT P5, [R100+URZ+0x36890], R101 ;  /* 0x03689065640075a7 */ /* 0x00106400080a017f */
[----:B-1----:R-:W-:Y:S05]  /*271d0*/  @!P5 NANOSLEEP.SYNCS 0x989680 ;  /* 0x009896800000d95d */ /* 0x002fea0003900000 */
[----:B------:R-:W1:Y:S02]  /*271e0*/  @!P5 SYNCS.PHASECHK.TRANS64 P5, [R100+URZ+0x36890], R101 ;  /* 0x036890656400d5a7 */ /* 0x000e6400080a007f */
[----:B-1----:R-:W-:Y:S05]  /*271f0*/  @!P5 BRA `(.L_x_642) ;  /* 0xfffffffc00f0d947 */ /* 0x002fea000383ffff */
[----:B------:R-:W-:Y:S05]  /*27200*/  BRA `(.L_x_996) ;  /* 0xfffffdc400c87947 */ /* 0x000fea000383ffff */
.L_x_696:
[----:B-1----:R1:W3:Y:S02]  /*27210*/  SYNCS.PHASECHK.TRANS64.TRYWAIT P5, [R100+URZ+0x36890], R101 ;  /* 0x03689065640075a7 */ /* 0x0022e400080a017f */
[----:B---3--:R-:W-:Y:S05]  /*27220*/  @!P5 NANOSLEEP.SYNCS 0x989680 ;  /* 0x009896800000d95d */ /* 0x008fea0003900000 */
[----:B------:R-:W3:Y:S02]  /*27230*/  @!P5 SYNCS.PHASECHK.TRANS64 P5, [R100+URZ+0x36890], R101 ;  /* 0x036890656400d5a7 */ /* 0x000ee400080a007f */
[----:B---3--:R-:W-:Y:S05]  /*27240*/  @!P5 BRA `(.L_x_696) ;  /* 0xfffffffc00f0d947 */ /* 0x008fea000383ffff */
[----:B------:R-:W-:Y:S05]  /*27250*/  BRA `(.L_x_997) ;  /* 0xfffffdfc00287947 */ /* 0x000fea000383ffff */
.L_x_721:
[----:B0-----:R0:W1:Y:S02]  /*27260*/  SYNCS.PHASECHK.TRANS64.TRYWAIT P3, [R100+URZ+0x36890], R101 ;  /* 0x03689065640075a7 */ /* 0x001064000806017f */
[----:B-1----:R-:W-:Y:S05]  /*27270*/  @!P3 NANOSLEEP.SYNCS 0x989680 ;  /* 0x009896800000b95d */ /* 0x002fea0003900000 */
[----:B------:R-:W1:Y:S02]  /*27280*/  @!P3 SYNCS.PHASECHK.TRANS64 P3, [R100+URZ+0x36890], R101 ;  /* 0x036890656400b5a7 */ /* 0x000e64000806007f */
[----:B-1----:R-:W-:Y:S05]  /*27290*/  @!P3 BRA `(.L_x_721) ;  /* 0xfffffffc00f0b947 */ /* 0x002fea000383ffff */
[----:B------:R-:W-:Y:S05]  /*272a0*/  BRA `(.L_x_998) ;  /* 0xfffffe2c00d47947 */ /* 0x000fea000383ffff */
.L_x_727:
[----:B0-----:R0:W1:Y:S02]  /*272b0*/  SYNCS.PHASECHK.TRANS64.TRYWAIT P2, [R100+URZ+0x368b0], R101 ;  /* 0x0368b065640075a7 */ /* 0x001064000804017f */
[----:B-1----:R-:W-:Y:S05]  /*272c0*/  @!P2 NANOSLEEP.SYNCS 0x989680 ;  /* 0x009896800000a95d */ /* 0x002fea0003900000 */
[----:B------:R-:W1:Y:S02]  /*272d0*/  @!P2 SYNCS.PHASECHK.TRANS64 P2, [R100+URZ+0x368b0], R101 ;  /* 0x0368b0656400a5a7 */ /* 0x000e64000804007f */
[----:B-1----:R-:W-:Y:S05]  /*272e0*/  @!P2 BRA `(.L_x_727) ;  /* 0xfffffffc00f0a947 */ /* 0x002fea000383ffff */
[----:B------:R-:W-:Y:S05]  /*272f0*/  BRA `(.L_x_999) ;  /* 0xfffffe3000ec7947 */ /* 0x000fea000383ffff */
.L_x_745:
[----:B------:R-:W-:Y:S01]  /*27300*/  BSSY B1, `(.L_x_1000) ;  /* 0x0000008000017945 */ /* 0x000fe20003800000 */
[----:B------:R-:W-:Y:S02]  /*27310*/  IMAD.MOV.U32 R13, RZ, RZ, R25 ;  /* 0x000000ffff0d7224 */ /* 0x000fe400078e0019 */
[----:B------:R-:W-:Y:S02]  /*27320*/  IMAD.MOV.U32 R12, RZ, RZ, RZ ;  /* 0x000000ffff0c7224 */ /* 0x000fe400078e00ff */
[----:B------:R-:W-:Y:S02]  /*27330*/  IMAD.MOV.U32 R11, RZ, RZ, 0x1c1f ;  /* 0x00001c1fff0b7424 */ /* 0x000fe400078e00ff */
[----:B------:R-:W-:-:S07]  /*27340*/  IMAD.MOV.U32 R15, RZ, RZ, -0x1 ;  /* 0xffffffffff0f7424 */ /* 0x000fce00078e00ff */
[----:B------:R-:W-:Y:S05]  /*27350*/  WARPSYNC.COLLECTIVE R15, `(.L_x_1001) ;  /* 0x000000000f087348 */ /* 0x000fea0003c00000 */
[----:B------:R0:W1:Y:S02]  /*27360*/  SHFL.IDX P6, R14, R13, R12, R11 ;  /* 0x0000000c0d0e7389 */ /* 0x00006400000c000b */
[----:B01----:R-:W-:Y:S01]  /*27370*/  ENDCOLLECTIVE ;  /* 0x000000000000791b */ /* 0x003fe20003800000 */
.L_x_1001:
[----:B------:R-:W-:Y:S05]  /*27380*/  BSYNC B1 ;  /* 0x0000000000017941 */ /* 0x000fea0003800000 */
.L_x_1000:
[----:B------:R-:W-:Y:S02]  /*27390*/  IMAD.MOV.U32 R13, RZ, RZ, R24 ;  /* 0x000000ffff0d7224 */ /* 0x000fe400078e0018 */
[----:B------:R-:W-:Y:S02]  /*273a0*/  IMAD.MOV.U32 R12, RZ, RZ, RZ ;  /* 0x000000ffff0c7224 */ /* 0x000fe400078e00ff */
[----:B------:R-:W-:Y:S02]  /*273b0*/  IMAD.MOV.U32 R11, RZ, RZ, 0x1c1f ;  /* 0x00001c1fff0b7424 */ /* 0x000fe400078e00ff */
[----:B------:R-:W-:Y:S02]  /*273c0*/  IMAD.MOV.U32 R15, RZ, RZ, -0x1 ;  /* 0xffffffffff0f7424 */ /* 0x000fe400078e00ff */
[----:B------:R-:W-:-:S07]  /*273d0*/  IMAD.MOV.U32 R0, RZ, RZ, R14 ;  /* 0x000000ffff007224 */ /* 0x000fce00078e000e */
[----:B------:R-:W-:Y:S05]  /*273e0*/  WARPSYNC.COLLECTIVE R15, `(.L_x_1002) ;  /* 0x000000000f087348 */ /* 0x000fea0003c00000 */
[----:B------:R0:W1:Y:S02]  /*273f0*/  SHFL.IDX P6, R14, R13, R12, R11 ;  /* 0x0000000c0d0e7389 */ /* 0x00006400000c000b */
[----:B01----:R-:W-:Y:S01]  /*27400*/  ENDCOLLECTIVE ;  /* 0x000000000000791b */ /* 0x003fe20003800000 */
.L_x_1002:
[----:B------:R-:W-:Y:S02]  /*27410*/  IMAD.MOV.U32 R13, RZ, RZ, R27 ;  /* 0x000000ffff0d7224 */ /* 0x000fe400078e001b */
[----:B------:R-:W-:-:S07]  /*27420*/  IMAD.MOV.U32 R3, RZ, RZ, R14 ;  /* 0x000000ffff037224 */ /* 0x000fce00078e000e */
[----:B------:R-:W-:Y:S05]  /*27430*/  WARPSYNC.COLLECTIVE R15, `(.L_x_1003) ;  /* 0x000000000f087348 */ /* 0x000fea0003c00000 */
[----:B------:R0:W1:Y:S02]  /*27440*/  SHFL.IDX P6, R14, R13, R12, R11 ;  /* 0x0000000c0d0e7389 */ /* 0x00006400000c000b */
[----:B01----:R-:W-:Y:S01]  /*27450*/  ENDCOLLECTIVE ;  /* 0x000000000000791b */ /* 0x003fe20003800000 */
.L_x_1003:
[----:B------:R-:W-:Y:S02]  /*27460*/  IMAD.MOV.U32 R13, RZ, RZ, R26 ;  /* 0x000000ffff0d7224 */ /* 0x000fe400078e001a */
[----:B------:R-:W-:-:S07]  /*27470*/  IMAD.MOV.U32 R4, RZ, RZ, R14 ;  /* 0x000000ffff047224 */ /* 0x000fce00078e000e */
[----:B------:R-:W-:Y:S05]  /*27480*/  WARPSYNC.COLLECTIVE R15, `(.L_x_1004) ;  /* 0x000000000f087348 */ /* 0x000fea0003c00000 */
[----:B------:R0:W1:Y:S02]  /*27490*/  SHFL.IDX P6, R14, R13, R12, R11 ;  /* 0x0000000c0d0e7389 */ /* 0x00006400000c000b */
[----:B01----:R-:W-:Y:S01]  /*274a0*/  ENDCOLLECTIVE ;  /* 0x000000000000791b */ /* 0x003fe20003800000 */
.L_x_1004:
[----:B------:R-:W-:Y:S05]  /*274b0*/  BRA `(.L_x_1005) ;  /* 0xfffffe4000847947 */ /* 0x000fea000383ffff */
.L_x_749:
[----:B0-----:R0:W1:Y:S02]  /*274c0*/  SYNCS.PHASECHK.TRANS64.TRYWAIT P0, [R2+URZ+0x36800], R7 ;  /* 0x03680007020075a7 */ /* 0x001064000800017f */
[----:B-1----:R-:W-:Y:S05]  /*274d0*/  @!P0 NANOSLEEP.SYNCS 0x989680 ;  /* 0x009896800000895d */ /* 0x002fea0003900000 */
[----:B------:R-:W1:Y:S02]  /*274e0*/  @!P0 SYNCS.PHASECHK.TRANS64 P0, [R2+URZ+0x36800], R7 ;  /* 0x03680007020085a7 */ /* 0x000e64000800007f */
[----:B-1----:R-:W-:Y:S05]  /*274f0*/  @!P0 BRA `(.L_x_749) ;  /* 0xfffffffc00f08947 */ /* 0x002fea000383ffff */
[----:B------:R-:W-:Y:S05]  /*27500*/  BRA `(.L_x_1006) ;  /* 0xfffffe4c000c7947 */ /* 0x000fea000383ffff */
.L_x_773:
        /* <DEDUP_REMOVED lines=8> */
.L_x_1008:
[----:B------:R-:W-:Y:S05]  /*27590*/  BSYNC B1 ;  /* 0x0000000000017941 */ /* 0x000fea0003800000 */
.L_x_1007:
[----:B------:R-:W-:Y:S01]  /*275a0*/  MOV R13, R24 ;  /* 0x00000018000d7202 */ /* 0x000fe20000000f00 */
[----:B------:R-:W-:Y:S02]  /*275b0*/  IMAD.MOV.U32 R12, RZ, RZ, RZ ;  /* 0x000000ffff0c7224 */ /* 0x000fe400078e00ff */
[----:B------:R-:W-:Y:S02]  /*275c0*/  IMAD.MOV.U32 R11, RZ, RZ, 0x1c1f ;  /* 0x00001c1fff0b7424 */ /* 0x000fe400078e00ff */
[----:B------:R-:W-:Y:S02]  /*275d0*/  IMAD.MOV.U32 R15, RZ, RZ, -0x1 ;  /* 0xffffffffff0f7424 */ /* 0x000fe400078e00ff */
[----:B------:R-:W-:-:S07]  /*275e0*/  IMAD.MOV.U32 R3, RZ, RZ, R14 ;  /* 0x000000ffff037224 */ /* 0x000fce00078e000e */
[----:B------:R-:W-:Y:S05]  /*275f0*/  WARPSYNC.COLLECTIVE R15, `(.L_x_1009) ;  /* 0x000000000f087348 */ /* 0x000fea0003c00000 */
[----:B------:R0:W1:Y:S02]  /*27600*/  SHFL.IDX P6, R14, R13, R12, R11 ;  /* 0x0000000c0d0e7389 */ /* 0x00006400000c000b */
[----:B01----:R-:W-:Y:S01]  /*27610*/  ENDCOLLECTIVE ;  /* 0x000000000000791b */ /* 0x003fe20003800000 */
.L_x_1009:
[----:B------:R-:W-:Y:S02]  /*27620*/  IMAD.MOV.U32 R43, RZ, RZ, R3 ;  /* 0x000000ffff2b7224 */ /* 0x000fe400078e0003 */
[----:B------:R-:W-:Y:S02]  /*27630*/  IMAD.MOV.U32 R13, RZ, RZ, R27 ;  /* 0x000000ffff0d7224 */ /* 0x000fe400078e001b */
[----:B------:R-:W-:-:S07]  /*27640*/  IMAD.MOV.U32 R0, RZ, RZ, R14 ;  /* 0x000000ffff007224 */ /* 0x000fce00078e000e */
[----:B------:R-:W-:Y:S05]  /*27650*/  WARPSYNC.COLLECTIVE R15, `(.L_x_1010) ;  /* 0x000000000f087348 */ /* 0x000fea0003c00000 */
[----:B------:R0:W1:Y:S02]  /*27660*/  SHFL.IDX P6, R14, R13, R12, R11 ;  /* 0x0000000c0d0e7389 */ /* 0x00006400000c000b */
[----:B01----:R-:W-:Y:S01]  /*27670*/  ENDCOLLECTIVE ;  /* 0x000000000000791b */ /* 0x003fe20003800000 */
.L_x_1010:
[----:B------:R-:W-:Y:S02]  /*27680*/  IMAD.MOV.U32 R42, RZ, RZ, R0 ;  /* 0x000000ffff2a7224 */ /* 0x000fe400078e0000 */
[----:B------:R-:W-:Y:S02]  /*27690*/  IMAD.MOV.U32 R13, RZ, RZ, R26 ;  /* 0x000000ffff0d7224 */ /* 0x000fe400078e001a */
[----:B------:R-:W-:-:S07]  /*276a0*/  IMAD.MOV.U32 R5, RZ, RZ, R14 ;  /* 0x000000ffff057224 */ /* 0x000fce00078e000e */
[----:B------:R-:W-:Y:S05]  /*276b0*/  WARPSYNC.COLLECTIVE R15, `(.L_x_1011) ;  /* 0x000000000f087348 */ /* 0x000fea0003c00000 */
[----:B------:R0:W1:Y:S02]  /*276c0*/  SHFL.IDX P6, R14, R13, R12, R11 ;  /* 0x0000000c0d0e7389 */ /* 0x00006400000c000b */
[----:B01----:R-:W-:Y:S01]  /*276d0*/  ENDCOLLECTIVE ;  /* 0x000000000000791b */ /* 0x003fe20003800000 */
.L_x_1011:
[----:B------:R-:W-:Y:S05]  /*276e0*/  BRA `(.L_x_1012) ;  /* 0xfffffe6800b87947 */ /* 0x000fea000383ffff */
.L_x_777:
[----:B0-----:R0:W1:Y:S02]  /*276f0*/  SYNCS.PHASECHK.TRANS64.TRYWAIT P0, [R2+URZ+0x36800], R5 ;  /* 0x03680005020075a7 */ /* 0x001064000800017f */
[----:B-1----:R-:W-:Y:S05]  /*27700*/  @!P0 NANOSLEEP.SYNCS 0x989680 ;  /* 0x009896800000895d */ /* 0x002fea0003900000 */
[----:B------:R-:W1:Y:S02]  /*27710*/  @!P0 SYNCS.PHASECHK.TRANS64 P0, [R2+URZ+0x36800], R5 ;  /* 0x03680005020085a7 */ /* 0x000e64000800007f */
[----:B-1----:R-:W-:Y:S05]  /*27720*/  @!P0 BRA `(.L_x_777) ;  /* 0xfffffffc00f08947 */ /* 0x002fea000383ffff */
[----:B------:R-:W-:Y:S05]  /*27730*/  BRA `(.L_x_1013) ;  /* 0xfffffe7000ac7947 */ /* 0x000fea000383ffff */
.L_x_791:
[----:B-1----:R1:W2:Y:S02]  /*27740*/  SYNCS.PHASECHK.TRANS64.TRYWAIT P2, [R0+URZ+0x36830], R3 ;  /* 0x03683003000075a7 */ /* 0x0022a4000804017f */
[----:B--2---:R-:W-:Y:S05]  /*27750*/  @!P2 NANOSLEEP.SYNCS 0x989680 ;  /* 0x009896800000a95d */ /* 0x004fea0003900000 */
[----:B------:R-:W2:Y:S02]  /*27760*/  @!P2 SYNCS.PHASECHK.TRANS64 P2, [R0+URZ+0x36830], R3 ;  /* 0x036830030000a5a7 */ /* 0x000ea4000804007f */
[----:B--2---:R-:W-:Y:S05]  /*27770*/  @!P2 BRA `(.L_x_791) ;  /* 0xfffffffc00f0a947 */ /* 0x004fea000383ffff */
[----:B------:R-:W-:Y:S05]  /*27780*/  BRA `(.L_x_790) ;  /* 0xfffffe9400cc7947 */ /* 0x000fea000383ffff */
.L_x_798:
[----:B-1----:R1:W2:Y:S02]  /*27790*/  SYNCS.PHASECHK.TRANS64.TRYWAIT P2, [R12+URZ+0x36830], R5 ;  /* 0x036830050c0075a7 */ /* 0x0022a4000804017f */
[----:B--2---:R-:W-:Y:S05]  /*277a0*/  @!P2 NANOSLEEP.SYNCS 0x989680 ;  /* 0x009896800000a95d */ /* 0x004fea0003900000 */
[----:B------:R-:W2:Y:S02]  /*277b0*/  @!P2 SYNCS.PHASECHK.TRANS64 P2, [R12+URZ+0x36830], R5 ;  /* 0x036830050c00a5a7 */ /* 0x000ea4000804007f */
[----:B--2---:R-:W-:Y:S05]  /*277c0*/  @!P2 BRA `(.L_x_798) ;  /* 0xfffffffc00f0a947 */ /* 0x004fea000383ffff */
[----:B------:R-:W-:Y:S05]  /*277d0*/  BRA `(.L_x_797) ;  /* 0xfffffef000507947 */ /* 0x000fea000383ffff */
.L_x_803:
[----:B-1----:R1:W2:Y:S02]  /*277e0*/  SYNCS.PHASECHK.TRANS64.TRYWAIT P2, [R14+URZ+0x36850], R0 ;  /* 0x036850000e0075a7 */ /* 0x0022a4000804017f */
[----:B--2---:R-:W-:Y:S05]  /*277f0*/  @!P2 NANOSLEEP.SYNCS 0x989680 ;  /* 0x009896800000a95d */ /* 0x004fea0003900000 */
[----:B------:R-:W2:Y:S02]  /*27800*/  @!P2 SYNCS.PHASECHK.TRANS64 P2, [R14+URZ+0x36850], R0 ;  /* 0x036850000e00a5a7 */ /* 0x000ea4000804007f */
[----:B--2---:R-:W-:Y:S05]  /*27810*/  @!P2 BRA `(.L_x_803) ;  /* 0xfffffffc00f0a947 */ /* 0x004fea000383ffff */
[----:B------:R-:W-:Y:S05]  /*27820*/  BRA `(.L_x_802) ;  /* 0xffffff2400f47947 */ /* 0x000fea000383ffff */
.L_x_809:
[----:B-1----:R1:W2:Y:S02]  /*27830*/  SYNCS.PHASECHK.TRANS64.TRYWAIT P0, [R0+URZ+0x36850], R3 ;  /* 0x03685003000075a7 */ /* 0x0022a4000800017f */
[----:B--2---:R-:W-:Y:S05]  /*27840*/  @!P0 NANOSLEEP.SYNCS 0x989680 ;  /* 0x009896800000895d */ /* 0x004fea0003900000 */
[----:B------:R-:W2:Y:S02]  /*27850*/  @!P0 SYNCS.PHASECHK.TRANS64 P0, [R0+URZ+0x36850], R3 ;  /* 0x03685003000085a7 */ /* 0x000ea4000800007f */
[----:B--2---:R-:W-:Y:S05]  /*27860*/  @!P0 BRA `(.L_x_809) ;  /* 0xfffffffc00f08947 */ /* 0x004fea000383ffff */
[----:B------:R-:W-:Y:S05]  /*27870*/  BRA `(.L_x_808) ;  /* 0xffffff4800b07947 */ /* 0x000fea000383ffff */
.L_x_845:
        /* <DEDUP_REMOVED lines=11> */
.L_x_1015:
[----:B------:R-:W-:Y:S05]  /*27930*/  BSYNC B1 ;  /* 0x0000000000017941 */ /* 0x000fea0003800000 */
.L_x_1014:
[----:B------:R-:W-:Y:S05]  /*27940*/  BRA `(.L_x_1016) ;  /* 0xffffff8c00887947 */ /* 0x000fea000383ffff */
.L_x_847:
[----:B------:R-:W-:Y:S01]  /*27950*/  BSSY B1, `(.L_x_1017) ;  /* 0x0000006000017945 */ /* 0x000fe20003800000 */
[----:B------:R-:W-:-:S07]  /*27960*/  IMAD.MOV.U32 R15, RZ, RZ, -0x1 ;  /* 0xffffffffff0f7424 */ /* 0x000fce00078e00ff */
[----:B01----:R-:W-:Y:S05]  /*27970*/  WARPSYNC.COLLECTIVE R15, `(.L_x_1018) ;  /* 0x000000000f0c7348 */ /* 0x003fea0003c00000 */
[----:B------:R-:W-:Y:S02]  /*27980*/  ELECT P6, UR62, PT ;  /* 0x00000000003e782f */ /* 0x000fe400038c0000 */
[----:B------:R-:W-:Y:S01]  /*27990*/  MOV R14, UR62 ;  /* 0x0000003e000e7c02 */ /* 0x000fe20008000f00 */
[----:B01----:R-:W-:Y:S10]  /*279a0*/  ENDCOLLECTIVE ;  /* 0x000000000000791b */ /* 0x003ff40003800000 */
.L_x_1018:
[----:B------:R-:W-:Y:S05]  /*279b0*/  BSYNC B1 ;  /* 0x0000000000017941 */ /* 0x000fea0003800000 */
.L_x_1017:
[----:B------:R-:W-:Y:S05]  /*279c0*/  BRA `(.L_x_846) ;  /* 0xffffff8c00807947 */ /* 0x000fea000383ffff */
.L_x_849:
[----:B0-----:R-:W2:Y:S02]  /*279d0*/  LDL R3, [R1+0x4] ;  /* 0x0000040001037983 */ /* 0x001ea40000100800 */
[----:B--2---:R0:W2:Y:S02]  /*279e0*/  SYNCS.PHASECHK.TRANS64.TRYWAIT P0, [R3+URZ+0x36820], R2 ;  /* 0x03682002030075a7 */ /* 0x0040a4000800017f */
[----:B--2---:R-:W-:Y:S05]  /*279f0*/  @!P0 NANOSLEEP.SYNCS 0x989680 ;  /* 0x009896800000895d */ /* 0x004fea0003900000 */
[----:B------:R-:W2:Y:S02]  /*27a00*/  @!P0 SYNCS.PHASECHK.TRANS64 P0, [R3+URZ+0x36820], R2 ;  /* 0x03682002030085a7 */ /* 0x000ea4000800007f */
[----:B--2---:R-:W-:Y:S05]  /*27a10*/  @!P0 BRA `(.L_x_849) ;  /* 0xfffffffc00ec8947 */ /* 0x004fea000383ffff */
[----:B------:R-:W-:Y:S05]  /*27a20*/  BRA `(.L_x_1019) ;  /* 0xffffff8c00907947 */ /* 0x000fea000383ffff */
.L_x_853:
[----:B0-----:R0:W2:Y:S02]  /*27a30*/  SYNCS.PHASECHK.TRANS64.TRYWAIT P0, [R4+URZ+0x368a0], R8 ;  /* 0x0368a008040075a7 */ /* 0x0010a4000800017f */
[----:B--2---:R-:W-:Y:S05]  /*27a40*/  @!P0 NANOSLEEP.SYNCS 0x989680 ;  /* 0x009896800000895d */ /* 0x004fea0003900000 */
[----:B------:R-:W2:Y:S02]  /*27a50*/  @!P0 SYNCS.PHASECHK.TRANS64 P0, [R4+URZ+0x368a0], R8 ;  /* 0x0368a008040085a7 */ /* 0x000ea4000800007f */
[----:B--2---:R-:W-:Y:S05]  /*27a60*/  @!P0 BRA `(.L_x_853) ;  /* 0xfffffffc00f08947 */ /* 0x004fea000383ffff */
[----:B------:R-:W-:Y:S05]  /*27a70*/  BRA `(.L_x_1020) ;  /* 0xffffff8c00b47947 */ /* 0x000fea000383ffff */
.L_x_860:
[----:B--2---:R2:W3:Y:S02]  /*27a80*/  SYNCS.PHASECHK.TRANS64.TRYWAIT P0, [R4+URZ+0x368c0], R8 ;  /* 0x0368c008040075a7 */ /* 0x0044e4000800017f */
[----:B---3--:R-:W-:Y:S05]  /*27a90*/  @!P0 NANOSLEEP.SYNCS 0x989680 ;  /* 0x009896800000895d */ /* 0x008fea0003900000 */
[----:B------:R-:W3:Y:S02]  /*27aa0*/  @!P0 SYNCS.PHASECHK.TRANS64 P0, [R4+URZ+0x368c0], R8 ;  /* 0x0368c008040085a7 */ /* 0x000ee4000800007f */
[----:B---3--:R-:W-:Y:S05]  /*27ab0*/  @!P0 BRA `(.L_x_860) ;  /* 0xfffffffc00f08947 */ /* 0x008fea000383ffff */
[----:B------:R-:W-:Y:S05]  /*27ac0*/  BRA `(.L_x_1021) ;  /* 0xffffff9000b87947 */ /* 0x000fea000383ffff */
.L_x_869:
[----:B0-----:R0:W2:Y:S02]  /*27ad0*/  SYNCS.PHASECHK.TRANS64.TRYWAIT P1, [R6+URZ+0x368a0], R5 ;  /* 0x0368a005060075a7 */ /* 0x0010a4000802017f */
[----:B--2---:R-:W-:Y:S05]  /*27ae0*/  @!P1 NANOSLEEP.SYNCS 0x989680 ;  /* 0x009896800000995d */ /* 0x004fea0003900000 */
[----:B------:R-:W2:Y:S02]  /*27af0*/  @!P1 SYNCS.PHASECHK.TRANS64 P1, [R6+URZ+0x368a0], R5 ;  /* 0x0368a005060095a7 */ /* 0x000ea4000802007f */
[----:B--2---:R-:W-:Y:S05]  /*27b00*/  @!P1 BRA `(.L_x_869) ;  /* 0xfffffffc00f09947 */ /* 0x004fea000383ffff */
[----:B------:R-:W-:Y:S05]  /*27b10*/  BRA `(.L_x_1022) ;  /* 0xffffff9800087947 */ /* 0x000fea000383ffff */
.L_x_876:
[----:B--2---:R2:W3:Y:S02]  /*27b20*/  SYNCS.PHASECHK.TRANS64.TRYWAIT P1, [R6+URZ+0x368c0], R5 ;  /* 0x0368c005060075a7 */ /* 0x0044e4000802017f */
[----:B---3--:R-:W-:Y:S05]  /*27b30*/  @!P1 NANOSLEEP.SYNCS 0x989680 ;  /* 0x009896800000995d */ /* 0x008fea0003900000 */
[----:B------:R-:W3:Y:S02]  /*27b40*/  @!P1 SYNCS.PHASECHK.TRANS64 P1, [R6+URZ+0x368c0], R5 ;  /* 0x0368c005060095a7 */ /* 0x000ee4000802007f */
[----:B---3--:R-:W-:Y:S05]  /*27b50*/  @!P1 BRA `(.L_x_876) ;  /* 0xfffffffc00f09947 */ /* 0x008fea000383ffff */
[----:B------:R-:W-:Y:S05]  /*27b60*/  BRA `(.L_x_1023) ;  /* 0xffffff9c00087947 */ /* 0x000fea000383ffff */
.L_x_891:
        /* <DEDUP_REMOVED lines=11> */
.L_x_1025:
[----:B------:R-:W-:Y:S05]  /*27c20*/  BSYNC B0 ;  /* 0x0000000000007941 */ /* 0x000fea0003800000 */
.L_x_1024:
[----:B------:R-:W-:Y:S05]  /*27c30*/  BRA `(.L_x_1026) ;  /* 0xffffffa400b47947 */ /* 0x000fea000383ffff */
.L_x_893:
[----:B------:R-:W-:Y:S01]  /*27c40*/  BSSY B0, `(.L_x_1027) ;  /* 0x0000006000007945 */ /* 0x000fe20003800000 */
[----:B------:R-:W-:-:S07]  /*27c50*/  IMAD.MOV.U32 R15, RZ, RZ, -0x1 ;  /* 0xffffffffff0f7424 */ /* 0x000fce00078e00ff */
[----:B01----:R-:W-:Y:S05]  /*27c60*/  WARPSYNC.COLLECTIVE R15, `(.L_x_1028) ;  /* 0x000000000f0c7348 */ /* 0x003fea0003c00000 */
[----:B------:R-:W-:Y:S02]  /*27c70*/  ELECT P6, UR62, PT ;  /* 0x00000000003e782f */ /* 0x000fe400038c0000 */
[----:B------:R-:W-:Y:S01]  /*27c80*/  MOV R14, UR62 ;  /* 0x0000003e000e7c02 */ /* 0x000fe20008000f00 */
[----:B01----:R-:W-:Y:S10]  /*27c90*/  ENDCOLLECTIVE ;  /* 0x000000000000791b */ /* 0x003ff40003800000 */
.L_x_1028:
[----:B------:R-:W-:Y:S05]  /*27ca0*/  BSYNC B0 ;  /* 0x0000000000007941 */ /* 0x000fea0003800000 */
.L_x_1027:
[----:B------:R-:W-:Y:S05]  /*27cb0*/  BRA `(.L_x_1029) ;  /* 0xffffffa400c07947 */ /* 0x000fea000383ffff */
.L_x_895:
[----:B0-----:R0:W2:Y:S02]  /*27cc0*/  SYNCS.PHASECHK.TRANS64.TRYWAIT P0, [R0+URZ+0x36840], R2 ;  /* 0x03684002000075a7 */ /* 0x0010a4000800017f */
[----:B--2---:R-:W-:Y:S05]  /*27cd0*/  @!P0 NANOSLEEP.SYNCS 0x989680 ;  /* 0x009896800000895d */ /* 0x004fea0003900000 */
[----:B------:R-:W2:Y:S02]  /*27ce0*/  @!P0 SYNCS.PHASECHK.TRANS64 P0, [R0+URZ+0x36840], R2 ;  /* 0x03684002000085a7 */ /* 0x000ea4000800007f */
[----:B--2---:R-:W-:Y:S05]  /*27cf0*/  @!P0 BRA `(.L_x_895) ;  /* 0xfffffffc00f08947 */ /* 0x004fea000383ffff */
[----:B------:R-:W-:Y:S05]  /*27d00*/  BRA `(.L_x_1030) ;  /* 0xffffffa8002c7947 */ /* 0x000fea000383ffff */
.L_x_899:
[----:B------:R0:W5:Y:S01]  /*27d10*/  LDL.LU R8, [R1+0x50] ;  /* 0x0000500001087983 */ /* 0x0001620000300800 */
[----:B------:R-:W-:Y:S02]  /*27d20*/  IMAD.MOV.U32 R13, RZ, RZ, R3 ;  /* 0x000000ffff0d7224 */ /* 0x000fe400078e0003 */
[----:B------:R-:W-:Y:S02]  /*27d30*/  IMAD.MOV.U32 R12, RZ, RZ, RZ ;  /* 0x000000ffff0c7224 */ /* 0x000fe400078e00ff */
[----:B------:R-:W-:Y:S02]  /*27d40*/  IMAD.MOV.U32 R11, RZ, RZ, 0x181f ;  /* 0x0000181fff0b7424 */ /* 0x000fe400078e00ff */
[----:B------:R-:W-:-:S07]  /*27d50*/  IMAD.MOV.U32 R15, RZ, RZ, -0x1 ;  /* 0xffffffffff0f7424 */ /* 0x000fce00078e00ff */
[----:B0----5:R-:W-:Y:S05]  /*27d60*/  WARPSYNC.COLLECTIVE R15, `(.L_x_1031) ;  /* 0x000000000f087348 */ /* 0x021fea0003c00000 */
[----:B------:R1:W2:Y:S02]  /*27d70*/  SHFL.IDX P6, R14, R13, R12, R11 ;  /* 0x0000000c0d0e7389 */ /* 0x0002a400000c000b */
[----:B012--5:R-:W-:Y:S01]  /*27d80*/  ENDCOLLECTIVE ;  /* 0x000000000000791b */ /* 0x027fe20003800000 */
.L_x_1031:
[----:B------:R-:W-:Y:S02]  /*27d90*/  IMAD.MOV.U32 R13, RZ, RZ, R4 ;  /* 0x000000ffff0d7224 */ /* 0x000fe400078e0004 */
[----:B------:R-:W-:-:S07]  /*27da0*/  IMAD.MOV.U32 R6, RZ, RZ, R14 ;  /* 0x000000ffff067224 */ /* 0x000fce00078e000e */
[----:B------:R-:W-:Y:S05]  /*27db0*/  WARPSYNC.COLLECTIVE R15, `(.L_x_1032) ;  /* 0x000000000f087348 */ /* 0x000fea0003c00000 */
[----:B------:R0:W1:Y:S02]  /*27dc0*/  SHFL.IDX P6, R14, R13, R12, R11 ;  /* 0x0000000c0d0e7389 */ /* 0x00006400000c000b */
[----:B01----:R-:W-:Y:S01]  /*27dd0*/  ENDCOLLECTIVE ;  /* 0x000000000000791b */ /* 0x003fe20003800000 */
.L_x_1032:
        /* <DEDUP_REMOVED lines=8> */
.L_x_1033:
[----:B------:R-:W-:Y:S02]  /*27e60*/  IMAD.MOV.U32 R13, RZ, RZ, R4 ;  /* 0x000000ffff0d7224 */ /* 0x000fe400078e0004 */
[----:B------:R-:W-:-:S07]  /*27e70*/  IMAD.MOV.U32 R9, RZ, RZ, R14 ;  /* 0x000000ffff097224 */ /* 0x000fce00078e000e */
[----:B------:R-:W-:Y:S05]  /*27e80*/  WARPSYNC.COLLECTIVE R15, `(.L_x_1034) ;  /* 0x000000000f087348 */ /* 0x000fea0003c00000 */
[----:B------:R0:W1:Y:S02]  /*27e90*/  SHFL.IDX P6, R14, R13, R12, R11 ;  /* 0x0000000c0d0e7389 */ /* 0x00006400000c000b */
[----:B01----:R-:W-:Y:S01]  /*27ea0*/  ENDCOLLECTIVE ;  /* 0x000000000000791b */ /* 0x003fe20003800000 */
.L_x_1034:
[----:B------:R-:W-:-:S04]  /*27eb0*/  LOP3.LUT R8, R8, 0x7f, RZ, 0xc0, !PT ;  /* 0x0000007f08087812 */ /* 0x000fc800078ec0ff */
[----:B------:R-:W-:-:S05]  /*27ec0*/  SHF.R.U32.HI R5, RZ, 0x3, R8 ;  /* 0x00000003ff057819 */ /* 0x000fca0000011608 */
[----:B------:R-:W-:Y:S02]  /*27ed0*/  IMAD.IADD R0, R5, 0x1, R17 ;  /* 0x0000000105007824 */ /* 0x000fe400078e0211 */
[----:B------:R-:W0:Y:S01]  /*27ee0*/  S2R R17, SR_TID.X ;  /* 0x0000000000117919 */ /* 0x000e220000002100 */
[----:B------:R-:W-:Y:S02]  /*27ef0*/  IMAD.MOV.U32 R13, RZ, RZ, R3 ;  /* 0x000000ffff0d7224 */ /* 0x000fe400078e0003 */
[C---:B------:R-:W-:Y:S01]  /*27f00*/  ISETP.GE.AND P3, PT, R0.reuse, R2, PT ;  /* 0x000000020000720c */ /* 0x040fe20003f66270 */
[----:B------:R-:W-:Y:S02]  /*27f10*/  VIADD R5, R0, 0x10 ;  /* 0x0000001000057836 */ /* 0x000fe40000000000 */
[----:B------:R-:W-:Y:S02]  /*27f20*/  IMAD.MOV.U32 R12, RZ, RZ, 0x2 ;  /* 0x00000002ff0c7424 */ /* 0x000fe400078e00ff */
[----:B0-----:R-:W-:-:S05]  /*27f30*/  IMAD.SHL.U32 R17, R17, 0x8, RZ ;  /* 0x0000000811117824 */ /* 0x001fca00078e00ff */
[----:B------:R-:W-:-:S04]  /*27f40*/  LOP3.LUT R17, R17, 0x38, RZ, 0xc0, !PT ;  /* 0x0000003811117812 */ /* 0x000fc800078ec0ff */
        /* <DEDUP_REMOVED lines=16> */
.L_x_1035:
[----:B------:R-:W-:Y:S01]  /*28050*/  @!P3 LEA R8, P5, R17, R5, 0x1 ;  /* 0x000000051108b211 */ /* 0x000fe200078a08ff */
[----:B------:R-:W-:-:S04]  /*28060*/  IMAD.MOV.U32 R13, RZ, RZ, R4 ;  /* 0x000000ffff0d7224 */ /* 0x000fc800078e0004 */
[----:B------:R-:W-:Y:S02]  /*28070*/  @!P3 IMAD.MOV.U32 R6, RZ, RZ, R8 ;  /* 0x000000ffff06b224 */ /* 0x000fe400078e0008 */
[----:B------:R-:W-:-:S04]  /*28080*/  @!P3 IMAD.X R5, RZ, RZ, R9, P5 ;  /* 0x000000ffff05b224 */ /* 0x000fc800028e0609 */
[----:B------:R-:W-:Y:S02]  /*28090*/  @!P3 IMAD.MOV.U32 R7, RZ, RZ, R5 ;  /* 0x000000ffff07b224 */ /* 0x000fe400078e0005 */
[----:B------:R-:W-:-:S07]  /*280a0*/  IMAD.MOV.U32 R8, RZ, RZ, R14 ;  /* 0x000000ffff087224 */ /* 0x000fce00078e000e */
[----:B------:R-:W-:Y:S05]  /*280b0*/  WARPSYNC.COLLECTIVE R15, `(.L_x_1036) ;  /* 0x000000000f087348 */ /* 0x000fea0003c00000 */
[----:B------:R0:W1:Y:S02]  /*280c0*/  SHFL.IDX P6, R14, R13, R12, R11 ;  /* 0x0000000c0d0e7389 */ /* 0x00006400000c000b */
[----:B01----:R-:W-:Y:S01]  /*280d0*/  ENDCOLLECTIVE ;  /* 0x000000000000791b */ /* 0x003fe20003800000 */
.L_x_1036:
        /* <DEDUP_REMOVED lines=8> */
[----:B------:R-:W-:-:S02]  /*28160*/  IMAD.MOV.U32 R13, RZ, RZ, R3 ;  /* 0x000000ffff0d7224 */ /* 0x000fc400078e0003 */
[----:B------:R-:W-:Y:S02]  /*28170*/  IMAD.MOV.U32 R12, RZ, RZ, 0x3 ;  /* 0x00000003ff0c7424 */ /* 0x000fe400078e00ff */
[----:B------:R-:W-:-:S08]  /*28180*/  IMAD.MOV.U32 R5, RZ, RZ, R14 ;  /* 0x000000ffff057224 */ /* 0x000fd000078e000e */
[----:B0-----:R-:W-:Y:S05]  /*28190*/  WARPSYNC.COLLECTIVE R15, `(.L_x_1037) ;  /* 0x000000000f087348 */ /* 0x001fea0003c00000 */
[----:B------:R1:W2:Y:S02]  /*281a0*/  SHFL.IDX P6, R14, R13, R12, R11 ;  /* 0x0000000c0d0e7389 */ /* 0x0002a400000c000b */
[----:B012---:R-:W-:Y:S01]  /*281b0*/  ENDCOLLECTIVE ;  /* 0x000000000000791b */ /* 0x007fe20003800000 */
.L_x_1037:
        /* <DEDUP_REMOVED lines=17> */
.L_x_1038:
[----:B------:R-:W-:Y:S02]  /*282d0*/  IMAD.MOV.U32 R13, RZ, RZ, R3 ;  /* 0x000000ffff0d7224 */ /* 0x000fe400078e0003 */
[----:B------:R-:W-:Y:S02]  /*282e0*/  IMAD.MOV.U32 R12, RZ, RZ, 0x4 ;  /* 0x00000004ff0c7424 */ /* 0x000fe400078e00ff */
[----:B------:R-:W-:-:S07]  /*282f0*/  IMAD.MOV.U32 R5, RZ, RZ, R14 ;  /* 0x000000ffff057224 */ /* 0x000fce00078e000e */
[----:B------:R-:W-:Y:S05]  /*28300*/  WARPSYNC.COLLECTIVE R15, `(.L_x_1039) ;  /* 0x000000000f087348 */ /* 0x000fea0003c00000 */
[----:B------:R0:W1:Y:S02]  /*28310*/  SHFL.IDX P6, R14, R13, R12, R11 ;  /* 0x0000000c0d0e7389 */ /* 0x00006400000c000b */
[----:B01----:R-:W-:Y:S01]  /*28320*/  ENDCOLLECTIVE ;  /* 0x000000000000791b */ /* 0x003fe20003800000 */
.L_x_1039:
[----:B------:R-:W-:-:S05]  /*28330*/  @!P3 LEA R5, P4, R17, R5, 0x1 ;  /* 0x000000051105b211 */ /* 0x000fca00078808ff */
[----:B------:R-:W-:-:S04]  /*28340*/  @!P3 IMAD.X R6, RZ, RZ, R6, P4 ;  /* 0x000000ffff06b224 */ /* 0x000fc800020e0606 */
[----:B------:R-:W-:Y:S02]  /*28350*/  @!P3 IMAD.MOV.U32 R7, RZ, RZ, R6 ;  /* 0x000000ffff07b224 */ /* 0x000fe400078e0006 */
[----:B------:R-:W-:Y:S01]  /*28360*/  @!P3 IMAD.MOV.U32 R6, RZ, RZ, R5 ;  /* 0x000000ffff06b224 */ /* 0x000fe200078e0005 */
[----:B------:R-:W-:Y:S01]  /*28370*/  IADD3 R5, R0, 0x40, RZ ;  /* 0x0000004000057810 */ /* 0x000fe20007ffe0ff */
[----:B------:R-:W-:-:S03]  /*28380*/  IMAD.MOV.U32 R13, RZ, RZ, R4 ;  /* 0x000000ffff0d7224 */ /* 0x000fc600078e0004 */
        /* <DEDUP_REMOVED lines=11> */
.L_x_1040:
[----:B------:R-:W-:Y:S02]  /*28440*/  IMAD.MOV.U32 R13, RZ, RZ, R3 ;  /* 0x000000ffff0d7224 */ /* 0x000fe400078e0003 */
[----:B------:R-:W-:Y:S02]  /*28450*/  IMAD.MOV.U32 R12, RZ, RZ, 0x5 ;  /* 0x00000005ff0c7424 */ /* 0x000fe400078e00ff */
[----:B------:R-:W-:-:S07]  /*28460*/  IMAD.MOV.U32 R5, RZ, RZ, R14 ;  /* 0x000000ffff057224 */ /* 0x000fce00078e000e */
[----:B------:R-:W-:Y:S05]  /*28470*/  WARPSYNC.COLLECTIVE R15, `(.L_x_1041) ;  /* 0x000000000f087348 */ /* 0x000fea0003c00000 */
[----:B------:R0:W1:Y:S02]  /*28480*/  SHFL.IDX P6, R14, R13, R12, R11 ;  /* 0x0000000c0d0e7389 */ /* 0x00006400000c000b */
[----:B01----:R-:W-:Y:S01]  /*28490*/  ENDCOLLECTIVE ;  /* 0x000000000000791b */ /* 0x003fe20003800000 */
.L_x_1041:
        /* <DEDUP_REMOVED lines=17> */
.L_x_1042:
[----:B------:R-:W-:Y:S02]  /*285b0*/  IMAD.MOV.U32 R13, RZ, RZ, R3 ;  /* 0x000000ffff0d7224 */ /* 0x000fe400078e0003 */
[----:B------:R-:W-:Y:S02]  /*285c0*/  IMAD.MOV.U32 R12, RZ, RZ, 0x6 ;  /* 0x00000006ff0c7424 */ /* 0x000fe400078e00ff */
[----:B------:R-:W-:-:S07]  /*285d0*/  IMAD.MOV.U32 R5, RZ, RZ, R14 ;  /* 0x000000ffff057224 */ /* 0x000fce00078e000e */
[----:B------:R-:W-:Y:S05]  /*285e0*/  WARPSYNC.COLLECTIVE R15, `(.L_x_1043) ;  /* 0x000000000f087348 */ /* 0x000fea0003c00000 */
[----:B------:R0:W1:Y:S02]  /*285f0*/  SHFL.IDX P6, R14, R13, R12, R11 ;  /* 0x0000000c0d0e7389 */ /* 0x00006400000c000b */
[----:B01----:R-:W-:Y:S01]  /*28600*/  ENDCOLLECTIVE ;  /* 0x000000000000791b */ /* 0x003fe20003800000 */
.L_x_1043:
[----:B------:R-:W-:-:S05]  /*28610*/  @!P3 LEA R5, P4, R17, R5, 0x1 ;  /* 0x000000051105b211 */ /* 0x000fca00078808ff */
[----:B------:R-:W-:-:S04]  /*28620*/  @!P3 IMAD.X R6, RZ, RZ, R6, P4 ;  /* 0x000000ffff06b224 */ /* 0x000fc800020e0606 */
        /* <DEDUP_REMOVED lines=13> */
.L_x_1044:
[----:B------:R-:W-:-:S05]  /*28700*/  VIADD R7, R0, 0x60 ;  /* 0x0000006000077836 */ /* 0x000fca0000000000 */
[----:B------:R-:W-:Y:S01]  /*28710*/  ISETP.GE.AND P4, PT, R7, R2, PT ;  /* 0x000000020700720c */ /* 0x000fe20003f86270 */
[----:B------:R-:W-:Y:S02]  /*28720*/  IMAD.MOV.U32 R13, RZ, RZ, R3 ;  /* 0x000000ffff0d7224 */ /* 0x000fe400078e0003 */
[----:B------:R-:W-:Y:S02]  /*28730*/  IMAD.MOV.U32 R12, RZ, RZ, 0x7 ;  /* 0x00000007ff0c7424 */ /* 0x000fe400078e00ff */
[----:B------:R-:W-:-:S08]  /*28740*/  IMAD.MOV.U32 R5, RZ, RZ, R14 ;  /* 0x000000ffff057224 */ /* 0x000fd000078e000e */
[----:B------:R-:W-:Y:S05]  /*28750*/  WARPSYNC.COLLECTIVE R15, `(.L_x_1045) ;  /* 0x000000000f087348 */ /* 0x000fea0003c00000 */
[----:B------:R0:W1:Y:S02]  /*28760*/  SHFL.IDX P6, R14, R13, R12, R11 ;  /* 0x0000000c0d0e7389 */ /* 0x00006400000c000b */
[----:B01----:R-:W-:Y:S01]  /*28770*/  ENDCOLLECTIVE ;  /* 0x000000000000791b */ /* 0x003fe20003800000 */
.L_x_1045:
        /* <DEDUP_REMOVED lines=14> */
.L_x_1046:
[----:B------:R-:W-:Y:S01]  /*28860*/  @!PT LDS RZ, [RZ] ;  /* 0x00000000fffff984 */ /* 0x000fe20000000800 */
[----:B------:R-:W-:Y:S01]  /*28870*/  @!PT LDS RZ, [RZ] ;  /* 0x00000000fffff984 */ /* 0x000fe20000000800 */
[----:B------:R-:W-:Y:S01]  /*28880*/  @!PT LDS RZ, [RZ] ;  /* 0x00000000fffff984 */ /* 0x000fe20000000800 */
[----:B------:R0:W-:Y:S01]  /*28890*/  @!P4 LDGSTS.E.BYPASS.LTC128B.128 [R10+0x20400], desc[UR60][R6.64+0x100], !P0 ;  /* 0x20400100060acfae */ /* 0x0001e2000c101d7c */
[----:B------:R-:W-:Y:S01]  /*288a0*/  IMAD.MOV.U32 R3, RZ, RZ, R14 ;  /* 0x000000ffff037224 */ /* 0x000fe200078e000e */
[----:B------:R-:W-:Y:S06]  /*288b0*/  BRA `(.L_x_1047) ;  /* 0xffffffac00047947 */ /* 0x000fec000383ffff */
.L_x_904:
[----:B0-----:R-:W3:Y:S02]  /*288c0*/  LDL R2, [R1+0x4] ;  /* 0x0000040001027983 */ /* 0x001ee40000100800 */
[----:B---3--:R0:W1:Y:S02]  /*288d0*/  SYNCS.PHASECHK.TRANS64.TRYWAIT P0, [R2+URZ+0x36820], R0 ;  /* 0x03682000020075a7 */ /* 0x008064000800017f */
[----:B-1----:R-:W-:Y:S05]  /*288e0*/  @!P0 NANOSLEEP.SYNCS 0x989680 ;  /* 0x009896800000895d */ /* 0x002fea0003900000 */
[----:B------:R-:W1:Y:S02]  /*288f0*/  @!P0 SYNCS.PHASECHK.TRANS64 P0, [R2+URZ+0x36820], R0 ;  /* 0x03682000020085a7 */ /* 0x000e64000800007f */
[----:B-1----:R-:W-:Y:S05]  /*28900*/  @!P0 BRA `(.L_x_904) ;  /* 0xfffffffc00ec8947 */ /* 0x002fea000383ffff */
[----:B------:R-:W-:Y:S05]  /*28910*/  BRA `(.L_x_1048) ;  /* 0xffffffac00887947 */ /* 0x000fea000383ffff */
.L_x_913:
[----:B-1----:R1:W3:Y:S02]  /*28920*/  SYNCS.PHASECHK.TRANS64.TRYWAIT P0, [R3+URZ+0x36840], R2 ;  /* 0x03684002030075a7 */ /* 0x0022e4000800017f */
[----:B---3--:R-:W-:Y:S05]  /*28930*/  @!P0 NANOSLEEP.SYNCS 0x989680 ;  /* 0x009896800000895d */ /* 0x008fea0003900000 */
[----:B------:R-:W3:Y:S02]  /*28940*/  @!P0 SYNCS.PHASECHK.TRANS64 P0, [R3+URZ+0x36840], R2 ;  /* 0x03684002030085a7 */ /* 0x000ee4000800007f */
[----:B---3--:R-:W-:Y:S05]  /*28950*/  @!P0 BRA `(.L_x_913) ;  /* 0xfffffffc00f08947 */ /* 0x008fea000383ffff */
[----:B------:R-:W-:Y:S05]  /*28960*/  BRA `(.L_x_1049) ;  /* 0xffffffb000547947 */ /* 0x000fea000383ffff */
.L_x_920:
[----:B0-----:R0:W1:Y:S02]  /*28970*/  SYNCS.PHASECHK.TRANS64.TRYWAIT P0, [R3+URZ+0x60], R2 ;  /* 0x00006002030075a7 */ /* 0x001064000800017f */
[----:B-1----:R-:W-:Y:S05]  /*28980*/  @!P0 NANOSLEEP.SYNCS 0x989680 ;  /* 0x009896800000895d */ /* 0x002fea0003900000 */
[----:B------:R-:W1:Y:S02]  /*28990*/  @!P0 SYNCS.PHASECHK.TRANS64 P0, [R3+URZ+0x60], R2 ;  /* 0x00006002030085a7 */ /* 0x000e64000800007f */
[----:B-1----:R-:W-:Y:S05]  /*289a0*/  @!P0 BRA `(.L_x_920) ;  /* 0xfffffffc00f08947 */ /* 0x002fea000383ffff */
[----:B------:R-:W-:Y:S05]  /*289b0*/  BRA `(.L_x_1050) ;  /* 0xffffffb400707947 */ /* 0x000fea000383ffff */
.L_x_930:
[----:B---3--:R3:W4:Y:S02]  /*289c0*/  SYNCS.PHASECHK.TRANS64.TRYWAIT P0, [R3+URZ+0x36840], R2 ;  /* 0x03684002030075a7 */ /* 0x008724000800017f */
[----:B----4-:R-:W-:Y:S05]  /*289d0*/  @!P0 NANOSLEEP.SYNCS 0x989680 ;  /* 0x009896800000895d */ /* 0x010fea0003900000 */
[----:B------:R-:W4:Y:S02]  /*289e0*/  @!P0 SYNCS.PHASECHK.TRANS64 P0, [R3+URZ+0x36840], R2 ;  /* 0x03684002030085a7 */ /* 0x000f24000800007f */
[----:B----4-:R-:W-:Y:S05]  /*289f0*/  @!P0 BRA `(.L_x_930) ;  /* 0xfffffffc00f08947 */ /* 0x010fea000383ffff */
[----:B------:R-:W-:Y:S05]  /*28a00*/  BRA `(.L_x_1051) ;  /* 0xffffffbc00587947 */ /* 0x000fea000383ffff */
.L_x_937:
[----:B--2---:R2:W3:Y:S02]  /*28a10*/  SYNCS.PHASECHK.TRANS64.TRYWAIT P0, [R2+URZ+0x60], R3 ;  /* 0x00006003020075a7 */ /* 0x0044e4000800017f */
[----:B---3--:R-:W-:Y:S05]  /*28a20*/  @!P0 NANOSLEEP.SYNCS 0x989680 ;  /* 0x009896800000895d */ /* 0x008fea0003900000 */
[----:B------:R-:W3:Y:S02]  /*28a30*/  @!P0 SYNCS.PHASECHK.TRANS64 P0, [R2+URZ+0x60], R3 ;  /* 0x00006003020085a7 */ /* 0x000ee4000800007f */
[----:B---3--:R-:W-:Y:S05]  /*28a40*/  @!P0 BRA `(.L_x_937) ;  /* 0xfffffffc00f08947 */ /* 0x008fea000383ffff */
[----:B------:R-:W-:Y:S05]  /*28a50*/  BRA `(.L_x_1052) ;  /* 0xffffffc000747947 */ /* 0x000fea000383ffff */
.L_x_947:
[----:B----4-:R4:W0:Y:S02]  /*28a60*/  SYNCS.PHASECHK.TRANS64.TRYWAIT P0, [R2+URZ+0x36840], R3 ;  /* 0x03684003020075a7 */ /* 0x010824000800017f */
[----:B0-----:R-:W-:Y:S05]  /*28a70*/  @!P0 NANOSLEEP.SYNCS 0x989680 ;  /* 0x009896800000895d */ /* 0x001fea0003900000 */
[----:B------:R-:W0:Y:S02]  /*28a80*/  @!P0 SYNCS.PHASECHK.TRANS64 P0, [R2+URZ+0x36840], R3 ;  /* 0x03684003020085a7 */ /* 0x000e24000800007f */
[----:B0-----:R-:W-:Y:S05]  /*28a90*/  @!P0 BRA `(.L_x_947) ;  /* 0xfffffffc00f08947 */ /* 0x001fea000383ffff */
[----:B------:R-:W-:Y:S05]  /*28aa0*/  BRA `(.L_x_1053) ;  /* 0xffffffc800287947 */ /* 0x000fea000383ffff */
.L_x_954:
[----:B0-----:R0:W2:Y:S02]  /*28ab0*/  SYNCS.PHASECHK.TRANS64.TRYWAIT P0, [R2+URZ+0x60], R5 ;  /* 0x00006005020075a7 */ /* 0x0010a4000800017f */
[----:B--2---:R-:W-:Y:S05]  /*28ac0*/  @!P0 NANOSLEEP.SYNCS 0x989680 ;  /* 0x009896800000895d */ /* 0x004fea0003900000 */
[----:B------:R-:W2:Y:S02]  /*28ad0*/  @!P0 SYNCS.PHASECHK.TRANS64 P0, [R2+URZ+0x60], R5 ;  /* 0x00006005020085a7 */ /* 0x000ea4000800007f */
[----:B--2---:R-:W-:Y:S05]  /*28ae0*/  @!P0 BRA `(.L_x_954) ;  /* 0xfffffffc00f08947 */ /* 0x004fea000383ffff */
[----:B------:R-:W-:Y:S05]  /*28af0*/  BRA `(.L_x_1054) ;  /* 0xffffffcc00447947 */ /* 0x000fea000383ffff */
.L_x_966:
[----:B0-----:R0:W2:Y:S02]  /*28b00*/  SYNCS.PHASECHK.TRANS64.TRYWAIT P0, [R2+URZ+0x36860], R0 ;  /* 0x03686000020075a7 */ /* 0x0010a4000800017f */
[----:B--2---:R-:W-:Y:S05]  /*28b10*/  @!P0 NANOSLEEP.SYNCS 0x989680 ;  /* 0x009896800000895d */ /* 0x004fea0003900000 */
[----:B------:R-:W2:Y:S02]  /*28b20*/  @!P0 SYNCS.PHASECHK.TRANS64 P0, [R2+URZ+0x36860], R0 ;  /* 0x03686000020085a7 */ /* 0x000ea4000800007f */
[----:B--2---:R-:W-:Y:S05]  /*28b30*/  @!P0 BRA `(.L_x_966) ;  /* 0xfffffffc00f08947 */ /* 0x004fea000383ffff */
[----:B------:R-:W-:Y:S05]  /*28b40*/  BRA `(.L_x_1055) ;  /* 0xffffffd000dc7947 */ /* 0x000fea000383ffff */
.L_x_974:
[----:B------:R-:W-:Y:S01]  /*28b50*/  BSSY B0, `(.L_x_1056) ;  /* 0x0000008000007945 */ /* 0x000fe20003800000 */
[----:B------:R-:W-:Y:S02]  /*28b60*/  IMAD.MOV.U32 R13, RZ, RZ, R16 ;  /* 0x000000ffff0d7224 */ /* 0x000fe400078e0010 */
[----:B------:R-:W-:Y:S02]  /*28b70*/  IMAD.MOV.U32 R12, RZ, RZ, RZ ;  /* 0x000000ffff0c7224 */ /* 0x000fe400078e00ff */
[----:B------:R-:W-:Y:S02]  /*28b80*/  IMAD.MOV.U32 R11, RZ, RZ, 0x1f ;  /* 0x0000001fff0b7424 */ /* 0x000fe400078e00ff */
[----:B------:R-:W-:-:S07]  /*28b90*/  IMAD.MOV.U32 R15, RZ, RZ, -0x1 ;  /* 0xffffffffff0f7424 */ /* 0x000fce00078e00ff */
[----:B-1--45:R-:W-:Y:S05]  /*28ba0*/  WARPSYNC.COLLECTIVE R15, `(.L_x_1057) ;  /* 0x000000000f087348 */ /* 0x032fea0003c00000 */
[----:B------:R0:W2:Y:S02]  /*28bb0*/  SHFL.IDX P6, R14, R13, R12, R11 ;  /* 0x0000000c0d0e7389 */ /* 0x0000a400000c000b */
[----:B012-45:R-:W-:Y:S01]  /*28bc0*/  ENDCOLLECTIVE ;  /* 0x000000000000791b */ /* 0x037fe20003800000 */
.L_x_1057:
[----:B------:R-:W-:Y:S05]  /*28bd0*/  BSYNC B0 ;  /* 0x0000000000007941 */ /* 0x000fea0003800000 */
.L_x_1056:
[----:B------:R-:W-:Y:S02]  /*28be0*/  IMAD.MOV.U32 R13, RZ, RZ, R16 ;  /* 0x000000ffff0d7224 */ /* 0x000fe400078e0010 */
[----:B------:R-:W-:Y:S02]  /*28bf0*/  IMAD.MOV.U32 R12, RZ, RZ, 0x1 ;  /* 0x00000001ff0c7424 */ /* 0x000fe400078e00ff */
[----:B------:R-:W-:Y:S02]  /*28c00*/  IMAD.MOV.U32 R11, RZ, RZ, 0x1f ;  /* 0x0000001fff0b7424 */ /* 0x000fe400078e00ff */
[----:B------:R-:W-:Y:S02]  /*28c10*/  IMAD.MOV.U32 R15, RZ, RZ, -0x1 ;  /* 0xffffffffff0f7424 */ /* 0x000fe400078e00ff */
[----:B------:R-:W-:Y:S02]  /*28c20*/  IMAD.IADD R5, R19, 0x1, R7 ;  /* 0x0000000113057824 */ /* 0x000fe400078e0207 */
[----:B------:R-:W-:-:S07]  /*28c30*/  IMAD.MOV.U32 R0, RZ, RZ, R14 ;  /* 0x000000ffff007224 */ /* 0x000fce00078e000e */
[----:B------:R-:W-:Y:S05]  /*28c40*/  WARPSYNC.COLLECTIVE R15, `(.L_x_1058) ;  /* 0x000000000f087348 */ /* 0x000fea0003c00000 */
[----:B------:R0:W1:Y:S02]  /*28c50*/  SHFL.IDX P6, R14, R13, R12, R11 ;  /* 0x0000000c0d0e7389 */ /* 0x00006400000c000b */
[----:B01----:R-:W-:Y:S01]  /*28c60*/  ENDCOLLECTIVE ;  /* 0x000000000000791b */ /* 0x003fe20003800000 */
.L_x_1058:
        /* <DEDUP_REMOVED lines=18> */
.L_x_1059:
        /* <DEDUP_REMOVED lines=8> */
.L_x_1060:
        /* <DEDUP_REMOVED lines=8> */
.L_x_1061:
        /* <DEDUP_REMOVED lines=8> */
.L_x_1062:
        /* <DEDUP_REMOVED lines=8> */
.L_x_1063:
        /* <DEDUP_REMOVED lines=9> */
.L_x_1064:
[----:B------:R-:W-:Y:S01]  /*29020*/  IMAD.MOV.U32 R6, RZ, RZ, R14 ;  /* 0x000000ffff067224 */ /* 0x000fe200078e000e */
[----:B------:R-:W-:Y:S06]  /*29030*/  BRA `(.L_x_1065) ;  /* 0xffffffd400a07947 */ /* 0x000fec000383ffff */
.L_x_979:
[----:B------:R-:W-:Y:S01]  /*29040*/  BSSY B0, `(.L_x_1066) ;  /* 0x0000008000007945 */ /* 0x000fe20003800000 */
[----:B-----5:R-:W-:Y:S02]  /*29050*/  IMAD.MOV.U32 R13, RZ, RZ, R2 ;  /* 0x000000ffff0d7224 */ /* 0x020fe400078e0002 */
[----:B------:R-:W-:Y:S02]  /*29060*/  IMAD.MOV.U32 R12, RZ, RZ, 0x1 ;  /* 0x00000001ff0c7424 */ /* 0x000fe400078e00ff */
[----:B------:R-:W-:Y:S02]  /*29070*/  IMAD.MOV.U32 R11, RZ, RZ, RZ ;  /* 0x000000ffff0b7224 */ /* 0x000fe400078e00ff */
[----:B------:R-:W-:-:S07]  /*29080*/  IMAD.MOV.U32 R15, RZ, RZ, -0x1 ;  /* 0xffffffffff0f7424 */ /* 0x000fce00078e00ff */
[----:B01----:R-:W-:Y:S05]  /*29090*/  WARPSYNC.COLLECTIVE R15, `(.L_x_1067) ;  /* 0x000000000f087348 */ /* 0x003fea0003c00000 */
[----:B------:R2:W3:Y:S02]  /*290a0*/  SHFL.UP P6, R14, R13, R12, R11 ;  /* 0x0400000c0d0e7389 */ /* 0x0004e400000c000b */
[----:B0123--:R-:W-:Y:S01]  /*290b0*/  ENDCOLLECTIVE ;  /* 0x000000000000791b */ /* 0x00ffe20003800000 */
.L_x_1067:
[----:B------:R-:W-:Y:S05]  /*290c0*/  BSYNC B0 ;  /* 0x0000000000007941 */ /* 0x000fea0003800000 */
.L_x_1066:
[----:B------:R-:W-:Y:S02]  /*290d0*/  IMAD.MOV.U32 R3, RZ, RZ, R14 ;  /* 0x000000ffff037224 */ /* 0x000fe400078e000e */
[----:B------:R-:W-:Y:S02]  /*290e0*/  IMAD.MOV.U32 R12, RZ, RZ, 0x2 ;  /* 0x00000002ff0c7424 */ /* 0x000fe400078e00ff */
[----:B------:R-:W-:Y:S01]  /*290f0*/  IMAD.MOV.U32 R11, RZ, RZ, RZ ;  /* 0x000000ffff0b7224 */ /* 0x000fe200078e00ff */
[----:B------:R-:W-:Y:S01]  /*29100*/  SEL R3, R3, RZ, P1 ;  /* 0x000000ff03037207 */ /* 0x000fe20000800000 */
[----:B------:R-:W-:-:S04]  /*29110*/  IMAD.MOV.U32 R15, RZ, RZ, -0x1 ;  /* 0xffffffffff0f7424 */ /* 0x000fc800078e00ff */
[----:B------:R-:W-:-:S04]  /*29120*/  IMAD.IADD R3, R2, 0x1, R3 ;  /* 0x0000000102037824 */ /* 0x000fc800078e0203 */
[----:B------:R-:W-:-:S07]  /*29130*/  IMAD.MOV.U32 R13, RZ, RZ, R3 ;  /* 0x000000ffff0d7224 */ /* 0x000fce00078e0003 */
[----:B------:R-:W-:Y:S05]  /*29140*/  WARPSYNC.COLLECTIVE R15, `(.L_x_1068) ;  /* 0x000000000f087348 */ /* 0x000fea0003c00000 */
[----:B------:R0:W1:Y:S02]  /*29150*/  SHFL.UP P6, R14, R13, R12, R11 ;  /* 0x0400000c0d0e7389 */ /* 0x00006400000c000b */
[----:B01----:R-:W-:Y:S01]  /*29160*/  ENDCOLLECTIVE ;  /* 0x000000000000791b */ /* 0x003fe20003800000 */
.L_x_1068:
        /* <DEDUP_REMOVED lines=8> */
.L_x_1069:
        /* <DEDUP_REMOVED lines=8> */
.L_x_1070:
        /* <DEDUP_REMOVED lines=8> */
.L_x_1071:
        /* <DEDUP_REMOVED lines=9> */
.L_x_1072:
[----:B------:R-:W-:Y:S01]  /*29380*/  IMAD.MOV.U32 R6, RZ, RZ, R14 ;  /* 0x000000ffff067224 */ /* 0x000fe200078e000e */
[----:B------:R-:W-:Y:S06]  /*29390*/  BRA `(.L_x_1073) ;  /* 0xffffffd400647947 */ /* 0x000fec000383ffff */
.L_x_981:
[----:B------:R-:W-:Y:S01]  /*293a0*/  BSSY B0, `(.L_x_1074) ;  /* 0x0000006000007945 */ /* 0x000fe20003800000 */
[----:B------:R-:W-:Y:S01]  /*293b0*/  PLOP3.LUT P6, PT, P6, PT, PT, 0x8, 0x0 ;  /* 0x000000000000781c */ /* 0x000fe200037ce170 */
[----:B------:R-:W-:-:S12]  /*293c0*/  IMAD.MOV.U32 R15, RZ, RZ, -0x1 ;  /* 0xffffffffff0f7424 */ /* 0x000fd800078e00ff */
[----:B01---5:R-:W-:Y:S05]  /*293d0*/  WARPSYNC.COLLECTIVE R15, `(.L_x_1075) ;  /* 0x000000000f087348 */ /* 0x023fea0003c00000 */
[----:B------:R-:W-:Y:S01]  /*293e0*/  VOTE.ANY R14, PT, P6 ;  /* 0x00000000000e7806 */ /* 0x000fe200030e0100 */
[----:B01---5:R-:W-:Y:S06]  /*293f0*/  ENDCOLLECTIVE ;  /* 0x000000000000791b */ /* 0x023fec0003800000 */
.L_x_1075:
[----:B------:R-:W-:Y:S05]  /*29400*/  BSYNC B0 ;  /* 0x0000000000007941 */ /* 0x000fea0003800000 */
.L_x_1074:
        /* <DEDUP_REMOVED lines=9> */
.L_x_1076:
[----:B------:R-:W-:Y:S01]  /*294a0*/  IMAD.MOV.U32 R17, RZ, RZ, R14 ;  /* 0x000000ffff117224 */ /* 0x000fe200078e000e */
[----:B------:R-:W-:Y:S06]  /*294b0*/  BRA `(.L_x_1077) ;  /* 0xffffffd400547947 */ /* 0x000fec000383ffff */
.L_x_983:
[----:B------:R-:W-:Y:S01]  /*294c0*/  BSSY B0, `(.L_x_1078) ;  /* 0x0000007000007945 */ /* 0x000fe20003800000 */
[----:B------:R-:W-:Y:S02]  /*294d0*/  IMAD.MOV.U32 R13, RZ, RZ, R5 ;  /* 0x000000ffff0d7224 */ /* 0x000fe400078e0005 */
[----:B------:R-:W-:Y:S02]  /*294e0*/  IMAD.MOV.U32 R11, RZ, RZ, 0x1f ;  /* 0x0000001fff0b7424 */ /* 0x000fe400078e00ff */
[----:B------:R-:W-:-:S07]  /*294f0*/  IMAD.MOV.U32 R15, RZ, RZ, -0x1 ;  /* 0xffffffffff0f7424 */ /* 0x000fce00078e00ff */
[----:B01-3-5:R-:W-:Y:S05]  /*29500*/  WARPSYNC.COLLECTIVE R15, `(.L_x_1079) ;  /* 0x000000000f087348 */ /* 0x02bfea0003c00000 */
[----:B------:R2:W4:Y:S02]  /*29510*/  SHFL.IDX P6, R14, R13, R12, R11 ;  /* 0x0000000c0d0e7389 */ /* 0x00052400000c000b */
[----:B012345:R-:W-:Y:S01]  /*29520*/  ENDCOLLECTIVE ;  /* 0x000000000000791b */ /* 0x03ffe20003800000 */
.L_x_1079:
[----:B------:R-:W-:Y:S05]  /*29530*/  BSYNC B0 ;  /* 0x0000000000007941 */ /* 0x000fea0003800000 */
.L_x_1078:
[----:B------:R-:W-:Y:S01]  /*29540*/  IMAD.MOV.U32 R2, RZ, RZ, R14 ;  /* 0x000000ffff027224 */ /* 0x000fe200078e000e */
[----:B------:R-:W-:Y:S06]  /*29550*/  BRA `(.L_x_982) ;  /* 0xffffffd400487947 */ /* 0x000fec000383ffff */
.L_x_987:
[----:B0-----:R0:W2:Y:S02]  /*29560*/  SYNCS.PHASECHK.TRANS64.TRYWAIT P0, [R0+URZ+0x36820], R3 ;  /* 0x03682003000075a7 */ /* 0x0010a4000800017f */
[----:B--2---:R-:W-:Y:S05]  /*29570*/  @!P0 NANOSLEEP.SYNCS 0x989680 ;  /* 0x009896800000895d */ /* 0x004fea0003900000 */
[----:B------:R-:W2:Y:S02]  /*29580*/  @!P0 SYNCS.PHASECHK.TRANS64 P0, [R0+URZ+0x36820], R3 ;  /* 0x03682003000085a7 */ /* 0x000ea4000800007f */
[----:B--2---:R-:W-:Y:S05]  /*29590*/  @!P0 BRA `(.L_x_987) ;  /* 0xfffffffc00f08947 */ /* 0x004fea000383ffff */
[----:B------:R-:W-:Y:S05]  /*295a0*/  BRA `(.L_x_1080) ;  /* 0xffffffd8003c7947 */ /* 0x000fea000383ffff */
.L_x_988:
        /* <DEDUP_REMOVED lines=11> */
.L_x_1082:
[----:B------:R-:W-:Y:S05]  /*29660*/  BSYNC B0 ;  /* 0x0000000000007941 */ /* 0x000fea0003800000 */
.L_x_1081:
[----:B------:R-:W-:Y:S05]  /*29670*/  BRA `(.L_x_1083) ;  /* 0xffffffd800247947 */ /* 0x000fea000383ffff */
.L_x_989:
[----:B------:R-:W-:Y:S01]  /*29680*/  BSSY B0, `(.L_x_1084) ;  /* 0x0000006000007945 */ /* 0x000fe20003800000 */
[----:B------:R-:W-:-:S07]  /*29690*/  IMAD.MOV.U32 R15, RZ, RZ, -0x1 ;  /* 0xffffffffff0f7424 */ /* 0x000fce00078e00ff */
[----:B012-45:R-:W-:Y:S05]  /*296a0*/  WARPSYNC.COLLECTIVE R15, `(.L_x_1085) ;  /* 0x000000000f0c7348 */ /* 0x037fea0003c00000 */
[----:B------:R-:W-:Y:S02]  /*296b0*/  ELECT P6, UR62, PT ;  /* 0x00000000003e782f */ /* 0x000fe400038c0000 */
[----:B------:R-:W-:Y:S01]  /*296c0*/  MOV R14, UR62 ;  /* 0x0000003e000e7c02 */ /* 0x000fe20008000f00 */
[----:B012-45:R-:W-:Y:S10]  /*296d0*/  ENDCOLLECTIVE ;  /* 0x000000000000791b */ /* 0x037ff40003800000 */
.L_x_1085:
[----:B------:R-:W-:Y:S05]  /*296e0*/  BSYNC B0 ;  /* 0x0000000000007941 */ /* 0x000fea0003800000 */
.L_x_1084:
[----:B------:R-:W-:Y:S05]  /*296f0*/  BRA `(.L_x_1086) ;  /* 0xffffffd800187947 */ /* 0x000fea000383ffff */
.L_x_991:
[----:B0-----:R0:W2:Y:S02]  /*29700*/  SYNCS.PHASECHK.TRANS64.TRYWAIT P0, [R6+URZ], R5 ;  /* 0x00000005060075a7 */ /* 0x0010a4000800017f */
[----:B--2---:R-:W-:Y:S05]  /*29710*/  @!P0 NANOSLEEP.SYNCS 0x989680 ;  /* 0x009896800000895d */ /* 0x004fea0003900000 */
[----:B------:R-:W2:Y:S02]  /*29720*/  @!P0 SYNCS.PHASECHK.TRANS64 P0, [R6+URZ], R5 ;  /* 0x00000005060085a7 */ /* 0x000ea4000800007f */
[----:B--2---:R-:W-:Y:S05]  /*29730*/  @!P0 BRA `(.L_x_991) ;  /* 0xfffffffc00f08947 */ /* 0x004fea000383ffff */
[----:B------:R-:W-:Y:S05]  /*29740*/  BRA `(.L_x_1087) ;  /* 0xffffffd8005c7947 */ /* 0x000fea000383ffff */
.L_x_992:
[----:B--2---:R2:W3:Y:S02]  /*29750*/  SYNCS.PHASECHK.TRANS64.TRYWAIT P0, [R7+URZ], R2 ;  /* 0x00000002070075a7 */ /* 0x0044e4000800017f */
[----:B---3--:R-:W-:Y:S05]  /*29760*/  @!P0 NANOSLEEP.SYNCS 0x989680 ;  /* 0x009896800000895d */ /* 0x008fea0003900000 */
[----:B------:R-:W3:Y:S02]  /*29770*/  @!P0 SYNCS.PHASECHK.TRANS64 P0, [R7+URZ], R2 ;  /* 0x00000002070085a7 */ /* 0x000ee4000800007f */
[----:B---3--:R-:W-:Y:S05]  /*29780*/  @!P0 BRA `(.L_x_992) ;  /* 0xfffffffc00f08947 */ /* 0x008fea000383ffff */
[----:B------:R-:W-:Y:S05]  /*29790*/  BRA `(.L_x_1088) ;  /* 0xffffffd800507947 */ /* 0x000fea000383ffff */
.L_x_994:
[----:B---3--:R3:W4:Y:S02]  /*297a0*/  SYNCS.PHASECHK.TRANS64.TRYWAIT P0, [R4+URZ], R5 ;  /* 0x00000005040075a7 */ /* 0x008724000800017f */
[----:B----4-:R-:W-:Y:S05]  /*297b0*/  @!P0 NANOSLEEP.SYNCS 0x989680 ;  /* 0x009896800000895d */ /* 0x010fea0003900000 */
[----:B------:R-:W4:Y:S02]  /*297c0*/  @!P0 SYNCS.PHASECHK.TRANS64 P0, [R4+URZ], R5 ;  /* 0x00000005040085a7 */ /* 0x000f24000800007f */
[----:B----4-:R-:W-:Y:S05]  /*297d0*/  @!P0 BRA `(.L_x_994) ;  /* 0xfffffffc00f08947 */ /* 0x010fea000383ffff */
[----:B------:R-:W-:Y:S05]  /*297e0*/  BRA `(.L_x_1089) ;  /* 0xffffffd800587947 */ /* 0x000fea000383ffff */
.L_x_1090:
        /* <DEDUP_REMOVED lines=9> */
.L_x_3238:


//--------------------- .text._ZN7cutlass13device_kernelIN5flash11enable_sm90INS1_16FlashAttnFwdSm90INS1_25CollectiveMainloopFwdSm90ILi2EN4cute5tupleIJNS5_1CILi1EEES8_S8_EEENS6_IJNS7_ILi128EEENS7_ILi96EEENS7_ILi192EEEEEELi192ENS_10bfloat16_tEfNS_4arch4Sm90ELb0ELb1ELb1ELb0ELb0ELb0ELb0ELb1ELb1ELb1ELb0ELb0EEENS1_21CollectiveEpilogueFwdINS6_IJSA_SC_SB_EEES9_SE_SG_Li256ELb0ELb1ELb0ELb0EEENS1_30DynamicPersistentTileSchedulerILi256ELi128ELb0ELb1ELb1EEEEEEEEEvNT_6ParamsE --------------------------
	.section	.text._ZN7cutlass13device_kernelIN5flash11enable_sm90INS1_16FlashAttnFwdSm90INS1_25CollectiveMainloopFwdSm90ILi2EN4cute5tupleIJNS5_1CILi1EEES8_S8_EEENS6_IJNS7_ILi128EEENS7_ILi96EEENS7_ILi192EEEEEELi192ENS_10bfloat16_tEfNS_4arch4Sm90ELb0ELb1ELb1ELb0ELb0ELb0ELb0ELb1ELb1ELb1ELb0ELb0EEENS1_21CollectiveEpilogueFwdINS6_IJSA_SC_SB_EEES9_SE_SG_Li256ELb0ELb1ELb0ELb0EEENS1_30DynamicPersistentTileSchedulerILi256ELi128ELb0ELb1ELb1EEEEEEEEEvNT_6ParamsE,"ax",@progbits
	.align	128
.text._ZN7cutlass13device_kernelIN5flash11enable_sm90INS1_16FlashAttnFwdSm90INS1_25CollectiveMainloopFwdSm90ILi2EN4cute5tupleIJNS5_1CILi1EEES8_S8_EEENS6_IJNS7_ILi128EEENS7_ILi96EEENS7_ILi192EEEEEELi192ENS_10bfloat16_tEfNS_4arch4Sm90ELb0ELb1ELb1ELb0ELb0ELb0ELb0ELb1ELb1ELb1ELb0ELb0EEENS1_21CollectiveEpilogueFwdINS6_IJSA_SC_SB_EEES9_SE_SG_Li256ELb0ELb1ELb0ELb0EEENS1_30DynamicPersistentTileSchedulerILi256ELi128ELb0ELb1ELb1EEEEEEEEEvNT_6ParamsE:
        .type           _ZN7cutlass13device_kernelIN5flash11enable_sm90INS1_16FlashAttnFwdSm90INS1_25CollectiveMainloopFwdSm90ILi2EN4cute5tupleIJNS5_1CILi1EEES8_S8_EEENS6_IJNS7_ILi128EEENS7_ILi96EEENS7_ILi192EEEEEELi192ENS_10bfloat16_tEfNS_4arch4Sm90ELb0ELb1ELb1ELb0ELb0ELb0ELb0ELb1ELb1ELb1ELb0ELb0EEENS1_21CollectiveEpilogueFwdINS6_IJSA_SC_SB_EEES9_SE_SG_Li256ELb0ELb1ELb0ELb0EEENS1_30DynamicPersistentTileSchedulerILi256ELi128ELb0ELb1ELb1EEEEEEEEEvNT_6ParamsE,@function
        .size           _ZN7cutlass13device_kernelIN5flash11enable_sm90INS1_16FlashAttnFwdSm90INS1_25CollectiveMainloopFwdSm90ILi2EN4cute5tupleIJNS5_1CILi1EEES8_S8_EEENS6_IJNS7_ILi128EEENS7_ILi96EEENS7_ILi192EEEEEELi192ENS_10bfloat16_tEfNS_4arch4Sm90ELb0ELb1ELb1ELb0ELb0ELb0ELb0ELb1ELb1ELb1ELb0ELb0EEENS1_21CollectiveEpilogueFwdINS6_IJSA_SC_SB_EEES9_SE_SG_Li256ELb0ELb1ELb0ELb0EEENS1_30DynamicPersistentTileSchedulerILi256ELi128ELb0ELb1ELb1EEEEEEEEEvNT_6ParamsE,(.L_x_3239 - _ZN7cutlass13device_kernelIN5flash11enable_sm90INS1_16FlashAttnFwdSm90INS1_25CollectiveMainloopFwdSm90ILi2EN4cute5tupleIJNS5_1CILi1EEES8_S8_EEENS6_IJNS7_ILi128EEENS7_ILi96EEENS7_ILi192EEEEEELi192ENS_10bfloat16_tEfNS_4arch4Sm90ELb0ELb1ELb1ELb0ELb0ELb0ELb0ELb1ELb1ELb1ELb0ELb0EEENS1_21CollectiveEpilogueFwdINS6_IJSA_SC_SB_EEES9_SE_SG_Li256ELb0ELb1ELb0ELb0EEENS1_30DynamicPersistentTileSchedulerILi256ELi128ELb0ELb1ELb1EEEEEEEEEvNT_6ParamsE)
        .other          _ZN7cutlass13device_kernelIN5flash11enable_sm90INS1_16FlashAttnFwdSm90INS1_25CollectiveMainloopFwdSm90ILi2EN4cute5tupleIJNS5_1CILi1EEES8_S8_EEENS6_IJNS7_ILi128EEENS7_ILi96EEENS7_ILi192EEEEEELi192ENS_10bfloat16_tEfNS_4arch4Sm90ELb0ELb1ELb1ELb0ELb0ELb0ELb0ELb1ELb1ELb1ELb0ELb0EEENS1_21CollectiveEpilogueFwdINS6_IJSA_SC_SB_EEES9_SE_SG_Li256ELb0ELb1ELb0ELb0EEENS1_30DynamicPersistentTileSchedulerILi256ELi128ELb0ELb1ELb1EEEEEEEEEvNT_6ParamsE,@"STO_CUDA_ENTRY STV_DEFAULT"
_ZN7cutlass13device_kernelIN5flash11enable_sm90INS1_16FlashAttnFwdSm90INS1_25CollectiveMainloopFwdSm90ILi2EN4cute5tupleIJNS5_1CILi1EEES8_S8_EEENS6_IJNS7_ILi128EEENS7_ILi96EEENS7_ILi192EEEEEELi192ENS_10bfloat16_tEfNS_4arch4Sm90ELb0ELb1ELb1ELb0ELb0ELb0ELb0ELb1ELb1ELb1ELb0ELb0EEENS1_21CollectiveEpilogueFwdINS6_IJSA_SC_SB_EEES9_SE_SG_Li256ELb0ELb1ELb0ELb0EEENS1_30DynamicPersistentTileSchedulerILi256ELi128ELb0ELb1ELb1EEEEEEEEEvNT_6ParamsE:
        /* <DEDUP_REMOVED lines=18> */
.L_x_1092:
[----:B------:R-:W-:Y:S05]  /*0120*/  BSYNC B0 ;  /* 0x0000000000007941 */ /* 0x000fea0003800000 */
.L_x_1091:
        /* <DEDUP_REMOVED lines=41> */
.L_x_1093:
        /* <DEDUP_REMOVED lines=22> */
.L_x_1094:
        /* <DEDUP_REMOVED lines=18> */
.L_x_1095:
        /* <DEDUP_REMOVED lines=22> */
.L_x_1096:
        /* <DEDUP_REMOVED lines=22> */
.L_x_1097:
[----:B0-----:R-:W-:Y:S01]  /*0900*/  UMOV UR4, 0x1 ;  /* 0x0000000100047882 */ /* 0x001fe20000000000 */
[----:B------:R-:W-:Y:S01]  /*0910*/  PLOP3.LUT P0, PT, PT, PT, UP0, 0x80, 0x0 ;  /* 0x000000000000781c */ /* 0x000fe20003f0f008 */
[----:B------:R-:W-:Y:S01]  /*0920*/  USEL UR4, UR4, 0x2, !UP0 ;  /* 0x0000000204047887 */ /* 0x000fe2000c000000 */
[----:B------:R-:W-:-:S05]  /*0930*/  NOP ;  /* 0x0000000000007918 */ /* 0x000fca0000000000 */
[----:B------:R-:W-:-:S05]  /*0940*/  IMAD.U32 R2, RZ, RZ, UR4 ;  /* 0x00000004ff027e24 */ /* 0x000fca000f8e00ff */
[----:B------:R0:W-:Y:S01]  /*0950*/  STL [R1+0x1c], R2 ;  /* 0x00001c0201007387 */ /* 0x0001e20000100800 */
[----:B-12-4-:R-:W-:Y:S06]  /*0960*/  BAR.SYNC.DEFER_BLOCKING 0x0 ;  /* 0x0000000000007b1d */ /* 0x016fec0000010000 */
[----:B------:R-:W-:Y:S05]  /*0970*/  @!P0 BRA `(.L_x_1098) ;  /* 0x0000010c006c8947 */ /* 0x000fea0003800000 */
.L_x_1099:
[----:B------:R-:W-:-:S08]  /*0980*/  NOP ;  /* 0x0000000000007918 */ /* 0x000fd00000000000 */
[----:B------:R-:W1:Y:S02]  /*0990*/  USETMAXREG.TRY_ALLOC.CTAPOOL UP0, 0xf0 ;  /* 0x000000f0000079c8 */ /* 0x000e640008000600 */
[----:B-1----:R-:W-:-:S13]  /*09a0*/  PLOP3.LUT P0, PT, PT, PT, UP0, 0x80, 0x0 ;  /* 0x000000000000781c */ /* 0x002fda0003f0f008 */
[----:B------:R-:W-:Y:S05]  /*09b0*/  @!P0 BRA `(.L_x_1099) ;  /* 0xfffffffc00f08947 */ /* 0x000fea000383ffff */
[----:B------:R-:W1:Y:S08]  /*09c0*/  S2UR UR4, SR_CTAID.X ;  /* 0x00000000000479c3 */ /* 0x000e700000002500 */
[----:B------:R-:W-:Y:S08]  /*09d0*/  BAR.ARV 0x4, 0x180 ;  /* 0x0106000000007b1d */ /* 0x000ff00000002000 */
[----:B------:R-:W1:Y:S08]  /*09e0*/  LDC R0, c[0x0][0xc38] ;  /* 0x00030e00ff007b82 */ /* 0x000e700000000800 */
[----:B------:R-:W-:Y:S06]  /*09f0*/  BAR.ARV 0x8, 0x180 ;  /* 0x0206000000007b1d */ /* 0x000fec0000002000 */
[----:B-1----:R-:W-:-:S13]  /*0a00*/  ISETP.LE.AND P0, PT, R0, UR4, PT ;  /* 0x0000000400007c0c */ /* 0x002fda000bf03270 */
[----:B------:R-:W-:Y:S05]  /*0a10*/  @P0 EXIT ;  /* 0x000000000000094d */ /* 0x000fea0003800000 */
[----:B------:R-:W2:Y:S01]  /*0a20*/  LDL R3, [R1+0x1c] ;  /* 0x00001c0001037983 */ /* 0x000ea20000100800 */
[----:B------:R-:W-:Y:S01]  /*0a30*/  UMOV UR36, URZ ;  /* 0x0000003f00247c82 */ /* 0x000fe20008000000 */
[----:B------:R-:W-:Y:S01]  /*0a40*/  UMOV UR37, URZ ;  /* 0x0000003f00257c82 */ /* 0x000fe20008000000 */
[----:B0-----:R-:W0:Y:S02]  /*0a50*/  S2R R2, SR_TID.X ;  /* 0x0000000000027919 */ /* 0x001e240000002100 */
[----:B0-----:R-:W-:Y:S01]  /*0a60*/  VIADD R206, R2, 0xffffff80 ;  /* 0xffffff8002ce7836 */ /* 0x001fe20000000000 */
[----:B--2---:R-:W-:-:S04]  /*0a70*/  R2UR UR5, R3 ;  /* 0x00000000030572ca */ /* 0x004fc800000e0000 */
[----:B------:R-:W-:-:S04]  /*0a80*/  SHF.R.S32.HI R3, RZ, 0x1f, R206 ;  /* 0x0000001fff037819 */ /* 0x000fc800000114ce */
[CC--:B------:R-:W-:Y:S02]  /*0a90*/  LEA.HI R0, R3.reuse, R206.reuse, RZ, 0x7 ;  /* 0x000000ce03007211 */ /* 0x0c0fe400078f38ff */
[CC--:B------:R-:W-:Y:S02]  /*0aa0*/  LEA.HI R2, R3.reuse, R206.reuse, RZ, 0x4 ;  /* 0x000000ce03027211 */ /* 0x0c0fe400078f20ff */
[----:B------:R-:W-:Y:S02]  /*0ab0*/  LOP3.LUT R5, R0, 0xffffff80, RZ, 0xc0, !PT ;  /* 0xffffff8000057812 */ /* 0x000fe400078ec0ff */
[----:B------:R-:W-:Y:S01]  /*0ac0*/  SHF.R.S32.HI R7, RZ, 0x4, R2 ;  /* 0x00000004ff077819 */ /* 0x000fe20000011402 */
[----:B------:R-:W-:Y:S01]  /*0ad0*/  ULOP3.LUT UR6, UR5, 0x1, URZ, 0xfc, !UPT ;  /* 0x0000000105067892 */ /* 0x000fe2000f8efc3f */
[----:B------:R-:W-:Y:S01]  /*0ae0*/  LEA.HI R4, R3, R206, RZ, 0x5 ;  /* 0x000000ce03047211 */ /* 0x000fe200078f28ff */
[----:B------:R-:W-:Y:S01]  /*0af0*/  IMAD.IADD R198, R206, 0x1, -R5 ;  /* 0x00000001cec67824 */ /* 0x000fe200078e0a05 */
[C---:B------:R-:W-:Y:S01]  /*0b00*/  LOP3.LUT R5, R2.reuse, 0x3fffff0, RZ, 0xc0, !PT ;  /* 0x03fffff002057812 */ /* 0x040fe200078ec0ff */
[----:B------:R-:W-:Y:S01]  /*0b10*/  UMOV UR5, URZ ;  /* 0x0000003f00057c82 */ /* 0x000fe20008000000 */
[----:B------:R-:W-:Y:S01]  /*0b20*/  LEA.HI R2, R2, R7, RZ, 0x1 ;  /* 0x0000000702027211 */ /* 0x000fe200078f08ff */
[----:B------:R-:W-:Y:S01]  /*0b30*/  IMAD.SHL.U32 R4, R4, 0x20, RZ ;  /* 0x0000002004047824 */ /* 0x000fe200078e00ff */
[----:B------:R-:W-:Y:S01]  /*0b40*/  SHF.R.S32.HI R9, RZ, 0x1f, R198 ;  /* 0x0000001fff097819 */ /* 0x000fe200000114c6 */
[----:B------:R-:W-:Y:S01]  /*0b50*/  IMAD.IADD R5, R206, 0x1, -R5 ;  /* 0x00000001ce057824 */ /* 0x000fe200078e0a05 */
[----:B------:R-:W-:Y:S01]  /*0b60*/  LOP3.LUT R2, R2, 0x1ffffffe, RZ, 0xc0, !PT ;  /* 0x1ffffffe02027812 */ /* 0x000fe200078ec0ff */
[----:B------:R-:W-:Y:S01]  /*0b70*/  IMAD.U32 R202, RZ, RZ, UR6 ;  /* 0x00000006ffca7e24 */ /* 0x000fe2000f8e00ff */
[----:B------:R-:W-:Y:S01]  /*0b80*/  LEA.HI R6, R9, R198, RZ, 0x2 ;  /* 0x000000c609067211 */ /* 0x000fe200078f10ff */
[----:B------:R-:W-:Y:S01]  /*0b90*/  IMAD.U32 R197, RZ, RZ, UR5 ;  /* 0x00000005ffc57e24 */ /* 0x000fe2000f8e00ff */
[----:B------:R-:W-:Y:S01]  /*0ba0*/  LEA.HI R10, R3, R206, RZ, 0x2 ;  /* 0x000000ce030a7211 */ /* 0x000fe200078f10ff */
[----:B------:R-:W-:Y:S01]  /*0bb0*/  IMAD.IADD R2, R7, 0x1, -R2 ;  /* 0x0000000107027824 */ /* 0x000fe200078e0a02 */
[----:B------:R-:W-:-:S02]  /*0bc0*/  SHF.R.S32.HI R8, RZ, 0x2, R6 ;  /* 0x00000002ff087819 */ /* 0x000fc40000011406 */
[----:B------:R-:W-:Y:S02]  /*0bd0*/  SHF.R.S32.HI R11, RZ, 0x1f, R6 ;  /* 0x0000001fff0b7819 */ /* 0x000fe40000011406 */
[----:B------:R-:W-:Y:S02]  /*0be0*/  LOP3.LUT R7, R10, 0xfffffffc, RZ, 0xc0, !PT ;  /* 0xfffffffc0a077812 */ /* 0x000fe400078ec0ff */
[----:B------:R-:W-:Y:S02]  /*0bf0*/  LEA.HI R3, R3, R206, RZ, 0x3 ;  /* 0x000000ce03037211 */ /* 0x000fe400078f18ff */
[----:B------:R-:W-:Y:S01]  /*0c00*/  LEA.HI R11, R11, R8, RZ, 0x3 ;  /* 0x000000080b0b7211 */ /* 0x000fe200078f18ff */
[----:B------:R-:W-:Y:S01]  /*0c10*/  IMAD.IADD R7, R206, 0x1, -R7 ;  /* 0x00000001ce077824 */ /* 0x000fe200078e0a07 */
[----:B------:R-:W-:Y:S02]  /*0c20*/  SHF.R.S32.HI R199, RZ, 0x7, R0 ;  /* 0x00000007ffc77819 */ /* 0x000fe40000011400 */
[----:B------:R-:W-:-:S02]  /*0c30*/  LOP3.LUT R4, R4, 0xfffffc00, RZ, 0xc0, !PT ;  /* 0xfffffc0004047812 */ /* 0x000fc400078ec0ff */
[----:B------:R-:W-:Y:S02]  /*0c40*/  LOP3.LUT R193, R3, 0xfffffff8, RZ, 0xc0, !PT ;  /* 0xfffffff803c17812 */ /* 0x000fe400078ec0ff */
[----:B------:R-:W-:Y:S01]  /*0c50*/  LOP3.LUT R11, R11, 0xfffffff8, RZ, 0xc0, !PT ;  /* 0xfffffff80b0b7812 */ /* 0x000fe200078ec0ff */
[----:B------:R-:W-:Y:S01]  /*0c60*/  IMAD R5, R5, 0x40, R4 ;  /* 0x0000004005057824 */ /* 0x000fe200078e0204 */
[----:B------:R-:W-:Y:S01]  /*0c70*/  LEA.HI R9, R9, R198, RZ, 0x5 ;  /* 0x000000c609097211 */ /* 0x000fe200078f28ff */
[----:B------:R-:W-:Y:S01]  /*0c80*/  IMAD.IADD R193, R206, 0x1, -R193 ;  /* 0x00000001cec17824 */ /* 0x000fe200078e0ac1 */
[----:B------:R-:W-:Y:S01]  /*0c90*/  LEA.HI R0, R0, R199, RZ, 0x1 ;  /* 0x000000c700007211 */ /* 0x000fe200078f08ff */
[----:B------:R-:W-:Y:S01]  /*0ca0*/  IMAD.IADD R8, R8, 0x1, -R11 ;  /* 0x0000000108087824 */ /* 0x000fe200078e0a0b */
[----:B------:R-:W-:Y:S01]  /*0cb0*/  SHF.R.S32.HI R9, RZ, 0x5, R9 ;  /* 0x00000005ff097819 */ /* 0x000fe20000011409 */
[----:B------:R-:W-:Y:S01]  /*0cc0*/  IMAD.SHL.U32 R19, R193, 0x8, RZ ;  /* 0x00000008c1137824 */ /* 0x000fe200078e00ff */
[----:B------:R-:W-:Y:S01]  /*0cd0*/  LEA.HI R4, R7, R7, RZ, 0x1 ;  /* 0x0000000707047211 */ /* 0x000fe200078f08ff */
[----:B------:R-:W-:Y:S01]  /*0ce0*/  IMAD R201, R2, 0x8, R5 ;  /* 0x0000000802c97824 */ /* 0x000fe200078e0205 */
[----:B------:R-:W-:Y:S01]  /*0cf0*/  LOP3.LUT R0, R0, 0x3fffffe, RZ, 0xc0, !PT ;  /* 0x03fffffe00007812 */ /* 0x000fe200078ec0ff */
[----:B------:R-:W-:Y:S01]  /*0d00*/  IMAD R9, R9, 0x10, R8 ;  /* 0x0000001009097824 */ /* 0x000fe200078e0208 */
[----:B------:R-:W-:Y:S01]  /*0d10*/  LOP3.LUT R4, R4, 0x1ffffffe, RZ, 0xc0, !PT ;  /* 0x1ffffffe04047812 */ /* 0x000fe200078ec0ff */
[----:B------:R-:W-:Y:S01]  /*0d20*/  VIADD R23, R19, 0x40 ;  /* 0x0000004013177836 */ /* 0x000fe20000000000 */
[----:B------:R-:W-:Y:S01]  /*0d30*/  LOP3.LUT R17, R6, 0x7ffffffc, RZ, 0xc0, !PT ;  /* 0x7ffffffc06117812 */ /* 0x000fe200078ec0ff */
[----:B------:R-:W-:Y:S01]  /*0d40*/  IMAD.IADD R0, R199, 0x1, -R0 ;  /* 0x00000001c7007824 */ /* 0x000fe200078e0a00 */
[----:B------:R-:W-:Y:S01]  /*0d50*/  SHF.R.S32.HI R196, RZ, 0x3, R3 ;  /* 0x00000003ffc47819 */ /* 0x000fe20000011403 */
[----:B------:R-:W-:Y:S01]  /*0d60*/  VIADD R192, R19, 0x80 ;  /* 0x0000008013c07836 */ /* 0x000fe20000000000 */
[----:B------:R-:W-:Y:S01]  /*0d70*/  SHF.R.S32.HI R205, RZ, 0x1f, R19 ;  /* 0x0000001fffcd7819 */ /* 0x000fe20000011413 */
[----:B------:R-:W-:Y:S01]  /*0d80*/  IMAD.IADD R7, R7, 0x1, -R4 ;  /* 0x0000000107077824 */ /* 0x000fe200078e0a04 */
[----:B------:R-:W-:Y:S01]  /*0d90*/  SHF.R.S32.HI R204, RZ, 0x1f, R23 ;  /* 0x0000001fffcc7819 */ /* 0x000fe20000011417 */
[----:B------:R-:W-:Y:S01]  /*0da0*/  IMAD R200, R0, 0x40, R9 ;  /* 0x0000004000c87824 */ /* 0x000fe200078e0209 */
[----:B------:R-:W-:Y:S01]  /*0db0*/  SHF.R.S32.HI R203, RZ, 0x1f, R192 ;  /* 0x0000001fffcb7819 */ /* 0x000fe200000114c0 */
[----:B------:R-:W-:-:S02]  /*0dc0*/  IMAD.IADD R17, R198, 0x1, -R17 ;  /* 0x00000001c6117824 */ /* 0x000fc400078e0a11 */
[----:B------:R-:W-:-:S07]  /*0dd0*/  IMAD R18, R7, 0x8, R200 ;  /* 0x0000000807127824 */ /* 0x000fce00078e02c8 */
.L_x_1196:
[----:B------:R-:W-:Y:S01]  /*0de0*/  ULDC UR5, c[0x0][0xc60] ;  /* 0x0003180000057ab9 */ /* 0x000fe20000000800 */
[----:B------:R-:W-:Y:S01]  /*0df0*/  UMOV UR8, UR4 ;  /* 0x0000000400087c82 */ /* 0x000fe20008000000 */
[----:B------:R-:W-:-:S11]  /*0e00*/  UISETP.NE.AND UP0, UPT, UR5, 0x1, UPT ;  /* 0x000000010500788c */ /* 0x000fd6000bf05270 */
[----:B------:R-:W-:Y:S01]  /*0e10*/  @UP0 ULDC UR6, c[0x0][0xc64] ;  /* 0x0003190000060ab9 */ /* 0x000fe20000000800 */
[----:B------:R-:W-:Y:S01]  /*0e20*/  @UP0 ULDC UR9, c[0x0][0xc68] ;  /* 0x00031a0000090ab9 */ /* 0x000fe20000000800 */
[----:B------:R-:W-:-:S04]  /*0e30*/  UIMAD.WIDE.U32 UR6, UR4, UR6, URZ ;  /* 0x00000006040672a5 */ /* 0x000fc8000f8e003f */
[----:B------:R-:W-:-:S03]  /*0e40*/  @UP0 USHF.R.U32.HI UR8, URZ, UR9, UR7 ;  /* 0x000000093f080299 */ /* 0x000fc60008011607 */
[----:B------:R-:W-:Y:S02]  /*0e50*/  ULDC UR6, c[0x0][0xc78] ;  /* 0x00031e0000067ab9 */ /* 0x000fe40000000800 */
[----:B------:R-:W-:Y:S02]  /*0e60*/  UISETP.GE.AND UP0, UPT, UR8, UR6, UPT ;  /* 0x000000060800728c */ /* 0x000fe4000bf06270 */
[----:B------:R-:W-:-:S04]  /*0e70*/  UIADD3 UR6, -UR8, URZ, URZ ;  /* 0x0000003f08067290 */ /* 0x000fc8000fffe13f */
[----:B------:R-:W-:Y:S01]  /*0e80*/  PLOP3.LUT P0, PT, PT, PT, UP0, 0x80, 0x0 ;  /* 0x000000000000781c */ /* 0x000fe20003f0f008 */
[----:B------:R-:W-:-:S12]  /*0e90*/  UIMAD UR9, UR5, UR6, UR4 ;  /* 0x00000006050972a4 */ /* 0x000fd8000f8e0204 */
[----:B01234-:R-:W-:Y:S05]  /*0ea0*/  @!P0 BRA `(.L_x_1100) ;  /* 0x0000000000208947 */ /* 0x01ffea0003800000 */
[----:B------:R-:W-:Y:S01]  /*0eb0*/  ULDC UR7, c[0x0][0xc6c] ;  /* 0x00031b0000077ab9 */ /* 0x000fe20000000800 */
[----:B------:R-:W-:Y:S01]  /*0ec0*/  UMOV UR6, UR9 ;  /* 0x0000000900067c82 */ /* 0x000fe20008000000 */
[----:B------:R-:W-:-:S11]  /*0ed0*/  UISETP.NE.AND UP0, UPT, UR7, 0x1, UPT ;  /* 0x000000010700788c */ /* 0x000fd6000bf05270 */
[----:B------:R-:W-:Y:S02]  /*0ee0*/  @UP0 ULDC.64 UR10, c[0x0][0xc70] ;  /* 0x00031c00000a0ab9 */ /* 0x000fe40000000a00 */
[----:B------:R-:W-:-:S04]  /*0ef0*/  UIMAD.WIDE.U32 UR4, UR9, UR10, URZ ;  /* 0x0000000a090472a5 */ /* 0x000fc8000f8e003f */
[----:B------:R-:W-:-:S04]  /*0f00*/  @UP0 USHF.R.U32.HI UR6, URZ, UR11, UR5 ;  /* 0x0000000b3f060299 */ /* 0x000fc80008011605 */
[----:B------:R-:W-:Y:S01]  /*0f10*/  UIMAD UR4, UR6, UR7, URZ ;  /* 0x00000007060472a4 */ /* 0x000fe2000f8e023f */
[----:B------:R-:W-:Y:S11]  /*0f20*/  BRA `(.L_x_1101) ;  /* 0x00000000001c7947 */ /* 0x000ff60003800000 */
.L_x_1100:
[----:B------:R-:W-:Y:S01]  /*0f30*/  ULDC UR7, c[0x0][0xc54] ;  /* 0x0003150000077ab9 */ /* 0x000fe20000000800 */
[----:B------:R-:W-:Y:S01]  /*0f40*/  UMOV UR6, UR9 ;  /* 0x0000000900067c82 */ /* 0x000fe20008000000 */
[----:B------:R-:W-:-:S11]  /*0f50*/  UISETP.NE.AND UP0, UPT, UR7, 0x1, UPT ;  /* 0x000000010700788c */ /* 0x000fd6000bf05270 */
[----:B------:R-:W-:Y:S02]  /*0f60*/  @UP0 ULDC.64 UR10, c[0x0][0xc58] ;  /* 0x00031600000a0ab9 */ /* 0x000fe40000000a00 */
[----:B------:R-:W-:-:S04]  /*0f70*/  UIMAD.WIDE.U32 UR4, UR9, UR10, URZ ;  /* 0x0000000a090472a5 */ /* 0x000fc8000f8e003f */
[----:B------:R-:W-:-:S04]  /*0f80*/  @UP0 USHF.R.U32.HI UR6, URZ, UR11, UR5 ;  /* 0x0000000b3f060299 */ /* 0x000fc80008011605 */
[----:B------:R-:W-:-:S12]  /*0f90*/  UIMAD UR4, UR6, UR7, URZ ;  /* 0x00000007060472a4 */ /* 0x000fd8000f8e023f */
.L_x_1101:
[----:B------:R-:W0:Y:S01]  /*0fa0*/  LDC R0, c[0x0][0x448] ;  /* 0x00011200ff007b82 */ /* 0x000e220000000800 */
[----:B------:R-:W-:Y:S01]  /*0fb0*/  ULDC UR7, c[0x0][0xc48] ;  /* 0x0003120000077ab9 */ /* 0x000fe20000000800 */
[----:B------:R-:W-:Y:S02]  /*0fc0*/  ULOP3.LUT UR6, URZ, UR6, URZ, 0x33, !UPT ;  /* 0x000000063f067292 */ /* 0x000fe4000f8e333f */
[----:B------:R-:W-:Y:S02]  /*0fd0*/  UISETP.NE.AND UP0, UPT, UR7, 0x1, UPT ;  /* 0x000000010700788c */ /* 0x000fe4000bf05270 */
[----:B------:R-:W-:Y:S02]  /*0fe0*/  UIADD3 UR4, UR9, -UR4, URZ ;  /* 0x8000000409047290 */ /* 0x000fe4000fffe03f */
[----:B------:R-:W1:Y:S01]  /*0ff0*/  LDC.64 R8, c[0x0][0x9e0] ;  /* 0x00027800ff087b82 */ /* 0x000e620000000a00 */
[----:B------:R-:W-:Y:S01]  /*1000*/  ULDC UR5, c[0x0][0xc3c] ;  /* 0x00030f0000057ab9 */ /* 0x000fe20000000800 */
[----:B------:R-:W-:Y:S01]  /*1010*/  ULDC UR9, c[0x0][0xc54] ;  /* 0x0003150000097ab9 */ /* 0x000fe20000000800 */
[----:B------:R-:W-:-:S02]  /*1020*/  UIADD3 UR6, UR6, UR5, URZ ;  /* 0x0000000506067290 */ /* 0x000fc4000fffe03f */
[----:B------:R-:W-:Y:S02]  /*1030*/  UIMAD UR8, UR8, UR9, UR4 ;  /* 0x00000009080872a4 */ /* 0x000fe4000f8e0204 */
[----:B------:R-:W-:Y:S01]  /*1040*/  USHF.L.U32 UR60, UR6, 0x7, URZ ;  /* 0x00000007063c7899 */ /* 0x000fe2000800063f */
[----:B------:R-:W2:Y:S01]  /*1050*/  LDC R74, c[0x0][0x288] ;  /* 0x0000a200ff4a7b82 */ /* 0x000ea20000000800 */
[----:B------:R-:W-:Y:S01]  /*1060*/  ULDC.64 UR10, c[0x0][0x418] ;  /* 0x00010600000a7ab9 */ /* 0x000fe20000000a00 */
[----:B------:R-:W-:Y:S01]  /*1070*/  @UP0 ULDC UR4, c[0x0][0xc4c] ;  /* 0x0003130000040ab9 */ /* 0x000fe20000000800 */
[----:B------:R-:W-:Y:S01]  /*1080*/  ISETP.NE.U32.AND P0, PT, RZ, UR10, PT ;  /* 0x0000000aff007c0c */ /* 0x000fe2000bf05070 */
[----:B------:R-:W-:Y:S02]  /*1090*/  UIMAD.WIDE.U32 UR4, UR8, UR4, URZ ;  /* 0x00000004080472a5 */ /* 0x000fe4000f8e003f */
[----:B------:R-:W-:Y:S01]  /*10a0*/  UIADD3 UR6, UR60, 0x7f, URZ ;  /* 0x0000007f3c067890 */ /* 0x000fe2000fffe03f */
[----:B------:R-:W-:Y:S01]  /*10b0*/  ISETP.NE.AND.EX P0, PT, RZ, UR11, PT, P0 ;  /* 0x0000000bff007c0c */ /* 0x000fe2000bf05300 */
[----:B------:R-:W3:Y:S01]  /*10c0*/  LDC R7, c[0x0][0x2f0] ;  /* 0x0000bc00ff077b82 */ /* 0x000ee20000000800 */
[----:B0-----:R-:W-:Y:S01]  /*10d0*/  ISETP.NE.AND P1, PT, R0, 0x1, PT ;  /* 0x000000010000780c */ /* 0x001fe20003f25270 */
[----:B------:R-:W-:Y:S01]  /*10e0*/  @UP0 ULDC UR9, c[0x0][0xc50] ;  /* 0x0003140000090ab9 */ /* 0x000fe20000000800 */
[----:B------:R-:W-:Y:S01]  /*10f0*/  UMOV UR12, UR8 ;  /* 0x00000008000c7c82 */ /* 0x000fe20008000000 */
[----:B------:R-:W-:Y:S01]  /*1100*/  @UP0 USHF.R.U32.HI UR12, URZ, UR9, UR5 ;  /* 0x000000093f0c0299 */ /* 0x000fe20008011605 */
[----:B------:R-:W-:-:S03]  /*1110*/  IMAD.U32 R2, RZ, RZ, UR6 ;  /* 0x00000006ff027e24 */ /* 0x000fc6000f8e00ff */
[----:B------:R-:W0:Y:S01]  /*1120*/  LDC R0, c[0x0][0x424] ;  /* 0x00010900ff007b82 */ /* 0x000e220000000800 */
[----:B-1----:R-:W-:Y:S01]  /*1130*/  ISETP.GE.AND P2, PT, R9, 0x1, PT ;  /* 0x000000010900780c */ /* 0x002fe20003f46270 */
[----:B------:R-:W-:Y:S02]  /*1140*/  UIADD3 UR4, -UR12, URZ, URZ ;  /* 0x0000003f0c047290 */ /* 0x000fe4000fffe13f */
[----:B------:R-:W-:Y:S02]  /*1150*/  IMAD.U32 R195, RZ, RZ, UR12 ;  /* 0x0000000cffc37e24 */ /* 0x000fe4000f8e00ff */
[----:B------:R-:W-:Y:S02]  /*1160*/  UIMAD UR4, UR7, UR4, UR8 ;  /* 0x00000004070472a4 */ /* 0x000fe4000f8e0208 */
[----:B------:R-:W1:Y:S01]  /*1170*/  @P1 LDC R3, c[0x0][0x44c] ;  /* 0x00011300ff031b82 */ /* 0x000e620000000800 */
[----:B--2---:R-:W-:-:S03]  /*1180*/  IADD3 R5, -R74, 0x1, RZ ;  /* 0x000000014a057810 */ /* 0x004fc60007ffe1ff */
[----:B------:R-:W-:-:S04]  /*1190*/  IMAD.U32 R194, RZ, RZ, UR4 ;  /* 0x00000004ffc27e24 */ /* 0x000fc8000f8e00ff */
[----:B------:R-:W2:Y:S01]  /*11a0*/  @P1 LDC R4, c[0x0][0x450] ;  /* 0x00011400ff041b82 */ /* 0x000ea20000000800 */
[----:B0-----:R-:W-:-:S05]  /*11b0*/  SEL R0, R0, 0x1, P0 ;  /* 0x0000000100007807 */ /* 0x001fca0000000000 */
[CC--:B---3--:R-:W-:Y:S02]  /*11c0*/  IMAD R5, R0.reuse, R7.reuse, R5 ;  /* 0x0000000700057224 */ /* 0x0c8fe400078e0205 */
[----:B------:R-:W-:Y:S02]  /*11d0*/  IMAD R16, R0, R7, RZ ;  /* 0x0000000700107224 */ /* 0x000fe400078e02ff */
[----:B-1----:R-:W-:-:S05]  /*11e0*/  @P1 IMAD.HI.U32 R3, R3, UR6, RZ ;  /* 0x0000000603031c27 */ /* 0x002fca000f8e00ff */
[----:B--2---:R-:W-:-:S05]  /*11f0*/  @P1 SHF.R.U32.HI R2, RZ, R4, R3 ;  /* 0x00000004ff021219 */ /* 0x004fca0000011603 */
[----:B------:R-:W-:-:S04]  /*1200*/  IMAD.IADD R11, R5, 0x1, R2 ;  /* 0x00000001050b7824 */ /* 0x000fc800078e0202 */
[----:B------:R-:W-:Y:S01]  /*1210*/  IMAD.IADD R2, R11, 0x1, R8 ;  /* 0x000000010b027824 */ /* 0x000fe200078e0208 */
[----:B------:R-:W-:Y:S06]  /*1220*/  @!P2 BRA `(.L_x_1102) ;  /* 0x000000000040a947 */ /* 0x000fec0003800000 */
[C---:B------:R-:W-:Y:S01]  /*1230*/  ISETP.GT.AND P0, PT, R11.reuse, RZ, PT ;  /* 0x000000ff0b00720c */ /* 0x040fe20003f04270 */
[----:B------:R-:W-:-:S12]  /*1240*/  VIADD R3, R11, 0xffffffff ;  /* 0xffffffff0b037836 */ /* 0x000fd80000000000 */
[----:B------:R-:W-:Y:S05]  /*1250*/  @P0 BRA `(.L_x_1103) ;  /* 0x00000000001c0947 */ /* 0x000fea0003800000 */
[----:B------:R-:W-:Y:S01]  /*1260*/  ISETP.NE.AND P0, PT, R9, 0x1, PT ;  /* 0x000000010900780c */ /* 0x000fe20003f05270 */
[----:B------:R-:W-:-:S12]  /*1270*/  IMAD.MOV R3, RZ, RZ, -R11 ;  /* 0x000000ffff037224 */ /* 0x000fd800078e0a0b */
[----:B------:R-:W0:Y:S02]  /*1280*/  @P0 LDC.64 R4, c[0x0][0x9e8] ;  /* 0x00027a00ff040b82 */ /* 0x000e240000000a00 */
[----:B0-----:R-:W-:-:S05]  /*1290*/  @P0 IMAD.HI.U32 R4, R3, R4, RZ ;  /* 0x0000000403040227 */ /* 0x001fca00078e00ff */
[----:B------:R-:W-:-:S04]  /*12a0*/  @P0 SHF.R.U32.HI R3, RZ, R5, R4 ;  /* 0x00000005ff030219 */ /* 0x000fc80000011604 */
[----:B------:R-:W-:Y:S01]  /*12b0*/  LOP3.LUT R3, RZ, R3, RZ, 0x33, !PT ;  /* 0x00000003ff037212 */ /* 0x000fe200078e33ff */
[----:B------:R-:W-:Y:S06]  /*12c0*/  BRA `(.L_x_1104) ;  /* 0x0000000000107947 */ /* 0x000fec0003800000 */
.L_x_1103:
[----:B------:R-:W-:-:S13]  /*12d0*/  ISETP.NE.AND P0, PT, R9, 0x1, PT ;  /* 0x000000010900780c */ /* 0x000fda0003f05270 */
[----:B------:R-:W0:Y:S02]  /*12e0*/  @P0 LDC.64 R4, c[0x0][0x9e8] ;  /* 0x00027a00ff040b82 */ /* 0x000e240000000a00 */
[----:B0-----:R-:W-:-:S05]  /*12f0*/  @P0 IMAD.HI.U32 R4, R3, R4, RZ ;  /* 0x0000000403040227 */ /* 0x001fca00078e00ff */
[----:B------:R-:W-:-:S07]  /*1300*/  @P0 SHF.R.U32.HI R3, RZ, R5, R4 ;  /* 0x00000005ff030219 */ /* 0x000fce0000011604 */
.L_x_1104:
[----:B------:R-:W-:-:S05]  /*1310*/  IMAD R3, R3, R9, R9 ;  /* 0x0000000903037224 */ /* 0x000fca00078e0209 */
[----:B------:R-:W-:-:S07]  /*1320*/  VIMNMX R2, R2, R3, PT ;  /* 0x0000000302027248 */ /* 0x000fce0003fe0100 */
.L_x_1102:
[----:B------:R-:W0:Y:S01]  /*1330*/  @P1 LDC R4, c[0x0][0x44c] ;  /* 0x00011300ff041b82 */ /* 0x000e220000000800 */
[----:B------:R-:W-:Y:S01]  /*1340*/  IMAD.U32 R3, RZ, RZ, UR60 ;  /* 0x0000003cff037e24 */ /* 0x000fe2000f8e00ff */
[----:B------:R-:W-:Y:S01]  /*1350*/  ULDC UR4, c[0x0][0x9dc] ;  /* 0x0002770000047ab9 */ /* 0x000fe20000000800 */
[-C--:B------:R-:W-:Y:S02]  /*1360*/  IMAD R74, R0, R7.reuse, -R74 ;  /* 0x00000007004a7224 */ /* 0x080fe400078e0a4a */
[----:B------:R-:W-:Y:S02]  /*1370*/  VIADD R2, R2, 0x5f ;  /* 0x0000005f02027836 */ /* 0x000fe40000000000 */
[----:B------:R-:W-:Y:S01]  /*1380*/  IMAD R0, R0, R7, 0x5f ;  /* 0x0000005f00007424 */ /* 0x000fe200078e0207 */
[----:B------:R-:W1:Y:S01]  /*1390*/  @P1 LDC R5, c[0x0][0x450] ;  /* 0x00011400ff051b82 */ /* 0x000e620000000800 */
[----:B------:R-:W-:-:S04]  /*13a0*/  IMAD.HI R2, R2, 0x2aaaaaab, RZ ;  /* 0x2aaaaaab02027827 */ /* 0x000fc800078e02ff */
[----:B------:R-:W-:-:S04]  /*13b0*/  IMAD.HI R0, R0, 0x2aaaaaab, RZ ;  /* 0x2aaaaaab00007827 */ /* 0x000fc800078e02ff */
[----:B0-----:R-:W-:-:S05]  /*13c0*/  @P1 IMAD.HI.U32 R4, R4, UR60, RZ ;  /* 0x0000003c04041c27 */ /* 0x001fca000f8e00ff */
[----:B-1----:R-:W-:Y:S02]  /*13d0*/  @P1 SHF.R.U32.HI R3, RZ, R5, R4 ;  /* 0x00000005ff031219 */ /* 0x002fe40000011604 */
[----:B------:R-:W-:-:S03]  /*13e0*/  SHF.R.U32.HI R5, RZ, 0x1f, R2 ;  /* 0x0000001fff057819 */ /* 0x000fc60000011602 */
[----:B------:R-:W-:Y:S01]  /*13f0*/  IMAD.IADD R4, R74, 0x1, R3 ;  /* 0x000000014a047824 */ /* 0x000fe200078e0203 */
[----:B------:R-:W-:Y:S02]  /*1400*/  SHF.R.U32.HI R3, RZ, 0x1f, R0 ;  /* 0x0000001fff037819 */ /* 0x000fe40000011600 */
[----:B------:R-:W-:Y:S01]  /*1410*/  LEA.HI.SX32 R2, R2, R5, 0x1c ;  /* 0x0000000502027211 */ /* 0x000fe200078fe2ff */
[----:B------:R-:W-:Y:S01]  /*1420*/  VIADD R6, R4, -UR4 ;  /* 0x8000000404067c36 */ /* 0x000fe20008000000 */
[----:B------:R-:W-:-:S04]  /*1430*/  LEA.HI.SX32 R3, R0, R3, 0x1c ;  /* 0x0000000300037211 */ /* 0x000fc800078fe2ff */
[----:B------:R-:W-:Y:S02]  /*1440*/  R2UR UR4, R6 ;  /* 0x00000000060472ca */ /* 0x000fe400000e0000 */
[----:B------:R-:W-:Y:S01]  /*1450*/  VIMNMX R75, R3, R2, PT ;  /* 0x00000002034b7248 */ /* 0x000fe20003fe0100 */
[----:B------:R-:W-:-:S12]  /*1460*/  @!P2 BRA `(.L_x_1105) ;  /* 0x000000000044a947 */ /* 0x000fd80003800000 */
[----:B------:R-:W-:-:S13]  /*1470*/  ISETP.GT.AND P0, PT, R4, -0x1, PT ;  /* 0xffffffff0400780c */ /* 0x000fda0003f04270 */
[----:B------:R-:W-:Y:S05]  /*1480*/  @P0 BRA `(.L_x_1106) ;  /* 0x00000000001c0947 */ /* 0x000fea0003800000 */
[----:B------:R-:W-:Y:S02]  /*1490*/  ISETP.NE.AND P0, PT, R9, 0x1, PT ;  /* 0x000000010900780c */ /* 0x000fe40003f05270 */
[----:B------:R-:W-:-:S11]  /*14a0*/  LOP3.LUT R3, RZ, R4, RZ, 0x33, !PT ;  /* 0x00000004ff037212 */ /* 0x000fd600078e33ff */
[----:B------:R-:W0:Y:S02]  /*14b0*/  @P0 LDC.64 R6, c[0x0][0x9e8] ;  /* 0x00027a00ff060b82 */ /* 0x000e240000000a00 */
[----:B0-----:R-:W-:-:S05]  /*14c0*/  @P0 IMAD.HI.U32 R0, R3, R6, RZ ;  /* 0x0000000603000227 */ /* 0x001fca00078e00ff */
[----:B------:R-:W-:-:S04]  /*14d0*/  @P0 SHF.R.U32.HI R3, RZ, R7, R0 ;  /* 0x00000007ff030219 */ /* 0x000fc80000011600 */
[----:B------:R-:W-:Y:S01]  /*14e0*/  LOP3.LUT R4, RZ, R3, RZ, 0x33, !PT ;  /* 0x00000003ff047212 */ /* 0x000fe200078e33ff */
[----:B------:R-:W-:Y:S06]  /*14f0*/  BRA `(.L_x_1107) ;  /* 0x0000000000107947 */ /* 0x000fec0003800000 */
.L_x_1106:
[----:B------:R-:W-:-:S13]  /*1500*/  ISETP.NE.AND P0, PT, R9, 0x1, PT ;  /* 0x000000010900780c */ /* 0x000fda0003f05270 */
[----:B------:R-:W0:Y:S02]  /*1510*/  @P0 LDC.64 R2, c[0x0][0x9e8] ;  /* 0x00027a00ff020b82 */ /* 0x000e240000000a00 */
[----:B0-----:R-:W-:-:S05]  /*1520*/  @P0 IMAD.HI.U32 R0, R4, R2, RZ ;  /* 0x0000000204000227 */ /* 0x001fca00078e00ff */
[----:B------:R-:W-:-:S07]  /*1530*/  @P0 SHF.R.U32.HI R4, RZ, R3, R0 ;  /* 0x00000003ff040219 */ /* 0x000fce0000011600 */
.L_x_1107:
[----:B------:R-:W-:-:S05]  /*1540*/  IMAD R4, R4, R9, RZ ;  /* 0x0000000904047224 */ /* 0x000fca00078e02ff */
[----:B------:R-:W-:-:S13]  /*1550*/  R2UR UR5, R4 ;  /* 0x00000000040572ca */ /* 0x000fda00000e0000 */
[----:B------:R-:W-:-:S04]  /*1560*/  UISETP.LT.AND UP0, UPT, UR4, UR5, UPT ;  /* 0x000000050400728c */ /* 0x000fc8000bf01270 */
[----:B------:R-:W-:-:S12]  /*1570*/  USEL UR4, UR4, UR5, !UP0 ;  /* 0x0000000504047287 */ /* 0x000fd8000c000000 */
.L_x_1105:
[----:B------:R-:W-:Y:S01]  /*1580*/  UIMAD.WIDE UR4, UR4, 0x2aaaaaab, URZ ;  /* 0x2aaaaaab040478a5 */ /* 0x000fe2000f8e023f */
[----:B------:R-:W-:Y:S01]  /*1590*/  PLOP3.LUT P0, PT, PT, PT, PT, 0x80, 0x0 ;  /* 0x000000000000781c */ /* 0x000fe20003f0f070 */
[----:B------:R-:W-:Y:S01]  /*15a0*/  IMAD.MOV.U32 R0, RZ, RZ, RZ ;  /* 0x000000ffff007224 */ /* 0x000fe200078e00ff */
[----:B------:R-:W-:Y:S01]  /*15b0*/  CS2R R2, SRZ ;  /* 0x0000000000027805 */ /* 0x000fe2000001ff00 */
[----:B------:R-:W-:Y:S01]  /*15c0*/  USHF.R.U32.HI UR4, URZ, 0x1f, UR5 ;  /* 0x0000001f3f047899 */ /* 0x000fe20008011605 */
[----:B------:R-:W-:Y:S02]  /*15d0*/  CS2R R118, SRZ ;  /* 0x0000000000767805 */ /* 0x000fe4000001ff00 */
[----:B------:R-:W-:Y:S02]  /*15e0*/  CS2R R116, SRZ ;  /* 0x0000000000747805 */ /* 0x000fe4000001ff00 */
[----:B------:R-:W-:Y:S01]  /*15f0*/  CS2R R114, SRZ ;  /* 0x0000000000727805 */ /* 0x000fe2000001ff00 */
[----:B------:R-:W-:Y:S01]  /*1600*/  ULEA.HI.SX32 UR4, UR5, UR4, 0x1c ;  /* 0x0000000405047291 */ /* 0x000fe2000f8fe23f */
[----:B------:R-:W-:-:S02]  /*1610*/  CS2R R112, SRZ ;  /* 0x0000000000707805 */ /* 0x000fc4000001ff00 */
[----:B------:R-:W-:Y:S02]  /*1620*/  CS2R R110, SRZ ;  /* 0x00000000006e7805 */ /* 0x000fe4000001ff00 */
[----:B------:R-:W-:Y:S01]  /*1630*/  CS2R R108, SRZ ;  /* 0x00000000006c7805 */ /* 0x000fe2000001ff00 */
[----:B------:R-:W-:Y:S01]  /*1640*/  UISETP.LT.AND UP0, UPT, URZ, UR4, UPT ;  /* 0x000000043f00728c */ /* 0x000fe2000bf01270 */
[----:B------:R-:W-:Y:S02]  /*1650*/  CS2R R106, SRZ ;  /* 0x00000000006a7805 */ /* 0x000fe4000001ff00 */
[----:B------:R-:W-:Y:S02]  /*1660*/  CS2R R104, SRZ ;  /* 0x0000000000687805 */ /* 0x000fe4000001ff00 */
[----:B------:R-:W-:Y:S01]  /*1670*/  CS2R R52, SRZ ;  /* 0x0000000000347805 */ /* 0x000fe2000001ff00 */
[----:B------:R-:W-:Y:S01]  /*1680*/  USEL UR6, URZ, UR4, !UP0 ;  /* 0x000000043f067287 */ /* 0x000fe2000c000000 */
[----:B------:R-:W-:-:S02]  /*1690*/  CS2R R98, SRZ ;  /* 0x0000000000627805 */ /* 0x000fc4000001ff00 */
[----:B------:R-:W-:Y:S02]  /*16a0*/  CS2R R100, SRZ ;  /* 0x0000000000647805 */ /* 0x000fe4000001ff00 */
[----:B------:R-:W-:Y:S02]  /*16b0*/  CS2R R90, SRZ ;  /* 0x00000000005a7805 */ /* 0x000fe4000001ff00 */
[----:B------:R-:W-:Y:S02]  /*16c0*/  CS2R R96, SRZ ;  /* 0x0000000000607805 */ /* 0x000fe4000001ff00 */
[----:B------:R-:W-:Y:S02]  /*16d0*/  CS2R R94, SRZ ;  /* 0x00000000005e7805 */ /* 0x000fe4000001ff00 */
[----:B------:R-:W-:Y:S01]  /*16e0*/  ISETP.GT.AND P1, PT, R75, UR6, PT ;  /* 0x000000064b007c0c */ /* 0x000fe2000bf24270 */
[----:B------:R-:W-:Y:S01]  /*16f0*/  IMAD.U32 R22, RZ, RZ, UR6 ;  /* 0x00000006ff167e24 */ /* 0x000fe2000f8e00ff */
        /* <DEDUP_REMOVED lines=67> */
.L_x_1109:
[----:B------:R-:W-:Y:S02]  /*1b30*/  R2UR UR6, R197 ;  /* 0x00000000c50672ca */ /* 0x000fe400000e0000 */
[----:B------:R-:W-:-:S11]  /*1b40*/  R2UR UR5, R202 ;  /* 0x00000000ca0572ca */ /* 0x000fd600000e0000 */
[----:B------:R-:W-:Y:S02]  /*1b50*/  ULEA.HI UR4, UR6, UR6, URZ, 0x1 ;  /* 0x0000000606047291 */ /* 0x000fe4000f8f083f */
[----:B------:R-:W-:Y:S02]  /*1b60*/  IMAD.U32 R2, RZ, RZ, UR5 ;  /* 0x00000005ff027e24 */ /* 0x000fe4000f8e00ff */
[----:B------:R-:W-:-:S03]  /*1b70*/  ULOP3.LUT UR4, UR4, 0xfffffffe, URZ, 0xc0, !UPT ;  /* 0xfffffffe04047892 */ /* 0x000fc6000f8ec03f */
[----:B------:R-:W-:Y:S01]  /*1b80*/  ISETP.NE.AND P0, PT, R2, 0x3, PT ;  /* 0x000000030200780c */ /* 0x000fe20003f05270 */
[----:B------:R-:W-:-:S06]  /*1b90*/  UIADD3 UR4, UR6, -UR4, URZ ;  /* 0x8000000406047290 */ /* 0x000fcc000fffe03f */
[----:B------:R-:W-:-:S05]  /*1ba0*/  IMAD.U32 R0, RZ, RZ, UR4 ;  /* 0x00000004ff007e24 */ /* 0x000fca000f8e00ff */
[----:B------:R-:W-:-:S04]  /*1bb0*/  SHF.L.U32 R0, R0, 0x1f, RZ ;  /* 0x0000001f00007819 */ /* 0x000fc800000006ff */
[----:B------:R-:W0:Y:S02]  /*1bc0*/  SYNCS.PHASECHK.TRANS64.TRYWAIT P1, [UR38+0x30800], R0 ;  /* 0x03080000ff0075a7 */ /* 0x000e240008020166 */
[----:B0-----:R-:W-:Y:S05]  /*1bd0*/  @!P1 BRA `(.L_x_1110) ;  /* 0x0000014c00a09947 */ /* 0x001fea0003800000 */
.L_x_1310:
[----:B------:R-:W-:Y:S05]  /*1be0*/  @!P0 BRA `(.L_x_1111) ;  /* 0x0000000000048947 */ /* 0x000fea0003800000 */
[----:B------:R-:W-:Y:S01]  /*1bf0*/  BPT.TRAP 0x1 ;  /* 0x000000040000795c */ /* 0x000fe20000300000 */
.L_x_1111:
[----:B------:R-:W-:Y:S02]  /*1c00*/  IMAD.U32 R11, RZ, RZ, UR37 ;  /* 0x00000025ff0b7e24 */ /* 0x000fe4000f8e00ff */
[----:B0-----:R-:W-:-:S03]  /*1c10*/  IMAD.U32 R0, RZ, RZ, UR36 ;  /* 0x00000024ff007e24 */ /* 0x001fc6000f8e00ff */
[----:B------:R-:W-:Y:S02]  /*1c20*/  LEA R11, R11, UR38, 0x3 ;  /* 0x000000260b0b7c11 */ /* 0x000fe4000f8e18ff */
[----:B------:R-:W-:-:S04]  /*1c30*/  SHF.L.U32 R0, R0, 0x1f, RZ ;  /* 0x0000001f00007819 */ /* 0x000fc800000006ff */
[----:B------:R0:W1:Y:S01]  /*1c40*/  SYNCS.PHASECHK.TRANS64.TRYWAIT P1, [R11+URZ+0x30830], R0 ;  /* 0x030830000b0075a7 */ /* 0x000062000802017f */
[----:B------:R-:W-:Y:S05]  /*1c50*/  @!P0 BRA `(.L_x_1112) ;  /* 0x0000000000048947 */ /* 0x000fea0003800000 */
[----:B------:R-:W-:Y:S01]  /*1c60*/  BPT.TRAP 0x1 ;  /* 0x000000040000795c */ /* 0x000fe20000300000 */
.L_x_1112:
[----:B------:R-:W2:Y:S01]  /*1c70*/  LDL.LU R2, [R1+0xc] ;  /* 0x00000c0001027983 */ /* 0x000ea20000300800 */
[----:B------:R-:W3:Y:S02]  /*1c80*/  S2R R3, SR_TID.X ;  /* 0x0000000000037919 */ /* 0x000ee40000002100 */
[----:B---3--:R-:W-:Y:S02]  /*1c90*/  LOP3.LUT P2, RZ, R3, 0x7f, RZ, 0xc0, !PT ;  /* 0x0000007f03ff7812 */ /* 0x008fe4000784c0ff */
[----:B--2---:R-:W-:-:S11]  /*1ca0*/  LOP3.LUT R2, R2, 0xfff7ffff, RZ, 0xc0, !PT ;  /* 0xfff7ffff02027812 */ /* 0x004fd600078ec0ff */
[----:B------:R-:W-:-:S05]  /*1cb0*/  @P2 LOP3.LUT R2, R2, 0x80000, RZ, 0xfc, !PT ;  /* 0x0008000002022812 */ /* 0x000fca00078efcff */
[----:B------:R2:W-:Y:S01]  /*1cc0*/  STL [R1+0xc], R2 ;  /* 0x00000c0201007387 */ /* 0x0005e20000100800 */
[----:B-1----:R-:W-:Y:S05]  /*1cd0*/  @P1 BRA `(.L_x_1113) ;  /* 0x0000000000081947 */ /* 0x002fea0003800000 */
[----:B------:R-:W1:Y:S02]  /*1ce0*/  SYNCS.PHASECHK.TRANS64.TRYWAIT P1, [R11+URZ+0x30830], R0 ;  /* 0x030830000b0075a7 */ /* 0x000e64000802017f */
[----:B-1----:R-:W-:Y:S05]  /*1cf0*/  @!P1 BRA `(.L_x_1114) ;  /* 0x0000014c00709947 */ /* 0x002fea0003800000 */
.L_x_1113:
[----:B------:R-:W-:Y:S05]  /*1d00*/  WARPSYNC.ALL ;  /* 0x0000000000007948 */ /* 0x000fea0003800000 */
[----:B------:R-:W-:Y:S01]  /*1d10*/  UIADD3 UR4, UR38, 0x1e400, URZ ;  /* 0x0001e40026047890 */ /* 0x000fe2000fffe03f */
[----:B------:R-:W-:Y:S01]  /*1d20*/  WARPGROUP.ARRIVE ;  /* 0x00000000000079c5 */ /* 0x000fe20000000000 */
[----:B------:R-:W-:Y:S01]  /*1d30*/  UMOV UR9, 0x40000040 ;  /* 0x4000004000097882 */ /* 0x000fe20000000000 */
[----:B------:R-:W-:Y:S01]  /*1d40*/  UMOV UR11, 0x40000040 ;  /* 0x40000040000b7882 */ /* 0x000fe20000000000 */
[----:B------:R-:W-:Y:S01]  /*1d50*/  USHF.R.U32.HI UR4, URZ, 0x4, UR4 ;  /* 0x000000043f047899 */ /* 0x000fe20008011604 */
[----:B------:R-:W-:Y:S01]  /*1d60*/  IMAD.U32 R7, RZ, RZ, UR9 ;  /* 0x00000009ff077e24 */ /* 0x000fe2000f8e00ff */
[----:B------:R-:W-:Y:S01]  /*1d70*/  UMOV UR57, 0x40000040 ;  /* 0x4000004000397882 */ /* 0x000fe20000000000 */
[----:B------:R-:W-:Y:S01]  /*1d80*/  UMOV UR59, 0x40000040 ;  /* 0x40000040003b7882 */ /* 0x000fe20000000000 */
[----:B------:R-:W-:Y:S01]  /*1d90*/  ULOP3.LUT UR4, UR4, 0x3fff, URZ, 0xc0, !UPT ;  /* 0x00003fff04047892 */ /* 0x000fe2000f8ec03f */
[----:B------:R-:W3:Y:S01]  /*1da0*/  S2R R12, SR_TID.X ;  /* 0x00000000000c7919 */ /* 0x000ee20000002100 */
[----:B------:R-:W-:Y:S01]  /*1db0*/  UMOV UR53, 0x40000040 ;  /* 0x4000004000357882 */ /* 0x000fe20000000000 */
[----:B------:R-:W-:Y:S01]  /*1dc0*/  UMOV UR55, 0x40000040 ;  /* 0x4000004000377882 */ /* 0x000fe20000000000 */
[----:B------:R-:W-:Y:S01]  /*1dd0*/  ULOP3.LUT UR61, UR4, 0x10000, URZ, 0xfc, !UPT ;  /* 0x00010000043d7892 */ /* 0x000fe2000f8efc3f */
[----:B------:R-:W-:Y:S01]  /*1de0*/  VIADD R4, R18, UR60 ;  /* 0x0000003c12047c36 */ /* 0x000fe20008000000 */
[----:B------:R-:W-:Y:S01]  /*1df0*/  ULOP3.LUT UR4, UR39, 0x10000, URZ, 0xfc, !UPT ;  /* 0x0001000027047892 */ /* 0x000fe2000f8efc3f */
[----:B------:R-:W4:Y:S01]  /*1e00*/  LDC R121, c[0x0][0x288] ;  /* 0x0000a200ff797b82 */ /* 0x000f220000000800 */
[----:B------:R-:W-:Y:S01]  /*1e10*/  UIMAD UR5, UR37, 0x900, UR61 ;  /* 0x00000900250578a4 */ /* 0x000fe2000f8e023d */
[----:B------:R-:W-:Y:S01]  /*1e20*/  IMAD.MOV.U32 R9, RZ, RZ, R4 ;  /* 0x000000ffff097224 */ /* 0x000fe200078e0004 */
[----:B------:R-:W-:-:S02]  /*1e30*/  UIADD3 UR56, UR4, 0x2, URZ ;  /* 0x0000000204387890 */ /* 0x000fc4000fffe03f */
[----:B------:R-:W-:Y:S01]  /*1e40*/  UIADD3 UR58, UR5, 0x2, URZ ;  /* 0x00000002053a7890 */ /* 0x000fe2000fffe03f */
[----:B------:R-:W-:Y:S02]  /*1e50*/  UMOV UR8, UR4 ;  /* 0x0000000400087c82 */ /* 0x000fe40008000000 */
[----:B------:R-:W-:Y:S01]  /*1e60*/  UMOV UR10, UR5 ;  /* 0x00000005000a7c82 */ /* 0x000fe20008000000 */
[----:B------:R-:W-:Y:S01]  /*1e70*/  UIADD3 UR52, UR4, 0x4, URZ ;  /* 0x0000000404347890 */ /* 0x000fe2000fffe03f */
[----:B------:R-:W-:Y:S01]  /*1e80*/  HGMMA.64x96x16.F32.BF16 R24, gdesc[UR8], RZ, !UPT, gsb0 ;  /* 0x01600000081879f0 */ /* 0x000fe2000c0018ff */
[----:B------:R-:W-:Y:S01]  /*1e90*/  UIADD3 UR54, UR5, 0x4, URZ ;  /* 0x0000000405367890 */ /* 0x000fe2000fffe03f */
[----:B------:R-:W-:Y:S01]  /*1ea0*/  IMAD.U32 R6, RZ, RZ, UR8 ;  /* 0x00000008ff067e24 */ /* 0x000fe2000f8e00ff */
[----:B------:R-:W-:Y:S02]  /*1eb0*/  UIADD3 UR8, UR4, 0x6, URZ ;  /* 0x0000000604087890 */ /* 0x000fe4000fffe03f */
[----:B------:R-:W-:Y:S01]  /*1ec0*/  UIADD3 UR10, UR5, 0x6, URZ ;  /* 0x00000006050a7890 */ /* 0x000fe2000fffe03f */
[----:B------:R-:W-:Y:S01]  /*1ed0*/  UMOV UR9, 0x40000040 ;  /* 0x4000004000097882 */ /* 0x000fe20000000000 */
[----:B------:R-:W-:Y:S01]  /*1ee0*/  UMOV UR11, 0x40000040 ;  /* 0x40000040000b7882 */ /* 0x000fe20000000000 */
[----:B------:R-:W-:-:S02]  /*1ef0*/  UIADD3 UR12, UR4, 0x400, URZ ;  /* 0x00000400040c7890 */ /* 0x000fc4000fffe03f */
[----:B------:R-:W-:Y:S01]  /*1f00*/  UIADD3 UR14, UR5, 0x300, URZ ;  /* 0x00000300050e7890 */ /* 0x000fe2000fffe03f */
[----:B------:R-:W-:Y:S01]  /*1f10*/  UMOV UR13, 0x40000040 ;  /* 0x40000040000d7882 */ /* 0x000fe20000000000 */
[----:B------:R-:W-:Y:S01]  /*1f20*/  UMOV UR15, 0x40000040 ;  /* 0x40000040000f7882 */ /* 0x000fe20000000000 */
[----:B------:R-:W-:Y:S01]  /*1f30*/  UIADD3 UR16, UR4, 0x402, URZ ;  /* 0x0000040204107890 */ /* 0x000fe2000fffe03f */
[----:B---3--:R-:W-:Y:S01]  /*1f40*/  LOP3.LUT P3, RZ, R12, 0x7f, RZ, 0xc0, !PT ;  /* 0x0000007f0cff7812 */ /* 0x008fe2000786c0ff */
[----:B------:R-:W-:Y:S01]  /*1f50*/  UIADD3 UR18, UR5, 0x302, URZ ;  /* 0x0000030205127890 */ /* 0x000fe2000fffe03f */
[----:B------:R-:W-:Y:S01]  /*1f60*/  UMOV UR17, 0x40000040 ;  /* 0x4000004000117882 */ /* 0x000fe20000000000 */
[----:B------:R-:W-:Y:S01]  /*1f70*/  UMOV UR19, 0x40000040 ;  /* 0x4000004000137882 */ /* 0x000fe20000000000 */
        /* <DEDUP_REMOVED lines=8> */
[----:B------:R-:W-:Y:S02]  /*2000*/  UIADD3 UR28, UR4, 0x800, URZ ;  /* 0x00000800041c7890 */ /* 0x000fe4000fffe03f */
        /* <DEDUP_REMOVED lines=15> */
[----:B------:R-:W-:Y:S01]  /*2100*/  ULDC UR5, c[0x0][0x448] ;  /* 0x0001120000057ab9 */ /* 0x000fe20000000800 */
[----:B------:R-:W-:Y:S01]  /*2110*/  ULDC UR4, c[0x0][0x9d8] ;  /* 0x0002760000047ab9 */ /* 0x000fe20000000800 */
[----:B------:R-:W-:-:S06]  /*2120*/  UISETP.NE.AND UP0, UPT, UR5, 0x1, UPT ;  /* 0x000000010500788c */ /* 0x000fcc000bf05270 */
[----:B------:R-:W-:Y:S02]  /*2130*/  PLOP3.LUT P1, PT, PT, PT, UP0, 0x80, 0x0 ;  /* 0x000000000000781c */ /* 0x000fe40003f2f008 */
[----:B------:R-:W-:-:S03]  /*2140*/  PLOP3.LUT P2, PT, PT, PT, UP0, 0x80, 0x0 ;  /* 0x000000000000781c */ /* 0x000fc60003f4f008 */
[----:B------:R-:W-:-:S08]  /*2150*/  @UP0 ULDC UR5, c[0x0][0x44c] ;  /* 0x0001130000050ab9 */ /* 0x000fd00000000800 */
[----:B------:R-:W-:Y:S01]  /*2160*/  @P1 IMAD.HI.U32 R10, R4, UR5, RZ ;  /* 0x00000005040a1c27 */ /* 0x000fe2000f8e00ff */
[----:B------:R-:W-:-:S03]  /*2170*/  @UP0 ULDC UR5, c[0x0][0x450] ;  /* 0x0001140000050ab9 */ /* 0x000fc60000000800 */
[----:B------:R-:W-:Y:S01]  /*2180*/  @!P3 VIADD R4, R11, 0x30840 ;  /* 0x000308400b04b836 */ /* 0x000fe20000000000 */
[----:B------:R-:W-:Y:S01]  /*2190*/  @P2 SHF.R.U32.HI R9, RZ, UR5, R10 ;  /* 0x00000005ff092c19 */ /* 0x000fe2000801160a */
[----:B------:R-:W-:-:S03]  /*21a0*/  IMAD.MOV.U32 R10, RZ, RZ, -0x60 ;  /* 0xffffffa0ff0a7424 */ /* 0x000fc600078e00ff */
[----:B------:R-:W-:Y:S01]  /*21b0*/  @!P3 PRMT R4, RZ, 0x654, R4 ;  /* 0x00000654ff04b816 */ /* 0x000fe20000000004 */
[----:B------:R-:W-:-:S04]  /*21c0*/  IMAD R10, R75, R10, 0x61 ;  /* 0x000000614b0a7424 */ /* 0x000fc800078e020a */
[----:B------:R-:W-:-:S05]  /*21d0*/  IMAD R12, R17, -0x2, R10 ;  /* 0xfffffffe110c7824 */ /* 0x000fca00078e020a */
[----:B----4-:R-:W-:Y:S01]  /*21e0*/  IADD3 R14, R12, -R121, R16 ;  /* 0x800000790c0e7210 */ /* 0x010fe20007ffe010 */
[----:B------:R-:W-:Y:S02]  /*21f0*/  WARPGROUP.DEPBAR.LE gsb0, 0x0 ;  /* 0x00008000000079c5 */ /* 0x000fe40000010000 */
[----:B------:R-:W-:-:S06]  /*2200*/  WARPGROUP.ARRIVE ;  /* 0x00000000000079c5 */ /* 0x000fcc0000000000 */
[----:B------:R-:W-:Y:S03]  /*2210*/  HGMMA.64x96x16.F32.BF16 R24, gdesc[UR56], R24, gsb0 ;  /* 0x01600000381879f0 */ /* 0x000fe60008001818 */
[----:B------:R-:W-:Y:S02]  /*2220*/  WARPGROUP.DEPBAR.LE gsb0, 0x0 ;  /* 0x00008000000079c5 */ /* 0x000fe40000010000 */
[----:B------:R-:W-:-:S06]  /*2230*/  WARPGROUP.ARRIVE ;  /* 0x00000000000079c5 */ /* 0x000fcc0000000000 */
[----:B------:R-:W-:Y:S01]  /*2240*/  HGMMA.64x96x16.F32.BF16 R24, gdesc[UR52], R24, gsb0 ;  /* 0x01600000341879f0 */ /* 0x000fe20008001818 */
[----:B------:R-:W-:Y:S02]  /*2250*/  ULDC UR54, c[0x0][0x9dc] ;  /* 0x0002770000367ab9 */ /* 0x000fe40000000800 */
[----:B------:R-:W-:Y:S01]  /*2260*/  ULOP3.LUT UR54, URZ, UR54, URZ, 0x33, !UPT ;  /* 0x000000363f367292 */ /* 0x000fe2000f8e333f */
[----:B------:R-:W-:Y:S02]  /*2270*/  WARPGROUP.DEPBAR.LE gsb0, 0x0 ;  /* 0x00008000000079c5 */ /* 0x000fe40000010000 */
[----:B------:R-:W-:-:S06]  /*2280*/  WARPGROUP.ARRIVE ;  /* 0x00000000000079c5 */ /* 0x000fcc0000000000 */
[----:B------:R-:W-:Y:S03]  /*2290*/  HGMMA.64x96x16.F32.BF16 R24, gdesc[UR8], R24, gsb0 ;  /* 0x01600000081879f0 */ /* 0x000fe60008001818 */
        /* <DEDUP_REMOVED lines=25> */
[----:B------:R-:W-:Y:S01]  /*2430*/  FMUL.FTZ R8, R66, UR4 ;  /* 0x0000000442087c20 */ /* 0x000fe20008410000 */
[----:B------:R-:W-:Y:S01]  /*2440*/  FMUL.FTZ R24, R24, UR4 ;  /* 0x0000000418187c20 */ /* 0x000fe20008410000 */
[----:B------:R-:W-:Y:S01]  /*2450*/  FMUL.FTZ R25, R25, UR4 ;  /* 0x0000000419197c20 */ /* 0x000fe20008410000 */
[----:B--2---:R-:W-:Y:S01]  /*2460*/  FMUL.FTZ R2, R26, UR4 ;  /* 0x000000041a027c20 */ /* 0x004fe20008410000 */
[----:B01----:R-:W-:Y:S01]  /*2470*/  FMUL.FTZ R0, R27, UR4 ;  /* 0x000000041b007c20 */ /* 0x003fe20008410000 */
[----:B------:R-:W-:Y:S01]  /*2480*/  FMUL.FTZ R28, R28, UR4 ;  /* 0x000000041c1c7c20 */ /* 0x000fe20008410000 */
        /* <DEDUP_REMOVED lines=40> */
[----:B------:R-:W0:Y:S01]  /*2710*/  SHFL.IDX PT, R66, R9, RZ, 0x1c1f ;  /* 0x001c1fff09427589 */ /* 0x000e2200000e0000 */
[----:B------:R-:W-:Y:S01]  /*2720*/  FMUL.FTZ R13, R70, UR4 ;  /* 0x00000004460d7c20 */ /* 0x000fe20008410000 */
[----:B------:R-:W-:Y:S01]  /*2730*/  FMUL.FTZ R11, R71, UR4 ;  /* 0x00000004470b7c20 */ /* 0x000fe20008410000 */
[----:B------:R-:W-:Y:S01]  /*2740*/  ULDC.64 UR4, c[0x0][0x9e0] ;  /* 0x0002780000047ab9 */ /* 0x000fe20000000a00 */
[----:B------:R1:W-:Y:S01]  /*2750*/  @!P3 SYNCS.ARRIVE.TRANS64.RED.A1T0 RZ, [R4+URZ], RZ ;  /* 0x000000ff04ffb9a7 */ /* 0x0003e2000810043f */
[----:B------:R-:W-:Y:S01]  /*2760*/  UISETP.GE.AND UP1, UPT, UR5, 0x1, UPT ;  /* 0x000000010500788c */ /* 0x000fe2000bf26270 */
[----:B------:R-:W2:Y:S01]  /*2770*/  MUFU.TANH R24, R24 ;  /* 0x0000001800187308 */ /* 0x000ea20000002400 */
[----:B------:R-:W-:-:S02]  /*2780*/  VIADD R21, R14, UR4 ;  /* 0x000000040e157c36 */ /* 0x000fc40008000000 */
[----:B------:R-:W-:Y:S02]  /*2790*/  VIADD R27, R14, UR54 ;  /* 0x000000360e1b7c36 */ /* 0x000fe40008000000 */
[----:B------:R-:W-:Y:S01]  /*27a0*/  PLOP3.LUT P1, PT, PT, PT, UP1, 0x40, 0x0 ;  /* 0x000000000000781c */ /* 0x000fe20003f2e818 */
[----:B-1----:R-:W-:Y:S02]  /*27b0*/  IMAD R4, R75, -0x60, R16 ;  /* 0xffffffa04b047824 */ /* 0x002fe400078e0210 */
[----:B------:R-:W1:Y:S01]  /*27c0*/  MUFU.TANH R25, R25 ;  /* 0x0000001900197308 */ /* 0x000e620000002400 */
[----:B------:R-:W-:Y:S02]  /*27d0*/  VIADD R63, R12, 0xffffffff ;  /* 0xffffffff0c3f7836 */ /* 0x000fe40000000000 */
[----:B------:R-:W-:-:S04]  /*27e0*/  VIADD R4, R4, 0x60 ;  /* 0x0000006004047836 */ /* 0x000fc80000000000 */
[----:B------:R-:W-:Y:S01]  /*27f0*/  IMAD R20, R17, -0x2, R4 ;  /* 0xfffffffe11147824 */ /* 0x000fe200078e0204 */
[----:B------:R-:W3:Y:S04]  /*2800*/  MUFU.TANH R2, R2 ;  /* 0x0000000200027308 */ /* 0x000ee80000002400 */
[----:B0-----:R-:W-:-:S04]  /*2810*/  VIADDMNMX R4, R66, R21, R20, PT ;  /* 0x0000001542047246 */ /* 0x001fc80003800114 */
[----:B------:R-:W0:Y:S08]  /*2820*/  MUFU.TANH R0, R0 ;  /* 0x0000000000007308 */ /* 0x000e300000002400 */
[----:B------:R-:W4:Y:S08]  /*2830*/  MUFU.TANH R28, R28 ;  /* 0x0000001c001c7308 */ /* 0x000f300000002400 */
[----:B------:R-:W0:Y:S08]  /*2840*/  MUFU.TANH R29, R29 ;  /* 0x0000001d001d7308 */ /* 0x000e300000002400 */
        /* <DEDUP_REMOVED lines=41> */
[----:B------:R5:W0:Y:S02]  /*2ae0*/  MUFU.TANH R26, R31 ;  /* 0x0000001f001a7308 */ /* 0x000a240000002400 */
[----:B-----5:R-:W-:-:S02]  /*2af0*/  VIADD R31, R10, 0xffffffff ;  /* 0xffffffff0a1f7836 */ /* 0x020fc40000000000 */
[----:B------:R-:W-:Y:S01]  /*2b00*/  IMAD.IADD R10, R27, 0x1, R66 ;  /* 0x000000011b0a7824 */ /* 0x000fe200078e0242 */
[----:B-1234-:R-:W-:Y:S06]  /*2b10*/  @P1 BRA `(.L_x_1115) ;  /* 0x0000000000541947 */ /* 0x01efec0003800000 */
[----:B------:R-:W-:Y:S01]  /*2b20*/  IADD3 R12, R16, -R121, R66 ;  /* 0x80000079100c7210 */ /* 0x000fe20007ffe042 */
[----:B------:R-:W-:Y:S03]  /*2b30*/  BSSY B0, `(.L_x_1116) ;  /* 0x0000010000007945 */ /* 0x000fe60003800000 */
[----:B------:R-:W-:-:S13]  /*2b40*/  ISETP.GT.AND P1, PT, R12, -0x1, PT ;  /* 0xffffffff0c00780c */ /* 0x000fda0003f24270 */
[----:B------:R-:W-:Y:S05]  /*2b50*/  @P1 BRA `(.L_x_1117) ;  /* 0x0000000000201947 */ /* 0x000fea0003800000 */
[----:B------:R-:W-:Y:S01]  /*2b60*/  UISETP.NE.AND UP2, UPT, UR5, 0x1, UPT ;  /* 0x000000010500788c */ /* 0x000fe2000bf45270 */
[----:B------:R-:W-:-:S05]  /*2b70*/  LOP3.LUT R12, RZ, R12, RZ, 0x33, !PT ;  /* 0x0000000cff0c7212 */ /* 0x000fca00078e33ff */
[----:B------:R-:W-:-:S05]  /*2b80*/  PLOP3.LUT P1, PT, PT, PT, UP2, 0x80, 0x0 ;  /* 0x000000000000781c */ /* 0x000fca0003f2f028 */
[----:B------:R-:W-:-:S08]  /*2b90*/  @UP2 ULDC.64 UR6, c[0x0][0x9e8] ;  /* 0x00027a0000062ab9 */ /* 0x000fd00000000a00 */
[----:B------:R-:W-:-:S05]  /*2ba0*/  @P1 IMAD.HI.U32 R14, R12, UR6, RZ ;  /* 0x000000060c0e1c27 */ /* 0x000fca000f8e00ff */
[----:B------:R-:W-:-:S04]  /*2bb0*/  @P1 SHF.R.U32.HI R12, RZ, UR7, R14 ;  /* 0x00000007ff0c1c19 */ /* 0x000fc8000801160e */
[----:B------:R-:W-:Y:S01]  /*2bc0*/  LOP3.LUT R12, RZ, R12, RZ, 0x33, !PT ;  /* 0x0000000cff0c7212 */ /* 0x000fe200078e33ff */
[----:B------:R-:W-:Y:S06]  /*2bd0*/  BRA `(.L_x_1118) ;  /* 0x0000000000147947 */ /* 0x000fec0003800000 */
.L_x_1117:
[----:B------:R-:W-:-:S06]  /*2be0*/  UISETP.NE.AND UP2, UPT, UR5, 0x1, UPT ;  /* 0x000000010500788c */ /* 0x000fcc000bf45270 */
[----:B------:R-:W-:-:S05]  /*2bf0*/  PLOP3.LUT P1, PT, PT, PT, UP2, 0x80, 0x0 ;  /* 0x000000000000781c */ /* 0x000fca0003f2f028 */
[----:B------:R-:W-:-:S08]  /*2c00*/  @UP2 ULDC.64 UR6, c[0x0][0x9e8] ;  /* 0x00027a0000062ab9 */ /* 0x000fd00000000a00 */
[----:B------:R-:W-:-:S05]  /*2c10*/  @P1 IMAD.HI.U32 R14, R12, UR6, RZ ;  /* 0x000000060c0e1c27 */ /* 0x000fca000f8e00ff */
[----:B------:R-:W-:-:S07]  /*2c20*/  @P1 SHF.R.U32.HI R12, RZ, UR7, R14 ;  /* 0x00000007ff0c1c19 */ /* 0x000fce000801160e */
.L_x_1118:
[----:B------:R-:W-:Y:S05]  /*2c30*/  BSYNC B0 ;  /* 0x0000000000007941 */ /* 0x000fea0003800000 */
.L_x_1116:
[----:B------:R-:W-:-:S05]  /*2c40*/  IMAD R15, R12, UR5, R63 ;  /* 0x000000050c0f7c24 */ /* 0x000fca000f8e023f */
[----:B------:R-:W-:Y:S02]  /*2c50*/  VIMNMX R10, R10, R15, !PT ;  /* 0x0000000f0a0a7248 */ /* 0x000fe40007fe0100 */
[----:B------:R-:W-:-:S07]  /*2c60*/  VIADDMNMX R4, R15, UR5, R4, PT ;  /* 0x000000050f047c46 */ /* 0x000fce000b800104 */
.L_x_1115:
[C---:B------:R-:W-:Y:S02]  /*2c70*/  ISETP.GE.AND P1, PT, R31.reuse, 0x2, PT ;  /* 0x000000021f00780c */ /* 0x040fe40003f26270 */
[C---:B------:R-:W-:Y:S02]  /*2c80*/  ISETP.GE.AND P5, PT, R31.reuse, 0xa, PT ;  /* 0x0000000a1f00780c */ /* 0x040fe40003fa6270 */
[----:B------:R-:W-:Y:S02]  /*2c90*/  ISETP.GT.AND P3, PT, R10, 0x1, !P1 ;  /* 0x000000010a00780c */ /* 0x000fe40004f64270 */
[----:B------:R-:W-:Y:S02]  /*2ca0*/  ISETP.GE.AND P2, PT, R31, 0x9, PT ;  /* 0x000000091f00780c */ /* 0x000fe40003f46270 */
[----:B------:R-:W-:Y:S02]  /*2cb0*/  ISETP.LT.OR P3, PT, R4, 0x2, P3 ;  /* 0x000000020400780c */ /* 0x000fe40001f61670 */
[----:B------:R-:W-:-:S02]  /*2cc0*/  P2R R12, PR, RZ, 0x20 ;  /* 0x00000020ff0c7803 */ /* 0x000fc40000000000 */
[----:B------:R-:W-:Y:S02]  /*2cd0*/  FSEL R67, R25, -INF , !P3 ;  /* 0xff80000019437808 */ /* 0x000fe40005800000 */
[C---:B------:R-:W-:Y:S02]  /*2ce0*/  ISETP.GT.AND P3, PT, R10.reuse, 0x9, !P5 ;  /* 0x000000090a00780c */ /* 0x040fe40006f64270 */
[----:B------:R-:W-:Y:S02]  /*2cf0*/  ISETP.GT.AND P4, PT, R10, 0x8, !P2 ;  /* 0x000000080a00780c */ /* 0x000fe40005784270 */
[----:B------:R-:W-:Y:S02]  /*2d00*/  ISETP.LT.OR P3, PT, R4, 0xa, P3 ;  /* 0x0000000a0400780c */ /* 0x000fe40001f61670 */
[----:B------:R-:W-:Y:S02]  /*2d10*/  ISETP.GE.AND P5, PT, R31, 0x11, PT ;  /* 0x000000111f00780c */ /* 0x000fe40003fa6270 */
[----:B0-----:R-:W-:-:S02]  /*2d20*/  FSEL R73, R29, -INF , !P3 ;  /* 0xff8000001d497808 */ /* 0x001fc40005800000 */
[----:B------:R-:W-:Y:S02]  /*2d30*/  ISETP.LT.OR P4, PT, R4, 0x9, P4 ;  /* 0x000000090400780c */ /* 0x000fe40002781670 */
[----:B------:R-:W-:Y:S02]  /*2d40*/  ISETP.GT.AND P3, PT, R10, 0x10, !P5 ;  /* 0x000000100a00780c */ /* 0x000fe40006f64270 */
[----:B------:R-:W-:Y:S02]  /*2d50*/  FSEL R71, R28, -INF , !P4 ;  /* 0xff8000001c477808 */ /* 0x000fe40006000000 */
[----:B------:R-:W-:Y:S02]  /*2d60*/  ISETP.LT.OR P3, PT, R4, 0x11, P3 ;  /* 0x000000110400780c */ /* 0x000fe40001f61670 */
[----:B------:R-:W-:Y:S02]  /*2d70*/  ISETP.GE.AND P4, PT, R31, 0x12, PT ;  /* 0x000000121f00780c */ /* 0x000fe40003f86270 */
[----:B------:R-:W-:-:S02]  /*2d80*/  FSEL R77, R32, -INF , !P3 ;  /* 0xff800000204d7808 */ /* 0x000fc40005800000 */
[----:B------:R-:W-:Y:S02]  /*2d90*/  ISETP.GT.AND P3, PT, R10, 0x11, !P4 ;  /* 0x000000110a00780c */ /* 0x000fe40006764270 */
[----:B------:R-:W-:Y:S02]  /*2da0*/  P2R R28, PR, RZ, 0x10 ;  /* 0x00000010ff1c7803 */ /* 0x000fe40000000000 */
[----:B------:R-:W-:Y:S02]  /*2db0*/  ISETP.LT.OR P3, PT, R4, 0x12, P3 ;  /* 0x000000120400780c */ /* 0x000fe40001f61670 */
[----:B------:R-:W-:Y:S02]  /*2dc0*/  ISETP.GE.AND P4, PT, R31, 0x19, PT ;  /* 0x000000191f00780c */ /* 0x000fe40003f86270 */
[----:B------:R-:W-:Y:S02]  /*2dd0*/  FSEL R79, R33, -INF , !P3 ;  /* 0xff800000214f7808 */ /* 0x000fe40005800000 */
[----:B------:R-:W-:-:S02]  /*2de0*/  ISETP.GT.AND P3, PT, R10, 0x18, !P4 ;  /* 0x000000180a00780c */ /* 0x000fc40006764270 */
[----:B------:R-:W-:Y:S02]  /*2df0*/  P2R R29, PR, RZ, 0x10 ;  /* 0x00000010ff1d7803 */ /* 0x000fe40000000000 */
[----:B------:R-:W-:Y:S02]  /*2e00*/  ISETP.LT.OR P3, PT, R4, 0x19, P3 ;  /* 0x000000190400780c */ /* 0x000fe40001f61670 */
[----:B------:R-:W-:Y:S02]  /*2e10*/  ISETP.GE.AND P4, PT, R31, 0x1a, PT ;  /* 0x0000001a1f00780c */ /* 0x000fe40003f86270 */
[----:B------:R-:W-:Y:S02]  /*2e20*/  FSEL R81, R36, -INF , !P3 ;  /* 0xff80000024517808 */ /* 0x000fe40005800000 */
[----:B------:R-:W-:Y:S02]  /*2e30*/  ISETP.GT.AND P3, PT, R10, 0x19, !P4 ;  /* 0x000000190a00780c */ /* 0x000fe40006764270 */
[----:B------:R-:W-:-:S02]  /*2e40*/  P2R R36, PR, RZ, 0x10 ;  /* 0x00000010ff247803 */ /* 0x000fc40000000000 */
[----:B------:R-:W-:Y:S02]  /*2e50*/  ISETP.LT.OR P3, PT, R4, 0x1a, P3 ;  /* 0x0000001a0400780c */ /* 0x000fe40001f61670 */
[----:B------:R-:W-:Y:S02]  /*2e60*/  ISETP.GE.AND P4, PT, R31, 0x21, PT ;  /* 0x000000211f00780c */ /* 0x000fe40003f86270 */
[----:B------:R-:W-:Y:S02]  /*2e70*/  FSEL R83, R37, -INF , !P3 ;  /* 0xff80000025537808 */ /* 0x000fe40005800000 */
[----:B------:R-:W-:Y:S02]  /*2e80*/  ISETP.GT.AND P3, PT, R10, 0x20, !P4 ;  /* 0x000000200a00780c */ /* 0x000fe40006764270 */
[----:B------:R-:W-:Y:S02]  /*2e90*/  P2R R37, PR, RZ, 0x10 ;  /* 0x00000010ff257803 */ /* 0x000fe40000000000 */
[----:B------:R-:W-:-:S02]  /*2ea0*/  ISETP.LT.OR P3, PT, R4, 0x21, P3 ;  /* 0x000000210400780c */ /* 0x000fc40001f61670 */
[C---:B------:R-:W-:Y:S02]  /*2eb0*/  ISETP.GE.AND P4, PT, R31.reuse, 0x22, PT ;  /* 0x000000221f00780c */ /* 0x040fe40003f86270 */
[----:B------:R-:W-:Y:S02]  /*2ec0*/  FSEL R85, R40, -INF , !P3 ;  /* 0xff80000028557808 */ /* 0x000fe40005800000 */
[----:B------:R-:W-:Y:S02]  /*2ed0*/  ISETP.GT.AND P3, PT, R10, 0x21, !P4 ;  /* 0x000000210a00780c */ /* 0x000fe40006764270 */
[----:B------:R-:W-:Y:S02]  /*2ee0*/  P2R R40, PR, RZ, 0x10 ;  /* 0x00000010ff287803 */ /* 0x000fe40000000000 */
[----:B------:R-:W-:Y:S02]  /*2ef0*/  ISETP.LT.OR P3, PT, R4, 0x22, P3 ;  /* 0x000000220400780c */ /* 0x000fe40001f61670 */
[----:B------:R-:W-:-:S02]  /*2f00*/  ISETP.GE.AND P4, PT, R31, 0x29, PT ;  /* 0x000000291f00780c */ /* 0x000fc40003f86270 */
[----:B------:R-:W-:Y:S02]  /*2f10*/  FSEL R41, R41, -INF , !P3 ;  /* 0xff80000029297808 */ /* 0x000fe40005800000 */
[----:B------:R-:W-:Y:S02]  /*2f20*/  ISETP.GT.AND P3, PT, R10, 0x28, !P4 ;  /* 0x000000280a00780c */ /* 0x000fe40006764270 */
[----:B------:R-:W-:Y:S02]  /*2f30*/  P2R R66, PR, RZ, 0x10 ;  /* 0x00000010ff427803 */ /* 0x000fe40000000000 */
        /* <DEDUP_REMOVED lines=51> */
[----:B------:R-:W-:Y:S02]  /*3270*/  P2R R25, PR, RZ, 0x20 ;  /* 0x00000020ff197803 */ /* 0x000fe40000000000 */
[----:B------:R-:W-:Y:S02]  /*3280*/  FSEL R97, R64, -INF , !P3 ;  /* 0xff80000040617808 */ /* 0x000fe40005800000 */
[C---:B------:R-:W-:Y:S02]  /*3290*/  ISETP.GE.AND P3, PT, R31.reuse, 0x52, PT ;  /* 0x000000521f00780c */ /* 0x040fe40003f66270 */
[----:B------:R-:W-:Y:S02]  /*32a0*/  ISETP.GE.AND P6, PT, R31, 0x1, PT ;  /* 0x000000011f00780c */ /* 0x000fe40003fc6270 */
[----:B------:R-:W-:-:S04]  /*32b0*/  ISETP.GT.AND P4, PT, R10, 0x51, !P3 ;  /* 0x000000510a00780c */ /* 0x000fc80005f84270 */
[----:B------:R-:W-:-:S04]  /*32c0*/  ISETP.LT.OR P4, PT, R4, 0x52, P4 ;  /* 0x000000520400780c */ /* 0x000fc80002781670 */
[----:B------:R-:W-:Y:S02]  /*32d0*/  FSEL R65, R65, -INF , !P4 ;  /* 0xff80000041417808 */ /* 0x000fe40006000000 */
[----:B------:R-:W-:-:S04]  /*32e0*/  ISETP.GE.AND P4, PT, R31, 0x59, PT ;  /* 0x000000591f00780c */ /* 0x000fc80003f86270 */
[----:B------:R-:W-:-:S04]  /*32f0*/  ISETP.GT.AND P5, PT, R10, 0x58, !P4 ;  /* 0x000000580a00780c */ /* 0x000fc800067a4270 */
[----:B------:R-:W-:-:S04]  /*3300*/  ISETP.LT.OR P5, PT, R4, 0x59, P5 ;  /* 0x000000590400780c */ /* 0x000fc80002fa1670 */
[----:B------:R-:W-:Y:S02]  /*3310*/  FSEL R14, R68, -INF , !P5 ;  /* 0xff800000440e7808 */ /* 0x000fe40006800000 */
[----:B------:R-:W-:-:S04]  /*3320*/  ISETP.GT.AND P5, PT, R10, RZ, !P6 ;  /* 0x000000ff0a00720c */ /* 0x000fc800077a4270 */
[----:B------:R-:W-:-:S04]  /*3330*/  ISETP.LT.OR P5, PT, R4, 0x1, P5 ;  /* 0x000000010400780c */ /* 0x000fc80002fa1670 */
[----:B------:R-:W-:Y:S02]  /*3340*/  FSEL R33, R24, -INF , !P5 ;  /* 0xff80000018217808 */ /* 0x000fe40006800000 */
[----:B------:R-:W-:-:S04]  /*3350*/  ISETP.GE.AND P5, PT, R31, 0x5a, PT ;  /* 0x0000005a1f00780c */ /* 0x000fc80003fa6270 */
[----:B------:R-:W-:Y:S02]  /*3360*/  P2R R31, PR, RZ, 0x20 ;  /* 0x00000020ff1f7803 */ /* 0x000fe40000000000 */
[----:B------:R-:W-:-:S04]  /*3370*/  ISETP.GT.AND P5, PT, R10, 0x59, !P5 ;  /* 0x000000590a00780c */ /* 0x000fc80006fa4270 */
[----:B------:R-:W-:Y:S02]  /*3380*/  ISETP.LT.OR P5, PT, R4, 0x5a, P5 ;  /* 0x0000005a0400780c */ /* 0x000fe40002fa1670 */
[----:B------:R-:W0:Y:S02]  /*3390*/  SHFL.IDX PT, R4, R9, 0x1, 0x1c1f ;  /* 0x003c1f0009047f89 */ /* 0x000e2400000e0000 */
[----:B------:R-:W-:Y:S02]  /*33a0*/  FSEL R69, R69, -INF , !P5 ;  /* 0xff80000045457808 */ /* 0x000fe40006800000 */
[----:B------:R-:W-:Y:S02]  /*33b0*/  PLOP3.LUT P5, PT, PT, PT, UP1, 0x40, 0x0 ;  /* 0x000000000000781c */ /* 0x000fe40003fae818 */
[----:B0-----:R-:W-:Y:S01]  /*33c0*/  VIADDMNMX R15, R4, R21, R20, PT ;  /* 0x00000015040f7246 */ /* 0x001fe20003800114 */
[----:B------:R-:W-:-:S10]  /*33d0*/  IMAD.IADD R20, R27, 0x1, R4 ;  /* 0x000000011b147824 */ /* 0x000fd400078e0204 */
[----:B------:R-:W-:Y:S05]  /*33e0*/  @P5 BRA `(.L_x_1119) ;  /* 0x00000000005c5947 */ /* 0x000fea0003800000 */
        /* <DEDUP_REMOVED lines=8> */
[----:B------:R-:W-:Y:S01]  /*3470*/  @P5 IMAD.HI.U32 R9, R4, UR6, RZ ;  /* 0x0000000604095c27 */ /* 0x000fe2000f8e00ff */
[----:B------:R-:W-:-:S13]  /*3480*/  PLOP3.LUT P5, PT, PT, PT, UP2, 0x80, 0x0 ;  /* 0x000000000000781c */ /* 0x000fda0003faf028 */
[----:B------:R-:W-:-:S04]  /*3490*/  @P5 SHF.R.U32.HI R4, RZ, UR7, R9 ;  /* 0x00000007ff045c19 */ /* 0x000fc80008011609 */
[----:B------:R-:W-:Y:S01]  /*34a0*/  LOP3.LUT R4, RZ, R4, RZ, 0x33, !PT ;  /* 0x00000004ff047212 */ /* 0x000fe200078e33ff */
[----:B------:R-:W-:Y:S06]  /*34b0*/  BRA `(.L_x_1122) ;  /* 0x0000000000187947 */ /* 0x000fec0003800000 */
.L_x_1121:
[----:B------:R-:W-:-:S06]  /*34c0*/  UISETP.NE.AND UP2, UPT, UR5, 0x1, UPT ;  /* 0x000000010500788c */ /* 0x000fcc000bf45270 */
[----:B------:R-:W-:-:S05]  /*34d0*/  PLOP3.LUT P5, PT, PT, PT, UP2, 0x80, 0x0 ;  /* 0x000000000000781c */ /* 0x000fca0003faf028 */
[----:B------:R-:W-:-:S08]  /*34e0*/  @UP2 ULDC.64 UR6, c[0x0][0x9e8] ;  /* 0x00027a0000062ab9 */ /* 0x000fd00000000a00 */
[----:B------:R-:W-:Y:S01]  /*34f0*/  @P5 IMAD.HI.U32 R9, R4, UR6, RZ ;  /* 0x0000000604095c27 */ /* 0x000fe2000f8e00ff */
[----:B------:R-:W-:-:S13]  /*3500*/  PLOP3.LUT P5, PT, PT, PT, UP2, 0x80, 0x0 ;  /* 0x000000000000781c */ /* 0x000fda0003faf028 */
[----:B------:R-:W-:-:S07]  /*3510*/  @P5 SHF.R.U32.HI R4, RZ, UR7, R9 ;  /* 0x00000007ff045c19 */ /* 0x000fce0008011609 */
.L_x_1122:
[----:B------:R-:W-:Y:S05]  /*3520*/  BSYNC B0 ;  /* 0x0000000000007941 */ /* 0x000fea0003800000 */
.L_x_1120:
[----:B------:R-:W-:-:S05]  /*3530*/  IMAD R4, R4, UR5, R63 ;  /* 0x0000000504047c24 */ /* 0x000fca000f8e023f */
[----:B------:R-:W-:Y:S02]  /*3540*/  VIMNMX R20, R20, R4, !PT ;  /* 0x0000000414147248 */ /* 0x000fe40007fe0100 */
[----:B------:R-:W-:-:S07]  /*3550*/  VIADDMNMX R15, R4, UR5, R15, PT ;  /* 0x00000005040f7c46 */ /* 0x000fce000b80010f */
.L_x_1119:
[C---:B------:R-:W-:Y:S01]  /*3560*/  ISETP.GT.AND P1, PT, R20.reuse, 0x1, !P1 ;  /* 0x000000011400780c */ /* 0x040fe20004f24270 */
[----:B------:R-:W-:Y:S01]  /*3570*/  ULDC UR6, c[0x0][0x988] ;  /* 0x0002620000067ab9 */ /* 0x000fe20000000800 */
[----:B------:R-:W-:Y:S01]  /*3580*/  ISETP.GT.AND P2, PT, R20, 0x8, !P2 ;  /* 0x000000081400780c */ /* 0x000fe20005744270 */
[----:B------:R-:W-:Y:S01]  /*3590*/  @UP0 ULDC UR14, c[0x0][0x450] ;  /* 0x00011400000e0ab9 */ /* 0x000fe20000000800 */
[----:B------:R-:W-:Y:S01]  /*35a0*/  ISETP.LT.OR P1, PT, R15, 0x2, P1 ;  /* 0x000000020f00780c */ /* 0x000fe20000f21670 */
[----:B------:R-:W-:Y:S01]  /*35b0*/  UMOV UR10, UR60 ;  /* 0x0000003c000a7c82 */ /* 0x000fe20008000000 */
[----:B------:R-:W-:Y:S02]  /*35c0*/  FMNMX.FTZ R4, R33, R67, !PT ;  /* 0x0000004321047209 */ /* 0x000fe40007810000 */
[----:B------:R-:W-:Y:S02]  /*35d0*/  FSEL R21, R0, -INF , !P1 ;  /* 0xff80000000157808 */ /* 0x000fe40004800000 */
[----:B------:R-:W-:-:S02]  /*35e0*/  ISETP.NE.AND P1, PT, R12, RZ, PT ;  /* 0x000000ff0c00720c */ /* 0x000fc40003f25270 */
[----:B------:R-:W-:Y:S02]  /*35f0*/  ISETP.LT.OR P2, PT, R15, 0x9, P2 ;  /* 0x000000090f00780c */ /* 0x000fe40001741670 */
[----:B------:R-:W-:Y:S02]  /*3600*/  ISETP.GT.AND P1, PT, R20, 0x9, !P1 ;  /* 0x000000091400780c */ /* 0x000fe40004f24270 */
[----:B------:R-:W-:Y:S02]  /*3610*/  FMNMX.FTZ R4, R71, R4, !PT ;  /* 0x0000000447047209 */ /* 0x000fe40007810000 */
[----:B------:R-:W-:Y:S02]  /*3620*/  ISETP.LT.OR P1, PT, R15, 0xa, P1 ;  /* 0x0000000a0f00780c */ /* 0x000fe40000f21670 */
[----:B------:R-:W-:Y:S02]  /*3630*/  FSEL R24, R30, -INF , !P2 ;  /* 0xff8000001e187808 */ /* 0x000fe40005000000 */
[----:B------:R-:W-:-:S02]  /*3640*/  FSEL R26, R26, -INF , !P1 ;  /* 0xff8000001a1a7808 */ /* 0x000fc40004800000 */
[----:B------:R-:W-:Y:S02]  /*3650*/  ISETP.NE.AND P1, PT, R25, RZ, PT ;  /* 0x000000ff1900720c */ /* 0x000fe40003f25270 */
[----:B------:R-:W-:Y:S02]  /*3660*/  ISETP.NE.AND P2, PT, R28, RZ, PT ;  /* 0x000000ff1c00720c */ /* 0x000fe40003f45270 */
[----:B------:R-:W-:Y:S02]  /*3670*/  ISETP.GT.AND P1, PT, R20, 0x10, !P1 ;  /* 0x000000101400780c */ /* 0x000fe40004f24270 */
[----:B------:R-:W-:Y:S02]  /*3680*/  FMNMX.FTZ R4, R73, R4, !PT ;  /* 0x0000000449047209 */ /* 0x000fe40007810000 */
[----:B------:R-:W-:Y:S02]  /*3690*/  ISETP.LT.OR P1, PT, R15, 0x11, P1 ;  /* 0x000000110f00780c */ /* 0x000fe40000f21670 */
[----:B------:R-:W-:-:S02]  /*36a0*/  FMNMX.FTZ R4, R77, R4, !PT ;  /* 0x000000044d047209 */ /* 0x000fc40007810000 */
[----:B------:R-:W-:Y:S02]  /*36b0*/  FSEL R28, R34, -INF , !P1 ;  /* 0xff800000221c7808 */ /* 0x000fe40004800000 */
[----:B------:R-:W-:Y:S02]  /*36c0*/  ISETP.GT.AND P1, PT, R20, 0x11, !P2 ;  /* 0x000000111400780c */ /* 0x000fe40005724270 */
[----:B------:R-:W-:Y:S02]  /*36d0*/  ISETP.NE.AND P5, PT, R29, RZ, PT ;  /* 0x000000ff1d00720c */ /* 0x000fe40003fa5270 */
[----:B------:R-:W-:Y:S02]  /*36e0*/  ISETP.LT.OR P1, PT, R15, 0x12, P1 ;  /* 0x000000120f00780c */ /* 0x000fe40000f21670 */
[----:B------:R-:W-:Y:S02]  /*36f0*/  FMNMX.FTZ R4, R79, R4, !PT ;  /* 0x000000044f047209 */ /* 0x000fe40007810000 */
[----:B------:R-:W-:-:S02]  /*3700*/  FSEL R30, R35, -INF , !P1 ;  /* 0xff800000231e7808 */ /* 0x000fc40004800000 */
[----:B------:R-:W-:Y:S02]  /*3710*/  ISETP.GT.AND P1, PT, R20, 0x18, !P5 ;  /* 0x000000181400780c */ /* 0x000fe40006f24270 */
[----:B------:R-:W-:Y:S02]  /*3720*/  FMNMX.FTZ R4, R81, R4, !PT ;  /* 0x0000000451047209 */ /* 0x000fe40007810000 */
[----:B------:R-:W-:Y:S02]  /*3730*/  ISETP.LT.OR P1, PT, R15, 0x19, P1 ;  /* 0x000000190f00780c */ /* 0x000fe40000f21670 */
[----:B------:R-:W-:Y:S02]  /*3740*/  FMNMX.FTZ R4, R83, R4, !PT ;  /* 0x0000000453047209 */ /* 0x000fe40007810000 */
[----:B------:R-:W-:Y:S02]  /*3750*/  ISETP.NE.AND P2, PT, R32, RZ, PT ;  /* 0x000000ff2000720c */ /* 0x000fe40003f45270 */
[----:B------:R-:W-:-:S02]  /*3760*/  FSEL R32, R38, -INF , !P1 ;  /* 0xff80000026207808 */ /* 0x000fc40004800000 */
[----:B------:R-:W-:Y:S02]  /*3770*/  FMNMX.FTZ R4, R85, R4, !PT ;  /* 0x0000000455047209 */ /* 0x000fe40007810000 */
[----:B------:R-:W-:Y:S02]  /*3780*/  ISETP.NE.AND P1, PT, R36, RZ, PT ;  /* 0x000000ff2400720c */ /* 0x000fe40003f25270 */
[----:B------:R-:W-:Y:S02]  /*3790*/  FMNMX.FTZ R4, R41, R4, !PT ;  /* 0x0000000429047209 */ /* 0x000fe40007810000 */
[----:B------:R-:W-:Y:S02]  /*37a0*/  ISETP.GT.AND P1, PT, R20, 0x19, !P1 ;  /* 0x000000191400780c */ /* 0x000fe40004f24270 */
[----:B------:R-:W-:Y:S02]  /*37b0*/  FMNMX.FTZ R4, R87, R4, !PT ;  /* 0x0000000457047209 */ /* 0x000fe40007810000 */
[----:B------:R-:W-:-:S02]  /*37c0*/  ISETP.LT.OR P1, PT, R15, 0x1a, P1 ;  /* 0x0000001a0f00780c */ /* 0x000fc40000f21670 */
[----:B------:R-:W-:Y:S02]  /*37d0*/  FMNMX.FTZ R4, R45, R4, !PT ;  /* 0x000000042d047209 */ /* 0x000fe40007810000 */
[----:B------:R-:W-:Y:S02]  /*37e0*/  FSEL R34, R39, -INF , !P1 ;  /* 0xff80000027227808 */ /* 0x000fe40004800000 */
[----:B------:R-:W-:Y:S02]  /*37f0*/  ISETP.NE.AND P1, PT, R37, RZ, PT ;  /* 0x000000ff2500720c */ /* 0x000fe40003f25270 */
[----:B------:R-:W-:Y:S02]  /*3800*/  FMNMX.FTZ R4, R89, R4, !PT ;  /* 0x0000000459047209 */ /* 0x000fe40007810000 */
[----:B------:R-:W-:Y:S02]  /*3810*/  ISETP.GT.AND P1, PT, R20, 0x20, !P1 ;  /* 0x000000201400780c */ /* 0x000fe40004f24270 */
[----:B------:R-:W-:-:S02]  /*3820*/  FMNMX.FTZ R4, R49, R4, !PT ;  /* 0x0000000431047209 */ /* 0x000fc40007810000 */
[----:B------:R-:W-:Y:S02]  /*3830*/  ISETP.LT.OR P1, PT, R15, 0x21, P1 ;  /* 0x000000210f00780c */ /* 0x000fe40000f21670 */
[----:B------:R-:W-:Y:S02]  /*3840*/  FMNMX.FTZ R4, R91, R4, !PT ;  /* 0x000000045b047209 */ /* 0x000fe40007810000 */
[----:B------:R-:W-:Y:S02]  /*3850*/  FSEL R36, R42, -INF , !P1 ;  /* 0xff8000002a247808 */ /* 0x000fe40004800000 */
[----:B------:R-:W-:Y:S02]  /*3860*/  ISETP.NE.AND P1, PT, R40, RZ, PT ;  /* 0x000000ff2800720c */ /* 0x000fe40003f25270 */
[----:B------:R-:W-:Y:S02]  /*3870*/  FMNMX.FTZ R4, R53, R4, !PT ;  /* 0x0000000435047209 */ /* 0x000fe40007810000 */
[----:B------:R-:W-:-:S02]  /*3880*/  ISETP.GT.AND P1, PT, R20, 0x21, !P1 ;  /* 0x000000211400780c */ /* 0x000fc40004f24270 */
[----:B------:R-:W-:Y:S02]  /*3890*/  FMNMX.FTZ R4, R93, R4, !PT ;  /* 0x000000045d047209 */ /* 0x000fe40007810000 */
[----:B------:R-:W-:Y:S02]  /*38a0*/  ISETP.LT.OR P1, PT, R15, 0x22, P1 ;  /* 0x000000220f00780c */ /* 0x000fe40000f21670 */
[----:B------:R-:W-:Y:S02]  /*38b0*/  FMNMX.FTZ R4, R57, R4, !PT ;  /* 0x0000000439047209 */ /* 0x000fe40007810000 */
[----:B------:R-:W-:Y:S02]  /*38c0*/  FSEL R38, R43, -INF , !P1 ;  /* 0xff8000002b267808 */ /* 0x000fe40004800000 */
[----:B------:R-:W-:Y:S02]  /*38d0*/  ISETP.NE.AND P1, PT, R66, RZ, PT ;  /* 0x000000ff4200720c */ /* 0x000fe40003f25270 */
[----:B------:R-:W-:-:S02]  /*38e0*/  FMNMX.FTZ R4, R95, R4, !PT ;  /* 0x000000045f047209 */ /* 0x000fc40007810000 */
[----:B------:R-:W-:Y:S02]  /*38f0*/  ISETP.GT.AND P1, PT, R20, 0x28, !P1 ;  /* 0x000000281400780c */ /* 0x000fe40004f24270 */
[----:B------:R-:W-:Y:S02]  /*3900*/  FMNMX.FTZ R4, R61, R4, !PT ;  /* 0x000000043d047209 */ /* 0x000fe40007810000 */
[----:B------:R-:W-:Y:S02]  /*3910*/  ISETP.LT.OR P1, PT, R15, 0x29, P1 ;  /* 0x000000290f00780c */ /* 0x000fe40000f21670 */
[----:B------:R-:W-:Y:S02]  /*3920*/  FMNMX.FTZ R4, R97, R4, !PT ;  /* 0x0000000461047209 */ /* 0x000fe40007810000 */
[----:B------:R-:W-:Y:S02]  /*3930*/  FSEL R40, R46, -INF , !P1 ;  /* 0xff8000002e287808 */ /* 0x000fe40004800000 */
[----:B------:R-:W-:-:S02]  /*3940*/  FMNMX.FTZ R9, R65, R4, !PT ;  /* 0x0000000441097209 */ /* 0x000fc40007810000 */
[----:B------:R-:W-:Y:S02]  /*3950*/  ISETP.NE.AND P1, PT, R44, RZ, PT ;  /* 0x000000ff2c00720c */ /* 0x000fe40003f25270 */
[----:B------:R-:W-:Y:S02]  /*3960*/  FMNMX.FTZ R9, R14, R9, !PT ;  /* 0x000000090e097209 */ /* 0x000fe40007810000 */
[C---:B------:R-:W-:Y:S02]  /*3970*/  ISETP.GT.AND P1, PT, R20.reuse, 0x29, !P1 ;  /* 0x000000291400780c */ /* 0x040fe40004f24270 */
[----:B------:R-:W-:Y:S01]  /*3980*/  FMNMX.FTZ R25, R69, R9, !PT ;  /* 0x0000000945197209 */ /* 0x000fe20007810000 */
[----:B------:R-:W-:Y:S01]  /*3990*/  IMAD.U32 R9, RZ, RZ, UR6 ;  /* 0x00000006ff097e24 */ /* 0x000fe2000f8e00ff */
[----:B------:R-:W-:Y:S01]  /*39a0*/  ISETP.LT.OR P1, PT, R15, 0x2a, P1 ;  /* 0x0000002a0f00780c */ /* 0x000fe20000f21670 */
[----:B------:R-:W-:Y:S01]  /*39b0*/  @UP0 ULDC UR6, c[0x0][0x44c] ;  /* 0x0001130000060ab9 */ /* 0x000fe20000000800 */
[----:B------:R-:W-:Y:S01]  /*39c0*/  ISETP.GT.AND P6, PT, R20, RZ, !P6 ;  /* 0x000000ff1400720c */ /* 0x000fe200077c4270 */
[----:B------:R-:W0:Y:S01]  /*39d0*/  SHFL.BFLY PT, R4, R25, 0x2, 0x1f ;  /* 0x0c401f0019047f89 */ /* 0x000e2200000e0000 */
[----:B------:R-:W-:Y:S01]  /*39e0*/  FSEL R42, R47, -INF , !P1 ;  /* 0xff8000002f2a7808 */ /* 0x000fe20004800000 */
[----:B------:R-:W-:Y:S01]  /*39f0*/  UIMAD.WIDE.U32 UR6, UR60, UR6, URZ ;  /* 0x000000063c0672a5 */ /* 0x000fe2000f8e003f */
[----:B------:R-:W-:-:S02]  /*3a00*/  ISETP.NE.AND P1, PT, R70, RZ, PT ;  /* 0x000000ff4600720c */ /* 0x000fc40003f25270 */
[C---:B------:R-:W-:Y:S01]  /*3a10*/  ISETP.LT.OR P6, PT, R15.reuse, 0x1, P6 ;  /* 0x000000010f00780c */ /* 0x040fe200037c1670 */
[----:B------:R-:W-:Y:S01]  /*3a20*/  @UP0 USHF.R.U32.HI UR10, URZ, UR14, UR7 ;  /* 0x0000000e3f0a0299 */ /* 0x000fe20008011607 */
[----:B------:R-:W-:Y:S02]  /*3a30*/  ISETP.GT.AND P1, PT, R20, 0x30, !P1 ;  /* 0x000000301400780c */ /* 0x000fe40004f24270 */
[----:B------:R-:W-:Y:S02]  /*3a40*/  FSEL R2, R2, -INF , !P6 ;  /* 0xff80000002027808 */ /* 0x000fe40007000000 */
[----:B------:R-:W-:Y:S02]  /*3a50*/  ISETP.LT.OR P1, PT, R15, 0x31, P1 ;  /* 0x000000310f00780c */ /* 0x000fe40000f21670 */
[----:B------:R-:W-:Y:S02]  /*3a60*/  ISETP.NE.AND P5, PT, R56, RZ, PT ;  /* 0x000000ff3800720c */ /* 0x000fe40003fa5270 */
[----:B------:R-:W-:-:S02]  /*3a70*/  FSEL R44, R50, -INF , !P1 ;  /* 0xff800000322c7808 */ /* 0x000fc40004800000 */
[----:B------:R-:W-:Y:S02]  /*3a80*/  ISETP.NE.AND P1, PT, R48, RZ, PT ;  /* 0x000000ff3000720c */ /* 0x000fe40003f25270 */
[----:B------:R-:W-:Y:S02]  /*3a90*/  ISETP.NE.AND P6, PT, R78, RZ, PT ;  /* 0x000000ff4e00720c */ /* 0x000fe40003fc5270 */
[C---:B------:R-:W-:Y:S02]  /*3aa0*/  ISETP.GT.AND P1, PT, R20.reuse, 0x31, !P1 ;  /* 0x000000311400780c */ /* 0x040fe40004f24270 */
[----:B------:R-:W-:Y:S02]  /*3ab0*/  ISETP.GT.AND P3, PT, R20, 0x51, !P3 ;  /* 0x000000511400780c */ /* 0x000fe40005f64270 */
[----:B------:R-:W-:Y:S02]  /*3ac0*/  ISETP.LT.OR P1, PT, R15, 0x32, P1 ;  /* 0x000000320f00780c */ /* 0x000fe40000f21670 */
[----:B0-----:R-:W-:-:S02]  /*3ad0*/  FMNMX.FTZ R27, R25, R4, !PT ;  /* 0x00000004191b7209 */ /* 0x001fc40007810000 */
[----:B------:R-:W-:Y:S02]  /*3ae0*/  FMNMX.FTZ R25, R2, R21, !PT ;  /* 0x0000001502197209 */ /* 0x000fe40007810000 */
[----:B------:R-:W-:Y:S01]  /*3af0*/  FSEL R46, R51, -INF , !P1 ;  /* 0xff800000332e7808 */ /* 0x000fe20004800000 */
[----:B------:R-:W0:Y:S01]  /*3b00*/  SHFL.BFLY PT, R4, R27, 0x1, 0x1f ;  /* 0x0c201f001b047f89 */ /* 0x000e2200000e0000 */
        /* <DEDUP_REMOVED lines=14> */
[----:B------:R-:W-:Y:S02]  /*3bf0*/  ISETP.GT.AND P1, PT, R20, 0x40, !P2 ;  /* 0x000000401400780c */ /* 0x000fe40005724270 */
[----:B------:R-:W-:-:S02]  /*3c00*/  FMNMX.FTZ R25, R36, R25, !PT ;  /* 0x0000001924197209 */ /* 0x000fc40007810000 */
[----:B------:R-:W-:Y:S02]  /*3c10*/  ISETP.LT.OR P1, PT, R15, 0x41, P1 ;  /* 0x000000410f00780c */ /* 0x000fe40000f21670 */
[----:B------:R-:W-:Y:S02]  /*3c20*/  FMNMX.FTZ R25, R38, R25, !PT ;  /* 0x0000001926197209 */ /* 0x000fe40007810000 */
[----:B------:R-:W-:Y:S02]  /*3c30*/  FSEL R10, R58, -INF , !P1 ;  /* 0xff8000003a0a7808 */ /* 0x000fe40004800000 */
[----:B------:R-:W-:Y:S02]  /*3c40*/  FMNMX.FTZ R25, R40, R25, !PT ;  /* 0x0000001928197209 */ /* 0x000fe40007810000 */
[----:B------:R-:W-:Y:S02]  /*3c50*/  ISETP.GT.AND P1, PT, R20, 0x41, !P5 ;  /* 0x000000411400780c */ /* 0x000fe40006f24270 */
[----:B0-----:R-:W-:-:S02]  /*3c60*/  FMNMX.FTZ R4, R27, R4, !PT ;  /* 0x000000041b047209 */ /* 0x001fc40007810000 */
[----:B------:R-:W-:Y:S02]  /*3c70*/  FMNMX.FTZ R25, R42, R25, !PT ;  /* 0x000000192a197209 */ /* 0x000fe40007810000 */
[----:B------:R-:W-:Y:S01]  /*3c80*/  ISETP.LT.OR P1, PT, R15, 0x42, P1 ;  /* 0x000000420f00780c */ /* 0x000fe20000f21670 */
[----:B------:R-:W-:Y:S01]  /*3c90*/  FMUL.FTZ R29, R4, R9 ;  /* 0x00000009041d7220 */ /* 0x000fe20000410000 */
[----:B------:R-:W-:Y:S02]  /*3ca0*/  FMNMX.FTZ R25, R44, R25, !PT ;  /* 0x000000192c197209 */ /* 0x000fe40007810000 */
[----:B------:R-:W-:Y:S02]  /*3cb0*/  FSEL R0, R59, -INF , !P1 ;  /* 0xff8000003b007808 */ /* 0x000fe40004800000 */
[----:B------:R-:W-:Y:S02]  /*3cc0*/  FSETP.NEU.FTZ.AND P1, PT, R4, -INF , PT ;  /* 0xff8000000400780b */ /* 0x000fe40003f3d000 */
[----:B------:R-:W-:-:S02]  /*3cd0*/  ISETP.NE.AND P5, PT, R76, RZ, PT ;  /* 0x000000ff4c00720c */ /* 0x000fc40003fa5270 */
[----:B------:R-:W-:Y:S02]  /*3ce0*/  FMNMX.FTZ R25, R46, R25, !PT ;  /* 0x000000192e197209 */ /* 0x000fe40007810000 */
[----:B------:R-:W-:Y:S02]  /*3cf0*/  FSEL R60, R29, RZ, P1 ;  /* 0x000000ff1d3c7208 */ /* 0x000fe40000800000 */
[----:B------:R-:W-:Y:S02]  /*3d00*/  ISETP.GT.AND P1, PT, R20, 0x48, !P5 ;  /* 0x000000481400780c */ /* 0x000fe40006f24270 */
[----:B------:R-:W-:Y:S01]  /*3d10*/  FMNMX.FTZ R25, R48, R25, !PT ;  /* 0x0000001930197209 */ /* 0x000fe20007810000 */
[-CC-:B------:R-:W-:Y:S01]  /*3d20*/  FFMA.FTZ R27, R33, R9.reuse, -R60.reuse ;  /* 0x00000009211b7223 */ /* 0x180fe2000001083c */
[----:B------:R-:W-:Y:S01]  /*3d30*/  ISETP.LT.OR P1, PT, R15, 0x49, P1 ;  /* 0x000000490f00780c */ /* 0x000fe20000f21670 */
[--C-:B------:R-:W-:Y:S01]  /*3d40*/  FFMA.FTZ R29, R67, R9, -R60.reuse ;  /* 0x00000009431d7223 */ /* 0x100fe2000001083c */
[----:B------:R-:W-:Y:S01]  /*3d50*/  FMNMX.FTZ R25, R12, R25, !PT ;  /* 0x000000190c197209 */ /* 0x000fe20007810000 */
[-CC-:B------:R-:W-:Y:S01]  /*3d60*/  FFMA.FTZ R33, R73, R9.reuse, -R60.reuse ;  /* 0x0000000949217223 */ /* 0x180fe2000001083c */
[----:B------:R-:W-:Y:S01]  /*3d70*/  FSEL R50, R62, -INF , !P1 ;  /* 0xff8000003e327808 */ /* 0x000fe20004800000 */
[----:B------:R-:W-:Y:S01]  /*3d80*/  MUFU.EX2 R27, R27 ;  /* 0x0000001b001b7308 */ /* 0x000fe20000000800 */
[----:B------:R-:W-:Y:S01]  /*3d90*/  ISETP.NE.AND P2, PT, R80, RZ, PT ;  /* 0x000000ff5000720c */ /* 0x000fe20003f45270 */
[-CC-:B------:R-:W-:Y:S01]  /*3da0*/  FFMA.FTZ R35, R77, R9.reuse, -R60.reuse ;  /* 0x000000094d237223 */ /* 0x180fe2000001083c */
[----:B------:R-:W-:Y:S01]  /*3db0*/  ISETP.GT.AND P1, PT, R20, 0x49, !P6 ;  /* 0x000000491400780c */ /* 0x000fe20007724270 */
[--C-:B------:R-:W-:Y:S01]  /*3dc0*/  FFMA.FTZ R37, R81, R9, -R60.reuse ;  /* 0x0000000951257223 */ /* 0x100fe2000001083c */
[----:B------:R-:W-:Y:S01]  /*3dd0*/  FMNMX.FTZ R25, R10, R25, !PT ;  /* 0x000000190a197209 */ /* 0x000fe20007810000 */
[-CC-:B------:R-:W-:Y:S01]  /*3de0*/  FFMA.FTZ R43, R65, R9.reuse, -R60.reuse ;  /* 0x00000009412b7223 */ /* 0x180fe2000001083c */
[----:B------:R-:W-:Y:S01]  /*3df0*/  ISETP.NE.AND P5, PT, R31, RZ, PT ;  /* 0x000000ff1f00720c */ /* 0x000fe20003fa5270 */
[-CC-:B------:R-:W-:Y:S01]  /*3e00*/  FFMA.FTZ R31, R71, R9.reuse, -R60.reuse ;  /* 0x00000009471f7223 */ /* 0x180fe2000001083c */
[----:B------:R-:W-:Y:S01]  /*3e10*/  ISETP.GT.AND P2, PT, R20, 0x50, !P2 ;  /* 0x000000501400780c */ /* 0x000fe20005744270 */
[----:B------:R0:W1:Y:S01]  /*3e20*/  MUFU.EX2 R188, R29 ;  /* 0x0000001d00bc7308 */ /* 0x0000620000000800 */
[----:B------:R-:W-:Y:S01]  /*3e30*/  ISETP.LT.OR P1, PT, R15, 0x4a, P1 ;  /* 0x0000004a0f00780c */ /* 0x000fe20000f21670 */
[--C-:B------:R-:W-:Y:S01]  /*3e40*/  FFMA.FTZ R39, R93, R9, -R60.reuse ;  /* 0x000000095d277223 */ /* 0x100fe2000001083c */
[----:B------:R-:W-:Y:S01]  /*3e50*/  FMNMX.FTZ R25, R0, R25, !PT ;  /* 0x0000001900197209 */ /* 0x000fe20007810000 */
[----:B------:R-:W-:Y:S01]  /*3e60*/  FFMA.FTZ R14, R14, R9, -R60 ;  /* 0x000000090e0e7223 */ /* 0x000fe2000001083c */
[----:B------:R-:W-:-:S02]  /*3e70*/  ISETP.GT.AND P4, PT, R20, 0x58, !P4 ;  /* 0x000000581400780c */ /* 0x000fc40006784270 */
[----:B------:R-:W-:Y:S01]  /*3e80*/  ISETP.GT.AND P5, PT, R20, 0x59, !P5 ;  /* 0x000000591400780c */ /* 0x000fe20006fa4270 */
[----:B------:R-:W2:Y:S01]  /*3e90*/  MUFU.EX2 R31, R31 ;  /* 0x0000001f001f7308 */ /* 0x000ea20000000800 */
[----:B------:R-:W-:Y:S01]  /*3ea0*/  ISETP.LT.OR P2, PT, R15, 0x51, P2 ;  /* 0x000000510f00780c */ /* 0x000fe20001741670 */
[-CC-:B0-----:R-:W-:Y:S01]  /*3eb0*/  FFMA.FTZ R29, R79, R9.reuse, -R60.reuse ;  /* 0x000000094f1d7223 */ /* 0x181fe2000001083c */
[----:B------:R-:W-:Y:S01]  /*3ec0*/  FSEL R20, R3, -INF , !P1 ;  /* 0xff80000003147808 */ /* 0x000fe20004800000 */
[----:B------:R-:W-:Y:S01]  /*3ed0*/  FFMA.FTZ R3, R85, R9, -R60 ;  /* 0x0000000955037223 */ /* 0x000fe2000001083c */
[----:B------:R-:W-:Y:S02]  /*3ee0*/  FMNMX.FTZ R25, R50, R25, !PT ;  /* 0x0000001932197209 */ /* 0x000fe40007810000 */
[----:B------:R-:W-:Y:S01]  /*3ef0*/  ISETP.LT.OR P3, PT, R15, 0x52, P3 ;  /* 0x000000520f00780c */ /* 0x000fe20001f61670 */
[----:B------:R0:W-:Y:S01]  /*3f00*/  MUFU.EX2 R180, R3 ;  /* 0x0000000300b47308 */ /* 0x0001e20000000800 */
[----:B------:R-:W-:-:S02]  /*3f10*/  FSEL R8, R8, -INF , !P2 ;  /* 0xff80000008087808 */ /* 0x000fc40005000000 */
[----:B------:R-:W-:Y:S02]  /*3f20*/  FMNMX.FTZ R25, R20, R25, !PT ;  /* 0x0000001914197209 */ /* 0x000fe40007810000 */
[----:B------:R-:W-:Y:S02]  /*3f30*/  ISETP.LT.OR P4, PT, R15, 0x59, P4 ;  /* 0x000000590f00780c */ /* 0x000fe40002781670 */
[----:B------:R-:W-:Y:S01]  /*3f40*/  FSEL R52, R5, -INF , !P3 ;  /* 0xff80000005347808 */ /* 0x000fe20005800000 */
[--C-:B------:R-:W-:Y:S01]  /*3f50*/  FFMA.FTZ R5, R41, R9, -R60.reuse ;  /* 0x0000000929057223 */ /* 0x100fe2000001083c */
[----:B------:R-:W-:Y:S01]  /*3f60*/  FMNMX.FTZ R25, R8, R25, !PT ;  /* 0x0000001908197209 */ /* 0x000fe20007810000 */
[-CC-:B0-----:R-:W-:Y:S01]  /*3f70*/  FFMA.FTZ R3, R87, R9.reuse, -R60.reuse ;  /* 0x0000000957037223 */ /* 0x181fe2000001083c */
[----:B------:R-:W-:Y:S01]  /*3f80*/  ISETP.LT.OR P5, PT, R15, 0x5a, P5 ;  /* 0x0000005a0f00780c */ /* 0x000fe20002fa1670 */
[--C-:B------:R-:W-:Y:S01]  /*3f90*/  FFMA.FTZ R41, R61, R9, -R60.reuse ;  /* 0x000000093d297223 */ /* 0x100fe2000001083c */
[----:B------:R-:W-:Y:S01]  /*3fa0*/  FSEL R54, R13, -INF , !P4 ;  /* 0xff8000000d367808 */ /* 0x000fe20006000000 */
[----:B------:R-:W-:Y:S01]  /*3fb0*/  MUFU.EX2 R182, R3 ;  /* 0x0000000300b67308 */ /* 0x000fe20000000800 */
[----:B------:R-:W-:Y:S01]  /*3fc0*/  FMNMX.FTZ R25, R52, R25, !PT ;  /* 0x0000001934197209 */ /* 0x000fe20007810000 */
[-CC-:B------:R-:W-:Y:S01]  /*3fd0*/  FFMA.FTZ R13, R89, R9.reuse, -R60.reuse ;  /* 0x00000009590d7223 */ /* 0x180fe2000001083c */
[----:B------:R-:W-:Y:S01]  /*3fe0*/  FSEL R56, R11, -INF , !P5 ;  /* 0xff8000000b387808 */ /* 0x000fe20006800000 */
[--C-:B------:R-:W-:Y:S01]  /*3ff0*/  FFMA.FTZ R11, R45, R9, -R60.reuse ;  /* 0x000000092d0b7223 */ /* 0x100fe2000001083c */
[----:B------:R-:W-:Y:S01]  /*4000*/  FMNMX.FTZ R25, R54, R25, !PT ;  /* 0x0000001936197209 */ /* 0x000fe20007810000 */
[----:B------:R-:W-:Y:S01]  /*4010*/  FFMA.FTZ R15, R49, R9, -R60 ;  /* 0x00000009310f7223 */ /* 0x000fe2000001083c */
[----:B------:R-:W-:Y:S01]  /*4020*/  R2UR UR11, R74 ;  /* 0x000000004a0b72ca */ /* 0x000fe200000e0000 */
[----:B------:R-:W-:Y:S01]  /*4030*/  MUFU.EX2 R174, R41 ;  /* 0x0000002900ae7308 */ /* 0x000fe20000000800 */
[----:B------:R-:W-:-:S05]  /*4040*/  FMNMX.FTZ R25, R56, R25, !PT ;  /* 0x0000001938197209 */ /* 0x000fca0007810000 */
[----:B------:R-:W0:Y:S02]  /*4050*/  SHFL.BFLY PT, R58, R25, 0x2, 0x1f ;  /* 0x0c401f00193a7f89 */ /* 0x000e2400000e0000 */
[----:B------:R3:W4:Y:S04]  /*4060*/  MUFU.EX2 R190, R33 ;  /* 0x0000002100be7308 */ /* 0x0007280000000800 */
[----:B------:R-:W-:-:S04]  /*4070*/  UIADD3 UR6, UR11, UR10, URZ ;  /* 0x0000000a0b067290 */ /* 0x000fc8000fffe03f */
[----:B------:R-:W5:Y:S01]  /*4080*/  MUFU.EX2 R35, R35 ;  /* 0x0000002300237308 */ /* 0x000f620000000800 */
[----:B---3--:R-:W-:Y:S01]  /*4090*/  FFMA.FTZ R33, R83, R9, -R60 ;  /* 0x0000000953217223 */ /* 0x008fe2000001083c */
[----:B------:R-:W-:-:S06]  /*40a0*/  UIADD3 UR4, UR6, UR4, URZ ;  /* 0x0000000406047290 */ /* 0x000fcc000fffe03f */
[----:B------:R3:W5:Y:S01]  /*40b0*/  MUFU.EX2 R184, R29 ;  /* 0x0000001d00b87308 */ /* 0x0007620000000800 */
[----:B0-----:R-:W-:Y:S01]  /*40c0*/  FMNMX.FTZ R58, R25, R58, !PT ;  /* 0x0000003a193a7209 */ /* 0x001fe20007810000 */
[----:B------:R-:W-:-:S06]  /*40d0*/  FFMA.FTZ R25, R57, R9, -R60 ;  /* 0x0000000939197223 */ /* 0x000fcc000001083c */
[----:B------:R-:W0:Y:S01]  /*40e0*/  MUFU.EX2 R37, R37 ;  /* 0x0000002500257308 */ /* 0x000e220000000800 */
[----:B---3--:R-:W-:Y:S01]  /*40f0*/  FFMA.FTZ R29, R91, R9, -R60 ;  /* 0x000000095b1d7223 */ /* 0x008fe2000001083c */
[----:B------:R-:W3:Y:S06]  /*4100*/  SHFL.BFLY PT, R3, R58, 0x1, 0x1f ;  /* 0x0c201f003a037f89 */ /* 0x000eec00000e0000 */
[----:B------:R1:W-:Y:S08]  /*4110*/  MUFU.EX2 R172, R25 ;  /* 0x0000001900ac7308 */ /* 0x0003f00000000800 */
[----:B------:R-:W-:Y:S08]  /*4120*/  MUFU.EX2 R168, R43 ;  /* 0x0000002b00a87308 */ /* 0x000ff00000000800 */
[----:B------:R2:W0:Y:S01]  /*4130*/  MUFU.EX2 R186, R33 ;  /* 0x0000002100ba7308 */ /* 0x0004220000000800 */
[----:B---3--:R-:W-:-:S04]  /*4140*/  FMNMX.FTZ R3, R58, R3, !PT ;  /* 0x000000033a037209 */ /* 0x008fc80007810000 */
[C---:B------:R-:W-:Y:S01]  /*4150*/  FSETP.NEU.FTZ.AND P1, PT, R3.reuse, -INF , PT ;  /* 0xff8000000300780b */ /* 0x040fe20003f3d000 */
[-C--:B-1----:R-:W-:Y:S02]  /*4160*/  FMUL.FTZ R25, R3, R9.reuse ;  /* 0x0000000903197220 */ /* 0x082fe40000410000 */
[----:B------:R-:W-:Y:S01]  /*4170*/  MUFU.EX2 R5, R5 ;  /* 0x0000000500057308 */ /* 0x000fe20000000800 */
[----:B--2---:R-:W-:Y:S02]  /*4180*/  FFMA.FTZ R33, R53, R9, -R60 ;  /* 0x0000000935217223 */ /* 0x004fe4000001083c */
[----:B------:R-:W-:Y:S02]  /*4190*/  FSEL R41, R25, RZ, P1 ;  /* 0x000000ff19297208 */ /* 0x000fe40000800000 */
[----:B------:R-:W-:-:S03]  /*41a0*/  PLOP3.LUT P1, PT, PT, PT, UP1, 0x40, 0x0 ;  /* 0x000000000000781c */ /* 0x000fc60003f2e818 */
        /* <DEDUP_REMOVED lines=17> */
[----:B-1----:R-:W-:Y:S01]  /*42c0*/  FADD.FTZ R26, R27, R188 ;  /* 0x000000bc1b1a7221 */ /* 0x002fe20000010000 */
[-CC-:B------:R-:W-:Y:S01]  /*42d0*/  FFMA.FTZ R46, R46, R9.reuse, -R41.reuse ;  /* 0x000000092e2e7223 */ /* 0x180fe20000010829 */
[-CC-:B------:R-:W-:Y:S01]  /*42e0*/  FFMA.FTZ R48, R48, R9.reuse, -R41.reuse ;  /* 0x0000000930307223 */ /* 0x180fe20000010829 */
[--C-:B------:R-:W-:Y:S01]  /*42f0*/  FFMA.FTZ R0, R0, R9, -R41.reuse ;  /* 0x0000000900007223 */ /* 0x100fe20000010829 */
[----:B------:R-:W-:Y:S01]  /*4300*/  FADD.FTZ R43, R31, R26 ;  /* 0x0000001a1f2b7221 */ /* 0x000fe20000010000 */
[----:B------:R-:W-:Y:S01]  /*4310*/  F2FP.BF16.F32.PACK_AB R188, R188, R27 ;  /* 0x0000001bbcbc723e */ /* 0x000fe200000010ff */
[-C--:B------:R-:W-:Y:S01]  /*4320*/  FFMA.FTZ R10, R10, R9.reuse, -R41 ;  /* 0x000000090a0a7223 */ /* 0x080fe20000010829 */
[----:B------:R-:W1:Y:S01]  /*4330*/  MUFU.EX2 R21, R21 ;  /* 0x0000001500157308 */ /* 0x000e620000000800 */
[----:B----4-:R-:W-:Y:S01]  /*4340*/  FADD.FTZ R26, R190, R43 ;  /* 0x0000002bbe1a7221 */ /* 0x010fe20000010000 */
[-CC-:B------:R-:W-:Y:S01]  /*4350*/  FFMA.FTZ R50, R50, R9.reuse, -R41.reuse ;  /* 0x0000000932327223 */ /* 0x180fe20000010829 */
[-CC-:B------:R-:W-:Y:S01]  /*4360*/  FFMA.FTZ R20, R20, R9.reuse, -R41.reuse ;  /* 0x0000000914147223 */ /* 0x180fe20000010829 */
[-CC-:B------:R-:W-:Y:S01]  /*4370*/  FFMA.FTZ R52, R52, R9.reuse, -R41.reuse ;  /* 0x0000000934347223 */ /* 0x180fe20000010829 */
[----:B-----5:R-:W-:Y:S01]  /*4380*/  FADD.FTZ R43, R35, R26 ;  /* 0x0000001a232b7221 */ /* 0x020fe20000010000 */
[----:B------:R-:W-:Y:S01]  /*4390*/  FFMA.FTZ R54, R54, R9, -R41 ;  /* 0x0000000936367223 */ /* 0x000fe20000010829 */
[----:B------:R-:W-:Y:S01]  /*43a0*/  F2FP.BF16.F32.PACK_AB R190, R190, R31 ;  /* 0x0000001fbebe723e */ /* 0x000fe200000010ff */
[----:B------:R-:W2:Y:S01]  /*43b0*/  MUFU.EX2 R24, R24 ;  /* 0x0000001800187308 */ /* 0x000ea20000000800 */
[C---:B------:R-:W-:Y:S01]  /*43c0*/  FADD.FTZ R26, R184.reuse, R43 ;  /* 0x0000002bb81a7221 */ /* 0x040fe20000010000 */
[----:B------:R-:W-:-:S03]  /*43d0*/  F2FP.BF16.F32.PACK_AB R184, R184, R35 ;  /* 0x00000023b8b8723e */ /* 0x000fc600000010ff */
[----:B0-----:R-:W-:-:S03]  /*43e0*/  FADD.FTZ R43, R37, R26 ;  /* 0x0000001a252b7221 */ /* 0x001fc60000010000 */
[----:B------:R-:W0:Y:S01]  /*43f0*/  MUFU.EX2 R28, R28 ;  /* 0x0000001c001c7308 */ /* 0x000e220000000800 */
[C---:B------:R-:W-:Y:S01]  /*4400*/  FADD.FTZ R43, R186.reuse, R43 ;  /* 0x0000002bba2b7221 */ /* 0x040fe20000010000 */
[----:B------:R-:W-:Y:S02]  /*4410*/  F2FP.BF16.F32.PACK_AB R186, R186, R37 ;  /* 0x00000025baba723e */ /* 0x000fe400000010ff */
[----:B-1----:R-:W-:Y:S01]  /*4420*/  F2FP.BF16.F32.PACK_AB R189, R21, R2 ;  /* 0x0000000215bd723e */ /* 0x002fe200000010ff */
[----:B------:R-:W-:Y:S01]  /*4430*/  FADD.FTZ R26, R180, R43 ;  /* 0x0000002bb41a7221 */ /* 0x000fe20000010000 */
[----:B------:R-:W-:Y:S01]  /*4440*/  FADD.FTZ R43, R2, R21 ;  /* 0x00000015022b7221 */ /* 0x000fe20000010000 */
[C---:B------:R-:W-:Y:S01]  /*4450*/  F2FP.BF16.F32.PACK_AB R180, R5.reuse, R180 ;  /* 0x000000b405b4723e */ /* 0x040fe200000010ff */
[----:B------:R1:W3:Y:S01]  /*4460*/  MUFU.EX2 R185, R30 ;  /* 0x0000001e00b97308 */ /* 0x0002e20000000800 */
[----:B------:R-:W-:Y:S01]  /*4470*/  FADD.FTZ R45, R5, R26 ;  /* 0x0000001a052d7221 */ /* 0x000fe20000010000 */
[----:B--2---:R-:W-:-:S04]  /*4480*/  FADD.FTZ R26, R24, R43 ;  /* 0x0000002b181a7221 */ /* 0x004fc80000010000 */
[C---:B------:R-:W-:Y:S01]  /*4490*/  FADD.FTZ R43, R191.reuse, R26 ;  /* 0x0000001abf2b7221 */ /* 0x040fe20000010000 */
[----:B------:R-:W-:Y:S01]  /*44a0*/  F2FP.BF16.F32.PACK_AB R191, R191, R24 ;  /* 0x00000018bfbf723e */ /* 0x000fe200000010ff */
[----:B------:R-:W2:Y:S01]  /*44b0*/  MUFU.EX2 R32, R32 ;  /* 0x0000002000207308 */ /* 0x000ea20000000800 */
[----:B-1----:R-:W-:Y:S01]  /*44c0*/  FADD.FTZ R30, R182, R45 ;  /* 0x0000002db61e7221 */ /* 0x002fe20000010000 */
[----:B0-----:R-:W-:Y:S01]  /*44d0*/  FADD.FTZ R26, R28, R43 ;  /* 0x0000002b1c1a7221 */ /* 0x001fe20000010000 */
[C---:B------:R-:W-:Y:S02]  /*44e0*/  F2FP.BF16.F32.PACK_AB R182, R11.reuse, R182 ;  /* 0x000000b60bb6723e */ /* 0x040fe400000010ff */
[----:B------:R-:W-:-:S03]  /*44f0*/  FADD.FTZ R30, R11, R30 ;  /* 0x0000001e0b1e7221 */ /* 0x000fc60000010000 */
[----:B------:R-:W0:Y:S01]  /*4500*/  MUFU.EX2 R187, R34 ;  /* 0x0000002200bb7308 */ /* 0x000e220000000800 */
[C---:B---3--:R-:W-:Y:S01]  /*4510*/  FADD.FTZ R43, R185.reuse, R26 ;  /* 0x0000001ab92b7221 */ /* 0x048fe20000010000 */
[----:B------:R-:W-:-:S06]  /*4520*/  F2FP.BF16.F32.PACK_AB R185, R185, R28 ;  /* 0x0000001cb9b9723e */ /* 0x000fcc00000010ff */
[----:B------:R-:W1:Y:S08]  /*4530*/  MUFU.EX2 R36, R36 ;  /* 0x0000002400247308 */ /* 0x000e700000000800 */
[----:B------:R-:W3:Y:S08]  /*4540*/  MUFU.EX2 R181, R38 ;  /* 0x0000002600b57308 */ /* 0x000ef00000000800 */
[----:B------:R4:W-:Y:S08]  /*4550*/  MUFU.EX2 R179, R12 ;  /* 0x0000000c00b37308 */ /* 0x0009f00000000800 */
[----:B------:R-:W-:Y:S01]  /*4560*/  MUFU.EX2 R40, R40 ;  /* 0x0000002800287308 */ /* 0x000fe20000000800 */
[-C--:B----4-:R-:W-:Y:S01]  /*4570*/  FFMA.FTZ R12, R8, R9.reuse, -R41 ;  /* 0x00000009080c7223 */ /* 0x090fe20000010829 */
[----:B--2---:R-:W-:Y:S01]  /*4580*/  FADD.FTZ R8, R32, R43 ;  /* 0x0000002b20087221 */ /* 0x004fe20000010000 */
[----:B------:R-:W-:-:S03]  /*4590*/  FFMA.FTZ R41, R56, R9, -R41 ;  /* 0x0000000938297223 */ /* 0x000fc60000010829 */
[C---:B0-----:R-:W-:Y:S01]  /*45a0*/  FADD.FTZ R43, R187.reuse, R8 ;  /* 0x00000008bb2b7221 */ /* 0x041fe20000010000 */
[----:B------:R-:W-:Y:S01]  /*45b0*/  F2FP.BF16.F32.PACK_AB R187, R187, R32 ;  /* 0x00000020bbbb723e */ /* 0x000fe200000010ff */
[----:B------:R-:W-:Y:S02]  /*45c0*/  MUFU.EX2 R183, R42 ;  /* 0x0000002a00b77308 */ /* 0x000fe40000000800 */
[----:B-1----:R-:W-:-:S04]  /*45d0*/  FADD.FTZ R8, R36, R43 ;  /* 0x0000002b24087221 */ /* 0x002fc80000010000 */
[C---:B---3--:R-:W-:Y:S01]  /*45e0*/  FADD.FTZ R27, R181.reuse, R8 ;  /* 0x00000008b51b7221 */ /* 0x048fe20000010000 */
[----:B------:R-:W-:Y:S01]  /*45f0*/  F2FP.BF16.F32.PACK_AB R181, R181, R36 ;  /* 0x00000024b5b5723e */ /* 0x000fe200000010ff */
[----:B------:R-:W0:Y:S08]  /*4600*/  MUFU.EX2 R13, R13 ;  /* 0x0000000d000d7308 */ /* 0x000e300000000800 */
[----:B------:R-:W-:Y:S08]  /*4610*/  MUFU.EX2 R44, R44 ;  /* 0x0000002c002c7308 */ /* 0x000ff00000000800 */
[----:B------:R1:W2:Y:S01]  /*4620*/  MUFU.EX2 R176, R15 ;  /* 0x0000000f00b07308 */ /* 0x0002a20000000800 */
[----:B0-----:R-:W-:-:S07]  /*4630*/  FADD.FTZ R45, R13, R30 ;  /* 0x0000001e0d2d7221 */ /* 0x001fce0000010000 */
[----:B------:R-:W-:Y:S01]  /*4640*/  MUFU.EX2 R177, R46 ;  /* 0x0000002e00b17308 */ /* 0x000fe20000000800 */
[----:B-1----:R-:W-:-:S07]  /*4650*/  FFMA.FTZ R15, R95, R9, -R60 ;  /* 0x000000095f0f7223 */ /* 0x002fce000001083c */
[----:B------:R-:W0:Y:S01]  /*4660*/  MUFU.EX2 R29, R29 ;  /* 0x0000001d001d7308 */ /* 0x000e220000000800 */
[C---:B--2---:R-:W-:Y:S01]  /*4670*/  FADD.FTZ R26, R176.reuse, R45 ;  /* 0x0000002db01a7221 */ /* 0x044fe20000010000 */
[----:B------:R-:W-:-:S06]  /*4680*/  F2FP.BF16.F32.PACK_AB R176, R176, R13 ;  /* 0x0000000db0b0723e */ /* 0x000fcc00000010ff */
[----:B------:R-:W1:Y:S08]  /*4690*/  MUFU.EX2 R48, R48 ;  /* 0x0000003000307308 */ /* 0x000e700000000800 */
[----:B------:R2:W-:Y:S01]  /*46a0*/  MUFU.EX2 R173, R0 ;  /* 0x0000000000ad7308 */ /* 0x0005e20000000800 */
[----:B0-----:R-:W-:-:S07]  /*46b0*/  FADD.FTZ R45, R29, R26 ;  /* 0x0000001a1d2d7221 */ /* 0x001fce0000010000 */
[----:B------:R0:W3:Y:S01]  /*46c0*/  MUFU.EX2 R178, R33 ;  /* 0x0000002100b27308 */ /* 0x0000e20000000800 */
[----:B--2---:R-:W-:-:S04]  /*46d0*/  FADD.FTZ R0, R40, R27 ;  /* 0x0000001b28007221 */ /* 0x004fc80000010000 */
[C---:B------:R-:W-:Y:S01]  /*46e0*/  FADD.FTZ R5, R183.reuse, R0 ;  /* 0x00000000b7057221 */ /* 0x040fe20000010000 */
[----:B------:R-:W-:Y:S02]  /*46f0*/  F2FP.BF16.F32.PACK_AB R183, R183, R40 ;  /* 0x00000028b7b7723e */ /* 0x000fe400000010ff */
[----:B------:R-:W2:Y:S01]  /*4700*/  MUFU.EX2 R39, R39 ;  /* 0x0000002700277308 */ /* 0x000ea20000000800 */
[----:B------:R-:W-:Y:S01]  /*4710*/  FADD.FTZ R0, R44, R5 ;  /* 0x000000052c007221 */ /* 0x000fe20000010000 */
[-CC-:B0-----:R-:W-:Y:S01]  /*4720*/  FFMA.FTZ R33, R97, R9.reuse, -R60.reuse ;  /* 0x0000000961217223 */ /* 0x181fe2000001083c */
[----:B------:R-:W-:Y:S02]  /*4730*/  FFMA.FTZ R60, R69, R9, -R60 ;  /* 0x00000009453c7223 */ /* 0x000fe4000001083c */
[C---:B------:R-:W-:Y:S01]  /*4740*/  FADD.FTZ R5, R177.reuse, R0 ;  /* 0x00000000b1057221 */ /* 0x040fe20000010000 */
[----:B------:R-:W-:Y:S02]  /*4750*/  F2FP.BF16.F32.PACK_AB R177, R177, R44 ;  /* 0x0000002cb1b1723e */ /* 0x000fe400000010ff */
[----:B------:R-:W0:Y:S01]  /*4760*/  MUFU.EX2 R10, R10 ;  /* 0x0000000a000a7308 */ /* 0x000e220000000800 */
[----:B-1----:R-:W-:Y:S01]  /*4770*/  FADD.FTZ R0, R48, R5 ;  /* 0x0000000530007221 */ /* 0x002fe20000010000 */
[C---:B---3--:R-:W-:Y:S01]  /*4780*/  FADD.FTZ R26, R178.reuse, R45 ;  /* 0x0000002db21a7221 */ /* 0x048fe20000010000 */
[----:B------:R-:W-:-:S02]  /*4790*/  F2FP.BF16.F32.PACK_AB R178, R178, R29 ;  /* 0x0000001db2b2723e */ /* 0x000fc400000010ff */
[C---:B------:R-:W-:Y:S01]  /*47a0*/  FADD.FTZ R5, R179.reuse, R0 ;  /* 0x00000000b3057221 */ /* 0x040fe20000010000 */
[----:B------:R-:W-:Y:S02]  /*47b0*/  F2FP.BF16.F32.PACK_AB R179, R179, R48 ;  /* 0x00000030b3b3723e */ /* 0x000fe400000010ff */
[----:B------:R-:W1:Y:S01]  /*47c0*/  MUFU.EX2 R15, R15 ;  /* 0x0000000f000f7308 */ /* 0x000e620000000800 */
[----:B--2---:R-:W-:-:S04]  /*47d0*/  FADD.FTZ R43, R39, R26 ;  /* 0x0000001a272b7221 */ /* 0x004fc80000010000 */
[C---:B------:R-:W-:Y:S01]  /*47e0*/  FADD.FTZ R8, R172.reuse, R43 ;  /* 0x0000002bac087221 */ /* 0x040fe20000010000 */
[----:B------:R-:W-:Y:S02]  /*47f0*/  F2FP.BF16.F32.PACK_AB R172, R172, R39 ;  /* 0x00000027acac723e */ /* 0x000fe400000010ff */
[----:B------:R-:W2:Y:S01]  /*4800*/  MUFU.EX2 R50, R50 ;  /* 0x0000003200327308 */ /* 0x000ea20000000800 */
[----:B0-----:R-:W-:-:S04]  /*4810*/  FADD.FTZ R0, R10, R5 ;  /* 0x000000050a007221 */ /* 0x001fc80000010000 */
[C---:B------:R-:W-:Y:S01]  /*4820*/  FADD.FTZ R5, R173.reuse, R0 ;  /* 0x00000000ad057221 */ /* 0x040fe20000010000 */
[----:B------:R-:W-:Y:S01]  /*4830*/  F2FP.BF16.F32.PACK_AB R173, R173, R10 ;  /* 0x0000000aadad723e */ /* 0x000fe200000010ff */
[----:B------:R-:W-:Y:S01]  /*4840*/  VIADD R10, R75, 0xfffffffe ;  /* 0xfffffffe4b0a7836 */ /* 0x000fe20000000000 */
[----:B------:R-:W0:Y:S01]  /*4850*/  MUFU.EX2 R175, R20 ;  /* 0x0000001400af7308 */ /* 0x000e220000000800 */
[----:B-1----:R-:W-:-:S04]  /*4860*/  FADD.FTZ R27, R15, R8 ;  /* 0x000000080f1b7221 */ /* 0x002fc80000010000 */
[C---:B------:R-:W-:Y:S01]  /*4870*/  FADD.FTZ R8, R174.reuse, R27 ;  /* 0x0000001bae087221 */ /* 0x040fe20000010000 */
[----:B------:R-:W-:Y:S02]  /*4880*/  F2FP.BF16.F32.PACK_AB R174, R174, R15 ;  /* 0x0000000faeae723e */ /* 0x000fe400000010ff */
[----:B------:R-:W1:Y:S01]  /*4890*/  MUFU.EX2 R33, R33 ;  /* 0x0000002100217308 */ /* 0x000e620000000800 */
[----:B--2---:R-:W-:-:S07]  /*48a0*/  FADD.FTZ R0, R50, R5 ;  /* 0x0000000532007221 */ /* 0x004fce0000010000 */
[----:B------:R-:W2:Y:S01]  /*48b0*/  MUFU.EX2 R12, R12 ;  /* 0x0000000c000c7308 */ /* 0x000ea20000000800 */
[C---:B0-----:R-:W-:Y:S01]  /*48c0*/  FADD.FTZ R5, R175.reuse, R0 ;  /* 0x00000000af057221 */ /* 0x041fe20000010000 */
[----:B------:R-:W-:-:S06]  /*48d0*/  F2FP.BF16.F32.PACK_AB R175, R175, R50 ;  /* 0x00000032afaf723e */ /* 0x000fcc00000010ff */
        /* <DEDUP_REMOVED lines=10> */
[----:B-1----:R-:W-:-:S07]  /*4980*/  FADD.FTZ R8, R14, R11 ;  /* 0x0000000b0e087221 */ /* 0x002fce0000010000 */
[----:B------:R-:W1:Y:S01]  /*4990*/  MUFU.EX2 R41, R41 ;  /* 0x0000002900297308 */ /* 0x000e620000000800 */
[----:B--2---:R-:W-:Y:S01]  /*49a0*/  FADD.FTZ R0, R54, R5 ;  /* 0x0000000536007221 */ /* 0x004fe20000010000 */
[C---:B0-----:R-:W-:Y:S01]  /*49b0*/  FADD.FTZ R8, R25.reuse, R8 ;  /* 0x0000000819087221 */ /* 0x041fe20000010000 */
[----:B------:R-:W-:Y:S02]  /*49c0*/  F2FP.BF16.F32.PACK_AB R170, R25, R14 ;  /* 0x0000000e19aa723e */ /* 0x000fe400000010ff */
[C---:B-1----:R-:W-:Y:S01]  /*49d0*/  FADD.FTZ R5, R41.reuse, R0 ;  /* 0x0000000029057221 */ /* 0x042fe20000010000 */
[----:B------:R-:W-:Y:S01]  /*49e0*/  F2FP.BF16.F32.PACK_AB R171, R41, R54 ;  /* 0x0000003629ab723e */ /* 0x000fe200000010ff */
[----:B------:R-:W-:Y:S06]  /*49f0*/  @P1 BRA `(.L_x_1123) ;  /* 0x0000000000441947 */ /* 0x000fec0003800000 */
[----:B------:R-:W-:Y:S01]  /*4a00*/  ISETP.LT.AND P1, PT, RZ, UR6, PT ;  /* 0x00000006ff007c0c */ /* 0x000fe2000bf21270 */
[----:B------:R-:W-:-:S12]  /*4a10*/  UIADD3 UR14, UR6, -0x1, URZ ;  /* 0xffffffff060e7890 */ /* 0x000fd8000fffe03f */
[----:B------:R-:W-:Y:S05]  /*4a20*/  @P1 BRA `(.L_x_1124) ;  /* 0x00000000001c1947 */ /* 0x000fea0003800000 */
[----:B------:R-:W-:Y:S02]  /*4a30*/  UISETP.NE.AND UP2, UPT, UR5, 0x1, UPT ;  /* 0x000000010500788c */ /* 0x000fe4000bf45270 */
[----:B------:R-:W-:-:S09]  /*4a40*/  UIADD3 UR14, -UR6, URZ, URZ ;  /* 0x0000003f060e7290 */ /* 0x000fd2000fffe13f */
[----:B------:R-:W-:Y:S02]  /*4a50*/  @UP2 ULDC.64 UR6, c[0x0][0x9e8] ;  /* 0x00027a0000062ab9 */ /* 0x000fe40000000a00 */
[----:B------:R-:W-:-:S04]  /*4a60*/  UIMAD.WIDE.U32 UR10, UR14, UR6, URZ ;  /* 0x000000060e0a72a5 */ /* 0x000fc8000f8e003f */
[----:B------:R-:W-:-:S04]  /*4a70*/  @UP2 USHF.R.U32.HI UR14, URZ, UR7, UR11 ;  /* 0x000000073f0e2299 */ /* 0x000fc8000801160b */
[----:B------:R-:W-:Y:S01]  /*4a80*/  ULOP3.LUT UR14, URZ, UR14, URZ, 0x33, !UPT ;  /* 0x0000000e3f0e7292 */ /* 0x000fe2000f8e333f */
[----:B------:R-:W-:Y:S11]  /*4a90*/  BRA `(.L_x_1125) ;  /* 0x0000000000107947 */ /* 0x000ff60003800000 */
.L_x_1124:
[----:B------:R-:W-:-:S11]  /*4aa0*/  UISETP.NE.AND UP2, UPT, UR5, 0x1, UPT ;  /* 0x000000010500788c */ /* 0x000fd6000bf45270 */
[----:B------:R-:W-:Y:S02]  /*4ab0*/  @UP2 ULDC.64 UR6, c[0x0][0x9e8] ;  /* 0x00027a0000062ab9 */ /* 0x000fe40000000a00 */
[----:B------:R-:W-:-:S04]  /*4ac0*/  UIMAD.WIDE.U32 UR10, UR14, UR6, URZ ;  /* 0x000000060e0a72a5 */ /* 0x000fc8000f8e003f */
[----:B------:R-:W-:-:S12]  /*4ad0*/  @UP2 USHF.R.U32.HI UR14, URZ, UR7, UR11 ;  /* 0x000000073f0e2299 */ /* 0x000fd8000801160b */
.L_x_1125:
[----:B------:R-:W-:-:S04]  /*4ae0*/  UIMAD UR5, UR14, UR5, UR5 ;  /* 0x000000050e0572a4 */ /* 0x000fc8000f8e0205 */
[----:B------:R-:W-:-:S04]  /*4af0*/  UISETP.LT.AND UP2, UPT, UR4, UR5, UPT ;  /* 0x000000050400728c */ /* 0x000fc8000bf41270 */
[----:B------:R-:W-:-:S12]  /*4b00*/  USEL UR4, UR4, UR5, UP2 ;  /* 0x0000000504047287 */ /* 0x000fd80009000000 */
.L_x_1123:
[----:B------:R-:W-:Y:S01]  /*4b10*/  R2UR UR6, R22 ;  /* 0x00000000160672ca */ /* 0x000fe200000e0000 */
[----:B------:R-:W-:Y:S01]  /*4b20*/  UIMAD.WIDE UR4, UR4, 0x2aaaaaab, URZ ;  /* 0x2aaaaaab040478a5 */ /* 0x000fe2000f8e023f */
[----:B------:R-:W-:Y:S01]  /*4b30*/  IMAD.MOV.U32 R2, RZ, RZ, 0x3f800000 ;  /* 0x3f800000ff027424 */ /* 0x000fe200078e00ff */
[----:B------:R-:W-:Y:S01]  /*4b40*/  CS2R R118, SRZ ;  /* 0x0000000000767805 */ /* 0x000fe2000001ff00 */
[----:B------:R-:W-:Y:S01]  /*4b50*/  IMAD.MOV.U32 R0, RZ, RZ, 0x3f800000 ;  /* 0x3f800000ff007424 */ /* 0x000fe200078e00ff */
        /* <DEDUP_REMOVED lines=8> */
[----:B------:R-:W-:Y:S01]  /*4be0*/  UISETP.LT.AND UP2, UPT, UR6, UR4, UPT ;  /* 0x000000040600728c */ /* 0x000fe2000bf41270 */
[----:B------:R-:W-:Y:S02]  /*4bf0*/  CS2R R104, SRZ ;  /* 0x0000000000687805 */ /* 0x000fe4000001ff00 */
[----:B------:R-:W-:Y:S02]  /*4c00*/  CS2R R102, SRZ ;  /* 0x0000000000667805 */ /* 0x000fe4000001ff00 */
[----:B------:R-:W-:Y:S01]  /*4c10*/  CS2R R100, SRZ ;  /* 0x0000000000647805 */ /* 0x000fe2000001ff00 */
[----:B------:R-:W-:Y:S01]  /*4c20*/  USEL UR50, UR6, UR4, !UP2 ;  /* 0x0000000406327287 */ /* 0x000fe2000d000000 */
[----:B------:R-:W-:-:S02]  /*4c30*/  CS2R R98, SRZ ;  /* 0x0000000000627805 */ /* 0x000fc4000001ff00 */
[----:B------:R-:W-:Y:S02]  /*4c40*/  CS2R R96, SRZ ;  /* 0x0000000000607805 */ /* 0x000fe4000001ff00 */
[----:B------:R-:W-:Y:S02]  /*4c50*/  CS2R R94, SRZ ;  /* 0x00000000005e7805 */ /* 0x000fe4000001ff00 */
[----:B------:R-:W-:Y:S02]  /*4c60*/  CS2R R92, SRZ ;  /* 0x00000000005c7805 */ /* 0x000fe4000001ff00 */
[----:B------:R-:W-:Y:S02]  /*4c70*/  CS2R R90, SRZ ;  /* 0x00000000005a7805 */ /* 0x000fe4000001ff00 */
[----:B------:R-:W-:Y:S02]  /*4c80*/  ISETP.GE.AND P1, PT, R10, UR50, PT ;  /* 0x000000320a007c0c */ /* 0x000fe4000bf26270 */
        /* <DEDUP_REMOVED lines=33> */
[----:B------:R-:W-:Y:S06]  /*4ea0*/  @!P1 BRA `(.L_x_1126) ;  /* 0x0000003400789947 */ /* 0x000fec0003800000 */
[----:B------:R-:W-:Y:S01]  /*4eb0*/  IMAD.MOV.U32 R2, RZ, RZ, 0x3f800000 ;  /* 0x3f800000ff027424 */ /* 0x000fe200078e00ff */
[----:B------:R-:W-:Y:S01]  /*4ec0*/  ULDC UR51, c[0x0][0x9e4] ;  /* 0x0002790000337ab9 */ /* 0x000fe20000000800 */
[----:B------:R-:W-:Y:S01]  /*4ed0*/  IMAD.MOV.U32 R119, RZ, RZ, RZ ;  /* 0x000000ffff777224 */ /* 0x000fe200078e00ff */
[----:B------:R-:W-:Y:S01]  /*4ee0*/  ULDC UR4, c[0x0][0x9d8] ;  /* 0x0002760000047ab9 */ /* 0x000fe20000000800 */
[----:B------:R-:W-:-:S05]  /*4ef0*/  ULDC UR55, c[0x0][0x9e0] ;  /* 0x0002780000377ab9 */ /* 0x000fca0000000800 */
.L_x_1143:
[----:B------:R-:W-:-:S04]  /*4f00*/  UIADD3 UR5, UR37, 0x1, URZ ;  /* 0x0000000125057890 */ /* 0x000fc8000fffe03f */
[----:B------:R-:W-:-:S04]  /*4f10*/  UISETP.NE.AND UP2, UPT, UR5, 0x2, UPT ;  /* 0x000000020500788c */ /* 0x000fc8000bf45270 */
[----:B------:R-:W-:Y:S02]  /*4f20*/  USEL UR39, URZ, 0x1, UP2 ;  /* 0x000000013f277887 */ /* 0x000fe40009000000 */
[----:B------:R-:W-:Y:S02]  /*4f30*/  USEL UR5, UR5, URZ, UP2 ;  /* 0x0000003f05057287 */ /* 0x000fe40009000000 */
[----:B------:R-:W-:Y:S01]  /*4f40*/  ULOP3.LUT UR39, UR36, UR39, URZ, 0x3c, !UPT ;  /* 0x0000002724277292 */ /* 0x000fe2000f8e3c3f */
[----:B------:R-:W-:Y:S11]  /*4f50*/  @!P0 BRA `(.L_x_1127) ;  /* 0x0000000000048947 */ /* 0x000ff60003800000 */
[----:B------:R-:W-:Y:S01]  /*4f60*/  BPT.TRAP 0x1 ;  /* 0x000000040000795c */ /* 0x000fe20000300000 */
.L_x_1127:
[----:B------:R-:W-:Y:S01]  /*4f70*/  ULEA UR7, UR5, UR38, 0x3 ;  /* 0x0000002605077291 */ /* 0x000fe2000f8e183f */
[----:B------:R-:W-:-:S05]  /*4f80*/  IMAD.U32 R9, RZ, RZ, UR39 ;  /* 0x00000027ff097e24 */ /* 0x000fca000f8e00ff */
[----:B------:R-:W-:-:S04]  /*4f90*/  SHF.L.U32 R9, R9, 0x1f, RZ ;  /* 0x0000001f09097819 */ /* 0x000fc800000006ff */
[----:B------:R0:W1:Y:S01]  /*4fa0*/  SYNCS.PHASECHK.TRANS64.TRYWAIT P1, [UR7+0x30830], R9 ;  /* 0x03083009ff0075a7 */ /* 0x0000620008020147 */
[----:B------:R-:W-:Y:S05]  /*4fb0*/  @!P0 BRA `(.L_x_1128) ;  /* 0x0000000000048947 */ /* 0x000fea0003800000 */
[----:B------:R-:W-:Y:S01]  /*4fc0*/  BPT.TRAP 0x1 ;  /* 0x000000040000795c */ /* 0x000fe20000300000 */
.L_x_1128:
[----:B-1----:R-:W-:Y:S05]  /*4fd0*/  @P1 BRA `(.L_x_1129) ;  /* 0x0000000000081947 */ /* 0x002fea0003800000 */
[----:B------:R-:W1:Y:S02]  /*4fe0*/  SYNCS.PHASECHK.TRANS64.TRYWAIT P1, [UR7+0x30830], R9 ;  /* 0x03083009ff0075a7 */ /* 0x000e640008020147 */
[----:B-1----:R-:W-:Y:S05]  /*4ff0*/  @!P1 BRA `(.L_x_1130) ;  /* 0x0000011800c49947 */ /* 0x002fea0003800000 */
.L_x_1129:
[----:B------:R-:W-:Y:S01]  /*5000*/  R2UR UR44, R6 ;  /* 0x00000000062c72ca */ /* 0x000fe200000e0000 */
[----:B------:R-:W-:Y:S01]  /*5010*/  UIMAD UR6, UR5, 0x900, UR61 ;  /* 0x00000900050678a4 */ /* 0x000fe2000f8e023d */
[----:B------:R-:W-:Y:S01]  /*5020*/  R2UR UR45, R7 ;  /* 0x00000000072d72ca */ /* 0x000fe200000e0000 */
[----:B------:R-:W-:Y:S01]  /*5030*/  WARPGROUP.ARRIVE ;  /* 0x00000000000079c5 */ /* 0x000fe20000000000 */
[----:B------:R-:W-:Y:S01]  /*5040*/  UMOV UR47, 0x40000040 ;  /* 0x40000040002f7882 */ /* 0x000fe20000000000 */
[----:B------:R-:W-:Y:S01]  /*5050*/  UIADD3 UR10, UR6, 0x6, URZ ;  /* 0x00000006060a7890 */ /* 0x000fe2000fffe03f */
[-C--:B------:R-:W-:Y:S01]  /*5060*/  FMUL.FTZ R24, R24, R0.reuse ;  /* 0x0000000018187220 */ /* 0x080fe20000410000 */
[----:B------:R-:W-:Y:S01]  /*5070*/  UMOV UR11, 0x40000040 ;  /* 0x40000040000b7882 */ /* 0x000fe20000000000 */
[----:B------:R-:W-:Y:S01]  /*5080*/  UMOV UR46, UR6 ;  /* 0x00000006002e7c82 */ /* 0x000fe20008000000 */
[----:B------:R-:W-:Y:S01]  /*5090*/  UIADD3 UR14, UR6, 0x300, URZ ;  /* 0x00000300060e7890 */ /* 0x000fe2000fffe03f */
[-C--:B------:R-:W-:Y:S01]  /*50a0*/  FMUL.FTZ R25, R25, R0.reuse ;  /* 0x0000000019197220 */ /* 0x080fe20000410000 */
[----:B------:R-:W-:Y:S01]  /*50b0*/  UMOV UR15, 0x40000040 ;  /* 0x40000040000f7882 */ /* 0x000fe20000000000 */
[----:B------:R-:W-:Y:S01]  /*50c0*/  UIADD3 UR18, UR6, 0x302, URZ ;  /* 0x0000030206127890 */ /* 0x000fe2000fffe03f */
[-C--:B------:R-:W-:Y:S01]  /*50d0*/  FMUL.FTZ R28, R28, R0.reuse ;  /* 0x000000001c1c7220 */ /* 0x080fe20000410000 */
[----:B------:R-:W-:Y:S01]  /*50e0*/  UMOV UR19, 0x40000040 ;  /* 0x4000004000137882 */ /* 0x000fe20000000000 */
[----:B------:R-:W-:Y:S01]  /*50f0*/  HGMMA.64x96x16.F32.BF16 R120, gdesc[UR44], RZ, !UPT, gsb0 ;  /* 0x016000002c7879f0 */ /* 0x000fe2000c0018ff */
[----:B------:R-:W-:Y:S01]  /*5100*/  UIADD3 UR46, UR6, 0x2, URZ ;  /* 0x00000002062e7890 */ /* 0x000fe2000fffe03f */
[-C--:B------:R-:W-:Y:S01]  /*5110*/  FMUL.FTZ R29, R29, R0.reuse ;  /* 0x000000001d1d7220 */ /* 0x080fe20000410000 */
[----:B------:R-:W-:Y:S01]  /*5120*/  UMOV UR44, UR56 ;  /* 0x00000038002c7c82 */ /* 0x000fe20008000000 */
[----:B------:R-:W-:Y:S01]  /*5130*/  UMOV UR45, UR57 ;  /* 0x00000039002d7c82 */ /* 0x000fe20008000000 */
[----:B------:R-:W-:Y:S01]  /*5140*/  UMOV UR47, 0x40000040 ;  /* 0x40000040002f7882 */ /* 0x000fe20000000000 */
[----:B------:R-:W-:Y:S01]  /*5150*/  UIADD3 UR22, UR6, 0x304, URZ ;  /* 0x0000030406167890 */ /* 0x000fe2000fffe03f */
[-C--:B------:R-:W-:Y:S01]  /*5160*/  FMUL.FTZ R32, R32, R0.reuse ;  /* 0x0000000020207220 */ /* 0x080fe20000410000 */
        /* <DEDUP_REMOVED lines=101> */
[----:B------:R-:W-:Y:S01]  /*57c0*/  HGMMA.64x96x16.F32.BF16 R120, gdesc[UR44], R120, gsb0 ;  /* 0x016000002c7879f0 */ /* 0x000fe20008001878 */
[----:B------:R-:W-:Y:S01]  /*57d0*/  UIADD3 UR46, UR6, 0x4, URZ ;  /* 0x00000004062e7890 */ /* 0x000fe2000fffe03f */
[----:B------:R-:W-:Y:S01]  /*57e0*/  FMUL.FTZ R119, R119, R2 ;  /* 0x0000000277777220 */ /* 0x000fe20000410000 */
[----:B------:R-:W-:Y:S01]  /*57f0*/  UMOV UR44, UR52 ;  /* 0x00000034002c7c82 */ /* 0x000fe20008000000 */
[----:B------:R-:W-:Y:S01]  /*5800*/  UMOV UR45, UR53 ;  /* 0x00000035002d7c82 */ /* 0x000fe20008000000 */
[----:B------:R-:W-:Y:S01]  /*5810*/  UMOV UR47, 0x40000040 ;  /* 0x40000040002f7882 */ /* 0x000fe20000000000 */
[----:B------:R-:W-:-:S02]  /*5820*/  WARPGROUP.DEPBAR.LE gsb0, 0x0 ;  /* 0x00008000000079c5 */ /* 0x000fc40000010000 */
[----:B------:R-:W-:-:S06]  /*5830*/  WARPGROUP.ARRIVE ;  /* 0x00000000000079c5 */ /* 0x000fcc0000000000 */
[----:B------:R-:W-:Y:S01]  /*5840*/  HGMMA.64x96x16.F32.BF16 R120, gdesc[UR44], R120, gsb0 ;  /* 0x016000002c7879f0 */ /* 0x000fe20008001878 */
[----:B------:R-:W-:Y:S01]  /*5850*/  UIADD3 UR46, UR6, 0x606, URZ ;  /* 0x00000606062e7890 */ /* 0x000fe2000fffe03f */
[----:B------:R-:W-:Y:S01]  /*5860*/  UMOV UR44, UR48 ;  /* 0x00000030002c7c82 */ /* 0x000fe20008000000 */
[----:B------:R-:W-:Y:S01]  /*5870*/  UMOV UR45, UR49 ;  /* 0x00000031002d7c82 */ /* 0x000fe20008000000 */
[----:B------:R-:W-:Y:S01]  /*5880*/  UMOV UR47, 0x40000040 ;  /* 0x40000040002f7882 */ /* 0x000fe20000000000 */
        /* <DEDUP_REMOVED lines=28> */
[----:B------:R-:W-:Y:S05]  /*5a50*/  @!P0 BRA `(.L_x_1131) ;  /* 0x0000000000048947 */ /* 0x000fea0003800000 */
[----:B------:R-:W-:Y:S01]  /*5a60*/  BPT.TRAP 0x1 ;  /* 0x000000040000795c */ /* 0x000fe20000300000 */
.L_x_1131:
[----:B------:R-:W-:Y:S01]  /*5a70*/  ULEA UR6, UR37, UR38, 0x3 ;  /* 0x0000002625067291 */ /* 0x000fe2000f8e183f */
[----:B------:R-:W-:-:S05]  /*5a80*/  IMAD.U32 R0, RZ, RZ, UR36 ;  /* 0x00000024ff007e24 */ /* 0x000fca000f8e00ff */
[----:B------:R-:W-:-:S04]  /*5a90*/  SHF.L.U32 R0, R0, 0x1f, RZ ;  /* 0x0000001f00007819 */ /* 0x000fc800000006ff */
[----:B------:R2:W3:Y:S01]  /*5aa0*/  SYNCS.PHASECHK.TRANS64.TRYWAIT P1, [UR6+0x30850], R0 ;  /* 0x03085000ff0075a7 */ /* 0x0004e20008020146 */
[----:B------:R-:W-:Y:S05]  /*5ab0*/  @!P0 BRA `(.L_x_1132) ;  /* 0x0000000000048947 */ /* 0x000fea0003800000 */
[----:B------:R-:W-:Y:S01]  /*5ac0*/  BPT.TRAP 0x1 ;  /* 0x000000040000795c */ /* 0x000fe20000300000 */
.L_x_1132:
[----:B---3--:R-:W-:Y:S05]  /*5ad0*/  @P1 BRA `(.L_x_1133) ;  /* 0x0000000000081947 */ /* 0x008fea0003800000 */
[----:B------:R-:W3:Y:S02]  /*5ae0*/  SYNCS.PHASECHK.TRANS64.TRYWAIT P1, [UR6+0x30850], R0 ;  /* 0x03085000ff0075a7 */ /* 0x000ee40008020146 */
[----:B---3--:R-:W-:Y:S05]  /*5af0*/  @!P1 BRA `(.L_x_1134) ;  /* 0x00000110001c9947 */ /* 0x008fea0003800000 */
.L_x_1133:
[----:B------:R-:W-:Y:S01]  /*5b00*/  UIADD3 UR10, UR38, 0x400, URZ ;  /* 0x00000400260a7890 */ /* 0x000fe2000fffe03f */
[----:B------:R-:W-:Y:S01]  /*5b10*/  WARPGROUP.ARRIVE ;  /* 0x00000000000079c5 */ /* 0x000fe20000000000 */
[----:B------:R-:W-:-:S05]  /*5b20*/  UMOV UR11, 0x40000040 ;  /* 0x40000040000b7882 */ /* 0x000fca0000000000 */
[----:B------:R-:W3:Y:S01]  /*5b30*/  S2R R207, SR_TID.X ;  /* 0x0000000000cf7919 */ /* 0x000ee20000002100 */
[----:B------:R-:W-:Y:S01]  /*5b40*/  USHF.R.U32.HI UR10, URZ, 0x4, UR10 ;  /* 0x000000043f0a7899 */ /* 0x000fe2000801160a */
[----:B------:R-:W-:Y:S01]  /*5b50*/  PLOP3.LUT P1, PT, PT, PT, UP0, 0x80, 0x0 ;  /* 0x000000000000781c */ /* 0x000fe20003f2f008 */
[----:B------:R-:W-:Y:S01]  /*5b60*/  FMUL.FTZ R2, R123, UR4 ;  /* 0x000000047b027c20 */ /* 0x000fe20008410000 */
[----:B------:R-:W-:Y:S01]  /*5b70*/  PLOP3.LUT P2, PT, PT, PT, UP0, 0x80, 0x0 ;  /* 0x000000000000781c */ /* 0x000fe20003f4f008 */
[----:B------:R-:W-:Y:S01]  /*5b80*/  ULOP3.LUT UR10, UR10, 0x3fff, URZ, 0xc0, !UPT ;  /* 0x00003fff0a0a7892 */ /* 0x000fe2000f8ec03f */
[----:B0-2---:R-:W-:Y:S01]  /*5b90*/  FMUL.FTZ R0, R122, UR4 ;  /* 0x000000047a007c20 */ /* 0x005fe20008410000 */
[----:B------:R-:W-:Y:S01]  /*5ba0*/  FMUL.FTZ R123, R138, UR4 ;  /* 0x000000048a7b7c20 */ /* 0x000fe20008410000 */
[----:B------:R-:W-:Y:S01]  /*5bb0*/  FMUL.FTZ R122, R139, UR4 ;  /* 0x000000048b7a7c20 */ /* 0x000fe20008410000 */
[----:B------:R-:W-:Y:S01]  /*5bc0*/  ULOP3.LUT UR10, UR10, 0x3000000, URZ, 0xfc, !UPT ;  /* 0x030000000a0a7892 */ /* 0x000fe2000f8efc3f */
[----:B------:R-:W-:Y:S01]  /*5bd0*/  FMUL.FTZ R138, R140, UR4 ;  /* 0x000000048c8a7c20 */ /* 0x000fe20008410000 */
[----:B------:R-:W-:Y:S01]  /*5be0*/  FMUL.FTZ R139, R141, UR4 ;  /* 0x000000048d8b7c20 */ /* 0x000fe20008410000 */
[----:B------:R-:W-:Y:S01]  /*5bf0*/  FMUL.FTZ R140, R144, UR4 ;  /* 0x00000004908c7c20 */ /* 0x000fe20008410000 */
[----:B------:R-:W-:Y:S01]  /*5c00*/  UIMAD UR14, UR37, 0x900, UR10 ;  /* 0x00000900250e78a4 */ /* 0x000fe2000f8e020a */
[----:B------:R-:W-:Y:S01]  /*5c10*/  FMUL.FTZ R144, R148, UR4 ;  /* 0x0000000494907c20 */ /* 0x000fe20008410000 */
[----:B------:R-:W-:-:S02]  /*5c20*/  IMAD R141, R10, -0x60, RZ ;  /* 0xffffffa00a8d7824 */ /* 0x000fc400078e02ff */
[----:B------:R-:W-:Y:S01]  /*5c30*/  FMUL.FTZ R148, R152, UR4 ;  /* 0x0000000498947c20 */ /* 0x000fe20008410000 */
[----:B-1----:R-:W-:Y:S01]  /*5c40*/  FMUL.FTZ R9, R120, UR4 ;  /* 0x0000000478097c20 */ /* 0x002fe20008410000 */
[----:B------:R-:W-:Y:S01]  /*5c50*/  FMUL.FTZ R152, R156, UR4 ;  /* 0x000000049c987c20 */ /* 0x000fe20008410000 */
[----:B------:R-:W-:Y:S01]  /*5c60*/  FMUL.FTZ R14, R127, UR4 ;  /* 0x000000047f0e7c20 */ /* 0x000fe20008410000 */
[----:B------:R-:W-:Y:S01]  /*5c70*/  UMOV UR10, UR14 ;  /* 0x0000000e000a7c82 */ /* 0x000fe20008000000 */
[----:B------:R-:W-:Y:S01]  /*5c80*/  FMUL.FTZ R120, R135, UR4 ;  /* 0x0000000487787c20 */ /* 0x000fe20008410000 */
[----:B------:R-:W-:Y:S01]  /*5c90*/  HGMMA.64x192x16.F32.BF16 R24, R188, gdesc[UR8].tnspB, R24, gsb0 ;  /* 0x42e00008bc187df0 */ /* 0x000fe20008001818 */
[----:B------:R-:W-:Y:S01]  /*5ca0*/  UIADD3 UR10, UR14, 0x80, URZ ;  /* 0x000000800e0a7890 */ /* 0x000fe2000fffe03f */
[----:B------:R-:W-:Y:S01]  /*5cb0*/  FMUL.FTZ R156, R160, UR4 ;  /* 0x00000004a09c7c20 */ /* 0x000fe20008410000 */
[----:B------:R-:W-:Y:S01]  /*5cc0*/  UMOV UR11, 0x40000040 ;  /* 0x40000040000b7882 */ /* 0x000fe20000000000 */
[----:B------:R-:W-:Y:S01]  /*5cd0*/  FMUL.FTZ R11, R126, UR4 ;  /* 0x000000047e0b7c20 */ /* 0x000fe20008410000 */
[----:B------:R-:W-:Y:S01]  /*5ce0*/  FMUL.FTZ R15, R130, UR4 ;  /* 0x00000004820f7c20 */ /* 0x000fe20008410000 */
[----:B------:R-:W-:Y:S01]  /*5cf0*/  FMUL.FTZ R20, R131, UR4 ;  /* 0x0000000483147c20 */ /* 0x000fe20008410000 */
[----:B------:R-:W-:Y:S01]  /*5d00*/  FMUL.FTZ R21, R134, UR4 ;  /* 0x0000000486157c20 */ /* 0x000fe20008410000 */
[----:B------:R-:W-:Y:S01]  /*5d10*/  FMUL.FTZ R127, R146, UR4 ;  /* 0x00000004927f7c20 */ /* 0x000fe20008410000 */
[----:B------:R-:W-:Y:S01]  /*5d20*/  FMUL.FTZ R135, R154, UR4 ;  /* 0x000000049a877c20 */ /* 0x000fe20008410000 */
[----:B---3--:R-:W-:Y:S01]  /*5d30*/  LOP3.LUT P3, RZ, R207, 0x7f, RZ, 0xc0, !PT ;  /* 0x0000007fcfff7812 */ /* 0x008fe2000786c0ff */
        /* <DEDUP_REMOVED lines=8> */
[----:B------:R-:W0:Y:S08]  /*5dc0*/  MUFU.TANH R9, R9 ;  /* 0x0000000900097308 */ /* 0x000e300000002400 */
[----:B------:R-:W1:Y:S08]  /*5dd0*/  MUFU.TANH R0, R0 ;  /* 0x0000000000007308 */ /* 0x000e700000002400 */
[----:B------:R-:W2:Y:S08]  /*5de0*/  MUFU.TANH R2, R2 ;  /* 0x0000000200027308 */ /* 0x000eb00000002400 */
[----:B------:R-:W3:Y:S08]  /*5df0*/  MUFU.TANH R11, R11 ;  /* 0x0000000b000b7308 */ /* 0x000ef00000002400 */
        /* <DEDUP_REMOVED lines=19> */
[----:B------:R-:W0:Y:S01]  /*5f30*/  MUFU.TANH R156, R156 ;  /* 0x0000009c009c7308 */ /* 0x000e220000002400 */
[----:B------:R-:W-:-:S02]  /*5f40*/  WARPGROUP.DEPBAR.LE gsb0, 0x0 ;  /* 0x00008000000079c5 */ /* 0x000fc40000010000 */
[----:B------:R-:W-:-:S05]  /*5f50*/  WARPGROUP.ARRIVE ;  /* 0x00000000000079c5 */ /* 0x000fca0000000000 */
[----:B------:R-:W0:Y:S01]  /*5f60*/  MUFU.TANH R160, R160 ;  /* 0x000000a000a07308 */ /* 0x000e220000002400 */
[----:B------:R-:W-:Y:S01]  /*5f70*/  HGMMA.64x192x16.F32.BF16 R24, R184, gdesc[UR8].tnspB, R24, gsb0 ;  /* 0x42e00008b8187df0 */ /* 0x000fe20008001818 */
[----:B------:R-:W-:Y:S01]  /*5f80*/  UIADD3 UR10, UR14, 0x100, URZ ;  /* 0x000001000e0a7890 */ /* 0x000fe2000fffe03f */
[----:B------:R-:W-:-:S05]  /*5f90*/  UMOV UR11, 0x40000040 ;  /* 0x40000040000b7882 */ /* 0x000fca0000000000 */
[----:B------:R-:W0:Y:S08]  /*5fa0*/  MUFU.TANH R164, R164 ;  /* 0x000000a400a47308 */ /* 0x000e300000002400 */
[----:B------:R-:W0:Y:S08]  /*5fb0*/  MUFU.TANH R130, R130 ;  /* 0x0000008200827308 */ /* 0x000e300000002400 */
[----:B------:R-:W0:Y:S01]  /*5fc0*/  MUFU.TANH R131, R131 ;  /* 0x0000008300837308 */ /* 0x000e220000002400 */
[----:B------:R-:W-:-:S02]  /*5fd0*/  WARPGROUP.DEPBAR.LE gsb0, 0x0 ;  /* 0x00008000000079c5 */ /* 0x000fc40000010000 */
[----:B------:R-:W-:-:S06]  /*5fe0*/  WARPGROUP.ARRIVE ;  /* 0x00000000000079c5 */ /* 0x000fcc0000000000 */
[----:B------:R-:W-:Y:S01]  /*5ff0*/  HGMMA.64x192x16.F32.BF16 R24, R180, gdesc[UR8].tnspB, R24, gsb0 ;  /* 0x42e00008b4187df0 */ /* 0x000fe20008001818 */
[----:B------:R-:W-:Y:S01]  /*6000*/  UIADD3 UR10, UR14, 0x180, URZ ;  /* 0x000001800e0a7890 */ /* 0x000fe2000fffe03f */
[----:B------:R-:W-:Y:S01]  /*6010*/  UMOV UR11, 0x40000040 ;  /* 0x40000040000b7882 */ /* 0x000fe20000000000 */
[----:B------:R-:W-:Y:S02]  /*6020*/  WARPGROUP.DEPBAR.LE gsb0, 0x0 ;  /* 0x00008000000079c5 */ /* 0x000fe40000010000 */
[----:B------:R-:W-:Y:S01]  /*6030*/  WARPGROUP.ARRIVE ;  /* 0x00000000000079c5 */ /* 0x000fe20000000000 */
[----:B------:R-:W-:Y:S01]  /*6040*/  FMUL.FTZ R180, R137, UR4 ;  /* 0x0000000489b47c20 */ /* 0x000fe20008410000 */
[----:B------:R-:W-:Y:S01]  /*6050*/  FMUL.FTZ R137, R158, UR4 ;  /* 0x000000049e897c20 */ /* 0x000fe20008410000 */
[----:B------:R-:W-:-:S12]  /*6060*/  FMUL.FTZ R158, R161, UR4 ;  /* 0x00000004a19e7c20 */ /* 0x000fd80008410000 */
[----:B------:R-:W-:Y:S01]  /*6070*/  HGMMA.64x192x16.F32.BF16 R24, R176, gdesc[UR8].tnspB, R24, gsb0 ;  /* 0x42e00008b0187df0 */ /* 0x000fe20008001818 */
[----:B------:R-:W-:Y:S01]  /*6080*/  UIADD3 UR10, UR14, 0x200, URZ ;  /* 0x000002000e0a7890 */ /* 0x000fe2000fffe03f */
[----:B------:R-:W0:Y:S01]  /*6090*/  MUFU.TANH R180, R180 ;  /* 0x000000b400b47308 */ /* 0x000e220000002400 */
[----:B------:R-:W-:-:S07]  /*60a0*/  UMOV UR11, 0x40000040 ;  /* 0x40000040000b7882 */ /* 0x000fce0000000000 */
[----:B------:R-:W0:Y:S08]  /*60b0*/  MUFU.TANH R137, R137 ;  /* 0x0000008900897308 */ /* 0x000e300000002400 */
[----:B------:R-:W0:Y:S01]  /*60c0*/  MUFU.TANH R158, R158 ;  /* 0x0000009e009e7308 */ /* 0x000e220000002400 */
[----:B------:R-:W-:Y:S02]  /*60d0*/  WARPGROUP.DEPBAR.LE gsb0, 0x0 ;  /* 0x00008000000079c5 */ /* 0x000fe40000010000 */
[----:B------:R-:W-:Y:S01]  /*60e0*/  WARPGROUP.ARRIVE ;  /* 0x00000000000079c5 */ /* 0x000fe20000000000 */
[----:B------:R-:W-:Y:S01]  /*60f0*/  FMUL.FTZ R176, R121, UR4 ;  /* 0x0000000479b07c20 */ /* 0x000fe20008410000 */
[----:B------:R-:W-:Y:S01]  /*6100*/  FMUL.FTZ R178, R133, UR4 ;  /* 0x0000000485b27c20 */ /* 0x000fe20008410000 */
[----:B------:R-:W5:Y:S01]  /*6110*/  LDC R121, c[0x0][0x288] ;  /* 0x0000a200ff797b82 */ /* 0x000f620000000800 */
[----:B------:R-:W-:Y:S01]  /*6120*/  FMUL.FTZ R177, R132, UR4 ;  /* 0x0000000484b17c20 */ /* 0x000fe20008410000 */
        /* <DEDUP_REMOVED lines=17> */
[----:B------:R-:W-:Y:S01]  /*6240*/  WARPGROUP.ARRIVE ;  /* 0x00000000000079c5 */ /* 0x000fe20000000000 */
[----:B------:R-:W-:Y:S01]  /*6250*/  FMUL.FTZ R173, R125, UR4 ;  /* 0x000000047dad7c20 */ /* 0x000fe20008410000 */
[----:B------:R-:W-:Y:S01]  /*6260*/  FMUL.FTZ R125, R142, UR4 ;  /* 0x000000048e7d7c20 */ /* 0x000fe20008410000 */
[----:B------:R-:W-:Y:S01]  /*6270*/  FMUL.FTZ R142, R145, UR4 ;  /* 0x00000004918e7c20 */ /* 0x000fe20008410000 */
[----:B------:R-:W-:Y:S02]  /*6280*/  VIADD R145, R18, UR60 ;  /* 0x0000003c12917c36 */ /* 0x000fe40008000000 */
[----:B------:R-:W-:Y:S01]  /*6290*/  FMUL.FTZ R174, R128, UR4 ;  /* 0x0000000480ae7c20 */ /* 0x000fe20008410000 */
[----:B------:R-:W-:Y:S01]  /*62a0*/  HGMMA.64x192x16.F32.BF16 R24, R168, gdesc[UR8].tnspB, R24, gsb0 ;  /* 0x42e00008a8187df0 */ /* 0x000fe20008001818 */
[----:B------:R-:W-:Y:S01]  /*62b0*/  @UP0 ULDC UR10, c[0x0][0x44c] ;  /* 0x00011300000a0ab9 */ /* 0x000fe20000000800 */
[----:B------:R-:W-:Y:S01]  /*62c0*/  FMUL.FTZ R128, R162, UR4 ;  /* 0x00000004a2807c20 */ /* 0x000fe20008410000 */
[----:B------:R-:W-:Y:S01]  /*62d0*/  @P1 IMAD.HI.U32 R12, R145, UR10, RZ ;  /* 0x0000000a910c1c27 */ /* 0x000fe2000f8e00ff */
[----:B------:R-:W-:-:S03]  /*62e0*/  @UP0 ULDC UR10, c[0x0][0x450] ;  /* 0x00011400000a0ab9 */ /* 0x000fc60000000800 */
[----:B------:R-:W-:Y:S01]  /*62f0*/  FMUL.FTZ R172, R124, UR4 ;  /* 0x000000047cac7c20 */ /* 0x000fe20008410000 */
[----:B------:R-:W-:Y:S01]  /*6300*/  FMUL.FTZ R175, R129, UR4 ;  /* 0x0000000481af7c20 */ /* 0x000fe20008410000 */
[----:B------:R-:W-:Y:S01]  /*6310*/  VIADD R162, R141, 0x1 ;  /* 0x000000018da27836 */ /* 0x000fe20000000000 */
[----:B------:R-:W-:Y:S01]  /*6320*/  @P2 SHF.R.U32.HI R145, RZ, UR10, R12 ;  /* 0x0000000aff912c19 */ /* 0x000fe2000801160c */
[----:B------:R-:W-:Y:S01]  /*6330*/  FMUL.FTZ R124, R143, UR4 ;  /* 0x000000048f7c7c20 */ /* 0x000fe20008410000 */
[----:B------:R-:W-:Y:S01]  /*6340*/  FMUL.FTZ R129, R163, UR4 ;  /* 0x00000004a3817c20 */ /* 0x000fe20008410000 */
[----:B------:R-:W-:Y:S01]  /*6350*/  IMAD.U32 R12, RZ, RZ, UR7 ;  /* 0x00000007ff0c7e24 */ /* 0x000fe2000f8e00ff */
[----:B------:R-:W-:Y:S01]  /*6360*/  PLOP3.LUT P1, PT, PT, PT, UP1, 0x40, 0x0 ;  /* 0x000000000000781c */ /* 0x000fe20003f2e818 */
[----:B------:R-:W-:Y:S01]  /*6370*/  IMAD R162, R17, -0x2, R162 ;  /* 0xfffffffe11a27824 */ /* 0x000fe200078e02a2 */
[----:B------:R-:W0:Y:S01]  /*6380*/  MUFU.TANH R172, R172 ;  /* 0x000000ac00ac7308 */ /* 0x000e220000002400 */
[----:B------:R-:W-:-:S02]  /*6390*/  @!P3 VIADD R12, R12, 0x30840 ;  /* 0x000308400c0cb836 */ /* 0x000fc40000000000 */
[C---:B------:R-:W-:Y:S01]  /*63a0*/  VIADD R147, R162.reuse, 0xffffffff ;  /* 0xffffffffa2937836 */ /* 0x040fe20000000000 */
[----:B-----5:R-:W-:Y:S02]  /*63b0*/  IADD3 R149, R162, -R121, R16 ;  /* 0x80000079a2957210 */ /* 0x020fe40007ffe010 */
[----:B------:R-:W-:Y:S02]  /*63c0*/  @!P3 PRMT R12, RZ, 0x654, R12 ;  /* 0x00000654ff0cb816 */ /* 0x000fe4000000000c */
[----:B------:R-:W0:Y:S01]  /*63d0*/  MUFU.TANH R173, R173 ;  /* 0x000000ad00ad7308 */ /* 0x000e220000002400 */
[C---:B------:R-:W-:Y:S02]  /*63e0*/  VIADD R151, R149.reuse, UR55 ;  /* 0x0000003795977c36 */ /* 0x040fe40008000000 */
[----:B------:R-:W-:-:S05]  /*63f0*/  VIADD R149, R149, UR54 ;  /* 0x0000003695957c36 */ /* 0x000fca0008000000 */
        /* <DEDUP_REMOVED lines=8> */
[----:B------:R-:W5:Y:S01]  /*6480*/  SHFL.IDX PT, R168, R145, RZ, 0x1c1f ;  /* 0x001c1fff91a87589 */ /* 0x000f6200000e0000 */
[----:B------:R0:W-:Y:S01]  /*6490*/  @!P3 SYNCS.ARRIVE.TRANS64.RED.A1T0 RZ, [R12+URZ], RZ ;  /* 0x000000ff0cffb9a7 */ /* 0x0001e2000810043f */
[--C-:B-----5:R-:W-:Y:S02]  /*64a0*/  IMAD.IADD R153, R151, 0x1, R168.reuse ;  /* 0x0000000197997824 */ /* 0x120fe400078e02a8 */
[----:B------:R-:W-:Y:S01]  /*64b0*/  IMAD.IADD R155, R149, 0x1, R168 ;  /* 0x00000001959b7824 */ /* 0x000fe200078e02a8 */
[----:B01234-:R-:W-:Y:S06]  /*64c0*/  @P1 BRA `(.L_x_1135) ;  /* 0x0000000000541947 */ /* 0x01ffec0003800000 */
[----:B------:R-:W-:Y:S01]  /*64d0*/  IADD3 R143, R16, -R121, R168 ;  /* 0x80000079108f7210 */ /* 0x000fe20007ffe0a8 */
[----:B------:R-:W-:Y:S03]  /*64e0*/  BSSY B0, `(.L_x_1136) ;  /* 0x0000010000007945 */ /* 0x000fe60003800000 */
[----:B------:R-:W-:-:S13]  /*64f0*/  ISETP.GT.AND P1, PT, R143, -0x1, PT ;  /* 0xffffffff8f00780c */ /* 0x000fda0003f24270 */
[----:B------:R-:W-:Y:S05]  /*6500*/  @P1 BRA `(.L_x_1137) ;  /* 0x0000000000201947 */ /* 0x000fea0003800000 */
[----:B------:R-:W-:Y:S01]  /*6510*/  IMAD.U32 R162, RZ, RZ, UR51 ;  /* 0x00000033ffa27e24 */ /* 0x000fe2000f8e00ff */
[----:B------:R-:W-:-:S04]  /*6520*/  LOP3.LUT R143, RZ, R143, RZ, 0x33, !PT ;  /* 0x0000008fff8f7212 */ /* 0x000fc800078e33ff */
[----:B------:R-:W-:-:S13]  /*6530*/  ISETP.NE.AND P1, PT, R162, 0x1, PT ;  /* 0x00000001a200780c */ /* 0x000fda0003f25270 */
[----:B------:R-:W0:Y:S02]  /*6540*/  @P1 LDC.64 R12, c[0x0][0x9e8] ;  /* 0x00027a00ff0c1b82 */ /* 0x000e240000000a00 */
[----:B0-----:R-:W-:-:S05]  /*6550*/  @P1 IMAD.HI.U32 R12, R143, R12, RZ ;  /* 0x0000000c8f0c1227 */ /* 0x001fca00078e00ff */
[----:B------:R-:W-:-:S04]  /*6560*/  @P1 SHF.R.U32.HI R143, RZ, R13, R12 ;  /* 0x0000000dff8f1219 */ /* 0x000fc8000001160c */
[----:B------:R-:W-:Y:S01]  /*6570*/  LOP3.LUT R143, RZ, R143, RZ, 0x33, !PT ;  /* 0x0000008fff8f7212 */ /* 0x000fe200078e33ff */
[----:B------:R-:W-:Y:S06]  /*6580*/  BRA `(.L_x_1138) ;  /* 0x0000000000147947 */ /* 0x000fec0003800000 */
.L_x_1137:
[----:B------:R-:W-:-:S05]  /*6590*/  IMAD.U32 R162, RZ, RZ, UR51 ;  /* 0x00000033ffa27e24 */ /* 0x000fca000f8e00ff */
[----:B------:R-:W-:-:S13]  /*65a0*/  ISETP.NE.AND P1, PT, R162, 0x1, PT ;  /* 0x00000001a200780c */ /* 0x000fda0003f25270 */
[----:B------:R-:W0:Y:S02]  /*65b0*/  @P1 LDC.64 R12, c[0x0][0x9e8] ;  /* 0x00027a00ff0c1b82 */ /* 0x000e240000000a00 */
[----:B0-----:R-:W-:-:S05]  /*65c0*/  @P1 IMAD.HI.U32 R12, R143, R12, RZ ;  /* 0x0000000c8f0c1227 */ /* 0x001fca00078e00ff */
[----:B------:R-:W-:-:S07]  /*65d0*/  @P1 SHF.R.U32.HI R143, RZ, R13, R12 ;  /* 0x0000000dff8f1219 */ /* 0x000fce000001160c */
.L_x_1138:
[----:B------:R-:W-:Y:S05]  /*65e0*/  BSYNC B0 ;  /* 0x0000000000007941 */ /* 0x000fea0003800000 */
.L_x_1136:
[----:B------:R-:W-:-:S05]  /*65f0*/  IMAD R12, R143, R162, R147 ;  /* 0x000000a28f0c7224 */ /* 0x000fca00078e0293 */
[----:B------:R-:W-:Y:S02]  /*6600*/  VIADDMNMX R153, R12, R162, R153, PT ;  /* 0x000000a20c997246 */ /* 0x000fe40003800199 */
[----:B------:R-:W-:-:S07]  /*6610*/  VIMNMX R155, R155, R12, !PT ;  /* 0x0000000c9b9b7248 */ /* 0x000fce0007fe0100 */
.L_x_1135:
[C---:B------:R-:W-:Y:S01]  /*6620*/  ISETP.GE.AND P1, PT, R141.reuse, 0x2, PT ;  /* 0x000000028d00780c */ /* 0x040fe20003f26270 */
[----:B------:R-:W0:Y:S01]  /*6630*/  SHFL.IDX PT, R12, R145, 0x1, 0x1c1f ;  /* 0x003c1f00910c7f89 */ /* 0x000e2200000e0000 */
[----:B------:R-:W-:Y:S02]  /*6640*/  ISETP.GE.AND P5, PT, R141, 0xa, PT ;  /* 0x0000000a8d00780c */ /* 0x000fe40003fa6270 */
        /* <DEDUP_REMOVED lines=9> */
[----:B------:R-:W-:-:S02]  /*66e0*/  FSEL R166, R173, -INF , !P3 ;  /* 0xff800000ada67808 */ /* 0x000fc40005800000 */
        /* <DEDUP_REMOVED lines=24> */
[----:B------:R-:W-:Y:S02]  /*6870*/  ISETP.GE.AND P4, PT, R141, 0x22, PT ;  /* 0x000000228d00780c */ /* 0x000fe40003f86270 */
        /* <DEDUP_REMOVED lines=15> */
[----:B------:R-:W-:Y:S01]  /*6970*/  FSEL R138, R139, -INF , !P3 ;  /* 0xff8000008b8a7808 */ /* 0x000fe20005800000 */
[----:B0-----:R-:W-:Y:S01]  /*6980*/  IMAD.IADD R139, R151, 0x1, R12 ;  /* 0x00000001978b7824 */ /* 0x001fe200078e020c */
        /* <DEDUP_REMOVED lines=38> */
[----:B------:R-:W-:Y:S02]  /*6bf0*/  P2R R163, PR, RZ, 0x20 ;  /* 0x00000020ffa37803 */ /* 0x000fe40000000000 */
[----:B------:R-:W-:Y:S02]  /*6c00*/  FSEL R154, R154, -INF , !P3 ;  /* 0xff8000009a9a7808 */ /* 0x000fe40005800000 */
[----:B------:R-:W-:-:S04]  /*6c10*/  ISETP.GE.AND P3, PT, R141, 0x51, PT ;  /* 0x000000518d00780c */ /* 0x000fc80003f66270 */
[----:B------:R-:W-:-:S04]  /*6c20*/  ISETP.GT.AND P4, PT, R155, 0x50, !P3 ;  /* 0x000000509b00780c */ /* 0x000fc80005f84270 */
[----:B------:R-:W-:-:S04]  /*6c30*/  ISETP.LT.OR P4, PT, R153, 0x51, P4 ;  /* 0x000000519900780c */ /* 0x000fc80002781670 */
        /* <DEDUP_REMOVED lines=10> */
[----:B------:R-:W-:Y:S02]  /*6ce0*/  P2R R185, PR, RZ, 0x40 ;  /* 0x00000040ffb97803 */ /* 0x000fe40000000000 */
[----:B------:R-:W-:-:S04]  /*6cf0*/  ISETP.GT.AND P6, PT, R155, RZ, !P6 ;  /* 0x000000ff9b00720c */ /* 0x000fc800077c4270 */
[----:B------:R-:W-:-:S04]  /*6d00*/  ISETP.LT.OR P6, PT, R153, 0x1, P6 ;  /* 0x000000019900780c */ /* 0x000fc800037c1670 */
[----:B------:R-:W-:Y:S02]  /*6d10*/  FSEL R143, R9, -INF , !P6 ;  /* 0xff800000098f7808 */ /* 0x000fe40007000000 */
[----:B------:R-:W-:Y:S01]  /*6d20*/  ISETP.GE.AND P6, PT, R141, 0x5a, PT ;  /* 0x0000005a8d00780c */ /* 0x000fe20003fc6270 */
[----:B------:R-:W-:-:S03]  /*6d30*/  IMAD.IADD R141, R149, 0x1, R12 ;  /* 0x00000001958d7824 */ /* 0x000fc600078e020c */
[----:B------:R-:W-:Y:S02]  /*6d40*/  P2R R157, PR, RZ, 0x40 ;  /* 0x00000040ff9d7803 */ /* 0x000fe40000000000 */
[----:B------:R-:W-:-:S04]  /*6d50*/  ISETP.GT.AND P6, PT, R155, 0x59, !P6 ;  /* 0x000000599b00780c */ /* 0x000fc800077c4270 */
[----:B------:R-:W-:-:S04]  /*6d60*/  ISETP.LT.OR P6, PT, R153, 0x5a, P6 ;  /* 0x0000005a9900780c */ /* 0x000fc800037c1670 */
[----:B------:R-:W-:Y:S02]  /*6d70*/  FSEL R164, R164, -INF , !P6 ;  /* 0xff800000a4a47808 */ /* 0x000fe40007000000 */
[----:B------:R-:W-:-:S13]  /*6d80*/  PLOP3.LUT P6, PT, PT, PT, UP1, 0x40, 0x0 ;  /* 0x000000000000781c */ /* 0x000fda0003fce818 */
[----:B------:R-:W-:Y:S05]  /*6d90*/  @P6 BRA `(.L_x_1139) ;  /* 0x0000000000546947 */ /* 0x000fea0003800000 */
        /* <DEDUP_REMOVED lines=12> */
.L_x_1141:
[----:B------:R-:W-:-:S05]  /*6e60*/  IMAD.U32 R184, RZ, RZ, UR51 ;  /* 0x00000033ffb87e24 */ /* 0x000fca000f8e00ff */
[----:B------:R-:W-:-:S13]  /*6e70*/  ISETP.NE.AND P6, PT, R184, 0x1, PT ;  /* 0x00000001b800780c */ /* 0x000fda0003fc5270 */
[----:B------:R-:W0:Y:S02]  /*6e80*/  @P6 LDC.64 R12, c[0x0][0x9e8] ;  /* 0x00027a00ff0c6b82 */ /* 0x000e240000000a00 */
[----:B0-----:R-:W-:-:S05]  /*6e90*/  @P6 IMAD.HI.U32 R12, R9, R12, RZ ;  /* 0x0000000c090c6227 */ /* 0x001fca00078e00ff */
[----:B------:R-:W-:-:S07]  /*6ea0*/  @P6 SHF.R.U32.HI R9, RZ, R13, R12 ;  /* 0x0000000dff096219 */ /* 0x000fce000001160c */
.L_x_1142:
[----:B------:R-:W-:Y:S05]  /*6eb0*/  BSYNC B0 ;  /* 0x0000000000007941 */ /* 0x000fea0003800000 */
.L_x_1140:
[----:B------:R-:W-:-:S05]  /*6ec0*/  IMAD R12, R9, R184, R147 ;  /* 0x000000b8090c7224 */ /* 0x000fca00078e0293 */
[----:B------:R-:W-:Y:S02]  /*6ed0*/  VIADDMNMX R139, R12, R184, R139, PT ;  /* 0x000000b80c8b7246 */ /* 0x000fe4000380018b */
[----:B------:R-:W-:-:S07]  /*6ee0*/  VIMNMX R141, R141, R12, !PT ;  /* 0x0000000c8d8d7248 */ /* 0x000fce0007fe0100 */
.L_x_1139:
[C---:B------:R-:W-:Y:S01]  /*6ef0*/  ISETP.GT.AND P1, PT, R141.reuse, 0x1, !P1 ;  /* 0x000000018d00780c */ /* 0x040fe20004f24270 */
[----:B------:R-:W-:Y:S01]  /*6f00*/  UMOV UR36, UR39 ;  /* 0x0000002700247c82 */ /* 0x000fe20008000000 */
[----:B------:R-:W-:Y:S01]  /*6f10*/  ISETP.GT.AND P2, PT, R141, 0x8, !P2 ;  /* 0x000000088d00780c */ /* 0x000fe20005744270 */
[----:B------:R-:W-:Y:S01]  /*6f20*/  UMOV UR37, UR5 ;  /* 0x0000000500257c82 */ /* 0x000fe20008000000 */
[C---:B------:R-:W-:Y:S02]  /*6f30*/  ISETP.LT.OR P1, PT, R139.reuse, 0x2, P1 ;  /* 0x000000028b00780c */ /* 0x040fe40000f21670 */
[----:B------:R-:W-:Y:S02]  /*6f40*/  ISETP.LT.OR P2, PT, R139, 0x9, P2 ;  /* 0x000000098b00780c */ /* 0x000fe40001741670 */
[----:B------:R-:W-:Y:S02]  /*6f50*/  FSEL R216, R2, -INF , !P1 ;  /* 0xff80000002d87808 */ /* 0x000fe40004800000 */
[----:B------:R-:W-:-:S02]  /*6f60*/  ISETP.NE.AND P1, PT, R165, RZ, PT ;  /* 0x000000ffa500720c */ /* 0x000fc40003f25270 */
[----:B------:R-:W-:Y:S02]  /*6f70*/  FSEL R2, R11, -INF , !P2 ;  /* 0xff8000000b027808 */ /* 0x000fe40005000000 */
[----:B------:R-:W-:Y:S02]  /*6f80*/  ISETP.GT.AND P1, PT, R141, 0x9, !P1 ;  /* 0x000000098d00780c */ /* 0x000fe40004f24270 */
[----:B------:R-:W-:Y:S02]  /*6f90*/  ISETP.NE.AND P2, PT, R186, RZ, PT ;  /* 0x000000ffba00720c */ /* 0x000fe40003f45270 */
[----:B------:R-:W-:Y:S02]  /*6fa0*/  ISETP.LT.OR P1, PT, R139, 0xa, P1 ;  /* 0x0000000a8b00780c */ /* 0x000fe40000f21670 */
[----:B------:R-:W-:Y:S02]  /*6fb0*/  ISETP.NE.AND P6, PT, R187, RZ, PT ;  /* 0x000000ffbb00720c */ /* 0x000fe40003fc5270 */
[----:B------:R-:W-:-:S02]  /*6fc0*/  FSEL R214, R14, -INF , !P1 ;  /* 0xff8000000ed67808 */ /* 0x000fc40004800000 */
[----:B------:R-:W-:Y:S02]  /*6fd0*/  ISETP.NE.AND P1, PT, R163, RZ, PT ;  /* 0x000000ffa300720c */ /* 0x000fe40003f25270 */
[----:B------:R-:W-:Y:S02]  /*6fe0*/  FMNMX.FTZ R9, R143, R4, !PT ;  /* 0x000000048f097209 */ /* 0x000fe40007810000 */
[----:B------:R-:W-:Y:S02]  /*6ff0*/  ISETP.GT.AND P1, PT, R141, 0x10, !P1 ;  /* 0x000000108d00780c */ /* 0x000fe40004f24270 */
[----:B------:R-:W-:Y:S02]  /*7000*/  FMNMX.FTZ R9, R176, R9, !PT ;  /* 0x00000009b0097209 */ /* 0x000fe40007810000 */
[----:B------:R-:W-:Y:S02]  /*7010*/  ISETP.LT.OR P1, PT, R139, 0x11, P1 ;  /* 0x000000118b00780c */ /* 0x000fe40000f21670 */
[----:B------:R-:W-:-:S02]  /*7020*/  FMNMX.FTZ R9, R172, R9, !PT ;  /* 0x00000009ac097209 */ /* 0x000fc40007810000 */
[----:B------:R-:W-:Y:S02]  /*7030*/  FSEL R188, R15, -INF , !P1 ;  /* 0xff8000000fbc7808 */ /* 0x000fe40004800000 */
        /* <DEDUP_REMOVED lines=14> */
[----:B------:R-:W-:Y:S02]  /*7120*/  ISETP.GT.AND P1, PT, R141, 0x19, !P2 ;  /* 0x000000198d00780c */ /* 0x000fe40005724270 */
[----:B------:R-:W-:Y:S02]  /*7130*/  FMNMX.FTZ R9, R180, R9, !PT ;  /* 0x00000009b4097209 */ /* 0x000fe40007810000 */
[----:B------:R-:W-:-:S02]  /*7140*/  ISETP.LT.OR P1, PT, R139, 0x1a, P1 ;  /* 0x0000001a8b00780c */ /* 0x000fc40000f21670 */
[----:B------:R-:W-:Y:S02]  /*7150*/  FMNMX.FTZ R9, R162, R9, !PT ;  /* 0x00000009a2097209 */ /* 0x000fe40007810000 */
[----:B------:R-:W-:Y:S02]  /*7160*/  FSEL R210, R120, -INF , !P1 ;  /* 0xff80000078d27808 */ /* 0x000fe40004800000 */
[----:B------:R-:W-:Y:S02]  /*7170*/  ISETP.GT.AND P1, PT, R141, 0x20, !P6 ;  /* 0x000000208d00780c */ /* 0x000fe40007724270 */
[----:B------:R-:W-:Y:S02]  /*7180*/  ISETP.NE.AND P6, PT, R190, RZ, PT ;  /* 0x000000ffbe00720c */ /* 0x000fe40003fc5270 */
        /* <DEDUP_REMOVED lines=30> */
[----:B------:R-:W-:Y:S01]  /*7370*/  FSEL R122, R127, -INF , !P1 ;  /* 0xff8000007f7a7808 */ /* 0x000fe20004800000 */
[----:B------:R-:W0:Y:S01]  /*7380*/  LDC R9, c[0x0][0x988] ;  /* 0x00026200ff097b82 */ /* 0x000e220000000800 */
[----:B------:R-:W-:Y:S01]  /*7390*/  ISETP.NE.AND P1, PT, R175, RZ, PT ;  /* 0x000000ffaf00720c */ /* 0x000fe20003f25270 */
[----:B------:R-:W1:Y:S01]  /*73a0*/  SHFL.BFLY PT, R12, R11, 0x2, 0x1f ;  /* 0x0c401f000b0c7f89 */ /* 0x000e6200000e0000 */
[----:B------:R-:W-:-:S02]  /*73b0*/  ISETP.NE.AND P2, PT, R189, RZ, PT ;  /* 0x000000ffbd00720c */ /* 0x000fc40003f45270 */
[C---:B------:R-:W-:Y:S02]  /*73c0*/  ISETP.GT.AND P1, PT, R141.reuse, 0x31, !P1 ;  /* 0x000000318d00780c */ /* 0x040fe40004f24270 */
[----:B------:R-:W-:Y:S02]  /*73d0*/  ISETP.GT.AND P3, PT, R141, 0x50, !P3 ;  /* 0x000000508d00780c */ /* 0x000fe40005f64270 */
[----:B------:R-:W-:Y:S02]  /*73e0*/  ISETP.LT.OR P1, PT, R139, 0x32, P1 ;  /* 0x000000328b00780c */ /* 0x000fe40000f21670 */
[----:B------:R-:W-:Y:S02]  /*73f0*/  ISETP.GT.AND P4, PT, R141, 0x51, !P4 ;  /* 0x000000518d00780c */ /* 0x000fe40006784270 */
[----:B------:R-:W-:Y:S02]  /*7400*/  FSEL R126, R126, -INF , !P1 ;  /* 0xff8000007e7e7808 */ /* 0x000fe40004800000 */
[----:B------:R-:W-:-:S02]  /*7410*/  ISETP.NE.AND P1, PT, R177, RZ, PT ;  /* 0x000000ffb100720c */ /* 0x000fc40003f25270 */
[----:B------:R-:W-:Y:S02]  /*7420*/  ISETP.LT.OR P3, PT, R139, 0x51, P3 ;  /* 0x000000518b00780c */ /* 0x000fe40001f61670 */
[C---:B------:R-:W-:Y:S02]  /*7430*/  ISETP.GT.AND P1, PT, R141.reuse, 0x38, !P1 ;  /* 0x000000388d00780c */ /* 0x040fe40004f24270 */
[----:B------:R-:W-:Y:S02]  /*7440*/  ISETP.GT.AND P5, PT, R141, 0x58, !P5 ;  /* 0x000000588d00780c */ /* 0x000fe40006fa4270 */
[C---:B------:R-:W-:Y:S02]  /*7450*/  ISETP.LT.OR P1, PT, R139.reuse, 0x39, P1 ;  /* 0x000000398b00780c */ /* 0x040fe40000f21670 */
[----:B------:R-:W-:Y:S02]  /*7460*/  ISETP.LT.OR P4, PT, R139, 0x52, P4 ;  /* 0x000000528b00780c */ /* 0x000fe40002781670 */
[----:B------:R-:W-:-:S02]  /*7470*/  FSEL R120, R133, -INF , !P1 ;  /* 0xff80000085787808 */ /* 0x000fc40004800000 */
[----:B------:R-:W-:Y:S02]  /*7480*/  ISETP.NE.AND P1, PT, R179, RZ, PT ;  /* 0x000000ffb300720c */ /* 0x000fe40003f25270 */
[----:B-1----:R-:W-:Y:S02]  /*7490*/  FMNMX.FTZ R13, R11, R12, !PT ;  /* 0x0000000c0b0d7209 */ /* 0x002fe40007810000 */
[----:B------:R-:W-:Y:S02]  /*74a0*/  ISETP.GT.AND P1, PT, R141, 0x39, !P1 ;  /* 0x000000398d00780c */ /* 0x000fe40004f24270 */
[----:B------:R-:W-:Y:S01]  /*74b0*/  FSEL R128, R128, -INF , !P3 ;  /* 0xff80000080807808 */ /* 0x000fe20005800000 */
[----:B------:R-:W1:Y:S01]  /*74c0*/  SHFL.BFLY PT, R12, R13, 0x1, 0x1f ;  /* 0x0c201f000d0c7f89 */ /* 0x000e6200000e0000 */
[C---:B------:R-:W-:Y:S02]  /*74d0*/  ISETP.LT.OR P1, PT, R139.reuse, 0x3a, P1 ;  /* 0x0000003a8b00780c */ /* 0x040fe40000f21670 */
[----:B------:R-:W-:-:S02]  /*74e0*/  ISETP.LT.OR P5, PT, R139, 0x59, P5 ;  /* 0x000000598b00780c */ /* 0x000fc40002fa1670 */
[----:B------:R-:W-:Y:S02]  /*74f0*/  FSEL R132, R132, -INF , !P1 ;  /* 0xff80000084847808 */ /* 0x000fe40004800000 */
[----:B------:R-:W-:Y:S02]  /*7500*/  ISETP.NE.AND P1, PT, R181, RZ, PT ;  /* 0x000000ffb500720c */ /* 0x000fe40003f25270 */
[----:B------:R-:W-:Y:S02]  /*7510*/  FSEL R130, R130, -INF , !P5 ;  /* 0xff80000082827808 */ /* 0x000fe40006800000 */
[----:B------:R-:W-:-:S04]  /*7520*/  ISETP.GT.AND P1, PT, R141, 0x40, !P1 ;  /* 0x000000408d00780c */ /* 0x000fc80004f24270 */
[----:B------:R-:W-:-:S04]  /*7530*/  ISETP.LT.OR P1, PT, R139, 0x41, P1 ;  /* 0x000000418b00780c */ /* 0x000fc80000f21670 */
[----:B------:R-:W-:Y:S02]  /*7540*/  FSEL R20, R135, -INF , !P1 ;  /* 0xff80000087147808 */ /* 0x000fe40004800000 */
[----:B------:R-:W-:Y:S02]  /*7550*/  ISETP.NE.AND P1, PT, R183, RZ, PT ;  /* 0x000000ffb700720c */ /* 0x000fe40003f25270 */
[----:B-1----:R-:W-:Y:S02]  /*7560*/  FMNMX.FTZ R12, R13, R12, !PT ;  /* 0x0000000c0d0c7209 */ /* 0x002fe40007810000 */
[----:B------:R-:W-:-:S03]  /*7570*/  ISETP.GT.AND P1, PT, R141, 0x41, !P1 ;  /* 0x000000418d00780c */ /* 0x000fc60004f24270 */
[----:B0-----:R-:W-:Y:S01]  /*7580*/  FMUL.FTZ R123, R12, R9 ;  /* 0x000000090c7b7220 */ /* 0x001fe20000410000 */
[----:B------:R-:W-:-:S04]  /*7590*/  ISETP.LT.OR P1, PT, R139, 0x42, P1 ;  /* 0x000000428b00780c */ /* 0x000fc80000f21670 */
[----:B------:R-:W-:Y:S02]  /*75a0*/  FSEL R134, R134, -INF , !P1 ;  /* 0xff80000086867808 */ /* 0x000fe40004800000 */
[----:B------:R-:W-:-:S04]  /*75b0*/  ISETP.GT.AND P1, PT, R141, 0x48, !P2 ;  /* 0x000000488d00780c */ /* 0x000fc80005724270 */
[----:B------:R-:W-:-:S04]  /*75c0*/  ISETP.LT.OR P1, PT, R139, 0x49, P1 ;  /* 0x000000498b00780c */ /* 0x000fc80000f21670 */
[----:B------:R-:W-:Y:S02]  /*75d0*/  FSEL R14, R137, -INF , !P1 ;  /* 0xff800000890e7808 */ /* 0x000fe40004800000 */
[----:B------:R-:W-:Y:S02]  /*75e0*/  ISETP.GT.AND P1, PT, R141, 0x49, !P6 ;  /* 0x000000498d00780c */ /* 0x000fe40007724270 */
[----:B------:R-:W-:Y:S02]  /*75f0*/  ISETP.NE.AND P6, PT, R185, RZ, PT ;  /* 0x000000ffb900720c */ /* 0x000fe40003fc5270 */
[----:B------:R-:W-:-:S04]  /*7600*/  ISETP.LT.OR P1, PT, R139, 0x4a, P1 ;  /* 0x0000004a8b00780c */ /* 0x000fc80000f21670 */
[----:B------:R-:W-:Y:S02]  /*7610*/  FSEL R136, R136, -INF , !P1 ;  /* 0xff80000088887808 */ /* 0x000fe40004800000 */
[----:B------:R-:W-:Y:S02]  /*7620*/  ISETP.GT.AND P1, PT, R141, RZ, !P6 ;  /* 0x000000ff8d00720c */ /* 0x000fe40007724270 */
[----:B------:R-:W-:Y:S02]  /*7630*/  ISETP.NE.AND P6, PT, R157, RZ, PT ;  /* 0x000000ff9d00720c */ /* 0x000fe40003fc5270 */
[----:B------:R-:W-:Y:S02]  /*7640*/  ISETP.LT.OR P1, PT, R139, 0x1, P1 ;  /* 0x000000018b00780c */ /* 0x000fe40000f21670 */
[----:B------:R-:W-:Y:S02]  /*7650*/  ISETP.GT.AND P2, PT, R141, 0x59, !P6 ;  /* 0x000000598d00780c */ /* 0x000fe40007744270 */
[----:B------:R-:W-:-:S02]  /*7660*/  FSEL R218, R0, -INF , !P1 ;  /* 0xff80000000da7808 */ /* 0x000fc40004800000 */
[----:B------:R-:W-:Y:S02]  /*7670*/  FSETP.NEU.FTZ.AND P1, PT, R12, -INF , PT ;  /* 0xff8000000c00780b */ /* 0x000fe40003f3d000 */
[----:B------:R-:W-:Y:S02]  /*7680*/  FMNMX.FTZ R11, R218, R3, !PT ;  /* 0x00000003da0b7209 */ /* 0x000fe40007810000 */
[----:B------:R-:W-:Y:S02]  /*7690*/  FSEL R123, R123, RZ, P1 ;  /* 0x000000ff7b7b7208 */ /* 0x000fe40000800000 */
[----:B------:R-:W-:Y:S02]  /*76a0*/  FMNMX.FTZ R13, R216, R11, !PT ;  /* 0x0000000bd80d7209 */ /* 0x000fe40007810000 */
[----:B------:R-:W-:Y:S01]  /*76b0*/  ISETP.LT.OR P2, PT, R139, 0x5a, P2 ;  /* 0x0000005a8b00780c */ /* 0x000fe20001741670 */
[--C-:B------:R-:W-:Y:S01]  /*76c0*/  FFMA.FTZ R172, R172, R9, -R123.reuse ;  /* 0x00000009acac7223 */ /* 0x100fe2000001087b */
[----:B------:R-:W-:Y:S01]  /*76d0*/  FMNMX.FTZ R13, R2, R13, !PT ;  /* 0x0000000d020d7209 */ /* 0x000fe20007810000 */
[-CC-:B------:R-:W-:Y:S01]  /*76e0*/  FFMA.FTZ R182, R182, R9.reuse, -R123.reuse ;  /* 0x00000009b6b67223 */ /* 0x180fe2000001087b */
[-CC-:B------:R-:W-:Y:S01]  /*76f0*/  FFMA.FTZ R0, R170, R9.reuse, -R123.reuse ;  /* 0x00000009aa007223 */ /* 0x180fe2000001087b */
[----:B------:R-:W-:Y:S01]  /*7700*/  FSEL R141, R12, RZ, P1 ;  /* 0x000000ff0c8d7208 */ /* 0x000fe20000800000 */
        /* <DEDUP_REMOVED lines=11> */
[----:B------:R0:W-:Y:S01]  /*77c0*/  MUFU.EX2 R13, R172 ;  /* 0x000000ac000d7308 */ /* 0x0001e20000000800 */
        /* <DEDUP_REMOVED lines=8> */
[----:B0-----:R-:W-:Y:S01]  /*7850*/  FSEL R172, R129, -INF , !P4 ;  /* 0xff80000081ac7808 */ /* 0x001fe20006000000 */
[--C-:B------:R-:W-:Y:S01]  /*7860*/  FFMA.FTZ R129, R140, R9, -R123.reuse ;  /* 0x000000098c817223 */ /* 0x100fe2000001087b */
[----:B------:R-:W-:Y:S01]  /*7870*/  FMNMX.FTZ R15, R186, R15, !PT ;  /* 0x0000000fba0f7209 */ /* 0x000fe20007810000 */
[----:B------:R-:W-:Y:S01]  /*7880*/  FFMA.FTZ R160, R160, R9, -R123 ;  /* 0x00000009a0a07223 */ /* 0x000fe2000001087b */
[----:B------:R-:W-:Y:S01]  /*7890*/  MUFU.EX2 R11, R143 ;  /* 0x0000008f000b7308 */ /* 0x000fe20000000800 */
[----:B------:R-:W-:-:S02]  /*78a0*/  LOP3.LUT P6, RZ, R207, 0x7f, RZ, 0xc0, !PT ;  /* 0x0000007fcfff7812 */ /* 0x000fc400078cc0ff */
[----:B------:R-:W-:-:S04]  /*78b0*/  FMNMX.FTZ R21, R208, R15, !PT ;  /* 0x0000000fd0157209 */ /* 0x000fc80007810000 */
[----:B------:R-:W-:Y:S01]  /*78c0*/  FMNMX.FTZ R21, R190, R21, !PT ;  /* 0x00000015be157209 */ /* 0x000fe20007810000 */
[----:B------:R0:W-:Y:S03]  /*78d0*/  MUFU.EX2 R15, R174 ;  /* 0x000000ae000f7308 */ /* 0x0001e60000000800 */
[----:B------:R-:W-:-:S04]  /*78e0*/  FMNMX.FTZ R21, R124, R21, !PT ;  /* 0x000000157c157209 */ /* 0x000fc80007810000 */
[----:B------:R-:W-:Y:S01]  /*78f0*/  FMNMX.FTZ R21, R122, R21, !PT ;  /* 0x000000157a157209 */ /* 0x000fe20007810000 */
[----:B------:R-:W-:Y:S01]  /*7900*/  MUFU.EX2 R176, R176 ;  /* 0x000000b000b07308 */ /* 0x000fe20000000800 */
[----:B0-----:R-:W-:Y:S02]  /*7910*/  FFMA.FTZ R174, R152, R9, -R123 ;  /* 0x0000000998ae7223 */ /* 0x001fe4000001087b */
[----:B------:R-:W-:-:S04]  /*7920*/  FMNMX.FTZ R125, R126, R21, !PT ;  /* 0x000000157e7d7209 */ /* 0x000fc80007810000 */
[----:B------:R-:W-:Y:S01]  /*7930*/  FMNMX.FTZ R125, R120, R125, !PT ;  /* 0x0000007d787d7209 */ /* 0x000fe20007810000 */
[----:B------:R-:W-:Y:S03]  /*7940*/  MUFU.EX2 R21, R0 ;  /* 0x0000000000157308 */ /* 0x000fe60000000800 */
[----:B------:R-:W-:-:S04]  /*7950*/  FMNMX.FTZ R125, R132, R125, !PT ;  /* 0x0000007d847d7209 */ /* 0x000fc80007810000 */
[----:B------:R-:W-:Y:S01]  /*7960*/  FMNMX.FTZ R125, R20, R125, !PT ;  /* 0x0000007d147d7209 */ /* 0x000fe20007810000 */
[----:B------:R-:W-:Y:S03]  /*7970*/  MUFU.EX2 R166, R166 ;  /* 0x000000a600a67308 */ /* 0x000fe60000000800 */
[----:B------:R-:W-:-:S04]  /*7980*/  FMNMX.FTZ R127, R134, R125, !PT ;  /* 0x0000007d867f7209 */ /* 0x000fc80007810000 */
[----:B------:R-:W-:Y:S01]  /*7990*/  FMNMX.FTZ R127, R14, R127, !PT ;  /* 0x0000007f0e7f7209 */ /* 0x000fe20007810000 */
[----:B------:R0:W-:Y:S03]  /*79a0*/  MUFU.EX2 R125, R182 ;  /* 0x000000b6007d7308 */ /* 0x0001e60000000800 */
[----:B------:R-:W-:-:S04]  /*79b0*/  FMNMX.FTZ R127, R136, R127, !PT ;  /* 0x0000007f887f7209 */ /* 0x000fc80007810000 */
[----:B------:R-:W-:Y:S01]  /*79c0*/  FMNMX.FTZ R127, R128, R127, !PT ;  /* 0x0000007f807f7209 */ /* 0x000fe20007810000 */
[----:B------:R-:W-:Y:S01]  /*79d0*/  MUFU.EX2 R168, R168 ;  /* 0x000000a800a87308 */ /* 0x000fe20000000800 */
[-CC-:B0-----:R-:W-:Y:S01]  /*79e0*/  FFMA.FTZ R182, R162, R9.reuse, -R123.reuse ;  /* 0x00000009a2b67223 */ /* 0x181fe2000001087b */
[----:B------:R-:W-:Y:S01]  /*79f0*/  FSEL R162, R131, -INF , !P2 ;  /* 0xff80000083a27808 */ /* 0x000fe20005000000 */
[----:B------:R-:W-:Y:S01]  /*7a00*/  FFMA.FTZ R131, R146, R9, -R123 ;  /* 0x0000000992837223 */ /* 0x000fe2000001087b */
[----:B------:R-:W-:-:S04]  /*7a10*/  FMNMX.FTZ R127, R172, R127, !PT ;  /* 0x0000007fac7f7209 */ /* 0x000fc80007810000 */
[----:B------:R-:W-:Y:S01]  /*7a20*/  FMNMX.FTZ R127, R130, R127, !PT ;  /* 0x0000007f827f7209 */ /* 0x000fe20007810000 */
[----:B------:R-:W-:Y:S03]  /*7a30*/  MUFU.EX2 R170, R170 ;  /* 0x000000aa00aa7308 */ /* 0x000fe60000000800 */
[----:B------:R-:W-:-:S05]  /*7a40*/  FMNMX.FTZ R0, R162, R127, !PT ;  /* 0x0000007fa2007209 */ /* 0x000fca0007810000 */
[----:B------:R-:W0:Y:S01]  /*7a50*/  SHFL.BFLY PT, R135, R0, 0x2, 0x1f ;  /* 0x0c401f0000877f89 */ /* 0x000e2200000e0000 */
[----:B------:R-:W-:Y:S08]  /*7a60*/  MUFU.EX2 R127, R133 ;  /* 0x00000085007f7308 */ /* 0x000ff00000000800 */
[----:B------:R1:W-:Y:S08]  /*7a70*/  MUFU.EX2 R133, R148 ;  /* 0x0000009400857308 */ /* 0x0003f00000000800 */
[----:B------:R-:W-:Y:S01]  /*7a80*/  MUFU.EX2 R180, R180 ;  /* 0x000000b400b47308 */ /* 0x000fe20000000800 */
[----:B0-----:R-:W-:Y:S01]  /*7a90*/  FMNMX.FTZ R140, R0, R135, !PT ;  /* 0x00000087008c7209 */ /* 0x001fe20007810000 */
[----:B------:R-:W-:Y:S01]  /*7aa0*/  FADD.FTZ R0, -R141, R4 ;  /* 0x000000048d007221 */ /* 0x000fe20000010100 */
[-CC-:B------:R-:W-:Y:S01]  /*7ab0*/  FFMA.FTZ R135, R154, R9.reuse, -R123.reuse ;  /* 0x000000099a877223 */ /* 0x180fe2000001087b */
[----:B------:R-:W-:-:S04]  /*7ac0*/  FFMA.FTZ R4, R164, R9, -R123 ;  /* 0x00000009a4047223 */ /* 0x000fc8000001087b */
[----:B------:R-:W-:Y:S01]  /*7ad0*/  MUFU.EX2 R182, R182 ;  /* 0x000000b600b67308 */ /* 0x000fe20000000800 */
[----:B------:R-:W0:Y:S01]  /*7ae0*/  SHFL.BFLY PT, R139, R140, 0x1, 0x1f ;  /* 0x0c201f008c8b7f89 */ /* 0x000e2200000e0000 */
[----:B------:R-:W-:-:S06]  /*7af0*/  FMUL.FTZ R0, R0, R9 ;  /* 0x0000000900007220 */ /* 0x000fcc0000410000 */
[----:B------:R-:W2:Y:S08]  /*7b00*/  MUFU.EX2 R0, R0 ;  /* 0x0000000000007308 */ /* 0x000eb00000000800 */
[----:B------:R-:W-:Y:S08]  /*7b10*/  MUFU.EX2 R129, R129 ;  /* 0x0000008100817308 */ /* 0x000ff00000000800 */
[----:B------:R-:W-:Y:S01]  /*7b20*/  MUFU.EX2 R138, R138 ;  /* 0x0000008a008a7308 */ /* 0x000fe20000000800 */
[----:B0-----:R-:W-:-:S04]  /*7b30*/  FMNMX.FTZ R140, R140, R139, !PT ;  /* 0x0000008b8c8c7209 */ /* 0x001fc80007810000 */
[C---:B------:R-:W-:Y:S01]  /*7b40*/  FSETP.NEU.FTZ.AND P1, PT, R140.reuse, -INF , PT ;  /* 0xff8000008c00780b */ /* 0x040fe20003f3d000 */
[----:B------:R-:W-:Y:S02]  /*7b50*/  FMUL.FTZ R123, R140, R9 ;  /* 0x000000098c7b7220 */ /* 0x000fe40000410000 */
[----:B------:R-:W-:Y:S03]  /*7b60*/  MUFU.EX2 R178, R178 ;  /* 0x000000b200b27308 */ /* 0x000fe60000000800 */
[----:B------:R-:W-:-:S05]  /*7b70*/  FSEL R123, R123, RZ, P1 ;  /* 0x000000ff7b7b7208 */ /* 0x000fca0000800000 */
[-CC-:B------:R-:W-:Y:S01]  /*7b80*/  FFMA.FTZ R191, R2, R9.reuse, -R123.reuse ;  /* 0x0000000902bf7223 */ /* 0x180fe2000001087b */
[----:B------:R-:W-:Y:S01]  /*7b90*/  FSEL R2, R140, RZ, P1 ;  /* 0x000000ff8c027208 */ /* 0x000fe20000800000 */
[-CC-:B------:R-:W-:Y:S01]  /*7ba0*/  FFMA.FTZ R189, R218, R9.reuse, -R123.reuse ;  /* 0x00000009dabd7223 */ /* 0x180fe2000001087b */
[-CC-:B------:R-:W-:Y:S01]  /*7bb0*/  FFMA.FTZ R146, R216, R9.reuse, -R123.reuse ;  /* 0x00000009d8927223 */ /* 0x180fe2000001087b */
[-CC-:B-1----:R-:W-:Y:S01]  /*7bc0*/  FFMA.FTZ R148, R214, R9.reuse, -R123.reuse ;  /* 0x00000009d6947223 */ /* 0x182fe2000001087b */
[-C--:B------:R-:W-:Y:S01]  /*7bd0*/  FFMA.FTZ R185, R188, R9.reuse, -R123 ;  /* 0x00000009bcb97223 */ /* 0x080fe2000001087b */
[----:B------:R-:W-:Y:S01]  /*7be0*/  FADD.FTZ R2, -R2, R3 ;  /* 0x0000000302027221 */ /* 0x000fe20000010100 */
[----:B--2---:R-:W-:Y:S01]  /*7bf0*/  FFMA.FTZ R3, R0, R8, R11 ;  /* 0x0000000800037223 */ /* 0x004fe2000001000b */
[----:B------:R-:W-:Y:S01]  /*7c00*/  MUFU.EX2 R189, R189 ;  /* 0x000000bd00bd7308 */ /* 0x000fe20000000800 */
[-C--:B------:R-:W-:Y:S01]  /*7c10*/  FFMA.FTZ R150, R212, R9.reuse, -R123 ;  /* 0x00000009d4967223 */ /* 0x080fe2000001087b */
[-C--:B------:R-:W-:Y:S01]  /*7c20*/  FMUL.FTZ R2, R2, R9.reuse ;  /* 0x0000000902027220 */ /* 0x080fe20000410000 */
[----:B------:R-:W-:Y:S01]  /*7c30*/  FADD.FTZ R8, R176, R3 ;  /* 0x00000003b0087221 */ /* 0x000fe20000010000 */
[-CC-:B------:R-:W-:Y:S01]  /*7c40*/  FFMA.FTZ R187, R184, R9.reuse, -R123.reuse ;  /* 0x00000009b8bb7223 */ /* 0x180fe2000001087b */
[-CC-:B------:R-:W-:Y:S01]  /*7c50*/  FFMA.FTZ R179, R120, R9.reuse, -R123.reuse ;  /* 0x0000000978b37223 */ /* 0x180fe2000001087b */
[-CC-:B------:R-:W-:Y:S01]  /*7c60*/  FFMA.FTZ R152, R210, R9.reuse, -R123.reuse ;  /* 0x00000009d2987223 */ /* 0x180fe2000001087b */
[----:B------:R-:W-:Y:S01]  /*7c70*/  FADD.FTZ R3, R13, R8 ;  /* 0x000000080d037221 */ /* 0x000fe20000010000 */
[----:B------:R-:W0:Y:S01]  /*7c80*/  MUFU.EX2 R2, R2 ;  /* 0x0000000200027308 */ /* 0x000e220000000800 */
[-CC-:B------:R-:W-:Y:S01]  /*7c90*/  FFMA.FTZ R181, R186, R9.reuse, -R123.reuse ;  /* 0x00000009bab57223 */ /* 0x180fe2000001087b */
[-C--:B------:R-:W-:Y:S01]  /*7ca0*/  FFMA.FTZ R177, R122, R9.reuse, -R123 ;  /* 0x000000097ab17223 */ /* 0x080fe2000001087b */
[----:B------:R-:W-:Y:S01]  /*7cb0*/  FADD.FTZ R8, R166, R3 ;  /* 0x00000003a6087221 */ /* 0x000fe20000010000 */
[-CC-:B------:R-:W-:Y:S01]  /*7cc0*/  FFMA.FTZ R122, R126, R9.reuse, -R123.reuse ;  /* 0x000000097e7a7223 */ /* 0x180fe2000001087b */
[-CC-:B------:R-:W-:Y:S01]  /*7cd0*/  FFMA.FTZ R154, R208, R9.reuse, -R123.reuse ;  /* 0x00000009d09a7223 */ /* 0x180fe2000001087b */
[-CC-:B------:R-:W-:Y:S01]  /*7ce0*/  FFMA.FTZ R183, R190, R9.reuse, -R123.reuse ;  /* 0x00000009beb77223 */ /* 0x180fe2000001087b */
[----:B------:R-:W-:Y:S01]  /*7cf0*/  FADD.FTZ R3, R15, R8 ;  /* 0x000000080f037221 */ /* 0x000fe20000010000 */
[----:B------:R-:W1:Y:S01]  /*7d00*/  MUFU.EX2 R146, R146 ;  /* 0x0000009200927308 */ /* 0x000e620000000800 */
[-CC-:B------:R-:W-:Y:S01]  /*7d10*/  FFMA.FTZ R173, R20, R9.reuse, -R123.reuse ;  /* 0x0000000914ad7223 */ /* 0x180fe2000001087b */
[-C--:B------:R-:W-:Y:S01]  /*7d20*/  FFMA.FTZ R124, R124, R9.reuse, -R123 ;  /* 0x000000097c7c7223 */ /* 0x080fe2000001087b */
[----:B------:R-:W-:Y:S01]  /*7d30*/  FADD.FTZ R120, R168, R3 ;  /* 0x00000003a8787221 */ /* 0x000fe20000010000 */
[-CC-:B------:R-:W-:Y:S01]  /*7d40*/  FFMA.FTZ R14, R14, R9.reuse, -R123.reuse ;  /* 0x000000090e0e7223 */ /* 0x180fe2000001087b */
[-CC-:B------:R-:W-:Y:S01]  /*7d50*/  FFMA.FTZ R136, R136, R9.reuse, -R123.reuse ;  /* 0x0000000988887223 */ /* 0x180fe2000001087b */
[-CC-:B------:R-:W-:Y:S01]  /*7d60*/  FFMA.FTZ R128, R128, R9.reuse, -R123.reuse ;  /* 0x0000000980807223 */ /* 0x180fe2000001087b */
[----:B------:R-:W-:Y:S01]  /*7d70*/  FFMA.FTZ R130, R130, R9, -R123 ;  /* 0x0000000982827223 */ /* 0x000fe2000001087b */
[----:B------:R-:W2:Y:S01]  /*7d80*/  MUFU.EX2 R191, R191 ;  /* 0x000000bf00bf7308 */ /* 0x000ea20000000800 */
[----:B0-----:R-:W-:Y:S01]  /*7d90*/  FFMA.FTZ R5, R2, R5, R189 ;  /* 0x0000000502057223 */ /* 0x001fe200000100bd */
[C---:B------:R-:W-:Y:S01]  /*7da0*/  ISETP.GT.AND P1, PT, R10.reuse, UR50, PT ;  /* 0x000000320a007c0c */ /* 0x040fe2000bf24270 */
[----:B------:R-:W-:Y:S01]  /*7db0*/  VIADD R10, R10, 0xffffffff ;  /* 0xffffffff0a0a7836 */ /* 0x000fe20000000000 */
[----:B------:R-:W-:-:S02]  /*7dc0*/  F2FP.BF16.F32.PACK_AB R188, R176, R11 ;  /* 0x0000000bb0bc723e */ /* 0x000fc400000010ff */
[----:B------:R-:W-:Y:S02]  /*7dd0*/  F2FP.BF16.F32.PACK_AB R186, R170, R21 ;  /* 0x00000015aaba723e */ /* 0x000fe400000010ff */
[----:B------:R-:W0:Y:S01]  /*7de0*/  MUFU.EX2 R148, R148 ;  /* 0x0000009400947308 */ /* 0x000e220000000800 */
[----:B-1----:R-:W-:Y:S01]  /*7df0*/  FADD.FTZ R8, R146, R5 ;  /* 0x0000000592087221 */ /* 0x002fe20000010000 */
[----:B------:R-:W-:Y:S01]  /*7e00*/  FADD.FTZ R5, R21, R120 ;  /* 0x0000007815057221 */ /* 0x000fe20000010000 */
[----:B------:R-:W-:Y:S01]  /*7e10*/  FFMA.FTZ R120, R132, R9, -R123 ;  /* 0x0000000984787223 */ /* 0x000fe2000001087b */
[----:B------:R-:W-:Y:S02]  /*7e20*/  F2FP.BF16.F32.PACK_AB R184, R168, R15 ;  /* 0x0000000fa8b8723e */ /* 0x000fe400000010ff */
[----:B------:R-:W-:Y:S01]  /*7e30*/  FADD.FTZ R126, R170, R5 ;  /* 0x00000005aa7e7221 */ /* 0x000fe20000010000 */
[----:B------:R-:W-:Y:S01]  /*7e40*/  F2FP.BF16.F32.PACK_AB R190, R166, R13 ;  /* 0x0000000da6be723e */ /* 0x000fe200000010ff */
[----:B------:R-:W1:Y:S01]  /*7e50*/  MUFU.EX2 R185, R185 ;  /* 0x000000b900b97308 */ /* 0x000e620000000800 */
[----:B--2---:R-:W-:Y:S01]  /*7e60*/  FADD.FTZ R3, R191, R8 ;  /* 0x00000008bf037221 */ /* 0x004fe20000010000 */
[----:B------:R-:W-:Y:S01]  /*7e70*/  FADD.FTZ R5, R125, R126 ;  /* 0x0000007e7d057221 */ /* 0x000fe20000010000 */
[----:B------:R-:W-:Y:S01]  /*7e80*/  IMAD.U32 R126, RZ, RZ, UR6 ;  /* 0x00000006ff7e7e24 */ /* 0x000fe2000f8e00ff */
[----:B------:R-:W-:-:S02]  /*7e90*/  F2FP.BF16.F32.PACK_AB R176, R138, R129 ;  /* 0x000000818ab0723e */ /* 0x000fc400000010ff */
[----:B------:R-:W-:Y:S01]  /*7ea0*/  FADD.FTZ R5, R180, R5 ;  /* 0x00000005b4057221 */ /* 0x000fe20000010000 */
[----:B------:R-:W-:Y:S01]  /*7eb0*/  @!P6 VIADD R20, R126, 0x30860 ;  /* 0x000308607e14e836 */ /* 0x000fe20000000000 */
[----:B------:R-:W2:Y:S01]  /*7ec0*/  MUFU.EX2 R150, R150 ;  /* 0x0000009600967308 */ /* 0x000ea20000000800 */
[----:B0-----:R-:W-:Y:S01]  /*7ed0*/  FADD.FTZ R8, R148, R3 ;  /* 0x0000000394087221 */ /* 0x001fe20000010000 */
[----:B------:R-:W-:Y:S01]  /*7ee0*/  FADD.FTZ R126, R182, R5 ;  /* 0x00000005b67e7221 */ /* 0x000fe20000010000 */
[----:B------:R-:W-:Y:S02]  /*7ef0*/  F2FP.BF16.F32.PACK_AB R180, R180, R125 ;  /* 0x0000007db4b4723e */ /* 0x000fe400000010ff */
[----:B------:R-:W-:Y:S01]  /*7f00*/  @!P6 PRMT R5, RZ, 0x654, R20 ;  /* 0x00000654ff05e816 */ /* 0x000fe20000000014 */
[----:B------:R-:W-:Y:S01]  /*7f10*/  FADD.FTZ R126, R127, R126 ;  /* 0x0000007e7f7e7221 */ /* 0x000fe20000010000 */
[----:B------:R-:W-:Y:S01]  /*7f20*/  FFMA.FTZ R20, R134, R9, -R123 ;  /* 0x0000000986147223 */ /* 0x000fe2000001087b */
[----:B------:R-:W0:Y:S01]  /*7f30*/  MUFU.EX2 R187, R187 ;  /* 0x000000bb00bb7308 */ /* 0x000e220000000800 */
[----:B-1----:R-:W-:Y:S01]  /*7f40*/  FADD.FTZ R3, R185, R8 ;  /* 0x00000008b9037221 */ /* 0x002fe20000010000 */
[----:B------:R1:W-:Y:S01]  /*7f50*/  @!P6 SYNCS.ARRIVE.TRANS64.RED.A1T0 RZ, [R5+URZ], RZ ;  /* 0x000000ff05ffe9a7 */ /* 0x0003e2000810043f */
[----:B------:R-:W-:-:S02]  /*7f60*/  F2FP.BF16.F32.PACK_AB R182, R127, R182 ;  /* 0x000000b67fb6723e */ /* 0x000fc400000010ff */
[----:B------:R-:W-:Y:S02]  /*7f70*/  F2FP.BF16.F32.PACK_AB R189, R146, R189 ;  /* 0x000000bd92bd723e */ /* 0x000fe400000010ff */
[----:B------:R-:W-:Y:S01]  /*7f80*/  F2FP.BF16.F32.PACK_AB R191, R148, R191 ;  /* 0x000000bf94bf723e */ /* 0x000fe200000010ff */
[----:B------:R-:W3:Y:S01]  /*7f90*/  MUFU.EX2 R152, R152 ;  /* 0x0000009800987308 */ /* 0x000ee20000000800 */
[C---:B--2---:R-:W-:Y:S01]  /*7fa0*/  FADD.FTZ R8, R150.reuse, R3 ;  /* 0x0000000396087221 */ /* 0x044fe20000010000 */
[----:B-1----:R-:W-:Y:S01]  /*7fb0*/  FADD.FTZ R5, R129, R126 ;  /* 0x0000007e81057221 */ /* 0x002fe20000010000 */
[----:B------:R-:W-:-:S03]  /*7fc0*/  F2FP.BF16.F32.PACK_AB R185, R150, R185 ;  /* 0x000000b996b9723e */ /* 0x000fc600000010ff */
[----:B------:R-:W-:Y:S02]  /*7fd0*/  FADD.FTZ R5, R138, R5 ;  /* 0x000000058a057221 */ /* 0x000fe40000010000 */
[----:B------:R-:W1:Y:S01]  /*7fe0*/  MUFU.EX2 R181, R181 ;  /* 0x000000b500b57308 */ /* 0x000e620000000800 */
[----:B0-----:R-:W-:Y:S01]  /*7ff0*/  FADD.FTZ R3, R187, R8 ;  /* 0x00000008bb037221 */ /* 0x001fe20000010000 */
[----:B------:R-:W-:-:S06]  /*8000*/  FADD.FTZ R126, R178, R5 ;  /* 0x00000005b27e7221 */ /* 0x000fcc0000010000 */
[----:B------:R-:W0:Y:S01]  /*8010*/  MUFU.EX2 R154, R154 ;  /* 0x0000009a009a7308 */ /* 0x000e220000000800 */
[C---:B---3--:R-:W-:Y:S01]  /*8020*/  FADD.FTZ R8, R152.reuse, R3 ;  /* 0x0000000398087221 */ /* 0x048fe20000010000 */
[----:B------:R-:W-:-:S06]  /*8030*/  F2FP.BF16.F32.PACK_AB R187, R152, R187 ;  /* 0x000000bb98bb723e */ /* 0x000fcc00000010ff */
[----:B------:R-:W2:Y:S01]  /*8040*/  MUFU.EX2 R183, R183 ;  /* 0x000000b700b77308 */ /* 0x000ea20000000800 */
[----:B-1----:R-:W-:-:S07]  /*8050*/  FADD.FTZ R3, R181, R8 ;  /* 0x00000008b5037221 */ /* 0x002fce0000010000 */
[----:B------:R-:W1:Y:S01]  /*8060*/  MUFU.EX2 R124, R124 ;  /* 0x0000007c007c7308 */ /* 0x000e620000000800 */
[----:B0-----:R-:W-:Y:S01]  /*8070*/  FADD.FTZ R8, R154, R3 ;  /* 0x000000039a087221 */ /* 0x001fe20000010000 */
[-CC-:B------:R-:W-:Y:S01]  /*8080*/  FFMA.FTZ R3, R172, R9.reuse, -R123.reuse ;  /* 0x00000009ac037223 */ /* 0x180fe2000001087b */
[----:B------:R-:W-:Y:S01]  /*8090*/  FFMA.FTZ R123, R162, R9, -R123 ;  /* 0x00000009a27b7223 */ /* 0x000fe2000001087b */
[----:B------:R-:W-:-:S04]  /*80a0*/  F2FP.BF16.F32.PACK_AB R181, R154, R181 ;  /* 0x000000b59ab5723e */ /* 0x000fc800000010ff */
[----:B------:R-:W0:Y:S01]  /*80b0*/  MUFU.EX2 R177, R177 ;  /* 0x000000b100b17308 */ /* 0x000e220000000800 */
[----:B--2---:R-:W-:-:S07]  /*80c0*/  FADD.FTZ R5, R183, R8 ;  /* 0x00000008b7057221 */ /* 0x004fce0000010000 */
[----:B------:R-:W2:Y:S01]  /*80d0*/  MUFU.EX2 R122, R122 ;  /* 0x0000007a007a7308 */ /* 0x000ea20000000800 */
[C---:B-1----:R-:W-:Y:S01]  /*80e0*/  FADD.FTZ R8, R124.reuse, R5 ;  /* 0x000000057c087221 */ /* 0x042fe20000010000 */
[----:B------:R-:W-:-:S06]  /*80f0*/  F2FP.BF16.F32.PACK_AB R183, R124, R183 ;  /* 0x000000b77cb7723e */ /* 0x000fcc00000010ff */
[----:B------:R-:W1:Y:S01]  /*8100*/  MUFU.EX2 R179, R179 ;  /* 0x000000b300b37308 */ /* 0x000e620000000800 */
[----:B0-----:R-:W-:-:S07]  /*8110*/  FADD.FTZ R5, R177, R8 ;  /* 0x00000008b1057221 */ /* 0x001fce0000010000 */
[----:B------:R-:W0:Y:S01]  /*8120*/  MUFU.EX2 R131, R131 ;  /* 0x0000008300837308 */ /* 0x000e220000000800 */
[C---:B--2---:R-:W-:Y:S01]  /*8130*/  FADD.FTZ R8, R122.reuse, R5 ;  /* 0x000000057a087221 */ /* 0x044fe20000010000 */
[----:B------:R-:W-:-:S06]  /*8140*/  F2FP.BF16.F32.PACK_AB R177, R122, R177 ;  /* 0x000000b17ab1723e */ /* 0x000fcc00000010ff */
[----:B------:R-:W2:Y:S01]  /*8150*/  MUFU.EX2 R120, R120 ;  /* 0x0000007800787308 */ /* 0x000ea20000000800 */
[----:B-1----:R-:W-:-:S07]  /*8160*/  FADD.FTZ R5, R179, R8 ;  /* 0x00000008b3057221 */ /* 0x002fce0000010000 */
[----:B------:R-:W1:Y:S01]  /*8170*/  MUFU.EX2 R173, R173 ;  /* 0x000000ad00ad7308 */ /* 0x000e620000000800 */
[C---:B0-----:R-:W-:Y:S01]  /*8180*/  FADD.FTZ R126, R131.reuse, R126 ;  /* 0x0000007e837e7221 */ /* 0x041fe20000010000 */
[----:B------:R-:W-:-:S03]  /*8190*/  F2FP.BF16.F32.PACK_AB R178, R131, R178 ;  /* 0x000000b283b2723e */ /* 0x000fc600000010ff */
[----:B------:R-:W-:-:S03]  /*81a0*/  FADD.FTZ R141, R133, R126 ;  /* 0x0000007e858d7221 */ /* 0x000fc60000010000 */
[----:B------:R-:W0:Y:S01]  /*81b0*/  MUFU.EX2 R142, R142 ;  /* 0x0000008e008e7308 */ /* 0x000e220000000800 */
[C---:B--2---:R-:W-:Y:S01]  /*81c0*/  FADD.FTZ R8, R120.reuse, R5 ;  /* 0x0000000578087221 */ /* 0x044fe20000010000 */
[----:B------:R-:W-:-:S06]  /*81d0*/  F2FP.BF16.F32.PACK_AB R179, R120, R179 ;  /* 0x000000b378b3723e */ /* 0x000fcc00000010ff */
[----:B------:R-:W2:Y:S01]  /*81e0*/  MUFU.EX2 R20, R20 ;  /* 0x0000001400147308 */ /* 0x000ea20000000800 */
[----:B-1----:R-:W-:-:S07]  /*81f0*/  FADD.FTZ R5, R173, R8 ;  /* 0x00000008ad057221 */ /* 0x002fce0000010000 */
[----:B------:R-:W1:Y:S01]  /*8200*/  MUFU.EX2 R174, R174 ;  /* 0x000000ae00ae7308 */ /* 0x000e620000000800 */
[C---:B0-----:R-:W-:Y:S01]  /*8210*/  FADD.FTZ R141, R142.reuse, R141 ;  /* 0x0000008d8e8d7221 */ /* 0x041fe20000010000 */
[----:B------:R-:W-:-:S06]  /*8220*/  F2FP.BF16.F32.PACK_AB R172, R142, R133 ;  /* 0x000000858eac723e */ /* 0x000fcc00000010ff */
[----:B------:R1:W0:Y:S01]  /*8230*/  MUFU.EX2 R132, R14 ;  /* 0x0000000e00847308 */ /* 0x0002220000000800 */
[C---:B--2---:R-:W-:Y:S01]  /*8240*/  FADD.FTZ R5, R20.reuse, R5 ;  /* 0x0000000514057221 */ /* 0x044fe20000010000 */
[----:B------:R-:W-:-:S06]  /*8250*/  F2FP.BF16.F32.PACK_AB R173, R20, R173 ;  /* 0x000000ad14ad723e */ /* 0x000fcc00000010ff */
[----:B------:R-:W2:Y:S01]  /*8260*/  MUFU.EX2 R135, R135 ;  /* 0x0000008700877308 */ /* 0x000ea20000000800 */
[----:B-1----:R-:W-:-:S07]  /*8270*/  FADD.FTZ R14, R174, R141 ;  /* 0x0000008dae0e7221 */ /* 0x002fce0000010000 */
[----:B------:R-:W1:Y:S01]  /*8280*/  MUFU.EX2 R136, R136 ;  /* 0x0000008800887308 */ /* 0x000e620000000800 */
[----:B0-----:R-:W-:-:S07]  /*8290*/  FADD.FTZ R5, R132, R5 ;  /* 0x0000000584057221 */ /* 0x001fce0000010000 */
[----:B------:R-:W0:Y:S01]  /*82a0*/  MUFU.EX2 R137, R137 ;  /* 0x0000008900897308 */ /* 0x000e220000000800 */
[C---:B--2---:R-:W-:Y:S01]  /*82b0*/  FADD.FTZ R14, R135.reuse, R14 ;  /* 0x0000000e870e7221 */ /* 0x044fe20000010000 */
[----:B------:R-:W-:-:S06]  /*82c0*/  F2FP.BF16.F32.PACK_AB R174, R135, R174 ;  /* 0x000000ae87ae723e */ /* 0x000fcc00000010ff */
[----:B------:R-:W2:Y:S01]  /*82d0*/  MUFU.EX2 R128, R128 ;  /* 0x0000008000807308 */ /* 0x000ea20000000800 */
[C---:B-1----:R-:W-:Y:S01]  /*82e0*/  FADD.FTZ R5, R136.reuse, R5 ;  /* 0x0000000588057221 */ /* 0x042fe20000010000 */
[----:B------:R-:W-:-:S06]  /*82f0*/  F2FP.BF16.F32.PACK_AB R175, R136, R132 ;  /* 0x0000008488af723e */ /* 0x000fcc00000010ff */
[----:B------:R-:W1:Y:S01]  /*8300*/  MUFU.EX2 R144, R144 ;  /* 0x0000009000907308 */ /* 0x000e620000000800 */
[----:B0-----:R-:W-:-:S07]  /*8310*/  FADD.FTZ R11, R137, R14 ;  /* 0x0000000e890b7221 */ /* 0x001fce0000010000 */
[----:B------:R-:W0:Y:S01]  /*8320*/  MUFU.EX2 R3, R3 ;  /* 0x0000000300037308 */ /* 0x000e220000000800 */
[----:B--2---:R-:W-:-:S07]  /*8330*/  FADD.FTZ R5, R128, R5 ;  /* 0x0000000580057221 */ /* 0x004fce0000010000 */
[----:B------:R-:W2:Y:S01]  /*8340*/  MUFU.EX2 R139, R160 ;  /* 0x000000a0008b7308 */ /* 0x000ea20000000800 */
[C---:B-1----:R-:W-:Y:S01]  /*8350*/  FADD.FTZ R8, R144.reuse, R11 ;  /* 0x0000000b90087221 */ /* 0x042fe20000010000 */
[----:B------:R-:W-:-:S06]  /*8360*/  F2FP.BF16.F32.PACK_AB R168, R144, R137 ;  /* 0x0000008990a8723e */ /* 0x000fcc00000010ff */
[----:B------:R-:W1:Y:S01]  /*8370*/  MUFU.EX2 R130, R130 ;  /* 0x0000008200827308 */ /* 0x000e620000000800 */
[C---:B0-----:R-:W-:Y:S01]  /*8380*/  FADD.FTZ R5, R3.reuse, R5 ;  /* 0x0000000503057221 */ /* 0x041fe20000010000 */
[----:B------:R-:W-:Y:S01]  /*8390*/  F2FP.BF16.F32.PACK_AB R169, R3, R128 ;  /* 0x0000008003a9723e */ /* 0x000fe200000010ff */
[----:B------:R-:W-:-:S05]  /*83a0*/  IMAD.MOV.U32 R3, RZ, RZ, R140 ;  /* 0x000000ffff037224 */ /* 0x000fca00078e008c */
[----:B------:R-:W0:Y:S01]  /*83b0*/  MUFU.EX2 R4, R4 ;  /* 0x0000000400047308 */ /* 0x000e220000000800 */
[----:B--2---:R-:W-:-:S07]  /*83c0*/  FADD.FTZ R11, R139, R8 ;  /* 0x000000088b0b7221 */ /* 0x004fce0000010000 */
[----:B------:R-:W2:Y:S01]  /*83d0*/  MUFU.EX2 R123, R123 ;  /* 0x0000007b007b7308 */ /* 0x000ea20000000800 */
[----:B-1----:R-:W-:Y:S01]  /*83e0*/  FADD.FTZ R5, R130, R5 ;  /* 0x0000000582057221 */ /* 0x002fe20000010000 */
[C---:B0-----:R-:W-:Y:S01]  /*83f0*/  FADD.FTZ R8, R4.reuse, R11 ;  /* 0x0000000b04087221 */ /* 0x041fe20000010000 */
[----:B------:R-:W-:Y:S01]  /*8400*/  F2FP.BF16.F32.PACK_AB R170, R4, R139 ;  /* 0x0000008b04aa723e */ /* 0x000fe200000010ff */
[----:B------:R-:W-:Y:S02]  /*8410*/  IMAD.MOV.U32 R4, RZ, RZ, R12 ;  /* 0x000000ffff047224 */ /* 0x000fe400078e000c */
[C---:B--2---:R-:W-:Y:S01]  /*8420*/  FADD.FTZ R5, R123.reuse, R5 ;  /* 0x000000057b057221 */ /* 0x044fe20000010000 */
[----:B------:R-:W-:Y:S01]  /*8430*/  F2FP.BF16.F32.PACK_AB R171, R123, R130 ;  /* 0x000000827bab723e */ /* 0x000fe200000010ff */
[----:B------:R-:W-:Y:S06]  /*8440*/  @P1 BRA `(.L_x_1143) ;  /* 0xffffffc800ac1947 */ /* 0x000fec000383ffff */
[----:B------:R-:W-:Y:S01]  /*8450*/  IMAD.MOV.U32 R3, RZ, RZ, R140 ;  /* 0x000000ffff037224 */ /* 0x000fe200078e008c */
[----:B------:R-:W-:Y:S01]  /*8460*/  UMOV UR37, UR5 ;  /* 0x0000000500257c82 */ /* 0x000fe20008000000 */
[----:B------:R-:W-:Y:S01]  /*8470*/  IMAD.MOV.U32 R4, RZ, RZ, R12 ;  /* 0x000000ffff047224 */ /* 0x000fe200078e000c */
[----:B------:R-:W-:-:S06]  /*8480*/  UMOV UR36, UR39 ;  /* 0x0000002700247c82 */ /* 0x000fcc0008000000 */
.L_x_1126:
[----:B------:R-:W-:Y:S01]  /*8490*/  ULDC UR4, c[0x0][0x448] ;  /* 0x0001120000047ab9 */ /* 0x000fe20000000800 */
[----:B------:R-:W-:Y:S01]  /*84a0*/  IADD3 R121, R16, 0x1, -R121 ;  /* 0x0000000110797810 */ /* 0x000fe20007ffe879 */
[----:B------:R-:W-:Y:S01]  /*84b0*/  UISETP.NE.AND UP0, UPT, UR4, 0x1, UPT ;  /* 0x000000010400788c */ /* 0x000fe2000bf05270 */
[----:B------:R-:W-:Y:S02]  /*84c0*/  ULDC UR10, c[0x0][0x9e4] ;  /* 0x00027900000a7ab9 */ /* 0x000fe40000000800 */
[----:B------:R-:W-:Y:S01]  /*84d0*/  R2UR UR7, R121 ;  /* 0x00000000790772ca */ /* 0x000fe200000e0000 */
[----:B------:R-:W-:Y:S02]  /*84e0*/  UISETP.GE.AND UP1, UPT, UR10, 0x1, UPT ;  /* 0x000000010a00788c */ /* 0x000fe4000bf26270 */
[----:B------:R-:W-:Y:S01]  /*84f0*/  UIADD3 UR6, UR60, 0x7f, URZ ;  /* 0x0000007f3c067890 */ /* 0x000fe2000fffe03f */
[----:B------:R-:W-:-:S03]  /*8500*/  ULDC UR14, c[0x0][0x9dc] ;  /* 0x00027700000e7ab9 */ /* 0x000fc60000000800 */
[----:B------:R-:W-:Y:S01]  /*8510*/  PLOP3.LUT P1, PT, PT, PT, UP1, 0x40, 0x0 ;  /* 0x000000000000781c */ /* 0x000fe20003f2e818 */
[----:B------:R-:W-:Y:S01]  /*8520*/  @UP0 ULDC UR4, c[0x0][0x44c] ;  /* 0x0001130000040ab9 */ /* 0x000fe20000000800 */
[----:B------:R-:W-:Y:S01]  /*8530*/  @UP0 ULDC UR11, c[0x0][0x450] ;  /* 0x00011400000b0ab9 */ /* 0x000fe20000000800 */
[----:B------:R-:W-:-:S04]  /*8540*/  UIMAD.WIDE.U32 UR4, UR6, UR4, URZ ;  /* 0x00000004060472a5 */ /* 0x000fc8000f8e003f */
[----:B------:R-:W-:-:S04]  /*8550*/  @UP0 USHF.R.U32.HI UR6, URZ, UR11, UR5 ;  /* 0x0000000b3f060299 */ /* 0x000fc80008011605 */
[----:B------:R-:W-:-:S04]  /*8560*/  UIADD3 UR6, UR7, UR6, URZ ;  /* 0x0000000607067290 */ /* 0x000fc8000fffe03f */
[----:B------:R-:W-:Y:S01]  /*8570*/  UIADD3 UR14, UR6, -UR14, URZ ;  /* 0x8000000e060e7290 */ /* 0x000fe2000fffe03f */
[----:B------:R-:W-:Y:S11]  /*8580*/  @P1 BRA `(.L_x_1144) ;  /* 0x0000000000481947 */ /* 0x000ff60003800000 */
[----:B------:R-:W-:Y:S02]  /*8590*/  UMOV UR11, UR6 ;  /* 0x00000006000b7c82 */ /* 0x000fe40008000000 */
[----:B------:R-:W-:-:S06]  /*85a0*/  UISETP.GT.AND UP2, UPT, UR11, -0x1, UPT ;  /* 0xffffffff0b00788c */ /* 0x000fcc000bf44270 */
[----:B------:R-:W-:-:S13]  /*85b0*/  PLOP3.LUT P1, PT, PT, PT, UP2, 0x80, 0x0 ;  /* 0x000000000000781c */ /* 0x000fda0003f2f028 */
[----:B------:R-:W-:Y:S05]  /*85c0*/  @P1 BRA `(.L_x_1145) ;  /* 0x00000000001c1947 */ /* 0x000fea0003800000 */
[----:B------:R-:W-:Y:S02]  /*85d0*/  UISETP.NE.AND UP2, UPT, UR10, 0x1, UPT ;  /* 0x000000010a00788c */ /* 0x000fe4000bf45270 */
[----:B------:R-:W-:-:S09]  /*85e0*/  ULOP3.LUT UR11, URZ, UR11, URZ, 0x33, !UPT ;  /* 0x0000000b3f0b7292 */ /* 0x000fd2000f8e333f */
[----:B------:R-:W-:Y:S02]  /*85f0*/  @UP2 ULDC.64 UR4, c[0x0][0x9e8] ;  /* 0x00027a0000042ab9 */ /* 0x000fe40000000a00 */
[----:B------:R-:W-:-:S04]  /*8600*/  UIMAD.WIDE.U32 UR6, UR11, UR4, URZ ;  /* 0x000000040b0672a5 */ /* 0x000fc8000f8e003f */
[----:B------:R-:W-:-:S04]  /*8610*/  @UP2 USHF.R.U32.HI UR11, URZ, UR5, UR7 ;  /* 0x000000053f0b2299 */ /* 0x000fc80008011607 */
[----:B------:R-:W-:Y:S01]  /*8620*/  ULOP3.LUT UR11, URZ, UR11, URZ, 0x33, !UPT ;  /* 0x0000000b3f0b7292 */ /* 0x000fe2000f8e333f */
[----:B------:R-:W-:Y:S11]  /*8630*/  BRA `(.L_x_1146) ;  /* 0x0000000000107947 */ /* 0x000ff60003800000 */
.L_x_1145:
[----:B------:R-:W-:-:S11]  /*8640*/  UISETP.NE.AND UP2, UPT, UR10, 0x1, UPT ;  /* 0x000000010a00788c */ /* 0x000fd6000bf45270 */
[----:B------:R-:W-:Y:S02]  /*8650*/  @UP2 ULDC.64 UR4, c[0x0][0x9e8] ;  /* 0x00027a0000042ab9 */ /* 0x000fe40000000a00 */
[----:B------:R-:W-:-:S04]  /*8660*/  UIMAD.WIDE.U32 UR6, UR11, UR4, URZ ;  /* 0x000000040b0672a5 */ /* 0x000fc8000f8e003f */
[----:B------:R-:W-:-:S12]  /*8670*/  @UP2 USHF.R.U32.HI UR11, URZ, UR5, UR7 ;  /* 0x000000053f0b2299 */ /* 0x000fd80008011607 */
.L_x_1146:
[----:B------:R-:W-:-:S04]  /*8680*/  UIMAD UR10, UR11, UR10, URZ ;  /* 0x0000000a0b0a72a4 */ /* 0x000fc8000f8e023f */
[----:B------:R-:W-:-:S04]  /*8690*/  UISETP.LT.AND UP2, UPT, UR14, UR10, UPT ;  /* 0x0000000a0e00728c */ /* 0x000fc8000bf41270 */
[----:B------:R-:W-:-:S12]  /*86a0*/  USEL UR14, UR14, UR10, !UP2 ;  /* 0x0000000a0e0e7287 */ /* 0x000fd8000d000000 */
.L_x_1144:
[----:B------:R-:W-:Y:S01]  /*86b0*/  UIADD3 UR4, UR14, 0x5f, URZ ;  /* 0x0000005f0e047890 */ /* 0x000fe2000fffe03f */
[----:B------:R-:W-:-:S03]  /*86c0*/  R2UR UR6, R22 ;  /* 0x00000000160672ca */ /* 0x000fc600000e0000 */
[----:B------:R-:W-:-:S04]  /*86d0*/  UIMAD.WIDE UR4, UR4, 0x2aaaaaab, URZ ;  /* 0x2aaaaaab040478a5 */ /* 0x000fc8000f8e023f */
[----:B------:R-:W-:-:S04]  /*86e0*/  USHF.R.U32.HI UR4, URZ, 0x1f, UR5 ;  /* 0x0000001f3f047899 */ /* 0x000fc80008011605 */
[----:B------:R-:W-:-:S04]  /*86f0*/  ULEA.HI.SX32 UR4, UR5, UR4, 0x1c ;  /* 0x0000000405047291 */ /* 0x000fc8000f8fe23f */
[----:B------:R-:W-:-:S04]  /*8700*/  UISETP.LT.AND UP2, UPT, UR6, UR4, UPT ;  /* 0x000000040600728c */ /* 0x000fc8000bf41270 */
[----:B------:R-:W-:-:S06]  /*8710*/  USEL UR39, UR6, UR4, !UP2 ;  /* 0x0000000406277287 */ /* 0x000fcc000d000000 */
[----:B------:R-:W-:-:S13]  /*8720*/  ISETP.GE.AND P1, PT, R10, UR39, PT ;  /* 0x000000270a007c0c */ /* 0x000fda000bf26270 */
[----:B------:R-:W-:Y:S05]  /*8730*/  @!P1 BRA `(.L_x_1147) ;  /* 0x00000024000c9947 */ /* 0x000fea0003800000 */
[----:B------:R-:W-:Y:S01]  /*8740*/  IMAD.MOV.U32 R12, RZ, RZ, R3 ;  /* 0x000000ffff0c7224 */ /* 0x000fe200078e0003 */
[----:B------:R-:W-:Y:S01]  /*8750*/  UMOV UR7, UR36 ;  /* 0x0000002400077c82 */ /* 0x000fe20008000000 */
[----:B------:R-:W-:Y:S01]  /*8760*/  IMAD.MOV.U32 R11, RZ, RZ, R4 ;  /* 0x000000ffff0b7224 */ /* 0x000fe200078e0004 */
[----:B------:R-:W-:Y:S01]  /*8770*/  UMOV UR4, UR37 ;  /* 0x0000002500047c82 */ /* 0x000fe20008000000 */
[----:B------:R-:W-:-:S05]  /*8780*/  ULDC UR5, c[0x0][0x9d8] ;  /* 0x0002760000057ab9 */ /* 0x000fca0000000800 */
.L_x_1156:
[----:B------:R-:W-:-:S04]  /*8790*/  UIADD3 UR37, UR4, 0x1, URZ ;  /* 0x0000000104257890 */ /* 0x000fc8000fffe03f */
[----:B------:R-:W-:-:S04]  /*87a0*/  UISETP.NE.AND UP2, UPT, UR37, 0x2, UPT ;  /* 0x000000022500788c */ /* 0x000fc8000bf45270 */
[----:B------:R-:W-:Y:S02]  /*87b0*/  USEL UR36, URZ, 0x1, UP2 ;  /* 0x000000013f247887 */ /* 0x000fe40009000000 */
[----:B------:R-:W-:Y:S02]  /*87c0*/  USEL UR37, UR37, URZ, UP2 ;  /* 0x0000003f25257287 */ /* 0x000fe40009000000 */
[----:B------:R-:W-:Y:S01]  /*87d0*/  ULOP3.LUT UR36, UR7, UR36, URZ, 0x3c, !UPT ;  /* 0x0000002407247292 */ /* 0x000fe2000f8e3c3f */
[----:B------:R-:W-:Y:S11]  /*87e0*/  @!P0 BRA `(.L_x_1148) ;  /* 0x0000000000048947 */ /* 0x000ff60003800000 */
[----:B------:R-:W-:Y:S01]  /*87f0*/  BPT.TRAP 0x1 ;  /* 0x000000040000795c */ /* 0x000fe20000300000 */
.L_x_1148:
[----:B------:R-:W-:Y:S01]  /*8800*/  ULEA UR6, UR37, UR38, 0x3 ;  /* 0x0000002625067291 */ /* 0x000fe2000f8e183f */
[----:B------:R-:W-:-:S05]  /*8810*/  IMAD.U32 R3, RZ, RZ, UR36 ;  /* 0x00000024ff037e24 */ /* 0x000fca000f8e00ff */
[----:B------:R-:W-:-:S04]  /*8820*/  SHF.L.U32 R3, R3, 0x1f, RZ ;  /* 0x0000001f03037819 */ /* 0x000fc800000006ff */
[----:B------:R0:W1:Y:S01]  /*8830*/  SYNCS.PHASECHK.TRANS64.TRYWAIT P1, [UR6+0x30830], R3 ;  /* 0x03083003ff0075a7 */ /* 0x0000620008020146 */
[----:B------:R-:W-:Y:S05]  /*8840*/  @!P0 BRA `(.L_x_1149) ;  /* 0x0000000000048947 */ /* 0x000fea0003800000 */
[----:B------:R-:W-:Y:S01]  /*8850*/  BPT.TRAP 0x1 ;  /* 0x000000040000795c */ /* 0x000fe20000300000 */
.L_x_1149:
[----:B-1----:R-:W-:Y:S05]  /*8860*/  @P1 BRA `(.L_x_1150) ;  /* 0x0000000000081947 */ /* 0x002fea0003800000 */
[----:B------:R-:W1:Y:S02]  /*8870*/  SYNCS.PHASECHK.TRANS64.TRYWAIT P1, [UR6+0x30830], R3 ;  /* 0x03083003ff0075a7 */ /* 0x000e640008020146 */
[----:B-1----:R-:W-:Y:S05]  /*8880*/  @!P1 BRA `(.L_x_1151) ;  /* 0x000000e000d09947 */ /* 0x002fea0003800000 */
.L_x_1150:
        /* <DEDUP_REMOVED lines=167> */
.L_x_1152:
[----:B------:R-:W-:Y:S01]  /*9300*/  ULEA UR10, UR4, UR38, 0x3 ;  /* 0x00000026040a7291 */ /* 0x000fe2000f8e183f */
[----:B------:R-:W-:-:S05]  /*9310*/  IMAD.U32 R0, RZ, RZ, UR7 ;  /* 0x00000007ff007e24 */ /* 0x000fca000f8e00ff */
[----:B------:R-:W-:-:S04]  /*9320*/  SHF.L.U32 R0, R0, 0x1f, RZ ;  /* 0x0000001f00007819 */ /* 0x000fc800000006ff */
[----:B------:R2:W3:Y:S01]  /*9330*/  SYNCS.PHASECHK.TRANS64.TRYWAIT P1, [UR10+0x30850], R0 ;  /* 0x03085000ff0075a7 */ /* 0x0004e2000802014a */
[----:B------:R-:W-:Y:S05]  /*9340*/  @!P0 BRA `(.L_x_1153) ;  /* 0x0000000000048947 */ /* 0x000fea0003800000 */
[----:B------:R-:W-:Y:S01]  /*9350*/  BPT.TRAP 0x1 ;  /* 0x000000040000795c */ /* 0x000fe20000300000 */
.L_x_1153:
[----:B---3--:R-:W-:Y:S05]  /*9360*/  @P1 BRA `(.L_x_1154) ;  /* 0x0000000000081947 */ /* 0x008fea0003800000 */
[----:B------:R-:W3:Y:S02]  /*9370*/  SYNCS.PHASECHK.TRANS64.TRYWAIT P1, [UR10+0x30850], R0 ;  /* 0x03085000ff0075a7 */ /* 0x000ee4000802014a */
[----:B---3--:R-:W-:Y:S05]  /*9380*/  @!P1 BRA `(.L_x_1155) ;  /* 0x000000d800289947 */ /* 0x008fea0003800000 */
.L_x_1154:
[----:B------:R-:W-:Y:S01]  /*9390*/  UIADD3 UR6, UR38, 0x400, URZ ;  /* 0x0000040026067890 */ /* 0x000fe2000fffe03f */
[----:B------:R-:W-:Y:S01]  /*93a0*/  WARPGROUP.ARRIVE ;  /* 0x00000000000079c5 */ /* 0x000fe20000000000 */
[----:B------:R-:W-:Y:S01]  /*93b0*/  UMOV UR7, 0x40000040 ;  /* 0x4000004000077882 */ /* 0x000fe20000000000 */
[----:B------:R-:W-:Y:S01]  /*93c0*/  FMUL.FTZ R2, R120, UR5 ;  /* 0x0000000578027c20 */ /* 0x000fe20008410000 */
[----:B------:R-:W-:Y:S01]  /*93d0*/  USHF.R.U32.HI UR6, URZ, 0x4, UR6 ;  /* 0x000000043f067899 */ /* 0x000fe20008011606 */
[----:B------:R-:W-:Y:S01]  /*93e0*/  FMUL.FTZ R14, R121, UR5 ;  /* 0x00000005790e7c20 */ /* 0x000fe20008410000 */
        /* <DEDUP_REMOVED lines=11> */
[----:B------:R-:W3:Y:S01]  /*94a0*/  MUFU.TANH R14, R14 ;  /* 0x0000000e000e7308 */ /* 0x000ee20000002400 */
[----:B------:R-:W-:Y:S01]  /*94b0*/  FMUL.FTZ R218, R144, UR5 ;  /* 0x0000000590da7c20 */ /* 0x000fe20008410000 */
[----:B------:R-:W-:Y:S01]  /*94c0*/  FMUL.FTZ R220, R145, UR5 ;  /* 0x0000000591dc7c20 */ /* 0x000fe20008410000 */
[----:B------:R-:W-:Y:S01]  /*94d0*/  FMUL.FTZ R222, R152, UR5 ;  /* 0x0000000598de7c20 */ /* 0x000fe20008410000 */
[----:B------:R-:W-:Y:S01]  /*94e0*/  FMUL.FTZ R224, R153, UR5 ;  /* 0x0000000599e07c20 */ /* 0x000fe20008410000 */
[----:B------:R-:W-:Y:S01]  /*94f0*/  FMUL.FTZ R156, R156, UR5 ;  /* 0x000000059c9c7c20 */ /* 0x000fe20008410000 */
[----:B------:R-:W-:Y:S01]  /*9500*/  UMOV UR6, UR4 ;  /* 0x0000000400067c82 */ /* 0x000fe20008000000 */
[----:B------:R-:W-:Y:S01]  /*9510*/  FMUL.FTZ R226, R157, UR5 ;  /* 0x000000059de27c20 */ /* 0x000fe20008410000 */
[----:B------:R-:W-:Y:S01]  /*9520*/  HGMMA.64x192x16.F32.BF16 R24, R188, gdesc[UR4].tnspB, R24, gsb0 ;  /* 0x42e00004bc187df0 */ /* 0x000fe20008001818 */
[----:B------:R-:W-:Y:S01]  /*9530*/  UIADD3 UR6, UR4, 0x80, URZ ;  /* 0x0000008004067890 */ /* 0x000fe2000fffe03f */
[----:B------:R-:W4:Y:S01]  /*9540*/  MUFU.TANH R122, R122 ;  /* 0x0000007a007a7308 */ /* 0x000f220000002400 */
[----:B------:R-:W-:Y:S01]  /*9550*/  UMOV UR7, 0x40000040 ;  /* 0x4000004000077882 */ /* 0x000fe20000000000 */
[----:B01----:R-:W-:Y:S01]  /*9560*/  FMNMX.FTZ R3, R2, R11, !PT ;  /* 0x0000000b02037209 */ /* 0x003fe20007810000 */
[----:B------:R-:W-:Y:S01]  /*9570*/  FMUL.FTZ R228, R160, UR5 ;  /* 0x00000005a0e47c20 */ /* 0x000fe20008410000 */
[----:B------:R-:W-:Y:S01]  /*9580*/  FMUL.FTZ R230, R161, UR5 ;  /* 0x00000005a1e67c20 */ /* 0x000fe20008410000 */
[----:B------:R-:W-:Y:S01]  /*9590*/  FMUL.FTZ R164, R164, UR5 ;  /* 0x00000005a4a47c20 */ /* 0x000fe20008410000 */
[----:B------:R-:W-:Y:S01]  /*95a0*/  FMUL.FTZ R160, R165, UR5 ;  /* 0x00000005a5a07c20 */ /* 0x000fe20008410000 */
[----:B---3--:R-:W-:Y:S01]  /*95b0*/  FMNMX.FTZ R3, R14, R3, !PT ;  /* 0x000000030e037209 */ /* 0x008fe20007810000 */
[----:B------:R-:W-:Y:S01]  /*95c0*/  MUFU.TANH R208, R208 ;  /* 0x000000d000d07308 */ /* 0x000fe20000002400 */
[----:B------:R-:W-:Y:S01]  /*95d0*/  FMUL.FTZ R20, R123, UR5 ;  /* 0x000000057b147c20 */ /* 0x000fe20008410000 */
[----:B------:R-:W-:Y:S01]  /*95e0*/  FMUL.FTZ R120, R126, UR5 ;  /* 0x000000057e787c20 */ /* 0x000fe20008410000 */
[----:B------:R-:W-:Y:S01]  /*95f0*/  FMUL.FTZ R124, R127, UR5 ;  /* 0x000000057f7c7c20 */ /* 0x000fe20008410000 */
[----:B------:R-:W-:Y:S01]  /*9600*/  FMUL.FTZ R126, R130, UR5 ;  /* 0x00000005827e7c20 */ /* 0x000fe20008410000 */
        /* <DEDUP_REMOVED lines=12> */
[----:B------:R-:W-:Y:S01]  /*96d0*/  FMUL.FTZ R152, R155, UR5 ;  /* 0x000000059b987c20 */ /* 0x000fe20008410000 */
[----:B------:R-:W-:Y:S01]  /*96e0*/  FMUL.FTZ R154, R158, UR5 ;  /* 0x000000059e9a7c20 */ /* 0x000fe20008410000 */
[----:B------:R-:W-:Y:S01]  /*96f0*/  FMUL.FTZ R158, R159, UR5 ;  /* 0x000000059f9e7c20 */ /* 0x000fe20008410000 */
[----:B------:R-:W-:Y:S01]  /*9700*/  FMUL.FTZ R162, R162, UR5 ;  /* 0x00000005a2a27c20 */ /* 0x000fe20008410000 */
[----:B------:R-:W-:Y:S01]  /*9710*/  FMUL.FTZ R166, R166, UR5 ;  /* 0x00000005a6a67c20 */ /* 0x000fe20008410000 */
[----:B------:R-:W0:Y:S01]  /*9720*/  LDC R9, c[0x0][0x988] ;  /* 0x00026200ff097b82 */ /* 0x000e220000000800 */
[----:B------:R-:W1:Y:S01]  /*9730*/  S2R R207, SR_TID.X ;  /* 0x0000000000cf7919 */ /* 0x000e620000002100 */
[----:B------:R-:W-:Y:S08]  /*9740*/  MUFU.TANH R214, R214 ;  /* 0x000000d600d67308 */ /* 0x000ff00000002400 */
[----:B------:R-:W-:Y:S08]  /*9750*/  MUFU.TANH R216, R216 ;  /* 0x000000d800d87308 */ /* 0x000ff00000002400 */
[----:B------:R-:W-:Y:S08]  /*9760*/  MUFU.TANH R218, R218 ;  /* 0x000000da00da7308 */ /* 0x000ff00000002400 */
[----:B------:R-:W-:Y:S01]  /*9770*/  MUFU.TANH R220, R220 ;  /* 0x000000dc00dc7308 */ /* 0x000fe20000002400 */
[----:B-1----:R-:W-:-:S07]  /*9780*/  LOP3.LUT P1, RZ, R207, 0x7f, RZ, 0xc0, !PT ;  /* 0x0000007fcfff7812 */ /* 0x002fce000782c0ff */
        /* <DEDUP_REMOVED lines=23> */
[----:B------:R-:W-:Y:S01]  /*9900*/  FMUL.FTZ R132, R135, UR5 ;  /* 0x0000000587847c20 */ /* 0x000fe20008410000 */
        /* <DEDUP_REMOVED lines=19> */
[----:B------:R-:W-:-:S04]  /*9a40*/  FMUL.FTZ R186, R129, UR5 ;  /* 0x0000000581ba7c20 */ /* 0x000fc80008410000 */
[----:B------:R-:W-:Y:S01]  /*9a50*/  HGMMA.64x192x16.F32.BF16 R24, R180, gdesc[UR4].tnspB, R24, gsb0 ;  /* 0x42e00004b4187df0 */ /* 0x000fe20008001818 */
[----:B------:R-:W-:Y:S01]  /*9a60*/  UIADD3 UR6, UR4, 0x180, URZ ;  /* 0x0000018004067890 */ /* 0x000fe2000fffe03f */
[----:B------:R-:W1:Y:S01]  /*9a70*/  MUFU.TANH R184, R184 ;  /* 0x000000b800b87308 */ /* 0x000e620000002400 */
[----:B------:R-:W-:-:S07]  /*9a80*/  UMOV UR7, 0x40000040 ;  /* 0x4000004000077882 */ /* 0x000fce0000000000 */
[----:B------:R-:W3:Y:S01]  /*9a90*/  MUFU.TANH R186, R186 ;  /* 0x000000ba00ba7308 */ /* 0x000ee20000002400 */
[----:B-1----:R-:W-:-:S04]  /*9aa0*/  FMNMX.FTZ R3, R184, R3, !PT ;  /* 0x00000003b8037209 */ /* 0x002fc80007810000 */
[----:B------:R-:W-:-:S04]  /*9ab0*/  FMNMX.FTZ R3, R188, R3, !PT ;  /* 0x00000003bc037209 */ /* 0x000fc80007810000 */
[----:B---3--:R-:W-:-:S04]  /*9ac0*/  FMNMX.FTZ R3, R186, R3, !PT ;  /* 0x00000003ba037209 */ /* 0x008fc80007810000 */
        /* <DEDUP_REMOVED lines=14> */
[----:B------:R-:W1:Y:S01]  /*9bb0*/  MUFU.TANH R180, R180 ;  /* 0x000000b400b47308 */ /* 0x000e620000002400 */
[----:B------:R-:W-:Y:S01]  /*9bc0*/  UIADD3 UR6, UR4, 0x200, URZ ;  /* 0x0000020004067890 */ /* 0x000fe2000fffe03f */
[----:B------:R-:W-:-:S06]  /*9bd0*/  UMOV UR7, 0x40000040 ;  /* 0x4000004000077882 */ /* 0x000fcc0000000000 */
[----:B------:R-:W3:Y:S08]  /*9be0*/  MUFU.TANH R182, R182 ;  /* 0x000000b600b67308 */ /* 0x000ef00000002400 */
[----:B------:R-:W4:Y:S01]  /*9bf0*/  MUFU.TANH R148, R148 ;  /* 0x0000009400947308 */ /* 0x000f220000002400 */
[----:B-1----:R-:W-:-:S04]  /*9c00*/  FMNMX.FTZ R3, R180, R3, !PT ;  /* 0x00000003b4037209 */ /* 0x002fc80007810000 */
        /* <DEDUP_REMOVED lines=8> */
[----:B------:R-:W-:-:S05]  /*9c90*/  FMNMX.FTZ R3, R160, R3, !PT ;  /* 0x00000003a0037209 */ /* 0x000fca0007810000 */
[----:B--2---:R-:W1:Y:S02]  /*9ca0*/  SHFL.BFLY PT, R0, R3, 0x2, 0x1f ;  /* 0x0c401f0003007f89 */ /* 0x004e6400000e0000 */
[----:B-1----:R-:W-:-:S05]  /*9cb0*/  FMNMX.FTZ R0, R3, R0, !PT ;  /* 0x0000000003007209 */ /* 0x002fca0007810000 */
[----:B------:R-:W1:Y:S02]  /*9cc0*/  SHFL.BFLY PT, R3, R0, 0x1, 0x1f ;  /* 0x0c201f0000037f89 */ /* 0x000e6400000e0000 */
[----:B-1----:R-:W-:Y:S02]  /*9cd0*/  FMNMX.FTZ R4, R0, R3, !PT ;  /* 0x0000000300047209 */ /* 0x002fe40007810000 */
[----:B------:R-:W-:-:S03]  /*9ce0*/  FMNMX.FTZ R3, R13, R12, !PT ;  /* 0x0000000c0d037209 */ /* 0x000fc60007810000 */
[----:B0-----:R-:W-:Y:S01]  /*9cf0*/  FMUL.FTZ R125, R4, R9 ;  /* 0x00000009047d7220 */ /* 0x001fe20000410000 */
[----:B------:R-:W-:Y:S01]  /*9d00*/  FMNMX.FTZ R3, R20, R3, !PT ;  /* 0x0000000314037209 */ /* 0x000fe20007810000 */
[----:B------:R-:W-:Y:S02]  /*9d10*/  FADD.FTZ R0, -R4, R11 ;  /* 0x0000000b04007221 */ /* 0x000fe40000010100 */
        /* <DEDUP_REMOVED lines=28> */
[----:B------:R-:W-:Y:S01]  /*9ee0*/  FFMA.FTZ R160, R160, R9, -R125 ;  /* 0x00000009a0a07223 */ /* 0x000fe2000001087d */
[----:B------:R-:W-:Y:S01]  /*9ef0*/  FMNMX.FTZ R3, R136, R3, !PT ;  /* 0x0000000388037209 */ /* 0x000fe20007810000 */
[----:B------:R-:W-:Y:S01]  /*9f00*/  FMUL.FTZ R0, R0, R9 ;  /* 0x0000000900007220 */ /* 0x000fe20000410000 */
[----:B------:R-:W-:Y:S02]  /*9f10*/  MUFU.EX2 R11, R11 ;  /* 0x0000000b000b7308 */ /* 0x000fe40000000800 */
[----:B------:R-:W-:-:S04]  /*9f20*/  FMNMX.FTZ R3, R138, R3, !PT ;  /* 0x000000038a037209 */ /* 0x000fc80007810000 */
[----:B------:R-:W-:Y:S02]  /*9f30*/  FMNMX.FTZ R3, R140, R3, !PT ;  /* 0x000000038c037209 */ /* 0x000fe40007810000 */
[----:B------:R-:W-:Y:S02]  /*9f40*/  MUFU.EX2 R0, R0 ;  /* 0x0000000000007308 */ /* 0x000fe40000000800 */
[----:B------:R-:W-:-:S04]  /*9f50*/  FMNMX.FTZ R3, R142, R3, !PT ;  /* 0x000000038e037209 */ /* 0x000fc80007810000 */
[----:B------:R-:W-:Y:S02]  /*9f60*/  FMNMX.FTZ R3, R144, R3, !PT ;  /* 0x0000000390037209 */ /* 0x000fe40007810000 */
[----:B------:R-:W0:Y:S02]  /*9f70*/  MUFU.EX2 R14, R14 ;  /* 0x0000000e000e7308 */ /* 0x000e240000000800 */
[----:B------:R-:W-:-:S04]  /*9f80*/  FMNMX.FTZ R3, R146, R3, !PT ;  /* 0x0000000392037209 */ /* 0x000fc80007810000 */
[----:B----4-:R-:W-:Y:S02]  /*9f90*/  FMNMX.FTZ R3, R148, R3, !PT ;  /* 0x0000000394037209 */ /* 0x010fe40007810000 */
[----:B------:R-:W-:Y:S02]  /*9fa0*/  MUFU.EX2 R15, R15 ;  /* 0x0000000f000f7308 */ /* 0x000fe40000000800 */
[----:B------:R-:W-:-:S04]  /*9fb0*/  FMNMX.FTZ R3, R150, R3, !PT ;  /* 0x0000000396037209 */ /* 0x000fc80007810000 */
[----:B------:R-:W-:Y:S02]  /*9fc0*/  FMNMX.FTZ R3, R152, R3, !PT ;  /* 0x0000000398037209 */ /* 0x000fe40007810000 */
[----:B------:R-:W1:Y:S01]  /*9fd0*/  MUFU.EX2 R122, R122 ;  /* 0x0000007a007a7308 */ /* 0x000e620000000800 */
[----:B0-----:R-:W-:Y:S02]  /*9fe0*/  F2FP.BF16.F32.PACK_AB R188, R14, R11 ;  /* 0x0000000b0ebc723e */ /* 0x001fe400000010ff */
[----:B------:R-:W-:-:S04]  /*9ff0*/  FMNMX.FTZ R3, R154, R3, !PT ;  /* 0x000000039a037209 */ /* 0x000fc80007810000 */
[----:B------:R-:W-:Y:S01]  /*a000*/  FMNMX.FTZ R3, R158, R3, !PT ;  /* 0x000000039e037209 */ /* 0x000fe20007810000 */
[----:B------:R-:W-:Y:S03]  /*a010*/  MUFU.EX2 R184, R184 ;  /* 0x000000b800b87308 */ /* 0x000fe60000000800 */
[----:B------:R-:W-:-:S05]  /*a020*/  FMNMX.FTZ R3, R162, R3, !PT ;  /* 0x00000003a2037209 */ /* 0x000fca0007810000 */
[----:B------:R-:W-:Y:S01]  /*a030*/  MUFU.EX2 R21, R21 ;  /* 0x0000001500157308 */ /* 0x000fe20000000800 */
[----:B-1----:R-:W-:Y:S01]  /*a040*/  F2FP.BF16.F32.PACK_AB R190, R122, R15 ;  /* 0x0000000f7abe723e */ /* 0x002fe200000010ff */
[----:B------:R-:W-:Y:S02]  /*a050*/  WARPGROUP.DEPBAR.LE gsb0, 0x0 ;  /* 0x00008000000079c5 */ /* 0x000fe40000010000 */
[----:B------:R-:W-:Y:S01]  /*a060*/  WARPGROUP.ARRIVE ;  /* 0x00000000000079c5 */ /* 0x000fe20000000000 */
[----:B------:R-:W-:Y:S01]  /*a070*/  FMUL.FTZ R176, R163, UR5 ;  /* 0x00000005a3b07c20 */ /* 0x000fe20008410000 */
[----:B------:R-:W-:Y:S02]  /*a080*/  FMUL.FTZ R178, R167, UR5 ;  /* 0x00000005a7b27c20 */ /* 0x000fe40008410000 */
[----:B------:R-:W-:Y:S02]  /*a090*/  MUFU.EX2 R186, R186 ;  /* 0x000000ba00ba7308 */ /* 0x000fe40000000800 */
[----:B------:R-:W-:Y:S01]  /*a0a0*/  HGMMA.64x192x16.F32.BF16 R24, R172, gdesc[UR4].tnspB, R24, gsb0 ;  /* 0x42e00004ac187df0 */ /* 0x000fe20008001818 */
[----:B------:R-:W-:Y:S01]  /*a0b0*/  UIADD3 UR6, UR4, 0x280, URZ ;  /* 0x0000028004067890 */ /* 0x000fe2000fffe03f */
[----:B------:R-:W-:-:S02]  /*a0c0*/  UMOV UR7, 0x40000040 ;  /* 0x4000004000077882 */ /* 0x000fc40000000000 */
[----:B------:R-:W-:Y:S02]  /*a0d0*/  UMOV UR4, UR37 ;  /* 0x0000002500047c82 */ /* 0x000fe40008000000 */
[----:B------:R-:W0:Y:S08]  /*a0e0*/  MUFU.TANH R176, R176 ;  /* 0x000000b000b07308 */ /* 0x000e300000002400 */
[----:B------:R-:W1:Y:S08]  /*a0f0*/  MUFU.TANH R178, R178 ;  /* 0x000000b200b27308 */ /* 0x000e700000002400 */
[----:B------:R-:W-:Y:S01]  /*a100*/  MUFU.EX2 R121, R121 ;  /* 0x0000007900797308 */ /* 0x000fe20000000800 */
[----:B0-----:R-:W-:-:S04]  /*a110*/  FMNMX.FTZ R3, R176, R3, !PT ;  /* 0x00000003b0037209 */ /* 0x001fc80007810000 */
[----:B------:R-:W-:-:S03]  /*a120*/  FMNMX.FTZ R3, R166, R3, !PT ;  /* 0x00000003a6037209 */ /* 0x000fc60007810000 */
[----:B------:R-:W-:Y:S01]  /*a130*/  MUFU.EX2 R123, R123 ;  /* 0x0000007b007b7308 */ /* 0x000fe20000000800 */
[----:B-1----:R-:W-:-:S05]  /*a140*/  FMNMX.FTZ R3, R178, R3, !PT ;  /* 0x00000003b2037209 */ /* 0x002fca0007810000 */
[----:B------:R-:W0:Y:S02]  /*a150*/  SHFL.BFLY PT, R2, R3, 0x2, 0x1f ;  /* 0x0c401f0003027f89 */ /* 0x000e2400000e0000 */
[----:B------:R-:W1:Y:S08]  /*a160*/  MUFU.EX2 R208, R208 ;  /* 0x000000d000d07308 */ /* 0x000e700000000800 */
[----:B------:R-:W-:Y:S08]  /*a170*/  MUFU.EX2 R127, R127 ;  /* 0x0000007f007f7308 */ /* 0x000ff00000000800 */
[----:B------:R-:W-:Y:S01]  /*a180*/  MUFU.EX2 R129, R129 ;  /* 0x0000008100817308 */ /* 0x000fe20000000800 */
[----:B-1----:R-:W-:-:S02]  /*a190*/  F2FP.BF16.F32.PACK_AB R180, R208, R123 ;  /* 0x0000007bd0b4723e */ /* 0x002fc400000010ff */
[----:B0-----:R-:W-:-:S05]  /*a1a0*/  FMNMX.FTZ R2, R3, R2, !PT ;  /* 0x0000000203027209 */ /* 0x001fca0007810000 */
        /* <DEDUP_REMOVED lines=13> */
[----:B------:R-:W-:Y:S08]  /*a280*/  MUFU.EX2 R139, R139 ;  /* 0x0000008b008b7308 */ /* 0x000ff00000000800 */
[----:B------:R-:W-:Y:S01]  /*a290*/  MUFU.EX2 R12, R160 ;  /* 0x000000a0000c7308 */ /* 0x000fe20000000800 */
[----:B------:R-:W-:-:S02]  /*a2a0*/  WARPGROUP.DEPBAR.LE gsb0, 0x0 ;  /* 0x00008000000079c5 */ /* 0x000fc40000010000 */
[----:B------:R-:W-:Y:S01]  /*a2b0*/  WARPGROUP.ARRIVE ;  /* 0x00000000000079c5 */ /* 0x000fe20000000000 */
[-CC-:B------:R-:W-:Y:S01]  /*a2c0*/  FFMA.FTZ R172, R216, R9.reuse, -R125.reuse ;  /* 0x00000009d8ac7223 */ /* 0x180fe2000001087d */
[-C--:B------:R-:W-:Y:S01]  /*a2d0*/  FFMA.FTZ R174, R220, R9.reuse, -R125 ;  /* 0x00000009dcae7223 */ /* 0x080fe2000001087d */
[----:B------:R-:W-:-:S03]  /*a2e0*/  FMUL.FTZ R125, R3, R9 ;  /* 0x00000009037d7220 */ /* 0x000fc60000410000 */
[----:B------:R-:W-:Y:S01]  /*a2f0*/  HGMMA.64x192x16.F32.BF16 R24, R168, gdesc[UR4].tnspB, R24, gsb0 ;  /* 0x42e00004a8187df0 */ /* 0x000fe20008001818 */
[-CC-:B------:R-:W-:Y:S01]  /*a300*/  FFMA.FTZ R189, R13, R9.reuse, -R125.reuse ;  /* 0x000000090dbd7223 */ /* 0x180fe2000001087d */
[----:B------:R-:W-:Y:S02]  /*a310*/  IMAD.U32 R13, RZ, RZ, UR37 ;  /* 0x00000025ff0d7e24 */ /* 0x000fe4000f8e00ff */
[-CC-:B------:R-:W-:Y:S01]  /*a320*/  FFMA.FTZ R20, R20, R9.reuse, -R125.reuse ;  /* 0x0000000914147223 */ /* 0x180fe2000001087d */
[-CC-:B------:R-:W-:Y:S01]  /*a330*/  FFMA.FTZ R191, R120, R9.reuse, -R125.reuse ;  /* 0x0000000978bf7223 */ /* 0x180fe2000001087d */
[-CC-:B------:R-:W-:Y:S01]  /*a340*/  FFMA.FTZ R120, R124, R9.reuse, -R125.reuse ;  /* 0x000000097c787223 */ /* 0x180fe2000001087d */
[-CC-:B------:R-:W-:Y:S01]  /*a350*/  FFMA.FTZ R185, R126, R9.reuse, -R125.reuse ;  /* 0x000000097eb97223 */ /* 0x180fe2000001087d */
[----:B------:R-:W0:Y:S01]  /*a360*/  MUFU.EX2 R189, R189 ;  /* 0x000000bd00bd7308 */ /* 0x000e220000000800 */
[----:B------:R-:W-:Y:S01]  /*a370*/  @!P1 LEA R13, R13, UR38, 0x3 ;  /* 0x000000260d0d9c11 */ /* 0x000fe2000f8e18ff */
[----:B------:R-:W-:Y:S01]  /*a380*/  FFMA.FTZ R181, R134, R9, -R125 ;  /* 0x0000000986b57223 */ /* 0x000fe2000001087d */
[----:B------:R-:W-:-:S02]  /*a390*/  IMAD.U32 R134, RZ, RZ, UR10 ;  /* 0x0000000aff867e24 */ /* 0x000fc4000f8e00ff */
[-CC-:B------:R-:W-:Y:S01]  /*a3a0*/  FFMA.FTZ R124, R128, R9.reuse, -R125.reuse ;  /* 0x00000009807c7223 */ /* 0x180fe2000001087d */
[-CC-:B------:R-:W-:Y:S01]  /*a3b0*/  FFMA.FTZ R187, R130, R9.reuse, -R125.reuse ;  /* 0x0000000982bb7223 */ /* 0x180fe2000001087d */
[----:B------:R-:W-:Y:S02]  /*a3c0*/  @!P1 VIADD R13, R13, 0x30840 ;  /* 0x000308400d0d9836 */ /* 0x000fe40000000000 */
[-CC-:B------:R-:W-:Y:S01]  /*a3d0*/  FFMA.FTZ R128, R136, R9.reuse, -R125.reuse ;  /* 0x0000000988807223 */ /* 0x180fe2000001087d */
[----:B------:R-:W1:Y:S01]  /*a3e0*/  MUFU.EX2 R20, R20 ;  /* 0x0000001400147308 */ /* 0x000e620000000800 */
[----:B------:R-:W-:Y:S02]  /*a3f0*/  @!P1 VIADD R134, R134, 0x30860 ;  /* 0x0003086086869836 */ /* 0x000fe40000000000 */
[-C--:B------:R-:W-:Y:S01]  /*a400*/  FFMA.FTZ R126, R132, R9.reuse, -R125 ;  /* 0x00000009847e7223 */ /* 0x080fe2000001087d */
[----:B------:R-:W-:Y:S01]  /*a410*/  @!P1 PRMT R13, RZ, 0x654, R13 ;  /* 0x00000654ff0d9816 */ /* 0x000fe2000000000d */
[-CC-:B------:R-:W-:Y:S01]  /*a420*/  FFMA.FTZ R183, R138, R9.reuse, -R125.reuse ;  /* 0x000000098ab77223 */ /* 0x180fe2000001087d */
[-CC-:B------:R-:W-:Y:S01]  /*a430*/  FFMA.FTZ R130, R140, R9.reuse, -R125.reuse ;  /* 0x000000098c827223 */ /* 0x180fe2000001087d */
[----:B------:R-:W-:Y:S01]  /*a440*/  @!P1 PRMT R136, RZ, 0x654, R134 ;  /* 0x00000654ff889816 */ /* 0x000fe20000000086 */
[----:B------:R-:W-:Y:S01]  /*a450*/  FFMA.FTZ R177, R142, R9, -R125 ;  /* 0x000000098eb17223 */ /* 0x000fe2000001087d */
[----:B------:R-:W-:Y:S01]  /*a460*/  MUFU.EX2 R191, R191 ;  /* 0x000000bf00bf7308 */ /* 0x000fe20000000800 */
[----:B0-----:R-:W-:Y:S01]  /*a470*/  FFMA.FTZ R5, R2, R5, R189 ;  /* 0x0000000502057223 */ /* 0x001fe200000100bd */
[-CC-:B------:R-:W-:Y:S01]  /*a480*/  FFMA.FTZ R132, R144, R9.reuse, -R125.reuse ;  /* 0x0000000990847223 */ /* 0x180fe2000001087d */
[-CC-:B------:R-:W-:Y:S01]  /*a490*/  FFMA.FTZ R179, R146, R9.reuse, -R125.reuse ;  /* 0x0000000992b37223 */ /* 0x180fe2000001087d */
[-CC-:B------:R-:W-:Y:S01]  /*a4a0*/  FFMA.FTZ R150, R150, R9.reuse, -R125.reuse ;  /* 0x0000000996967223 */ /* 0x180fe2000001087d */
[-CC-:B------:R-:W-:Y:S01]  /*a4b0*/  FFMA.FTZ R152, R152, R9.reuse, -R125.reuse ;  /* 0x0000000998987223 */ /* 0x180fe2000001087d */
[-CC-:B------:R-:W-:Y:S01]  /*a4c0*/  FFMA.FTZ R154, R154, R9.reuse, -R125.reuse ;  /* 0x000000099a9a7223 */ /* 0x180fe2000001087d */
[----:B------:R-:W-:Y:S01]  /*a4d0*/  FFMA.FTZ R158, R158, R9, -R125 ;  /* 0x000000099e9e7223 */ /* 0x000fe2000001087d */
[----:B------:R-:W-:Y:S01]  /*a4e0*/  MUFU.EX2 R120, R120 ;  /* 0x0000007800787308 */ /* 0x000fe20000000800 */
[C---:B-1----:R-:W-:Y:S01]  /*a4f0*/  FADD.FTZ R134, R20.reuse, R5 ;  /* 0x0000000514867221 */ /* 0x042fe20000010000 */
[----:B------:R-:W-:Y:S01]  /*a500*/  F2FP.BF16.F32.PACK_AB R189, R20, R189 ;  /* 0x000000bd14bd723e */ /* 0x000fe200000010ff */
[-CC-:B------:R-:W-:Y:S01]  /*a510*/  FFMA.FTZ R162, R162, R9.reuse, -R125.reuse ;  /* 0x00000009a2a27223 */ /* 0x180fe2000001087d */
[----:B------:R-:W-:Y:S01]  /*a520*/  FFMA.FTZ R166, R166, R9, -R125 ;  /* 0x00000009a6a67223 */ /* 0x000fe2000001087d */
[----:B------:R-:W-:-:S03]  /*a530*/  UMOV UR7, UR36 ;  /* 0x0000002400077c82 */ /* 0x000fc60008000000 */
        /* <DEDUP_REMOVED lines=9> */
[----:B------:R-:W-:Y:S01]  /*a5d0*/  MUFU.EX2 R177, R177 ;  /* 0x000000b100b17308 */ /* 0x000fe20000000800 */
[----:B0-----:R-:W-:-:S07]  /*a5e0*/  F2FP.BF16.F32.PACK_AB R182, R172, R127 ;  /* 0x0000007facb6723e */ /* 0x001fce00000010ff */
[----:B------:R-:W-:Y:S08]  /*a5f0*/  MUFU.EX2 R174, R174 ;  /* 0x000000ae00ae7308 */ /* 0x000ff00000000800 */
[----:B------:R-:W-:Y:S08]  /*a600*/  MUFU.EX2 R132, R132 ;  /* 0x0000008400847308 */ /* 0x000ff00000000800 */
[----:B------:R-:W-:Y:S08]  /*a610*/  MUFU.EX2 R179, R179 ;  /* 0x000000b300b37308 */ /* 0x000ff00000000800 */
[----:B------:R-:W-:Y:S08]  /*a620*/  MUFU.EX2 R150, R150 ;  /* 0x0000009600967308 */ /* 0x000ff00000000800 */
[----:B------:R-:W0:Y:S08]  /*a630*/  MUFU.EX2 R152, R152 ;  /* 0x0000009800987308 */ /* 0x000e300000000800 */
[----:B------:R-:W-:Y:S08]  /*a640*/  MUFU.EX2 R154, R154 ;  /* 0x0000009a009a7308 */ /* 0x000ff00000000800 */
[----:B------:R-:W1:Y:S01]  /*a650*/  MUFU.EX2 R158, R158 ;  /* 0x0000009e009e7308 */ /* 0x000e620000000800 */
[----:B0-----:R-:W-:-:S07]  /*a660*/  F2FP.BF16.F32.PACK_AB R173, R152, R150 ;  /* 0x0000009698ad723e */ /* 0x001fce00000010ff */
[----:B------:R-:W-:Y:S08]  /*a670*/  MUFU.EX2 R162, R162 ;  /* 0x000000a200a27308 */ /* 0x000ff00000000800 */
[----:B------:R-:W-:Y:S01]  /*a680*/  MUFU.EX2 R166, R166 ;  /* 0x000000a600a67308 */ /* 0x000fe20000000800 */
[----:B-1----:R-:W-:Y:S01]  /*a690*/  F2FP.BF16.F32.PACK_AB R175, R158, R154 ;  /* 0x0000009a9eaf723e */ /* 0x002fe200000010ff */
[----:B------:R-:W-:-:S02]  /*a6a0*/  WARPGROUP.DEPBAR.LE gsb0, 0x0 ;  /* 0x00008000000079c5 */ /* 0x000fc40000010000 */
[----:B------:R0:W-:Y:S01]  /*a6b0*/  @!P1 SYNCS.ARRIVE.TRANS64.RED.A1T0 RZ, [R13+URZ], RZ ;  /* 0x000000ff0dff99a7 */ /* 0x0001e2000810043f */
[----:B------:R-:W-:Y:S02]  /*a6c0*/  F2FP.BF16.F32.PACK_AB R170, R12, R139 ;  /* 0x0000008b0caa723e */ /* 0x000fe400000010ff */
[----:B------:R-:W-:Y:S01]  /*a6d0*/  F2FP.BF16.F32.PACK_AB R168, R214, R137 ;  /* 0x00000089d6a8723e */ /* 0x000fe200000010ff */
[----:B0-----:R-:W-:Y:S01]  /*a6e0*/  FFMA.FTZ R13, R0, R8, R11 ;  /* 0x00000008000d7223 */ /* 0x001fe2000001000b */
[----:B------:R0:W-:Y:S01]  /*a6f0*/  @!P1 SYNCS.ARRIVE.TRANS64.RED.A1T0 RZ, [R136+URZ], RZ ;  /* 0x000000ff88ff99a7 */ /* 0x0001e2000810043f */
[C---:B------:R-:W-:Y:S01]  /*a700*/  ISETP.GT.AND P1, PT, R10.reuse, UR39, PT ;  /* 0x000000270a007c0c */ /* 0x040fe2000bf24270 */
[----:B------:R-:W-:Y:S02]  /*a710*/  VIADD R10, R10, 0xffffffff ;  /* 0xffffffff0a0a7836 */ /* 0x000fe40000000000 */
[----:B------:R-:W-:Y:S01]  /*a720*/  FADD.FTZ R8, R14, R13 ;  /* 0x0000000d0e087221 */ /* 0x000fe20000010000 */
[----:B------:R-:W-:Y:S01]  /*a730*/  FADD.FTZ R13, R191, R134 ;  /* 0x00000086bf0d7221 */ /* 0x000fe20000010000 */
[----:B------:R-:W-:-:S02]  /*a740*/  F2FP.BF16.F32.PACK_AB R191, R120, R191 ;  /* 0x000000bf78bf723e */ /* 0x000fc400000010ff */
[----:B------:R-:W-:Y:S01]  /*a750*/  FADD.FTZ R5, R15, R8 ;  /* 0x000000080f057221 */ /* 0x000fe20000010000 */
[----:B------:R-:W-:Y:S01]  /*a760*/  FADD.FTZ R134, R120, R13 ;  /* 0x0000000d78867221 */ /* 0x000fe20000010000 */
[----:B------:R-:W-:Y:S02]  /*a770*/  FFMA.FTZ R8, R148, R9, -R125 ;  /* 0x0000000994087223 */ /* 0x000fe4000001087d */
[----:B------:R-:W-:-:S04]  /*a780*/  FADD.FTZ R5, R122, R5 ;  /* 0x000000057a057221 */ /* 0x000fc80000010000 */
[----:B0-----:R-:W-:Y:S01]  /*a790*/  FADD.FTZ R136, R184, R5 ;  /* 0x00000005b8887221 */ /* 0x001fe20000010000 */
[----:B------:R-:W-:Y:S01]  /*a7a0*/  FADD.FTZ R5, R185, R134 ;  /* 0x00000086b9057221 */ /* 0x000fe20000010000 */
[----:B------:R-:W0:Y:S01]  /*a7b0*/  MUFU.EX2 R8, R8 ;  /* 0x0000000800087308 */ /* 0x000e220000000800 */
[C---:B------:R-:W-:Y:S01]  /*a7c0*/  F2FP.BF16.F32.PACK_AB R184, R21.reuse, R184 ;  /* 0x000000b815b8723e */ /* 0x040fe200000010ff */
[----:B------:R-:W-:Y:S01]  /*a7d0*/  FADD.FTZ R13, R21, R136 ;  /* 0x00000088150d7221 */ /* 0x000fe20000010000 */
[----:B------:R-:W-:Y:S01]  /*a7e0*/  FADD.FTZ R134, R124, R5 ;  /* 0x000000057c867221 */ /* 0x000fe20000010000 */
[-CC-:B------:R-:W-:Y:S01]  /*a7f0*/  FFMA.FTZ R5, R176, R9.reuse, -R125.reuse ;  /* 0x00000009b0057223 */ /* 0x180fe2000001087d */
[----:B------:R-:W-:Y:S01]  /*a800*/  FFMA.FTZ R125, R178, R9, -R125 ;  /* 0x00000009b27d7223 */ /* 0x000fe2000001087d */
[----:B------:R-:W-:Y:S01]  /*a810*/  FADD.FTZ R136, R186, R13 ;  /* 0x0000000dba887221 */ /* 0x000fe20000010000 */
[----:B------:R-:W-:Y:S01]  /*a820*/  FADD.FTZ R13, R187, R134 ;  /* 0x00000086bb0d7221 */ /* 0x000fe20000010000 */
[----:B------:R-:W-:Y:S01]  /*a830*/  MUFU.EX2 R169, R5 ;  /* 0x0000000500a97308 */ /* 0x000fe20000000800 */
[----:B------:R-:W-:Y:S01]  /*a840*/  F2FP.BF16.F32.PACK_AB R176, R174, R129 ;  /* 0x00000081aeb0723e */ /* 0x000fe200000010ff */
[----:B------:R-:W-:Y:S01]  /*a850*/  FADD.FTZ R136, R121, R136 ;  /* 0x0000008879887221 */ /* 0x000fe20000010000 */
[----:B------:R-:W-:Y:S01]  /*a860*/  FADD.FTZ R134, R126, R13 ;  /* 0x0000000d7e867221 */ /* 0x000fe20000010000 */
[----:B------:R-:W-:-:S02]  /*a870*/  F2FP.BF16.F32.PACK_AB R185, R124, R185 ;  /* 0x000000b97cb9723e */ /* 0x000fc400000010ff */
[----:B------:R-:W-:Y:S01]  /*a880*/  FADD.FTZ R13, R123, R136 ;  /* 0x000000887b0d7221 */ /* 0x000fe20000010000 */
[----:B------:R-:W-:Y:S01]  /*a890*/  FADD.FTZ R11, R181, R134 ;  /* 0x00000086b50b7221 */ /* 0x000fe20000010000 */
[----:B------:R-:W1:Y:S01]  /*a8a0*/  MUFU.EX2 R125, R125 ;  /* 0x0000007d007d7308 */ /* 0x000e620000000800 */
[----:B------:R-:W-:Y:S01]  /*a8b0*/  F2FP.BF16.F32.PACK_AB R186, R121, R186 ;  /* 0x000000ba79ba723e */ /* 0x000fe200000010ff */
[----:B------:R-:W-:Y:S01]  /*a8c0*/  FADD.FTZ R14, R208, R13 ;  /* 0x0000000dd00e7221 */ /* 0x000fe20000010000 */
[----:B------:R-:W-:Y:S01]  /*a8d0*/  FADD.FTZ R122, R128, R11 ;  /* 0x0000000b807a7221 */ /* 0x000fe20000010000 */
[----:B------:R-:W-:Y:S02]  /*a8e0*/  F2FP.BF16.F32.PACK_AB R187, R126, R187 ;  /* 0x000000bb7ebb723e */ /* 0x000fe400000010ff */
[----:B------:R-:W-:Y:S01]  /*a8f0*/  FADD.FTZ R11, R127, R14 ;  /* 0x0000000e7f0b7221 */ /* 0x000fe20000010000 */
[----:B------:R-:W-:Y:S01]  /*a900*/  FADD.FTZ R13, R183, R122 ;  /* 0x0000007ab70d7221 */ /* 0x000fe20000010000 */
[----:B------:R-:W-:-:S02]  /*a910*/  F2FP.BF16.F32.PACK_AB R181, R128, R181 ;  /* 0x000000b580b5723e */ /* 0x000fc400000010ff */
[----:B------:R-:W-:Y:S01]  /*a920*/  FADD.FTZ R14, R172, R11 ;  /* 0x0000000bac0e7221 */ /* 0x000fe20000010000 */
[C---:B------:R-:W-:Y:S01]  /*a930*/  FADD.FTZ R20, R130.reuse, R13 ;  /* 0x0000000d82147221 */ /* 0x040fe20000010000 */
[----:B------:R-:W-:Y:S02]  /*a940*/  F2FP.BF16.F32.PACK_AB R183, R130, R183 ;  /* 0x000000b782b7723e */ /* 0x000fe400000010ff */
[----:B------:R-:W-:Y:S01]  /*a950*/  FADD.FTZ R11, R129, R14 ;  /* 0x0000000e810b7221 */ /* 0x000fe20000010000 */
[----:B------:R-:W-:Y:S01]  /*a960*/  FADD.FTZ R13, R177, R20 ;  /* 0x00000014b10d7221 */ /* 0x000fe20000010000 */
[----:B------:R-:W-:Y:S02]  /*a970*/  F2FP.BF16.F32.PACK_AB R177, R132, R177 ;  /* 0x000000b184b1723e */ /* 0x000fe400000010ff */
[----:B------:R-:W-:Y:S01]  /*a980*/  FADD.FTZ R14, R174, R11 ;  /* 0x0000000bae0e7221 */ /* 0x000fe20000010000 */
[----:B------:R-:W-:Y:S01]  /*a990*/  FADD.FTZ R20, R132, R13 ;  /* 0x0000000d84147221 */ /* 0x000fe20000010000 */
[----:B------:R-:W-:-:S02]  /*a9a0*/  F2FP.BF16.F32.PACK_AB R178, R210, R131 ;  /* 0x00000083d2b2723e */ /* 0x000fc400000010ff */
[----:B------:R-:W-:Y:S01]  /*a9b0*/  FADD.FTZ R11, R131, R14 ;  /* 0x0000000e830b7221 */ /* 0x000fe20000010000 */
[----:B------:R-:W-:Y:S01]  /*a9c0*/  FADD.FTZ R13, R179, R20 ;  /* 0x00000014b30d7221 */ /* 0x000fe20000010000 */
[----:B0-----:R-:W-:Y:S02]  /*a9d0*/  F2FP.BF16.F32.PACK_AB R179, R8, R179 ;  /* 0x000000b308b3723e */ /* 0x001fe400000010ff */
        /* <DEDUP_REMOVED lines=8> */
[----:B-1----:R-:W-:Y:S01]  /*aa60*/  F2FP.BF16.F32.PACK_AB R171, R125, R166 ;  /* 0x000000a67dab723e */ /* 0x002fe200000010ff */
[----:B------:R-:W-:Y:S02]  /*aa70*/  IMAD.MOV.U32 R11, RZ, RZ, R4 ;  /* 0x000000ffff0b7224 */ /* 0x000fe400078e0004 */
[----:B------:R-:W-:Y:S01]  /*aa80*/  FADD.FTZ R5, R135, R14 ;  /* 0x0000000e87057221 */ /* 0x000fe20000010000 */
[----:B------:R-:W-:-:S03]  /*aa90*/  FADD.FTZ R13, R154, R13 ;  /* 0x0000000d9a0d7221 */ /* 0x000fc60000010000 */
[----:B------:R-:W-:Y:S01]  /*aaa0*/  FADD.FTZ R8, R156, R5 ;  /* 0x000000059c087221 */ /* 0x000fe20000010000 */
[----:B------:R-:W-:-:S03]  /*aab0*/  FADD.FTZ R13, R158, R13 ;  /* 0x0000000d9e0d7221 */ /* 0x000fc60000010000 */
[----:B------:R-:W-:Y:S01]  /*aac0*/  FADD.FTZ R5, R137, R8 ;  /* 0x0000000889057221 */ /* 0x000fe20000010000 */
[----:B------:R-:W-:-:S03]  /*aad0*/  FADD.FTZ R13, R162, R13 ;  /* 0x0000000da20d7221 */ /* 0x000fc60000010000 */
[----:B------:R-:W-:Y:S01]  /*aae0*/  FADD.FTZ R8, R214, R5 ;  /* 0x00000005d6087221 */ /* 0x000fe20000010000 */
[C---:B------:R-:W-:Y:S01]  /*aaf0*/  FADD.FTZ R13, R169.reuse, R13 ;  /* 0x0000000da90d7221 */ /* 0x040fe20000010000 */
[----:B------:R-:W-:Y:S02]  /*ab00*/  F2FP.BF16.F32.PACK_AB R169, R169, R162 ;  /* 0x000000a2a9a9723e */ /* 0x000fe400000010ff */
[----:B------:R-:W-:Y:S01]  /*ab10*/  FADD.FTZ R5, R139, R8 ;  /* 0x000000088b057221 */ /* 0x000fe20000010000 */
[----:B------:R-:W-:-:S03]  /*ab20*/  FADD.FTZ R13, R166, R13 ;  /* 0x0000000da60d7221 */ /* 0x000fc60000010000 */
[----:B------:R-:W-:Y:S01]  /*ab30*/  FADD.FTZ R8, R12, R5 ;  /* 0x000000050c087221 */ /* 0x000fe20000010000 */
[----:B------:R-:W-:Y:S01]  /*ab40*/  FADD.FTZ R5, R125, R13 ;  /* 0x0000000d7d057221 */ /* 0x000fe20000010000 */
[----:B------:R-:W-:Y:S01]  /*ab50*/  IMAD.MOV.U32 R12, RZ, RZ, R3 ;  /* 0x000000ffff0c7224 */ /* 0x000fe200078e0003 */
[----:B------:R-:W-:Y:S06]  /*ab60*/  @P1 BRA `(.L_x_1156) ;  /* 0xffffffdc00081947 */ /* 0x000fec000383ffff */
.L_x_1147:
[----:B------:R-:W-:-:S13]  /*ab70*/  R2UR UR4, R22 ;  /* 0x00000000160472ca */ /* 0x000fda00000e0000 */
[----:B------:R-:W-:-:S13]  /*ab80*/  ISETP.GE.AND P1, PT, R10, UR4, PT ;  /* 0x000000040a007c0c */ /* 0x000fda000bf26270 */
[----:B------:R-:W-:Y:S05]  /*ab90*/  @!P1 BRA `(.L_x_1157) ;  /* 0x0000003400789947 */ /* 0x000fea0003800000 */
[----:B------:R-:W-:Y:S01]  /*aba0*/  IMAD.MOV.U32 R12, RZ, RZ, R3 ;  /* 0x000000ffff0c7224 */ /* 0x000fe200078e0003 */
[----:B------:R-:W-:Y:S01]  /*abb0*/  UMOV UR7, UR36 ;  /* 0x0000002400077c82 */ /* 0x000fe20008000000 */
[----:B------:R-:W-:Y:S01]  /*abc0*/  IMAD.MOV.U32 R11, RZ, RZ, R4 ;  /* 0x000000ffff0b7224 */ /* 0x000fe200078e0004 */
[----:B------:R-:W-:Y:S01]  /*abd0*/  UMOV UR4, UR37 ;  /* 0x0000002500047c82 */ /* 0x000fe20008000000 */
[----:B------:R-:W-:Y:S01]  /*abe0*/  ULDC UR39, c[0x0][0x9e4] ;  /* 0x0002790000277ab9 */ /* 0x000fe20000000800 */
[----:B------:R-:W-:Y:S01]  /*abf0*/  ULDC UR50, c[0x0][0x288] ;  /* 0x0000a20000327ab9 */ /* 0x000fe20000000800 */
[----:B------:R-:W-:Y:S01]  /*ac00*/  ULDC UR5, c[0x0][0x9d8] ;  /* 0x0002760000057ab9 */ /* 0x000fe20000000800 */
[----:B------:R-:W-:-:S05]  /*ac10*/  ULDC UR51, c[0x0][0x9e0] ;  /* 0x0002780000337ab9 */ /* 0x000fca0000000800 */
.L_x_1174:
[----:B------:R-:W-:-:S04]  /*ac20*/  UIADD3 UR37, UR4, 0x1, URZ ;  /* 0x0000000104257890 */ /* 0x000fc8000fffe03f */
[----:B------:R-:W-:-:S04]  /*ac30*/  UISETP.NE.AND UP2, UPT, UR37, 0x2, UPT ;  /* 0x000000022500788c */ /* 0x000fc8000bf45270 */
[----:B------:R-:W-:Y:S02]  /*ac40*/  USEL UR36, URZ, 0x1, UP2 ;  /* 0x000000013f247887 */ /* 0x000fe40009000000 */
[----:B------:R-:W-:Y:S02]  /*ac50*/  USEL UR37, UR37, URZ, UP2 ;  /* 0x0000003f25257287 */ /* 0x000fe40009000000 */
[----:B------:R-:W-:Y:S01]  /*ac60*/  ULOP3.LUT UR36, UR7, UR36, URZ, 0x3c, !UPT ;  /* 0x0000002407247292 */ /* 0x000fe2000f8e3c3f */
[----:B------:R-:W-:Y:S11]  /*ac70*/  @!P0 BRA `(.L_x_1158) ;  /* 0x0000000000048947 */ /* 0x000ff60003800000 */
[----:B------:R-:W-:Y:S01]  /*ac80*/  BPT.TRAP 0x1 ;  /* 0x000000040000795c */ /* 0x000fe20000300000 */
.L_x_1158:
[----:B------:R-:W-:Y:S01]  /*ac90*/  ULEA UR6, UR37, UR38, 0x3 ;  /* 0x0000002625067291 */ /* 0x000fe2000f8e183f */
[----:B------:R-:W-:-:S05]  /*aca0*/  IMAD.U32 R3, RZ, RZ, UR36 ;  /* 0x00000024ff037e24 */ /* 0x000fca000f8e00ff */
[----:B------:R-:W-:-:S04]  /*acb0*/  SHF.L.U32 R3, R3, 0x1f, RZ ;  /* 0x0000001f03037819 */ /* 0x000fc800000006ff */
[----:B------:R0:W1:Y:S01]  /*acc0*/  SYNCS.PHASECHK.TRANS64.TRYWAIT P1, [UR6+0x30830], R3 ;  /* 0x03083003ff0075a7 */ /* 0x0000620008020146 */
[----:B------:R-:W-:Y:S05]  /*acd0*/  @!P0 BRA `(.L_x_1159) ;  /* 0x0000000000048947 */ /* 0x000fea0003800000 */
[----:B------:R-:W-:Y:S01]  /*ace0*/  BPT.TRAP 0x1 ;  /* 0x000000040000795c */ /* 0x000fe20000300000 */
.L_x_1159:
[----:B-1----:R-:W-:Y:S05]  /*acf0*/  @P1 BRA `(.L_x_1160) ;  /* 0x0000000000081947 */ /* 0x002fea0003800000 */
[----:B------:R-:W1:Y:S02]  /*ad00*/  SYNCS.PHASECHK.TRANS64.TRYWAIT P1, [UR6+0x30830], R3 ;  /* 0x03083003ff0075a7 */ /* 0x000e640008020146 */
[----:B-1----:R-:W-:Y:S05]  /*ad10*/  @!P1 BRA `(.L_x_1161) ;  /* 0x000000bc00dc9947 */ /* 0x002fea0003800000 */
.L_x_1160:
        /* <DEDUP_REMOVED lines=167> */
.L_x_1162:
[----:B------:R-:W-:Y:S01]  /*b790*/  ULEA UR10, UR4, UR38, 0x3 ;  /* 0x00000026040a7291 */ /* 0x000fe2000f8e183f */
[----:B------:R-:W-:-:S05]  /*b7a0*/  IMAD.U32 R0, RZ, RZ, UR7 ;  /* 0x00000007ff007e24 */ /* 0x000fca000f8e00ff */
[----:B------:R-:W-:-:S04]  /*b7b0*/  SHF.L.U32 R0, R0, 0x1f, RZ ;  /* 0x0000001f00007819 */ /* 0x000fc800000006ff */
[----:B------:R2:W3:Y:S01]  /*b7c0*/  SYNCS.PHASECHK.TRANS64.TRYWAIT P1, [UR10+0x30850], R0 ;  /* 0x03085000ff0075a7 */ /* 0x0004e2000802014a */
[----:B------:R-:W-:Y:S05]  /*b7d0*/  @!P0 BRA `(.L_x_1163) ;  /* 0x0000000000048947 */ /* 0x000fea0003800000 */
[----:B------:R-:W-:Y:S01]  /*b7e0*/  BPT.TRAP 0x1 ;  /* 0x000000040000795c */ /* 0x000fe20000300000 */
.L_x_1163:
[----:B---3--:R-:W-:Y:S05]  /*b7f0*/  @P1 BRA `(.L_x_1164) ;  /* 0x0000000000081947 */ /* 0x008fea0003800000 */
[----:B------:R-:W3:Y:S02]  /*b800*/  SYNCS.PHASECHK.TRANS64.TRYWAIT P1, [UR10+0x30850], R0 ;  /* 0x03085000ff0075a7 */ /* 0x000ee4000802014a */
[----:B---3--:R-:W-:Y:S05]  /*b810*/  @!P1 BRA `(.L_x_1165) ;  /* 0x000000b400349947 */ /* 0x008fea0003800000 */
.L_x_1164:
        /* <DEDUP_REMOVED lines=9> */
[----:B------:R-:W-:Y:S01]  /*b8b0*/  FMUL.FTZ R20, R131, UR5 ;  /* 0x0000000583147c20 */ /* 0x000fe20008410000 */
[----:B------:R-:W-:Y:S01]  /*b8c0*/  FMUL.FTZ R126, R146, UR5 ;  /* 0x00000005927e7c20 */ /* 0x000fe20008410000 */
[----:B------:R-:W-:Y:S01]  /*b8d0*/  FMUL.FTZ R131, R151, UR5 ;  /* 0x0000000597837c20 */ /* 0x000fe20008410000 */
[----:B------:R-:W-:Y:S01]  /*b8e0*/  ULOP3.LUT UR6, UR6, 0x3000000, URZ, 0xfc, !UPT ;  /* 0x0300000006067892 */ /* 0x000fe2000f8efc3f */
[----:B0-2---:R-:W-:Y:S01]  /*b8f0*/  FMUL.FTZ R0, R122, UR5 ;  /* 0x000000057a007c20 */ /* 0x005fe20008410000 */
[----:B------:R-:W-:-:S02]  /*b900*/  IMAD R151, R10, -0x60, RZ ;  /* 0xffffffa00a977824 */ /* 0x000fc400078e02ff */
[----:B------:R-:W-:Y:S01]  /*b910*/  FMUL.FTZ R122, R138, UR5 ;  /* 0x000000058a7a7c20 */ /* 0x000fe20008410000 */
[----:B------:R-:W-:Y:S01]  /*b920*/  UIMAD UR4, UR4, 0x900, UR6 ;  /* 0x00000900040478a4 */ /* 0x000fe2000f8e0206 */
[----:B-1----:R-:W-:Y:S02]  /*b930*/  IMAD.U32 R3, RZ, RZ, UR37 ;  /* 0x00000025ff037e24 */ /* 0x002fe4000f8e00ff */
        /* <DEDUP_REMOVED lines=15> */
[----:B------:R-:W-:-:S02]  /*ba30*/  VIADD R144, R151, 0x1 ;  /* 0x0000000197907836 */ /* 0x000fc40000000000 */
[----:B------:R-:W-:Y:S01]  /*ba40*/  FMUL.FTZ R137, R137, UR5 ;  /* 0x0000000589897c20 */ /* 0x000fe20008410000 */
[----:B---3--:R-:W-:Y:S01]  /*ba50*/  LOP3.LUT P3, RZ, R207, 0x7f, RZ, 0xc0, !PT ;  /* 0x0000007fcfff7812 */ /* 0x008fe2000786c0ff */
        /* <DEDUP_REMOVED lines=49> */
[----:B------:R-:W-:-:S10]  /*bd70*/  VIADD R145, R18, UR60 ;  /* 0x0000003c12917c36 */ /* 0x000fd40008000000 */
[----:B------:R-:W-:Y:S01]  /*bd80*/  HGMMA.64x192x16.F32.BF16 R24, R172, gdesc[UR4].tnspB, R24, gsb0 ;  /* 0x42e00004ac187df0 */ /* 0x000fe20008001818 */
[----:B------:R-:W-:Y:S01]  /*bd90*/  UIADD3 UR6, UR4, 0x280, URZ ;  /* 0x0000028004067890 */ /* 0x000fe2000fffe03f */
[----:B------:R-:W-:Y:S01]  /*bda0*/  FMUL.FTZ R177, R132, UR5 ;  /* 0x0000000584b17c20 */ /* 0x000fe20008410000 */
[----:B------:R-:W-:Y:S01]  /*bdb0*/  UMOV UR7, 0x40000040 ;  /* 0x4000004000077882 */ /* 0x000fe20000000000 */
[----:B------:R-:W-:Y:S01]  /*bdc0*/  @UP0 ULDC UR4, c[0x0][0x44c] ;  /* 0x0001130000040ab9 */ /* 0x000fe20000000800 */
[----:B------:R-:W-:Y:S01]  /*bdd0*/  FMUL.FTZ R179, R136, UR5 ;  /* 0x0000000588b37c20 */ /* 0x000fe20008410000 */
[----:B------:R-:W-:Y:S01]  /*bde0*/  @P1 IMAD.HI.U32 R2, R145, UR4, RZ ;  /* 0x0000000491021c27 */ /* 0x000fe2000f8e00ff */
[----:B------:R-:W-:-:S03]  /*bdf0*/  @UP0 ULDC UR4, c[0x0][0x450] ;  /* 0x0001140000040ab9 */ /* 0x000fc60000000800 */
[----:B------:R-:W-:Y:S01]  /*be00*/  FMUL.FTZ R178, R133, UR5 ;  /* 0x0000000585b27c20 */ /* 0x000fe20008410000 */
[----:B------:R-:W-:Y:S01]  /*be10*/  FMUL.FTZ R132, R150, UR5 ;  /* 0x0000000596847c20 */ /* 0x000fe20008410000 */
[----:B------:R-:W-:Y:S01]  /*be20*/  FMUL.FTZ R136, R158, UR5 ;  /* 0x000000059e887c20 */ /* 0x000fe20008410000 */
[----:B------:R-:W-:Y:S01]  /*be30*/  @P2 SHF.R.U32.HI R145, RZ, UR4, R2 ;  /* 0x00000004ff912c19 */ /* 0x000fe20008011602 */
[----:B------:R-:W-:Y:S01]  /*be40*/  FMUL.FTZ R150, R153, UR5 ;  /* 0x0000000599967c20 */ /* 0x000fe20008410000 */
[----:B------:R-:W-:Y:S01]  /*be50*/  FMUL.FTZ R133, R155, UR5 ;  /* 0x000000059b857c20 */ /* 0x000fe20008410000 */
[----:B------:R-:W-:Y:S01]  /*be60*/  FMUL.FTZ R158, R161, UR5 ;  /* 0x00000005a19e7c20 */ /* 0x000fe20008410000 */
[----:B------:R-:W-:Y:S01]  /*be70*/  @!P3 LEA R2, R3, UR38, 0x3 ;  /* 0x000000260302bc11 */ /* 0x000fe2000f8e18ff */
[----:B------:R-:W5:Y:S01]  /*be80*/  SHFL.IDX PT, R146, R145, RZ, 0x1c1f ;  /* 0x001c1fff91927589 */ /* 0x000f6200000e0000 */
[----:B------:R-:W-:Y:S01]  /*be90*/  PLOP3.LUT P1, PT, PT, PT, UP1, 0x40, 0x0 ;  /* 0x000000000000781c */ /* 0x000fe20003f2e818 */
[----:B------:R-:W0:Y:S02]  /*bea0*/  MUFU.TANH R176, R176 ;  /* 0x000000b000b07308 */ /* 0x000e240000002400 */
[----:B------:R-:W-:-:S05]  /*beb0*/  @!P3 VIADD R2, R2, 0x30840 ;  /* 0x000308400202b836 */ /* 0x000fca0000000000 */
[----:B------:R-:W-:Y:S01]  /*bec0*/  @!P3 PRMT R2, RZ, 0x654, R2 ;  /* 0x00000654ff02b816 */ /* 0x000fe20000000002 */
        /* <DEDUP_REMOVED lines=16> */
[----:B------:R-:W-:Y:S01]  /*bfd0*/  FMUL.FTZ R148, R152, UR5 ;  /* 0x0000000598947c20 */ /* 0x000fe20008410000 */
[----:B------:R-:W-:Y:S01]  /*bfe0*/  FMUL.FTZ R152, R156, UR5 ;  /* 0x000000059c987c20 */ /* 0x000fe20008410000 */
[----:B------:R-:W-:Y:S01]  /*bff0*/  HGMMA.64x192x16.F32.BF16 R24, R168, gdesc[UR4].tnspB, R24, gsb0 ;  /* 0x42e00004a8187df0 */ /* 0x000fe20008001818 */
        /* <DEDUP_REMOVED lines=8> */
[----:B------:R-:W-:Y:S01]  /*c080*/  IMAD R147, R17, -0x2, R144 ;  /* 0xfffffffe11937824 */ /* 0x000fe200078e0290 */
[----:B------:R-:W0:Y:S04]  /*c090*/  MUFU.TANH R172, R172 ;  /* 0x000000ac00ac7308 */ /* 0x000e280000002400 */
[C---:B------:R-:W-:Y:S01]  /*c0a0*/  IADD3 R153, R147.reuse, -UR50, R16 ;  /* 0x8000003293997c10 */ /* 0x040fe2000fffe010 */
[----:B------:R-:W-:-:S03]  /*c0b0*/  VIADD R147, R147, 0xffffffff ;  /* 0xffffffff93937836 */ /* 0x000fc60000000000 */
[----:B------:R-:W0:Y:S01]  /*c0c0*/  MUFU.TANH R173, R173 ;  /* 0x000000ad00ad7308 */ /* 0x000e220000002400 */
[C---:B------:R-:W-:Y:S02]  /*c0d0*/  VIADD R155, R153.reuse, UR51 ;  /* 0x00000033999b7c36 */ /* 0x040fe40008000000 */
[----:B------:R-:W-:Y:S02]  /*c0e0*/  VIADD R153, R153, UR54 ;  /* 0x0000003699997c36 */ /* 0x000fe40008000000 */
[--C-:B-----5:R-:W-:Y:S02]  /*c0f0*/  IMAD.IADD R157, R155, 0x1, R146.reuse ;  /* 0x000000019b9d7824 */ /* 0x120fe400078e0292 */
[----:B------:R-:W-:Y:S01]  /*c100*/  IMAD.IADD R159, R153, 0x1, R146 ;  /* 0x00000001999f7824 */ /* 0x000fe200078e0292 */
        /* <DEDUP_REMOVED lines=12> */
[----:B------:R0:W-:Y:S01]  /*c1d0*/  @!P3 SYNCS.ARRIVE.TRANS64.RED.A1T0 RZ, [R2+URZ], RZ ;  /* 0x000000ff02ffb9a7 */ /* 0x0001e2000810043f */
[----:B-1234-:R-:W-:Y:S05]  /*c1e0*/  @P1 BRA `(.L_x_1166) ;  /* 0x0000000000541947 */ /* 0x01efea0003800000 */
[----:B------:R-:W-:Y:S01]  /*c1f0*/  IADD3 R144, R16, -UR50, R146 ;  /* 0x8000003210907c10 */ /* 0x000fe2000fffe092 */
[----:B------:R-:W-:Y:S03]  /*c200*/  BSSY B0, `(.L_x_1167) ;  /* 0x0000010000007945 */ /* 0x000fe60003800000 */
[----:B------:R-:W-:-:S13]  /*c210*/  ISETP.GT.AND P1, PT, R144, -0x1, PT ;  /* 0xffffffff9000780c */ /* 0x000fda0003f24270 */
[----:B------:R-:W-:Y:S05]  /*c220*/  @P1 BRA `(.L_x_1168) ;  /* 0x0000000000201947 */ /* 0x000fea0003800000 */
[----:B------:R-:W-:Y:S01]  /*c230*/  IMAD.U32 R146, RZ, RZ, UR39 ;  /* 0x00000027ff927e24 */ /* 0x000fe2000f8e00ff */
[----:B------:R-:W-:-:S04]  /*c240*/  LOP3.LUT R161, RZ, R144, RZ, 0x33, !PT ;  /* 0x00000090ffa17212 */ /* 0x000fc800078e33ff */
[----:B------:R-:W-:-:S13]  /*c250*/  ISETP.NE.AND P1, PT, R146, 0x1, PT ;  /* 0x000000019200780c */ /* 0x000fda0003f25270 */
[----:B0-----:R-:W0:Y:S02]  /*c260*/  @P1 LDC.64 R2, c[0x0][0x9e8] ;  /* 0x00027a00ff021b82 */ /* 0x001e240000000a00 */
[----:B0-----:R-:W-:-:S05]  /*c270*/  @P1 IMAD.HI.U32 R2, R161, R2, RZ ;  /* 0x00000002a1021227 */ /* 0x001fca00078e00ff */
[----:B------:R-:W-:-:S04]  /*c280*/  @P1 SHF.R.U32.HI R161, RZ, R3, R2 ;  /* 0x00000003ffa11219 */ /* 0x000fc80000011602 */
[----:B------:R-:W-:Y:S01]  /*c290*/  LOP3.LUT R144, RZ, R161, RZ, 0x33, !PT ;  /* 0x000000a1ff907212 */ /* 0x000fe200078e33ff */
[----:B------:R-:W-:Y:S06]  /*c2a0*/  BRA `(.L_x_1169) ;  /* 0x0000000000147947 */ /* 0x000fec0003800000 */
.L_x_1168:
[----:B------:R-:W-:-:S05]  /*c2b0*/  IMAD.U32 R146, RZ, RZ, UR39 ;  /* 0x00000027ff927e24 */ /* 0x000fca000f8e00ff */
[----:B------:R-:W-:-:S13]  /*c2c0*/  ISETP.NE.AND P1, PT, R146, 0x1, PT ;  /* 0x000000019200780c */ /* 0x000fda0003f25270 */
[----:B0-----:R-:W0:Y:S02]  /*c2d0*/  @P1 LDC.64 R2, c[0x0][0x9e8] ;  /* 0x00027a00ff021b82 */ /* 0x001e240000000a00 */
[----:B0-----:R-:W-:-:S05]  /*c2e0*/  @P1 IMAD.HI.U32 R2, R144, R2, RZ ;  /* 0x0000000290021227 */ /* 0x001fca00078e00ff */
[----:B------:R-:W-:-:S07]  /*c2f0*/  @P1 SHF.R.U32.HI R144, RZ, R3, R2 ;  /* 0x00000003ff901219 */ /* 0x000fce0000011602 */
.L_x_1169:
[----:B------:R-:W-:Y:S05]  /*c300*/  BSYNC B0 ;  /* 0x0000000000007941 */ /* 0x000fea0003800000 */
.L_x_1167:
[----:B------:R-:W-:-:S05]  /*c310*/  IMAD R144, R144, R146, R147 ;  /* 0x0000009290907224 */ /* 0x000fca00078e0293 */
[----:B------:R-:W-:Y:S02]  /*c320*/  VIADDMNMX R157, R144, R146, R157, PT ;  /* 0x00000092909d7246 */ /* 0x000fe4000380019d */
[----:B------:R-:W-:-:S07]  /*c330*/  VIMNMX R159, R159, R144, !PT ;  /* 0x000000909f9f7248 */ /* 0x000fce0007fe0100 */
.L_x_1166:
[C---:B------:R-:W-:Y:S01]  /*c340*/  ISETP.GE.AND P1, PT, R151.reuse, 0x2, PT ;  /* 0x000000029700780c */ /* 0x040fe20003f26270 */
[----:B0-----:R-:W0:Y:S01]  /*c350*/  SHFL.IDX PT, R2, R145, 0x1, 0x1c1f ;  /* 0x003c1f0091027f89 */ /* 0x001e2200000e0000 */
        /* <DEDUP_REMOVED lines=41> */
[----:B------:R-:W-:Y:S01]  /*c5f0*/  FSEL R164, R137, -INF , !P3 ;  /* 0xff80000089a47808 */ /* 0x000fe20005800000 */
[----:B0-----:R-:W-:Y:S01]  /*c600*/  IMAD.IADD R137, R155, 0x1, R2 ;  /* 0x000000019b897824 */ /* 0x001fe200078e0202 */
        /* <DEDUP_REMOVED lines=10> */
[----:B------:R-:W-:Y:S01]  /*c6b0*/  IMAD.IADD R139, R153, 0x1, R2 ;  /* 0x00000001998b7824 */ /* 0x000fe200078e0202 */
        /* <DEDUP_REMOVED lines=57> */
[----:B------:R-:W-:-:S04]  /*ca50*/  ISETP.GE.AND P6, PT, R151, 0x5a, PT ;  /* 0x0000005a9700780c */ /* 0x000fc80003fc6270 */
[----:B------:R-:W-:Y:S02]  /*ca60*/  P2R R141, PR, RZ, 0x40 ;  /* 0x00000040ff8d7803 */ /* 0x000fe40000000000 */
[----:B------:R-:W-:-:S04]  /*ca70*/  ISETP.GT.AND P6, PT, R159, 0x59, !P6 ;  /* 0x000000599f00780c */ /* 0x000fc800077c4270 */
[----:B------:R-:W-:-:S04]  /*ca80*/  ISETP.LT.OR P6, PT, R157, 0x5a, P6 ;  /* 0x0000005a9d00780c */ /* 0x000fc800037c1670 */
[----:B------:R-:W-:Y:S02]  /*ca90*/  FSEL R166, R149, -INF , !P6 ;  /* 0xff80000095a67808 */ /* 0x000fe40007000000 */
[----:B------:R-:W-:-:S13]  /*caa0*/  PLOP3.LUT P6, PT, PT, PT, UP1, 0x40, 0x0 ;  /* 0x000000000000781c */ /* 0x000fda0003fce818 */
[----:B------:R-:W-:Y:S05]  /*cab0*/  @P6 BRA `(.L_x_1170) ;  /* 0x0000000000546947 */ /* 0x000fea0003800000 */
[----:B------:R-:W-:Y:S01]  /*cac0*/  IADD3 R9, R16, -UR50, R2 ;  /* 0x8000003210097c10 */ /* 0x000fe2000fffe002 */
        /* <DEDUP_REMOVED lines=11> */
.L_x_1172:
[----:B------:R-:W-:-:S05]  /*cb80*/  IMAD.U32 R184, RZ, RZ, UR39 ;  /* 0x00000027ffb87e24 */ /* 0x000fca000f8e00ff */
[----:B------:R-:W-:-:S13]  /*cb90*/  ISETP.NE.AND P6, PT, R184, 0x1, PT ;  /* 0x00000001b800780c */ /* 0x000fda0003fc5270 */
[----:B------:R-:W0:Y:S02]  /*cba0*/  @P6 LDC.64 R2, c[0x0][0x9e8] ;  /* 0x00027a00ff026b82 */ /* 0x000e240000000a00 */
[----:B0-----:R-:W-:-:S05]  /*cbb0*/  @P6 IMAD.HI.U32 R2, R9, R2, RZ ;  /* 0x0000000209026227 */ /* 0x001fca00078e00ff */
[----:B------:R-:W-:-:S07]  /*cbc0*/  @P6 SHF.R.U32.HI R9, RZ, R3, R2 ;  /* 0x00000003ff096219 */ /* 0x000fce0000011602 */
.L_x_1173:
[----:B------:R-:W-:Y:S05]  /*cbd0*/  BSYNC B0 ;  /* 0x0000000000007941 */ /* 0x000fea0003800000 */
.L_x_1171:
[----:B------:R-:W-:-:S05]  /*cbe0*/  IMAD R2, R9, R184, R147 ;  /* 0x000000b809027224 */ /* 0x000fca00078e0293 */
[----:B------:R-:W-:Y:S02]  /*cbf0*/  VIADDMNMX R137, R2, R184, R137, PT ;  /* 0x000000b802897246 */ /* 0x000fe40003800189 */
[----:B------:R-:W-:-:S07]  /*cc00*/  VIMNMX R139, R139, R2, !PT ;  /* 0x000000028b8b7248 */ /* 0x000fce0007fe0100 */
.L_x_1170:
[C---:B------:R-:W-:Y:S01]  /*cc10*/  ISETP.GT.AND P1, PT, R139.reuse, 0x1, !P1 ;  /* 0x000000018b00780c */ /* 0x040fe20004f24270 */
[----:B------:R-:W0:Y:S01]  /*cc20*/  LDC R9, c[0x0][0x988] ;  /* 0x00026200ff097b82 */ /* 0x000e220000000800 */
        /* <DEDUP_REMOVED lines=67> */
[----:B------:R-:W-:Y:S02]  /*d060*/  ISETP.NE.AND P2, PT, R189, RZ, PT ;  /* 0x000000ffbd00720c */ /* 0x000fe40003f45270 */
[----:B------:R-:W-:Y:S02]  /*d070*/  ISETP.LT.OR P1, PT, R137, 0x31, P1 ;  /* 0x000000318900780c */ /* 0x000fe40000f21670 */
[----:B------:R-:W-:Y:S02]  /*d080*/  FMNMX.FTZ R3, R160, R3, !PT ;  /* 0x00000003a0037209 */ /* 0x000fe40007810000 */
[----:B------:R-:W-:Y:S02]  /*d090*/  FSEL R126, R126, -INF , !P1 ;  /* 0xff8000007e7e7808 */ /* 0x000fe40004800000 */
[----:B------:R-:W-:-:S02]  /*d0a0*/  ISETP.NE.AND P1, PT, R177, RZ, PT ;  /* 0x000000ffb100720c */ /* 0x000fc40003f25270 */
[----:B------:R-:W-:Y:S02]  /*d0b0*/  FMNMX.FTZ R3, R166, R3, !PT ;  /* 0x00000003a6037209 */ /* 0x000fe40007810000 */
[C---:B------:R-:W-:Y:S02]  /*d0c0*/  ISETP.GT.AND P1, PT, R139.reuse, 0x31, !P1 ;  /* 0x000000318b00780c */ /* 0x040fe40004f24270 */
[----:B------:R-:W-:Y:S01]  /*d0d0*/  ISETP.GT.AND P3, PT, R139, 0x50, !P3 ;  /* 0x000000508b00780c */ /* 0x000fe20005f64270 */
[----:B------:R-:W1:Y:S01]  /*d0e0*/  SHFL.BFLY PT, R4, R3, 0x2, 0x1f ;  /* 0x0c401f0003047f89 */ /* 0x000e6200000e0000 */
[----:B------:R-:W-:Y:S02]  /*d0f0*/  ISETP.LT.OR P1, PT, R137, 0x32, P1 ;  /* 0x000000328900780c */ /* 0x000fe40000f21670 */
[----:B------:R-:W-:Y:S02]  /*d100*/  ISETP.GT.AND P4, PT, R139, 0x51, !P4 ;  /* 0x000000518b00780c */ /* 0x000fe40006784270 */
[----:B------:R-:W-:-:S02]  /*d110*/  FSEL R20, R125, -INF , !P1 ;  /* 0xff8000007d147808 */ /* 0x000fc40004800000 */
[----:B------:R-:W-:Y:S02]  /*d120*/  ISETP.NE.AND P1, PT, R179, RZ, PT ;  /* 0x000000ffb300720c */ /* 0x000fe40003f25270 */
[----:B------:R-:W-:Y:S02]  /*d130*/  ISETP.LT.OR P3, PT, R137, 0x51, P3 ;  /* 0x000000518900780c */ /* 0x000fe40001f61670 */
[C---:B------:R-:W-:Y:S02]  /*d140*/  ISETP.GT.AND P1, PT, R139.reuse, 0x38, !P1 ;  /* 0x000000388b00780c */ /* 0x040fe40004f24270 */
[----:B------:R-:W-:Y:S02]  /*d150*/  ISETP.GT.AND P5, PT, R139, 0x58, !P5 ;  /* 0x000000588b00780c */ /* 0x000fe40006fa4270 */
[C---:B------:R-:W-:Y:S02]  /*d160*/  ISETP.LT.OR P1, PT, R137.reuse, 0x39, P1 ;  /* 0x000000398900780c */ /* 0x040fe40000f21670 */
[----:B------:R-:W-:-:S02]  /*d170*/  ISETP.LT.OR P4, PT, R137, 0x52, P4 ;  /* 0x000000528900780c */ /* 0x000fc40002781670 */
[----:B------:R-:W-:Y:S02]  /*d180*/  FSEL R132, R132, -INF , !P1 ;  /* 0xff80000084847808 */ /* 0x000fe40004800000 */
[----:B------:R-:W-:Y:S02]  /*d190*/  ISETP.NE.AND P1, PT, R181, RZ, PT ;  /* 0x000000ffb500720c */ /* 0x000fe40003f25270 */
[----:B------:R-:W-:Y:S02]  /*d1a0*/  ISETP.LT.OR P5, PT, R137, 0x59, P5 ;  /* 0x000000598900780c */ /* 0x000fe40002fa1670 */
[----:B------:R-:W-:Y:S02]  /*d1b0*/  ISETP.GT.AND P1, PT, R139, 0x39, !P1 ;  /* 0x000000398b00780c */ /* 0x000fe40004f24270 */
[----:B-1----:R-:W-:Y:S02]  /*d1c0*/  FMNMX.FTZ R13, R3, R4, !PT ;  /* 0x00000004030d7209 */ /* 0x002fe40007810000 */
[----:B------:R-:W-:-:S02]  /*d1d0*/  ISETP.LT.OR P1, PT, R137, 0x3a, P1 ;  /* 0x0000003a8900780c */ /* 0x000fc40000f21670 */
[----:B------:R-:W-:Y:S01]  /*d1e0*/  FSEL R128, R128, -INF , !P4 ;  /* 0xff80000080807808 */ /* 0x000fe20006000000 */
[----:B------:R-:W1:Y:S01]  /*d1f0*/  SHFL.BFLY PT, R4, R13, 0x1, 0x1f ;  /* 0x0c201f000d047f89 */ /* 0x000e6200000e0000 */
[----:B------:R-:W-:Y:S02]  /*d200*/  FSEL R120, R131, -INF , !P1 ;  /* 0xff80000083787808 */ /* 0x000fe40004800000 */
[----:B------:R-:W-:Y:S02]  /*d210*/  ISETP.NE.AND P1, PT, R143, RZ, PT ;  /* 0x000000ff8f00720c */ /* 0x000fe40003f25270 */
[----:B------:R-:W-:Y:S02]  /*d220*/  R2UR UR4, R22 ;  /* 0x00000000160472ca */ /* 0x000fe400000e0000 */
[----:B------:R-:W-:-:S04]  /*d230*/  ISETP.GT.AND P1, PT, R139, 0x40, !P1 ;  /* 0x000000408b00780c */ /* 0x000fc80004f24270 */
[----:B------:R-:W-:-:S04]  /*d240*/  ISETP.LT.OR P1, PT, R137, 0x41, P1 ;  /* 0x000000418900780c */ /* 0x000fc80000f21670 */
[----:B------:R-:W-:Y:S02]  /*d250*/  FSEL R134, R134, -INF , !P1 ;  /* 0xff80000086867808 */ /* 0x000fe40004800000 */
[----:B------:R-:W-:-:S04]  /*d260*/  ISETP.NE.AND P1, PT, R183, RZ, PT ;  /* 0x000000ffb700720c */ /* 0x000fc80003f25270 */
[----:B------:R-:W-:Y:S02]  /*d270*/  ISETP.GT.AND P1, PT, R139, 0x41, !P1 ;  /* 0x000000418b00780c */ /* 0x000fe40004f24270 */
[----:B-1----:R-:W-:Y:S02]  /*d280*/  FMNMX.FTZ R4, R13, R4, !PT ;  /* 0x000000040d047209 */ /* 0x002fe40007810000 */
[----:B------:R-:W-:-:S03]  /*d290*/  ISETP.LT.OR P1, PT, R137, 0x42, P1 ;  /* 0x000000428900780c */ /* 0x000fc60000f21670 */
[----:B0-----:R-:W-:Y:S01]  /*d2a0*/  FMUL.FTZ R125, R4, R9 ;  /* 0x00000009047d7220 */ /* 0x001fe20000410000 */
        /* <DEDUP_REMOVED lines=21> */
[----:B------:R-:W-:Y:S01]  /*d400*/  FSEL R174, R127, -INF , !P3 ;  /* 0xff8000007fae7808 */ /* 0x000fe20005800000 */
[--C-:B------:R-:W-:Y:S01]  /*d410*/  FFMA.FTZ R127, R164, R9, -R125.reuse ;  /* 0x00000009a47f7223 */ /* 0x100fe2000001087d */
[----:B------:R-:W-:Y:S01]  /*d420*/  FMNMX.FTZ R3, R214, R3, !PT ;  /* 0x00000003d6037209 */ /* 0x000fe20007810000 */
[-CC-:B------:R-:W-:Y:S01]  /*d430*/  FFMA.FTZ R218, R218, R9.reuse, -R125.reuse ;  /* 0x00000009dada7223 */ /* 0x180fe2000001087d */
[----:B------:R-:W-:Y:S01]  /*d440*/  FSEL R164, R129, -INF , !P5 ;  /* 0xff80000081a47808 */ /* 0x000fe20006800000 */
[--C-:B------:R-:W-:Y:S01]  /*d450*/  FFMA.FTZ R176, R176, R9, -R125.reuse ;  /* 0x00000009b0b07223 */ /* 0x100fe2000001087d */
[----:B------:R-:W-:Y:S01]  /*d460*/  FMNMX.FTZ R3, R188, R3, !PT ;  /* 0x00000003bc037209 */ /* 0x000fe20007810000 */
[----:B------:R-:W-:Y:S01]  /*d470*/  MUFU.EX2 R13, R218 ;  /* 0x000000da000d7308 */ /* 0x000fe20000000800 */
[----:B------:R-:W-:Y:S01]  /*d480*/  FSEL R130, R130, -INF , !P2 ;  /* 0xff80000082827808 */ /* 0x000fe20005000000 */
[--C-:B------:R-:W-:Y:S01]  /*d490*/  FFMA.FTZ R15, R172, R9, -R125.reuse ;  /* 0x00000009ac0f7223 */ /* 0x100fe2000001087d */
[----:B------:R-:W-:Y:S01]  /*d4a0*/  FMNMX.FTZ R3, R212, R3, !PT ;  /* 0x00000003d4037209 */ /* 0x000fe20007810000 */
[-CC-:B------:R-:W-:Y:S01]  /*d4b0*/  FFMA.FTZ R168, R168, R9.reuse, -R125.reuse ;  /* 0x00000009a8a87223 */ /* 0x180fe2000001087d */
[----:B------:R-:W-:Y:S01]  /*d4c0*/  FSEL R146, R4, RZ, P1 ;  /* 0x000000ff04927208 */ /* 0x000fe20000800000 */
[--C-:B------:R-:W-:Y:S01]  /*d4d0*/  FFMA.FTZ R135, R148, R9, -R125.reuse ;  /* 0x0000000994877223 */ /* 0x100fe2000001087d */
[----:B------:R-:W-:Y:S01]  /*d4e0*/  FMNMX.FTZ R3, R184, R3, !PT ;  /* 0x00000003b8037209 */ /* 0x000fe20007810000 */
[----:B------:R-:W-:Y:S01]  /*d4f0*/  MUFU.EX2 R176, R176 ;  /* 0x000000b000b07308 */ /* 0x000fe20000000800 */
[-CC-:B------:R-:W-:Y:S01]  /*d500*/  FFMA.FTZ R131, R140, R9.reuse, -R125.reuse ;  /* 0x000000098c837223 */ /* 0x180fe2000001087d */
[--C-:B------:R-:W-:Y:S01]  /*d510*/  FFMA.FTZ R140, R150, R9, -R125.reuse ;  /* 0x00000009968c7223 */ /* 0x100fe2000001087d */
[----:B------:R-:W-:Y:S01]  /*d520*/  FMNMX.FTZ R3, R210, R3, !PT ;  /* 0x00000003d2037209 */ /* 0x000fe20007810000 */
[-CC-:B------:R-:W-:Y:S01]  /*d530*/  FFMA.FTZ R137, R152, R9.reuse, -R125.reuse ;  /* 0x0000000998897223 */ /* 0x180fe2000001087d */
[-CC-:B------:R-:W-:Y:S01]  /*d540*/  FFMA.FTZ R170, R170, R9.reuse, -R125.reuse ;  /* 0x00000009aaaa7223 */ /* 0x180fe2000001087d */
        /* <DEDUP_REMOVED lines=16> */
[----:B------:R-:W-:Y:S01]  /*d650*/  FFMA.FTZ R141, R160, R9, -R125 ;  /* 0x00000009a08d7223 */ /* 0x000fe2000001087d */
[----:B------:R-:W-:Y:S01]  /*d660*/  FMNMX.FTZ R3, R126, R3, !PT ;  /* 0x000000037e037209 */ /* 0x000fe20007810000 */
[----:B------:R-:W-:Y:S01]  /*d670*/  MUFU.EX2 R21, R21 ;  /* 0x0000001500157308 */ /* 0x000fe20000000800 */
[----:B------:R-:W-:-:S02]  /*d680*/  LOP3.LUT P6, RZ, R207, 0x7f, RZ, 0xc0, !PT ;  /* 0x0000007fcfff7812 */ /* 0x000fc400078cc0ff */
        /* <DEDUP_REMOVED lines=15> */
[----:B------:R-:W-:-:S05]  /*d780*/  FMNMX.FTZ R3, R130, R3, !PT ;  /* 0x0000000382037209 */ /* 0x000fca0007810000 */
[----:B------:R-:W0:Y:S01]  /*d790*/  SHFL.BFLY PT, R0, R3, 0x2, 0x1f ;  /* 0x0c401f0003007f89 */ /* 0x000e2200000e0000 */
[----:B------:R-:W-:Y:S08]  /*d7a0*/  MUFU.EX2 R182, R182 ;  /* 0x000000b600b67308 */ /* 0x000ff00000000800 */
[----:B------:R-:W-:Y:S08]  /*d7b0*/  MUFU.EX2 R129, R129 ;  /* 0x0000008100817308 */ /* 0x000ff00000000800 */
[----:B------:R-:W-:Y:S01]  /*d7c0*/  MUFU.EX2 R131, R131 ;  /* 0x0000008300837308 */ /* 0x000fe20000000800 */
[----:B0-----:R-:W-:-:S07]  /*d7d0*/  FMNMX.FTZ R0, R3, R0, !PT ;  /* 0x0000000003007209 */ /* 0x001fce0007810000 */
[----:B------:R-:W-:Y:S01]  /*d7e0*/  MUFU.EX2 R138, R138 ;  /* 0x0000008a008a7308 */ /* 0x000fe20000000800 */
[----:B------:R-:W0:Y:S07]  /*d7f0*/  SHFL.BFLY PT, R3, R0, 0x1, 0x1f ;  /* 0x0c201f0000037f89 */ /* 0x000e2e00000e0000 */
[----:B------:R-:W-:Y:S08]  /*d800*/  MUFU.EX2 R178, R178 ;  /* 0x000000b200b27308 */ /* 0x000ff00000000800 */
[----:B------:R-:W-:Y:S08]  /*d810*/  MUFU.EX2 R133, R133 ;  /* 0x0000008500857308 */ /* 0x000ff00000000800 */
[----:B------:R-:W-:Y:S01]  /*d820*/  MUFU.EX2 R135, R135 ;  /* 0x0000008700877308 */ /* 0x000fe20000000800 */
[----:B0-----:R-:W-:Y:S01]  /*d830*/  FMNMX.FTZ R3, R0, R3, !PT ;  /* 0x0000000300037209 */ /* 0x001fe20007810000 */
[----:B------:R-:W-:Y:S01]  /*d840*/  FADD.FTZ R0, -R146, R11 ;  /* 0x0000000b92007221 */ /* 0x000fe20000010100 */
[-C--:B------:R-:W-:Y:S01]  /*d850*/  FFMA.FTZ R146, R166, R9.reuse, -R125 ;  /* 0x00000009a6927223 */ /* 0x080fe2000001087d */
[----:B------:R-:W-:Y:S01]  /*d860*/  IMAD.U32 R125, RZ, RZ, UR10 ;  /* 0x0000000aff7d7e24 */ /* 0x000fe2000f8e00ff */
[C---:B------:R-:W-:Y:S01]  /*d870*/  FSETP.NEU.FTZ.AND P1, PT, R3.reuse, -INF , PT ;  /* 0xff8000000300780b */ /* 0x040fe20003f3d000 */
[-C--:B------:R-:W-:Y:S01]  /*d880*/  FMUL.FTZ R11, R3, R9.reuse ;  /* 0x00000009030b7220 */ /* 0x080fe20000410000 */
[----:B------:R-:W-:Y:S01]  /*d890*/  FMUL.FTZ R0, R0, R9 ;  /* 0x0000000900007220 */ /* 0x000fe20000410000 */
[----:B------:R-:W-:Y:S01]  /*d8a0*/  MUFU.EX2 R140, R140 ;  /* 0x0000008c008c7308 */ /* 0x000fe20000000800 */
[----:B------:R-:W-:-:S02]  /*d8b0*/  @!P6 VIADD R125, R125, 0x30860 ;  /* 0x000308607d7de836 */ /* 0x000fc40000000000 */
[----:B------:R-:W-:-:S03]  /*d8c0*/  FSEL R11, R11, RZ, P1 ;  /* 0x000000ff0b0b7208 */ /* 0x000fc60000800000 */
[----:B------:R-:W-:Y:S02]  /*d8d0*/  @!P6 PRMT R125, RZ, 0x654, R125 ;  /* 0x00000654ff7de816 */ /* 0x000fe4000000007d */
[-CC-:B------:R-:W-:Y:S01]  /*d8e0*/  FFMA.FTZ R189, R123, R9.reuse, -R11.reuse ;  /* 0x000000097bbd7223 */ /* 0x180fe2000001080b */
[----:B------:R-:W-:Y:S01]  /*d8f0*/  FSEL R123, R3, RZ, P1 ;  /* 0x000000ff037b7208 */ /* 0x000fe20000800000 */
[----:B------:R-:W0:Y:S01]  /*d900*/  MUFU.EX2 R0, R0 ;  /* 0x0000000000007308 */ /* 0x000e220000000800 */
[-CC-:B------:R-:W-:Y:S01]  /*d910*/  FFMA.FTZ R191, R2, R9.reuse, -R11.reuse ;  /* 0x0000000902bf7223 */ /* 0x180fe2000001080b */
[-CC-:B------:R-:W-:Y:S01]  /*d920*/  FFMA.FTZ R148, R216, R9.reuse, -R11.reuse ;  /* 0x00000009d8947223 */ /* 0x180fe2000001080b */
[-CC-:B------:R-:W-:Y:S01]  /*d930*/  FFMA.FTZ R150, R214, R9.reuse, -R11.reuse ;  /* 0x00000009d6967223 */ /* 0x180fe2000001080b */
[----:B------:R-:W-:Y:S01]  /*d940*/  FADD.FTZ R2, -R123, R12 ;  /* 0x0000000c7b027221 */ /* 0x000fe20000010100 */
[-CC-:B------:R-:W-:Y:S01]  /*d950*/  FFMA.FTZ R185, R188, R9.reuse, -R11.reuse ;  /* 0x00000009bcb97223 */ /* 0x180fe2000001080b */
[-CC-:B------:R-:W-:Y:S01]  /*d960*/  FFMA.FTZ R152, R212, R9.reuse, -R11.reuse ;  /* 0x00000009d4987223 */ /* 0x180fe2000001080b */
[-CC-:B------:R-:W-:Y:S01]  /*d970*/  FFMA.FTZ R187, R184, R9.reuse, -R11.reuse ;  /* 0x00000009b8bb7223 */ /* 0x180fe2000001080b */
[-C--:B------:R-:W-:Y:S01]  /*d980*/  FMUL.FTZ R2, R2, R9.reuse ;  /* 0x0000000902027220 */ /* 0x080fe20000410000 */
[----:B------:R-:W-:Y:S01]  /*d990*/  MUFU.EX2 R189, R189 ;  /* 0x000000bd00bd7308 */ /* 0x000fe20000000800 */
[-CC-:B------:R-:W-:Y:S01]  /*d9a0*/  FFMA.FTZ R154, R210, R9.reuse, -R11.reuse ;  /* 0x00000009d29a7223 */ /* 0x180fe2000001080b */
[-CC-:B------:R-:W-:Y:S01]  /*d9b0*/  FFMA.FTZ R181, R186, R9.reuse, -R11.reuse ;  /* 0x00000009bab57223 */ /* 0x180fe2000001080b */
[-CC-:B------:R-:W-:Y:S01]  /*d9c0*/  FFMA.FTZ R156, R208, R9.reuse, -R11.reuse ;  /* 0x00000009d09c7223 */ /* 0x180fe2000001080b */
[-CC-:B------:R-:W-:Y:S01]  /*d9d0*/  FFMA.FTZ R183, R124, R9.reuse, -R11.reuse ;  /* 0x000000097cb77223 */ /* 0x180fe2000001080b */
[-CC-:B------:R-:W-:Y:S01]  /*d9e0*/  FFMA.FTZ R190, R190, R9.reuse, -R11.reuse ;  /* 0x00000009bebe7223 */ /* 0x180fe2000001080b */
[-CC-:B------:R-:W-:Y:S01]  /*d9f0*/  FFMA.FTZ R177, R126, R9.reuse, -R11.reuse ;  /* 0x000000097eb17223 */ /* 0x180fe2000001080b */
[-C--:B------:R-:W-:Y:S01]  /*da00*/  FFMA.FTZ R20, R20, R9.reuse, -R11 ;  /* 0x0000000914147223 */ /* 0x080fe2000001080b */
[----:B------:R-:W1:Y:S01]  /*da10*/  MUFU.EX2 R2, R2 ;  /* 0x0000000200027308 */ /* 0x000e620000000800 */
[----:B0-----:R-:W-:Y:S01]  /*da20*/  FFMA.FTZ R123, R0, R8, R13 ;  /* 0x00000008007b7223 */ /* 0x001fe2000001000d */
[-CC-:B------:R-:W-:Y:S01]  /*da30*/  FFMA.FTZ R179, R132, R9.reuse, -R11.reuse ;  /* 0x0000000984b37223 */ /* 0x180fe2000001080b */
[-CC-:B------:R-:W-:Y:S01]  /*da40*/  FFMA.FTZ R120, R120, R9.reuse, -R11.reuse ;  /* 0x0000000978787223 */ /* 0x180fe2000001080b */
[-C--:B------:R-:W-:Y:S01]  /*da50*/  FFMA.FTZ R173, R134, R9.reuse, -R11 ;  /* 0x0000000986ad7223 */ /* 0x080fe2000001080b */
[----:B------:R-:W-:Y:S01]  /*da60*/  FADD.FTZ R8, R176, R123 ;  /* 0x0000007bb0087221 */ /* 0x000fe20000010000 */
[-CC-:B------:R-:W-:Y:S01]  /*da70*/  FFMA.FTZ R14, R14, R9.reuse, -R11.reuse ;  /* 0x000000090e0e7223 */ /* 0x180fe2000001080b */
[-CC-:B------:R-:W-:Y:S01]  /*da80*/  FFMA.FTZ R136, R136, R9.reuse, -R11.reuse ;  /* 0x0000000988887223 */ /* 0x180fe2000001080b */
[----:B------:R-:W0:Y:S01]  /*da90*/  MUFU.EX2 R148, R148 ;  /* 0x0000009400947308 */ /* 0x000e220000000800 */
[----:B------:R-:W-:Y:S01]  /*daa0*/  FADD.FTZ R123, R15, R8 ;  /* 0x000000080f7b7221 */ /* 0x000fe20000010000 */
[-CC-:B------:R-:W-:Y:S01]  /*dab0*/  FFMA.FTZ R122, R122, R9.reuse, -R11.reuse ;  /* 0x000000097a7a7223 */ /* 0x180fe2000001080b */
[-CC-:B------:R-:W-:Y:S01]  /*dac0*/  FFMA.FTZ R174, R174, R9.reuse, -R11.reuse ;  /* 0x00000009aeae7223 */ /* 0x180fe2000001080b */
[-C--:B------:R-:W-:Y:S01]  /*dad0*/  FFMA.FTZ R128, R128, R9.reuse, -R11 ;  /* 0x0000000980807223 */ /* 0x080fe2000001080b */
[----:B------:R-:W-:Y:S01]  /*dae0*/  FADD.FTZ R8, R168, R123 ;  /* 0x0000007ba8087221 */ /* 0x000fe20000010000 */
[-CC-:B------:R-:W-:Y:S01]  /*daf0*/  FFMA.FTZ R164, R164, R9.reuse, -R11.reuse ;  /* 0x00000009a4a47223 */ /* 0x180fe2000001080b */
[----:B------:R-:W-:Y:S01]  /*db00*/  FFMA.FTZ R11, R130, R9, -R11 ;  /* 0x00000009820b7223 */ /* 0x000fe2000001080b */
[----:B------:R-:W2:Y:S01]  /*db10*/  MUFU.EX2 R191, R191 ;  /* 0x000000bf00bf7308 */ /* 0x000ea20000000800 */
[----:B-1----:R-:W-:Y:S01]  /*db20*/  FFMA.FTZ R5, R2, R5, R189 ;  /* 0x0000000502057223 */ /* 0x002fe200000100bd */
[----:B------:R-:W-:Y:S01]  /*db30*/  FADD.FTZ R123, R21, R8 ;  /* 0x00000008157b7221 */ /* 0x000fe20000010000 */
[----:B------:R-:W-:Y:S01]  /*db40*/  F2FP.BF16.F32.PACK_AB R188, R176, R13 ;  /* 0x0000000db0bc723e */ /* 0x000fe200000010ff */
[----:B------:R1:W-:Y:S01]  /*db50*/  @!P6 SYNCS.ARRIVE.TRANS64.RED.A1T0 RZ, [R125+URZ], RZ ;  /* 0x000000ff7dffe9a7 */ /* 0x0003e2000810043f */
[----:B------:R-:W-:Y:S01]  /*db60*/  ISETP.GT.AND P1, PT, R10, UR4, PT ;  /* 0x000000040a007c0c */ /* 0x000fe2000bf24270 */
[----:B------:R-:W-:Y:S01]  /*db70*/  FADD.FTZ R124, R170, R123 ;  /* 0x0000007baa7c7221 */ /* 0x000fe20000010000 */
[----:B------:R-:W-:Y:S01]  /*db80*/  UMOV UR4, UR37 ;  /* 0x0000002500047c82 */ /* 0x000fe20008000000 */
[----:B------:R-:W3:Y:S01]  /*db90*/  MUFU.EX2 R150, R150 ;  /* 0x0000009600967308 */ /* 0x000ee20000000800 */
[----:B0-----:R-:W-:Y:S01]  /*dba0*/  FADD.FTZ R8, R148, R5 ;  /* 0x0000000594087221 */ /* 0x001fe20000010000 */
[----:B------:R-:W-:Y:S01]  /*dbb0*/  FADD.FTZ R123, R121, R124 ;  /* 0x0000007c797b7221 */ /* 0x000fe20000010000 */
[----:B------:R-:W-:Y:S01]  /*dbc0*/  F2FP.BF16.F32.PACK_AB R184, R170, R21 ;  /* 0x00000015aab8723e */ /* 0x000fe200000010ff */
[----:B------:R-:W-:Y:S01]  /*dbd0*/  VIADD R10, R10, 0xffffffff ;  /* 0xffffffff0a0a7836 */ /* 0x000fe20000000000 */
[C---:B------:R-:W-:Y:S01]  /*dbe0*/  F2FP.BF16.F32.PACK_AB R186, R172.reuse, R121 ;  /* 0x00000079acba723e */ /* 0x040fe200000010ff */
[----:B------:R-:W-:Y:S01]  /*dbf0*/  FADD.FTZ R123, R172, R123 ;  /* 0x0000007bac7b7221 */ /* 0x000fe20000010000 */
[----:B------:R-:W-:Y:S01]  /*dc00*/  F2FP.BF16.F32.PACK_AB R176, R138, R131 ;  /* 0x000000838ab0723e */ /* 0x000fe200000010ff */
[----:B------:R-:W0:Y:S01]  /*dc10*/  MUFU.EX2 R185, R185 ;  /* 0x000000b900b97308 */ /* 0x000e220000000800 */
[----:B--2---:R-:W-:Y:S01]  /*dc20*/  FADD.FTZ R5, R191, R8 ;  /* 0x00000008bf057221 */ /* 0x004fe20000010000 */
[----:B------:R-:W-:Y:S01]  /*dc30*/  FADD.FTZ R124, R180, R123 ;  /* 0x0000007bb47c7221 */ /* 0x000fe20000010000 */
[----:B------:R-:W-:-:S02]  /*dc40*/  F2FP.BF16.F32.PACK_AB R180, R127, R180 ;  /* 0x000000b47fb4723e */ /* 0x000fc400000010ff */
[----:B------:R-:W-:Y:S01]  /*dc50*/  F2FP.BF16.F32.PACK_AB R172, R140, R135 ;  /* 0x000000878cac723e */ /* 0x000fe200000010ff */
[----:B------:R-:W-:Y:S01]  /*dc60*/  FADD.FTZ R123, R127, R124 ;  /* 0x0000007c7f7b7221 */ /* 0x000fe20000010000 */
[----:B------:R-:W-:Y:S01]  /*dc70*/  F2FP.BF16.F32.PACK_AB R189, R148, R189 ;  /* 0x000000bd94bd723e */ /* 0x000fe200000010ff */
[----:B------:R-:W2:Y:S01]  /*dc80*/  MUFU.EX2 R152, R152 ;  /* 0x0000009800987308 */ /* 0x000ea20000000800 */
[----:B---3--:R-:W-:Y:S01]  /*dc90*/  FADD.FTZ R8, R150, R5 ;  /* 0x0000000596087221 */ /* 0x008fe20000010000 */
[----:B------:R-:W-:Y:S01]  /*dca0*/  FADD.FTZ R124, R182, R123 ;  /* 0x0000007bb67c7221 */ /* 0x000fe20000010000 */
[C---:B------:R-:W-:Y:S02]  /*dcb0*/  F2FP.BF16.F32.PACK_AB R182, R129.reuse, R182 ;  /* 0x000000b681b6723e */ /* 0x040fe400000010ff */
[----:B------:R-:W-:Y:S01]  /*dcc0*/  F2FP.BF16.F32.PACK_AB R191, R150, R191 ;  /* 0x000000bf96bf723e */ /* 0x000fe200000010ff */
[----:B------:R-:W-:Y:S02]  /*dcd0*/  FADD.FTZ R124, R129, R124 ;  /* 0x0000007c817c7221 */ /* 0x000fe40000010000 */
[----:B------:R-:W3:Y:S01]  /*dce0*/  MUFU.EX2 R187, R187 ;  /* 0x000000bb00bb7308 */ /* 0x000ee20000000800 */
[----:B0-----:R-:W-:Y:S01]  /*dcf0*/  FADD.FTZ R5, R185, R8 ;  /* 0x00000008b9057221 */ /* 0x001fe20000010000 */
[----:B------:R-:W-:-:S04]  /*dd00*/  FADD.FTZ R123, R131, R124 ;  /* 0x0000007c837b7221 */ /* 0x000fc80000010000 */
[----:B------:R-:W-:Y:S02]  /*dd10*/  FADD.FTZ R123, R138, R123 ;  /* 0x0000007b8a7b7221 */ /* 0x000fe40000010000 */
[----:B------:R-:W0:Y:S01]  /*dd20*/  MUFU.EX2 R154, R154 ;  /* 0x0000009a009a7308 */ /* 0x000e220000000800 */
[----:B--2---:R-:W-:Y:S01]  /*dd30*/  FADD.FTZ R8, R152, R5 ;  /* 0x0000000598087221 */ /* 0x004fe20000010000 */
[----:B------:R-:W-:Y:S01]  /*dd40*/  FADD.FTZ R124, R178, R123 ;  /* 0x0000007bb27c7221 */ /* 0x000fe20000010000 */
[C---:B------:R-:W-:Y:S02]  /*dd50*/  F2FP.BF16.F32.PACK_AB R178, R133.reuse, R178 ;  /* 0x000000b285b2723e */ /* 0x040fe400000010ff */
[----:B------:R-:W-:Y:S01]  /*dd60*/  F2FP.BF16.F32.PACK_AB R185, R152, R185 ;  /* 0x000000b998b9723e */ /* 0x000fe200000010ff */
[----:B------:R-:W-:Y:S02]  /*dd70*/  FADD.FTZ R124, R133, R124 ;  /* 0x0000007c857c7221 */ /* 0x000fe40000010000 */
[----:B------:R-:W2:Y:S01]  /*dd80*/  MUFU.EX2 R181, R181 ;  /* 0x000000b500b57308 */ /* 0x000ea20000000800 */
[----:B---3--:R-:W-:Y:S01]  /*dd90*/  FADD.FTZ R5, R187, R8 ;  /* 0x00000008bb057221 */ /* 0x008fe20000010000 */
[----:B------:R-:W-:-:S04]  /*dda0*/  FADD.FTZ R123, R135, R124 ;  /* 0x0000007c877b7221 */ /* 0x000fc80000010000 */
[----:B------:R-:W-:Y:S02]  /*ddb0*/  FADD.FTZ R124, R140, R123 ;  /* 0x0000007b8c7c7221 */ /* 0x000fe40000010000 */
[----:B------:R-:W3:Y:S01]  /*ddc0*/  MUFU.EX2 R156, R156 ;  /* 0x0000009c009c7308 */ /* 0x000ee20000000800 */
[C---:B0-----:R-:W-:Y:S01]  /*ddd0*/  FADD.FTZ R8, R154.reuse, R5 ;  /* 0x000000059a087221 */ /* 0x041fe20000010000 */
[----:B------:R-:W-:-:S06]  /*dde0*/  F2FP.BF16.F32.PACK_AB R187, R154, R187 ;  /* 0x000000bb9abb723e */ /* 0x000fcc00000010ff */
[----:B------:R-:W0:Y:S01]  /*ddf0*/  MUFU.EX2 R183, R183 ;  /* 0x000000b700b77308 */ /* 0x000e220000000800 */
[----:B--2---:R-:W-:-:S07]  /*de00*/  FADD.FTZ R5, R181, R8 ;  /* 0x00000008b5057221 */ /* 0x004fce0000010000 */
[----:B------:R2:W4:Y:S01]  /*de10*/  MUFU.EX2 R12, R190 ;  /* 0x000000be000c7308 */ /* 0x0005220000000800 */
[C---:B---3--:R-:W-:Y:S01]  /*de20*/  FADD.FTZ R8, R156.reuse, R5 ;  /* 0x000000059c087221 */ /* 0x048fe20000010000 */
[----:B------:R-:W-:-:S06]  /*de30*/  F2FP.BF16.F32.PACK_AB R181, R156, R181 ;  /* 0x000000b59cb5723e */ /* 0x000fcc00000010ff */
[----:B------:R-:W3:Y:S01]  /*de40*/  MUFU.EX2 R177, R177 ;  /* 0x000000b100b17308 */ /* 0x000ee20000000800 */
[----:B0-----:R-:W-:Y:S01]  /*de50*/  FADD.FTZ R5, R183, R8 ;  /* 0x00000008b7057221 */ /* 0x001fe20000010000 */
[----:B--2---:R-:W-:-:S06]  /*de60*/  F2FP.BF16.F32.PACK_AB R190, R168, R15 ;  /* 0x0000000fa8be723e */ /* 0x004fcc00000010ff */
[----:B------:R-:W0:Y:S01]  /*de70*/  MUFU.EX2 R20, R20 ;  /* 0x0000001400147308 */ /* 0x000e220000000800 */
[C---:B----4-:R-:W-:Y:S01]  /*de80*/  FADD.FTZ R8, R12.reuse, R5 ;  /* 0x000000050c087221 */ /* 0x050fe20000010000 */
[----:B------:R-:W-:Y:S01]  /*de90*/  F2FP.BF16.F32.PACK_AB R183, R12, R183 ;  /* 0x000000b70cb7723e */ /* 0x000fe200000010ff */
[----:B------:R-:W-:-:S05]  /*dea0*/  IMAD.MOV.U32 R12, RZ, RZ, R3 ;  /* 0x000000ffff0c7224 */ /* 0x000fca00078e0003 */
[----:B------:R-:W2:Y:S01]  /*deb0*/  MUFU.EX2 R179, R179 ;  /* 0x000000b300b37308 */ /* 0x000ea20000000800 */
[----:B---3--:R-:W-:-:S07]  /*dec0*/  FADD.FTZ R5, R177, R8 ;  /* 0x00000008b1057221 */ /* 0x008fce0000010000 */
[----:B------:R-:W3:Y:S01]  /*ded0*/  MUFU.EX2 R120, R120 ;  /* 0x0000007800787308 */ /* 0x000ee20000000800 */
[C---:B0-----:R-:W-:Y:S01]  /*dee0*/  FADD.FTZ R8, R20.reuse, R5 ;  /* 0x0000000514087221 */ /* 0x041fe20000010000 */
[----:B------:R-:W-:-:S06]  /*def0*/  F2FP.BF16.F32.PACK_AB R177, R20, R177 ;  /* 0x000000b114b1723e */ /* 0x000fcc00000010ff */
[----:B------:R-:W0:Y:S01]  /*df00*/  MUFU.EX2 R173, R173 ;  /* 0x000000ad00ad7308 */ /* 0x000e220000000800 */
[----:B--2---:R-:W-:-:S07]  /*df10*/  FADD.FTZ R5, R179, R8 ;  /* 0x00000008b3057221 */ /* 0x004fce0000010000 */
[----:B------:R-:W2:Y:S01]  /*df20*/  MUFU.EX2 R14, R14 ;  /* 0x0000000e000e7308 */ /* 0x000ea20000000800 */
[C---:B---3--:R-:W-:Y:S01]  /*df30*/  FADD.FTZ R8, R120.reuse, R5 ;  /* 0x0000000578087221 */ /* 0x048fe20000010000 */
[----:B------:R-:W-:-:S06]  /*df40*/  F2FP.BF16.F32.PACK_AB R179, R120, R179 ;  /* 0x000000b378b3723e */ /* 0x000fcc00000010ff */
[----:B------:R-:W3:Y:S01]  /*df50*/  MUFU.EX2 R136, R136 ;  /* 0x0000008800887308 */ /* 0x000ee20000000800 */
[----:B0-----:R-:W-:-:S07]  /*df60*/  FADD.FTZ R5, R173, R8 ;  /* 0x00000008ad057221 */ /* 0x001fce0000010000 */
[----:B------:R-:W0:Y:S01]  /*df70*/  MUFU.EX2 R137, R137 ;  /* 0x0000008900897308 */ /* 0x000e220000000800 */
[C---:B--2---:R-:W-:Y:S01]  /*df80*/  FADD.FTZ R5, R14.reuse, R5 ;  /* 0x000000050e057221 */ /* 0x044fe20000010000 */
[----:B------:R-:W-:-:S06]  /*df90*/  F2FP.BF16.F32.PACK_AB R173, R14, R173 ;  /* 0x000000ad0ead723e */ /* 0x000fcc00000010ff */
[----:B------:R-:W2:Y:S01]  /*dfa0*/  MUFU.EX2 R175, R122 ;  /* 0x0000007a00af7308 */ /* 0x000ea20000000800 */
[----:B---3--:R-:W-:-:S07]  /*dfb0*/  FADD.FTZ R5, R136, R5 ;  /* 0x0000000588057221 */ /* 0x008fce0000010000 */
[----:B------:R-:W3:Y:S01]  /*dfc0*/  MUFU.EX2 R142, R142 ;  /* 0x0000008e008e7308 */ /* 0x000ee20000000800 */
[----:B0-----:R-:W-:-:S07]  /*dfd0*/  FADD.FTZ R13, R137, R124 ;  /* 0x0000007c890d7221 */ /* 0x001fce0000010000 */
[----:B------:R0:W4:Y:S01]  /*dfe0*/  MUFU.EX2 R126, R174 ;  /* 0x000000ae007e7308 */ /* 0x0001220000000800 */
[C---:B--2---:R-:W-:Y:S01]  /*dff0*/  FADD.FTZ R5, R175.reuse, R5 ;  /* 0x00000005af057221 */ /* 0x044fe20000010000 */
[----:B------:R-:W-:-:S06]  /*e000*/  F2FP.BF16.F32.PACK_AB R175, R175, R136 ;  /* 0x00000088afaf723e */ /* 0x000fcc00000010ff */
[----:B------:R-:W2:Y:S01]  /*e010*/  MUFU.EX2 R139, R139 ;  /* 0x0000008b008b7308 */ /* 0x000ea20000000800 */
[C---:B---3--:R-:W-:Y:S01]  /*e020*/  FADD.FTZ R122, R142.reuse, R13 ;  /* 0x0000000d8e7a7221 */ /* 0x048fe20000010000 */
[----:B0-----:R-:W-:-:S06]  /*e030*/  F2FP.BF16.F32.PACK_AB R174, R142, R137 ;  /* 0x000000898eae723e */ /* 0x001fcc00000010ff */
[----:B------:R-:W0:Y:S01]  /*e040*/  MUFU.EX2 R128, R128 ;  /* 0x0000008000807308 */ /* 0x000e220000000800 */
[----:B----4-:R-:W-:-:S07]  /*e050*/  FADD.FTZ R5, R126, R5 ;  /* 0x000000057e057221 */ /* 0x010fce0000010000 */
[----:B------:R-:W3:Y:S01]  /*e060*/  MUFU.EX2 R144, R144 ;  /* 0x0000009000907308 */ /* 0x000ee20000000800 */
[----:B--2---:R-:W-:-:S07]  /*e070*/  FADD.FTZ R13, R139, R122 ;  /* 0x0000007a8b0d7221 */ /* 0x004fce0000010000 */
[----:B------:R-:W2:Y:S01]  /*e080*/  MUFU.EX2 R164, R164 ;  /* 0x000000a400a47308 */ /* 0x000ea20000000800 */
[C---:B0-----:R-:W-:Y:S01]  /*e090*/  FADD.FTZ R5, R128.reuse, R5 ;  /* 0x0000000580057221 */ /* 0x041fe20000010000 */
[----:B------:R-:W-:-:S06]  /*e0a0*/  F2FP.BF16.F32.PACK_AB R169, R128, R126 ;  /* 0x0000007e80a9723e */ /* 0x000fcc00000010ff */
[----:B------:R-:W0:Y:S01]  /*e0b0*/  MUFU.EX2 R141, R141 ;  /* 0x0000008d008d7308 */ /* 0x000e220000000800 */
[C---:B---3--:R-:W-:Y:S01]  /*e0c0*/  FADD.FTZ R8, R144.reuse, R13 ;  /* 0x0000000d90087221 */ /* 0x048fe20000010000 */
[----:B------:R-:W-:-:S06]  /*e0d0*/  F2FP.BF16.F32.PACK_AB R168, R144, R139 ;  /* 0x0000008b90a8723e */ /* 0x000fcc00000010ff */
[----:B------:R-:W3:Y:S01]  /*e0e0*/  MUFU.EX2 R11, R11 ;  /* 0x0000000b000b7308 */ /* 0x000ee20000000800 */
[----:B--2---:R-:W-:-:S07]  /*e0f0*/  FADD.FTZ R5, R164, R5 ;  /* 0x00000005a4057221 */ /* 0x004fce0000010000 */
[----:B------:R-:W2:Y:S01]  /*e100*/  MUFU.EX2 R146, R146 ;  /* 0x0000009200927308 */ /* 0x000ea20000000800 */
[----:B0-----:R-:W-:Y:S01]  /*e110*/  FADD.FTZ R13, R141, R8 ;  /* 0x000000088d0d7221 */ /* 0x001fe20000010000 */
[C---:B---3--:R-:W-:Y:S01]  /*e120*/  FADD.FTZ R5, R11.reuse, R5 ;  /* 0x000000050b057221 */ /* 0x048fe20000010000 */
[----:B------:R-:W-:Y:S01]  /*e130*/  F2FP.BF16.F32.PACK_AB R171, R11, R164 ;  /* 0x000000a40bab723e */ /* 0x000fe200000010ff */
[----:B------:R-:W-:Y:S02]  /*e140*/  IMAD.MOV.U32 R11, RZ, RZ, R4 ;  /* 0x000000ffff0b7224 */ /* 0x000fe400078e0004 */
[C---:B--2---:R-:W-:Y:S01]  /*e150*/  FADD.FTZ R8, R146.reuse, R13 ;  /* 0x0000000d92087221 */ /* 0x044fe20000010000 */
[----:B------:R-:W-:Y:S01]  /*e160*/  F2FP.BF16.F32.PACK_AB R170, R146, R141 ;  /* 0x0000008d92aa723e */ /* 0x000fe200000010ff */
[----:B-1----:R-:W-:Y:S06]  /*e170*/  @P1 BRA `(.L_x_1174) ;  /* 0xffffffc800a81947 */ /* 0x002fec000383ffff */
.L_x_1157:
        /* <DEDUP_REMOVED lines=99> */
.L_x_1175:
[----:B------:R-:W-:Y:S01]  /*e7b0*/  ULEA UR5, UR37, UR38, 0x3 ;  /* 0x0000002625057291 */ /* 0x000fe2000f8e183f */
[----:B------:R-:W-:-:S05]  /*e7c0*/  IMAD.U32 R0, RZ, RZ, UR36 ;  /* 0x00000024ff007e24 */ /* 0x000fca000f8e00ff */
[----:B------:R-:W-:-:S04]  /*e7d0*/  SHF.L.U32 R0, R0, 0x1f, RZ ;  /* 0x0000001f00007819 */ /* 0x000fc800000006ff */
[----:B------:R0:W1:Y:S01]  /*e7e0*/  SYNCS.PHASECHK.TRANS64.TRYWAIT P1, [UR5+0x30850], R0 ;  /* 0x03085000ff0075a7 */ /* 0x0000620008020145 */
[----:B------:R-:W-:Y:S05]  /*e7f0*/  @!P0 BRA `(.L_x_1176) ;  /* 0x0000000000048947 */ /* 0x000fea0003800000 */
[----:B------:R-:W-:Y:S01]  /*e800*/  BPT.TRAP 0x1 ;  /* 0x000000040000795c */ /* 0x000fe20000300000 */
.L_x_1176:
[----:B-1----:R-:W-:Y:S05]  /*e810*/  @P1 BRA `(.L_x_1177) ;  /* 0x0000000000081947 */ /* 0x002fea0003800000 */
[----:B------:R-:W1:Y:S02]  /*e820*/  SYNCS.PHASECHK.TRANS64.TRYWAIT P0, [UR5+0x30850], R0 ;  /* 0x03085000ff0075a7 */ /* 0x000e640008000145 */
[----:B-1----:R-:W-:Y:S05]  /*e830*/  @!P0 BRA `(.L_x_1178) ;  /* 0x0000008400448947 */ /* 0x002fea0003800000 */
.L_x_1177:
[----:B------:R-:W-:Y:S01]  /*e840*/  UIADD3 UR38, UR38, 0x400, URZ ;  /* 0x0000040026267890 */ /* 0x000fe2000fffe03f */
[----:B------:R-:W-:Y:S01]  /*e850*/  WARPGROUP.ARRIVE ;  /* 0x00000000000079c5 */ /* 0x000fe20000000000 */
[----:B------:R-:W-:Y:S01]  /*e860*/  UMOV UR7, 0x40000040 ;  /* 0x4000004000077882 */ /* 0x000fe20000000000 */
[----:B-1----:R-:W1:Y:S01]  /*e870*/  SHFL.BFLY PT, R7, R8, 0x2, 0x1f ;  /* 0x0c401f0008077f89 */ /* 0x002e6200000e0000 */
[----:B------:R-:W-:Y:S01]  /*e880*/  USHF.R.U32.HI UR38, URZ, 0x4, UR38 ;  /* 0x000000043f267899 */ /* 0x000fe20008011626 */
[----:B------:R-:W-:Y:S01]  /*e890*/  IMAD.MOV.U32 R16, RZ, RZ, RZ ;  /* 0x000000ffff107224 */ /* 0x000fe200078e00ff */
[----:B------:R-:W-:Y:S01]  /*e8a0*/  R2UR UR8, R197 ;  /* 0x00000000c50872ca */ /* 0x000fe200000e0000 */
[----:B0-----:R-:W0:Y:S01]  /*e8b0*/  SHFL.BFLY PT, R0, R5, 0x2, 0x1f ;  /* 0x0c401f0005007f89 */ /* 0x001e2200000e0000 */
[----:B------:R-:W-:Y:S01]  /*e8c0*/  ULOP3.LUT UR38, UR38, 0x3fff, URZ, 0xc0, !UPT ;  /* 0x00003fff26267892 */ /* 0x000fe2000f8ec03f */
[----:B------:R-:W-:Y:S01]  /*e8d0*/  IMAD.U32 R12, RZ, RZ, UR5 ;  /* 0x00000005ff0c7e24 */ /* 0x000fe2000f8e00ff */
[----:B------:R-:W2:Y:S02]  /*e8e0*/  S2R R13, SR_TID.X ;  /* 0x00000000000d7919 */ /* 0x000ea40000002100 */
[----:B------:R-:W-:-:S04]  /*e8f0*/  ULOP3.LUT UR4, UR38, 0x3000000, URZ, 0xfc, !UPT ;  /* 0x0300000026047892 */ /* 0x000fc8000f8efc3f */
[----:B------:R-:W-:Y:S02]  /*e900*/  UIMAD UR4, UR37, 0x900, UR4 ;  /* 0x00000900250478a4 */ /* 0x000fe4000f8e0204 */
[----:B------:R-:W-:Y:S02]  /*e910*/  UIADD3 UR37, UR37, 0x1, URZ ;  /* 0x0000000125257890 */ /* 0x000fe4000fffe03f */
[----:B------:R-:W-:Y:S02]  /*e920*/  UIADD3 UR8, UR8, 0x1, URZ ;  /* 0x0000000108087890 */ /* 0x000fe4000fffe03f */
[----:B------:R-:W-:Y:S01]  /*e930*/  UISETP.NE.AND UP0, UPT, UR37, 0x2, UPT ;  /* 0x000000022500788c */ /* 0x000fe2000bf05270 */
[----:B------:R-:W-:Y:S02]  /*e940*/  UMOV UR6, UR4 ;  /* 0x0000000400067c82 */ /* 0x000fe40008000000 */
[----:B------:R-:W-:Y:S01]  /*e950*/  HGMMA.64x192x16.F32.BF16 R24, R188, gdesc[UR4].tnspB, R24, gsb0 ;  /* 0x42e00004bc187df0 */ /* 0x000fe20008001818 */
[----:B------:R-:W-:Y:S01]  /*e960*/  UIADD3 UR6, UR4, 0x80, URZ ;  /* 0x0000008004067890 */ /* 0x000fe2000fffe03f */
[----:B-1----:R-:W-:Y:S01]  /*e970*/  FADD.FTZ R7, R7, R8 ;  /* 0x0000000807077221 */ /* 0x002fe20000010000 */
[----:B------:R-:W-:Y:S01]  /*e980*/  UMOV UR7, 0x40000040 ;  /* 0x4000004000077882 */ /* 0x000fe20000000000 */
[----:B------:R-:W-:-:S02]  /*e990*/  IMAD.U32 R197, RZ, RZ, UR8 ;  /* 0x00000008ffc57e24 */ /* 0x000fc4000f8e00ff */
[----:B0-----:R-:W-:Y:S01]  /*e9a0*/  FADD.FTZ R2, R0, R5 ;  /* 0x0000000500027221 */ /* 0x001fe20000010000 */
[----:B------:R-:W-:Y:S01]  /*e9b0*/  IMAD.MOV.U32 R5, RZ, RZ, RZ ;  /* 0x000000ffff057224 */ /* 0x000fe200078e00ff */
[----:B------:R-:W0:Y:S01]  /*e9c0*/  SHFL.BFLY PT, R0, R7, 0x1, 0x1f ;  /* 0x0c201f0007007f89 */ /* 0x000e2200000e0000 */
[----:B------:R-:W-:-:S03]  /*e9d0*/  USEL UR37, UR37, URZ, UP0 ;  /* 0x0000003f25257287 */ /* 0x000fc60008000000 */
[----:B------:R-:W1:Y:S01]  /*e9e0*/  SHFL.BFLY PT, R11, R2, 0x1, 0x1f ;  /* 0x0c201f00020b7f89 */ /* 0x000e6200000e0000 */
[----:B--2---:R-:W-:Y:S01]  /*e9f0*/  LOP3.LUT P2, RZ, R13, 0x7f, RZ, 0xc0, !PT ;  /* 0x0000007f0dff7812 */ /* 0x004fe2000784c0ff */
[----:B0-----:R-:W-:Y:S01]  /*ea00*/  FADD.FTZ R10, R7, R0 ;  /* 0x00000000070a7221 */ /* 0x001fe20000010000 */
[----:B------:R-:W-:Y:S02]  /*ea10*/  IMAD.MOV.U32 R0, RZ, RZ, -0x800000 ;  /* 0xff800000ff007424 */ /* 0x000fe400078e00ff */
[----:B-1----:R-:W-:Y:S02]  /*ea20*/  FADD.FTZ R11, R2, R11 ;  /* 0x0000000b020b7221 */ /* 0x002fe40000010000 */
[----:B------:R-:W-:Y:S01]  /*ea30*/  FSETP.NE.FTZ.AND P0, PT, R10, RZ, PT ;  /* 0x000000ff0a00720b */ /* 0x000fe20003f15000 */
[----:B------:R-:W-:Y:S02]  /*ea40*/  IMAD.MOV.U32 R2, RZ, RZ, -0x800000 ;  /* 0xff800000ff027424 */ /* 0x000fe400078e00ff */
[----:B------:R-:W-:-:S10]  /*ea50*/  FSETP.NE.FTZ.AND P1, PT, R11, RZ, PT ;  /* 0x000000ff0b00720b */ /* 0x000fd40003f35000 */
[----:B------:R-:W0:Y:S01]  /*ea60*/  @P0 MUFU.LG2 R6, R10 ;  /* 0x0000000a00060308 */ /* 0x000e220000000c00 */
[C---:B------:R-:W-:Y:S02]  /*ea70*/  @P0 FMUL.FTZ R7, R9.reuse, 0.69314718246459960938 ;  /* 0x3f31721809070820 */ /* 0x040fe40000410000 */
[----:B------:R-:W-:Y:S01]  /*ea80*/  @P1 FMUL.FTZ R13, R9, 0.69314718246459960938 ;  /* 0x3f317218090d1820 */ /* 0x000fe20000410000 */
[----:B------:R-:W-:-:S04]  /*ea90*/  @!P2 VIADD R9, R12, 0x30860 ;  /* 0x000308600c09a836 */ /* 0x000fc80000000000 */
[----:B------:R-:W1:Y:S08]  /*eaa0*/  @P1 MUFU.LG2 R8, R11 ;  /* 0x0000000b00081308 */ /* 0x000e700000000c00 */
[----:B------:R-:W2:Y:S01]  /*eab0*/  @P0 MUFU.RCP R5, R10 ;  /* 0x0000000a00050308 */ /* 0x000ea20000001000 */
[----:B0-----:R-:W-:-:S04]  /*eac0*/  @P0 FMUL.FTZ R6, R6, 0.69314718246459960938 ;  /* 0x3f31721806060820 */ /* 0x001fc80000410000 */
[----:B------:R-:W-:Y:S01]  /*ead0*/  @P0 FFMA.FTZ R2, R7, R4, R6 ;  /* 0x0000000407020223 */ /* 0x000fe20000010006 */
[----:B------:R-:W-:Y:S02]  /*eae0*/  @!P2 PRMT R7, RZ, 0x654, R9 ;  /* 0x00000654ff07a816 */ /* 0x000fe40000000009 */
[----:B------:R-:W0:Y:S01]  /*eaf0*/  @P1 MUFU.RCP R16, R11 ;  /* 0x0000000b00101308 */ /* 0x000e220000001000 */
[----:B-1----:R-:W-:Y:S01]  /*eb00*/  @P1 FMUL.FTZ R8, R8, 0.69314718246459960938 ;  /* 0x3f31721808081820 */ /* 0x002fe20000410000 */
[----:B------:R-:W-:-:S03]  /*eb10*/  PLOP3.LUT P0, PT, PT, PT, PT, 0x8, 0x0 ;  /* 0x000000000000781c */ /* 0x000fc60003f0e170 */
        /* <DEDUP_REMOVED lines=21> */
[----:B------:R-:W-:Y:S01]  /*ec70*/  UMOV UR7, 0x40000040 ;  /* 0x4000004000077882 */ /* 0x000fe20000000000 */
[----:B------:R-:W-:-:S04]  /*ec80*/  USEL UR4, URZ, 0x1, UP0 ;  /* 0x000000013f047887 */ /* 0x000fc80008000000 */
[----:B------:R-:W-:Y:S01]  /*ec90*/  ULOP3.LUT UR36, UR36, UR4, URZ, 0x3c, !UPT ;  /* 0x0000000424247292 */ /* 0x000fe2000f8e3c3f */
[----:B------:R-:W-:Y:S02]  /*eca0*/  WARPGROUP.DEPBAR.LE gsb0, 0x0 ;  /* 0x00008000000079c5 */ /* 0x000fe40000010000 */
[----:B------:R-:W-:-:S10]  /*ecb0*/  WARPGROUP.ARRIVE ;  /* 0x00000000000079c5 */ /* 0x000fd40000000000 */
[----:B------:R-:W-:Y:S03]  /*ecc0*/  HGMMA.64x192x16.F32.BF16 R24, R168, gdesc[UR4].tnspB, R24, gsb0 ;  /* 0x42e00004a8187df0 */ /* 0x000fe60008001818 */
[----:B------:R-:W-:Y:S02]  /*ecd0*/  WARPGROUP.DEPBAR.LE gsb0, 0x0 ;  /* 0x00008000000079c5 */ /* 0x000fe40000010000 */
[-C--:B--2---:R-:W-:Y:S01]  /*ece0*/  FMUL.FTZ R4, R24, R5.reuse ;  /* 0x0000000518047220 */ /* 0x084fe20000410000 */
        /* <DEDUP_REMOVED lines=95> */
[----:B------:R-:W-:-:S07]  /*f2e0*/  FMUL.FTZ R119, R119, R16 ;  /* 0x0000001077777220 */ /* 0x000fce0000410000 */
.L_x_1108:
[----:B------:R-:W0:Y:S01]  /*f2f0*/  S2R R21, SR_CgaCtaId ;  /* 0x0000000000157919 */ /* 0x000e220000008800 */
[----:B------:R-:W-:Y:S01]  /*f300*/  MOV R16, 0x400 ;  /* 0x0000040000107802 */ /* 0x000fe20000000f00 */
[----:B------:R-:W-:Y:S01]  /*f310*/  BSSY B0, `(.L_x_1179) ;  /* 0x000023c000007945 */ /* 0x000fe20003800000 */
[----:B------:R-:W-:Y:S02]  /*f320*/  BAR.SYNC.DEFER_BLOCKING 0x5, 0x180 ;  /* 0x0146000000007b1d */ /* 0x000fe40000010000 */
[----:B0-----:R-:W-:-:S05]  /*f330*/  LEA R16, R21, R16, 0x18 ;  /* 0x0000001015107211 */ /* 0x001fca00078ec0ff */
[----:B------:R-:W0:Y:S02]  /*f340*/  LDS R20, [R16+0x308d0] ;  /* 0x0308d00010147984 */ /* 0x000e240000000800 */
[----:B0-----:R-:W-:Y:S01]  /*f350*/  R2UR UR4, R20 ;  /* 0x00000000140472ca */ /* 0x001fe200000e0000 */
[----:B------:R-:W-:Y:S06]  /*f360*/  BAR.ARV 0x4, 0x180 ;  /* 0x0106000000007b1d */ /* 0x000fec0000002000 */
[----:B------:R-:W-:Y:S08]  /*f370*/  @P0 BRA `(.L_x_1180) ;  /* 0x0000001800140947 */ /* 0x000ff00003800000 */
[----:B------:R-:W0:Y:S01]  /*f380*/  S2R R21, SR_SWINHI ;  /* 0x0000000000157919 */ /* 0x000e220000002f00 */
[----:B------:R-:W-:Y:S01]  /*f390*/  F2FP.BF16.F32.PACK_AB R6, R29, R6 ;  /* 0x000000061d06723e */ /* 0x000fe200000010ff */
[----:B------:R-:W-:Y:S01]  /*f3a0*/  ULDC.64 UR8, c[0x0][0xb90] ;  /* 0x0002e40000087ab9 */ /* 0x000fe20000000a00 */
[----:B------:R-:W-:Y:S01]  /*f3b0*/  F2FP.BF16.F32.PACK_AB R4, R25, R4 ;  /* 0x000000041904723e */ /* 0x000fe200000010ff */
[----:B------:R-:W-:Y:S01]  /*f3c0*/  ULDC.64 UR14, c[0x0][0x208] ;  /* 0x00008200000e7ab9 */ /* 0x000fe20000000a00 */
[----:B------:R-:W-:Y:S02]  /*f3d0*/  R2UR UR11, R194 ;  /* 0x00000000c20b72ca */ /* 0x000fe400000e0000 */
[----:B------:R-:W-:Y:S02]  /*f3e0*/  R2UR UR13, R195 ;  /* 0x00000000c30d72ca */ /* 0x000fe400000e0000 */
[----:B------:R-:W-:Y:S02]  /*f3f0*/  F2FP.BF16.F32.PACK_AB R5, R150, R5 ;  /* 0x000000059605723e */ /* 0x000fe400000010ff */
[----:B------:R-:W-:-:S02]  /*f400*/  F2FP.BF16.F32.PACK_AB R7, R152, R7 ;  /* 0x000000079807723e */ /* 0x000fc400000010ff */
[----:B------:R-:W-:Y:S02]  /*f410*/  F2FP.BF16.F32.PACK_AB R10, R11, R10 ;  /* 0x0000000a0b0a723e */ /* 0x000fe400000010ff */
[----:B------:R-:W-:Y:S02]  /*f420*/  F2FP.BF16.F32.PACK_AB R8, R15, R8 ;  /* 0x000000080f08723e */ /* 0x000fe400000010ff */
[----:B------:R-:W-:Y:S01]  /*f430*/  F2FP.BF16.F32.PACK_AB R11, R147, R140 ;  /* 0x0000008c930b723e */ /* 0x000fe200000010ff */
[----:B------:R-:W-:Y:S01]  /*f440*/  USHF.R.S32.HI UR10, URZ, 0x1f, UR11 ;  /* 0x0000001f3f0a7899 */ /* 0x000fe2000801140b */
[----:B------:R-:W-:Y:S01]  /*f450*/  F2FP.BF16.F32.PACK_AB R12, R13, R12 ;  /* 0x0000000c0d0c723e */ /* 0x000fe200000010ff */
[----:B------:R-:W-:Y:S01]  /*f460*/  UIMAD.WIDE.U32 UR6, UR11, UR8, URZ ;  /* 0x000000080b0672a5 */ /* 0x000fe2000f8e003f */
[----:B------:R-:W-:Y:S01]  /*f470*/  F2FP.BF16.F32.PACK_AB R13, R144, R139 ;  /* 0x0000008b900d723e */ /* 0x000fe200000010ff */
[----:B------:R-:W-:Y:S01]  /*f480*/  UIMAD UR5, UR10, UR8, URZ ;  /* 0x000000080a0572a4 */ /* 0x000fe2000f8e023f */
[----:B------:R-:W-:Y:S01]  /*f490*/  F2FP.BF16.F32.PACK_AB R14, R53, R14 ;  /* 0x0000000e350e723e */ /* 0x000fe200000010ff */
[----:B------:R-:W-:Y:S01]  /*f4a0*/  USHF.R.S32.HI UR12, URZ, 0x1f, UR13 ;  /* 0x0000001f3f0c7899 */ /* 0x000fe2000801140d */
[----:B------:R-:W-:Y:S01]  /*f4b0*/  F2FP.BF16.F32.PACK_AB R15, R145, R138 ;  /* 0x0000008a910f723e */ /* 0x000fe200000010ff */
[----:B------:R-:W-:Y:S01]  /*f4c0*/  UIMAD UR5, UR11, UR9, UR5 ;  /* 0x000000090b0572a4 */ /* 0x000fe2000f8e0205 */
[----:B------:R-:W-:-:S02]  /*f4d0*/  F2FP.BF16.F32.PACK_AB R24, R57, R24 ;  /* 0x000000183918723e */ /* 0x000fc400000010ff */
[----:B------:R-:W-:Y:S01]  /*f4e0*/  ULDC.64 UR8, c[0x0][0xb98] ;  /* 0x0002e60000087ab9 */ /* 0x000fe20000000a00 */
[----:B------:R-:W-:Y:S01]  /*f4f0*/  UIADD3 UR7, UR7, UR5, URZ ;  /* 0x0000000507077290 */ /* 0x000fe2000fffe03f */
[----:B------:R-:W-:Y:S01]  /*f500*/  F2FP.BF16.F32.PACK_AB R96, R97, R96 ;  /* 0x000000606160723e */ /* 0x000fe200000010ff */
[----:B------:R-:W-:Y:S01]  /*f510*/  UIMAD UR5, UR12, UR8, URZ ;  /* 0x000000080c0572a4 */ /* 0x000fe2000f8e023f */
[----:B------:R-:W-:Y:S02]  /*f520*/  MOV R48, R16 ;  /* 0x0000001000307202 */ /* 0x000fe40000000f00 */
[----:B0-----:R-:W-:Y:S01]  /*f530*/  MOV R49, R21 ;  /* 0x0000001500317202 */ /* 0x001fe20000000f00 */
[----:B------:R-:W-:Y:S01]  /*f540*/  IMAD R21, R196, 0x40, R19 ;  /* 0x00000040c4157824 */ /* 0x000fe200078e0213 */
[----:B------:R-:W-:Y:S01]  /*f550*/  UIMAD.WIDE.U32 UR6, UR13, UR8, UR6 ;  /* 0x000000080d0672a5 */ /* 0x000fe2000f8e0006 */
[----:B------:R-:W-:Y:S01]  /*f560*/  F2FP.BF16.F32.PACK_AB R97, R91, R98 ;  /* 0x000000625b61723e */ /* 0x000fe200000010ff */
[----:B------:R-:W-:Y:S01]  /*f570*/  UIMAD UR5, UR13, UR9, UR5 ;  /* 0x000000090d0572a4 */ /* 0x000fe2000f8e0205 */
[--C-:B------:R-:W-:Y:S01]  /*f580*/  IMAD.WIDE R46, R201, 0x2, R48.reuse ;  /* 0x00000002c92e7825 */ /* 0x100fe200078e0230 */
[----:B------:R-:W-:Y:S01]  /*f590*/  F2FP.BF16.F32.PACK_AB R104, R105, R104 ;  /* 0x000000686968723e */ /* 0x000fe200000010ff */
[----:B------:R-:W-:Y:S01]  /*f5a0*/  ULDC.64 UR8, c[0x0][0xae8] ;  /* 0x0002ba0000087ab9 */ /* 0x000fe20000000a00 */
[----:B------:R-:W-:Y:S01]  /*f5b0*/  F2FP.BF16.F32.PACK_AB R98, R101, R100 ;  /* 0x000000646562723e */ /* 0x000fe200000010ff */
[----:B------:R-:W-:Y:S01]  /*f5c0*/  IMAD.WIDE R48, R21, 0x2, R48 ;  /* 0x0000000215307825 */ /* 0x000fe200078e0230 */
[----:B------:R-:W-:-:S02]  /*f5d0*/  IADD3 R27, P5, R46, 0x8060, RZ ;  /* 0x000080602e1b7810 */ /* 0x000fc40007fbe0ff */
[C---:B------:R-:W-:Y:S02]  /*f5e0*/  LOP3.LUT R21, R46.reuse, 0x380, RZ, 0xc0, !PT ;  /* 0x000003802e157812 */ /* 0x040fe400078ec0ff */
[----:B------:R-:W-:Y:S02]  /*f5f0*/  LOP3.LUT R26, R27, 0x380, RZ, 0xc0, !PT ;  /* 0x000003801b1a7812 */ /* 0x000fe400078ec0ff */
[----:B------:R-:W-:Y:S02]  /*f600*/  IADD3 R43, P6, R46, 0x8040, RZ ;  /* 0x000080402e2b7810 */ /* 0x000fe40007fde0ff */
[----:B------:R-:W-:Y:S02]  /*f610*/  SHF.R.U64 R26, R26, 0x3, RZ ;  /* 0x000000031a1a7819 */ /* 0x000fe400000012ff */
[C---:B------:R-:W-:Y:S01]  /*f620*/  IADD3 R41, P0, R46.reuse, 0x8020, RZ ;  /* 0x000080202e297810 */ /* 0x040fe20007f1e0ff */
[----:B------:R-:W-:Y:S01]  /*f630*/  IMAD.X R51, RZ, RZ, R47, P6 ;  /* 0x000000ffff337224 */ /* 0x000fe200030e062f */
[----:B------:R-:W-:-:S02]  /*f640*/  IADD3 R30, P1, R46, 0x8000, RZ ;  /* 0x000080002e1e7810 */ /* 0x000fc40007f3e0ff */
[----:B------:R-:W-:Y:S01]  /*f650*/  SHF.R.U64 R21, R21, 0x3, RZ ;  /* 0x0000000315157819 */ /* 0x000fe200000012ff */
[--C-:B------:R-:W-:Y:S01]  /*f660*/  IMAD.X R55, RZ, RZ, R47.reuse, P0 ;  /* 0x000000ffff377224 */ /* 0x100fe200000e062f */
[----:B------:R-:W-:Y:S01]  /*f670*/  LOP3.LUT R26, R26, R27, RZ, 0x3c, !PT ;  /* 0x0000001b1a1a7212 */ /* 0x000fe200078e3cff */
[--C-:B------:R-:W-:Y:S01]  /*f680*/  IMAD.X R27, RZ, RZ, R47.reuse, P5 ;  /* 0x000000ffff1b7224 */ /* 0x100fe200028e062f */
[C---:B------:R-:W-:Y:S01]  /*f690*/  IADD3 R39, P2, R46.reuse, 0x4060, RZ ;  /* 0x000040602e277810 */ /* 0x040fe20007f5e0ff */
[--C-:B------:R-:W-:Y:S01]  /*f6a0*/  IMAD.X R59, RZ, RZ, R47.reuse, P1 ;  /* 0x000000ffff3b7224 */ /* 0x100fe200008e062f */
        /* <DEDUP_REMOVED lines=15> */
[----:B------:R-:W-:-:S02]  /*f7a0*/  LOP3.LUT R20, R39, 0x380, RZ, 0xc0, !PT ;  /* 0x0000038027147812 */ /* 0x000fc400078ec0ff */
[----:B------:R-:W-:Y:S02]  /*f7b0*/  SHF.R.U64 R21, R21, 0x3, RZ ;  /* 0x0000000315157819 */ /* 0x000fe400000012ff */
[----:B------:R-:W-:Y:S02]  /*f7c0*/  SHF.R.U64 R20, R20, 0x3, RZ ;  /* 0x0000000314147819 */ /* 0x000fe400000012ff */
[----:B------:R-:W-:Y:S02]  /*f7d0*/  LOP3.LUT R58, R21, R30, RZ, 0x3c, !PT ;  /* 0x0000001e153a7212 */ /* 0x000fe400078e3cff */
[----:B------:R-:W-:Y:S02]  /*f7e0*/  LOP3.LUT R21, R28, 0x380, RZ, 0xc0, !PT ;  /* 0x000003801c157812 */ /* 0x000fe400078ec0ff */
[----:B------:R-:W-:Y:S02]  /*f7f0*/  LOP3.LUT R62, R20, R39, RZ, 0x3c, !PT ;  /* 0x00000027143e7212 */ /* 0x000fe400078e3cff */
[----:B------:R-:W-:-:S02]  /*f800*/  SHF.R.U64 R21, R21, 0x3, RZ ;  /* 0x0000000315157819 */ /* 0x000fc400000012ff */
[----:B------:R-:W-:Y:S02]  /*f810*/  LOP3.LUT R20, R31, 0x380, RZ, 0xc0, !PT ;  /* 0x000003801f147812 */ /* 0x000fe400078ec0ff */
[----:B------:R-:W-:Y:S02]  /*f820*/  LOP3.LUT R78, R21, R28, RZ, 0x3c, !PT ;  /* 0x0000001c154e7212 */ /* 0x000fe400078e3cff */
[----:B------:R-:W-:Y:S02]  /*f830*/  LOP3.LUT R21, R22, 0x380, RZ, 0xc0, !PT ;  /* 0x0000038016157812 */ /* 0x000fe400078ec0ff */
[----:B------:R-:W-:Y:S02]  /*f840*/  SHF.R.U64 R20, R20, 0x3, RZ ;  /* 0x0000000314147819 */ /* 0x000fe400000012ff */
[----:B------:R-:W-:Y:S02]  /*f850*/  SHF.R.U64 R21, R21, 0x3, RZ ;  /* 0x0000000315157819 */ /* 0x000fe400000012ff */
[----:B------:R-:W-:-:S02]  /*f860*/  LOP3.LUT R66, R20, R31, RZ, 0x3c, !PT ;  /* 0x0000001f14427212 */ /* 0x000fc400078e3cff */
[----:B------:R-:W-:Y:S02]  /*f870*/  LOP3.LUT R82, R21, R22, RZ, 0x3c, !PT ;  /* 0x0000001615527212 */ /* 0x000fe400078e3cff */
[----:B------:R-:W0:Y:S01]  /*f880*/  LDC R22, c[0x0][0xbe8] ;  /* 0x0002fa00ff167b82 */ /* 0x000e220000000800 */
[----:B------:R-:W-:Y:S02]  /*f890*/  LOP3.LUT R20, R33, 0x380, RZ, 0xc0, !PT ;  /* 0x0000038021147812 */ /* 0x000fe400078ec0ff */
[----:B------:R-:W-:Y:S02]  /*f8a0*/  IADD3 R21, P0, R48, 0x5000, RZ ;  /* 0x0000500030157810 */ /* 0x000fe40007f1e0ff */
[----:B------:R-:W-:Y:S02]  /*f8b0*/  SHF.R.U64 R20, R20, 0x3, RZ ;  /* 0x0000000314147819 */ /* 0x000fe400000012ff */
[----:B------:R-:W-:Y:S01]  /*f8c0*/  LOP3.LUT R28, R21, 0x380, RZ, 0xc0, !PT ;  /* 0x00000380151c7812 */ /* 0x000fe200078ec0ff */
[----:B------:R-:W-:Y:S01]  /*f8d0*/  IMAD.X R29, RZ, RZ, R49, P0 ;  /* 0x000000ffff1d7224 */ /* 0x000fe200000e0631 */
[----:B------:R-:W-:-:S02]  /*f8e0*/  LOP3.LUT R86, R20, R33, RZ, 0x3c, !PT ;  /* 0x0000002114567212 */ /* 0x000fc400078e3cff */
[----:B------:R-:W-:Y:S02]  /*f8f0*/  IADD3 R33, P1, R48, 0x4000, RZ ;  /* 0x0000400030217810 */ /* 0x000fe40007f3e0ff */
[----:B------:R-:W-:Y:S02]  /*f900*/  SHF.R.U64 R28, R28, 0x3, RZ ;  /* 0x000000031c1c7819 */ /* 0x000fe400000012ff */
[----:B------:R-:W-:Y:S01]  /*f910*/  MOV R151, R46 ;  /* 0x0000002e00977202 */ /* 0x000fe20000000f00 */
[----:B------:R-:W-:Y:S01]  /*f920*/  BAR.SYNC.DEFER_BLOCKING 0x1, 0x100 ;  /* 0x0044000000007b1d */ /* 0x000fe20000010000 */
[----:B------:R-:W-:Y:S01]  /*f930*/  LOP3.LUT R28, R28, R21, RZ, 0x3c, !PT ;  /* 0x000000151c1c7212 */ /* 0x000fe200078e3cff */
[--C-:B------:R-:W-:Y:S01]  /*f940*/  IMAD.X R21, RZ, RZ, R49.reuse, P1 ;  /* 0x000000ffff157224 */ /* 0x100fe200008e0631 */
[----:B------:R-:W-:Y:S02]  /*f950*/  IADD3 R46, P0, R48, 0xb000, RZ ;  /* 0x0000b000302e7810 */ /* 0x000fe40007f1e0ff */
[----:B------:R-:W-:Y:S01]  /*f960*/  MOV R102, R26 ;  /* 0x0000001a00667202 */ /* 0x000fe20000000f00 */
[----:B------:R-:W-:Y:S01]  /*f970*/  VIADD R26, R18, UR60 ;  /* 0x0000003c121a7c36 */ /* 0x000fe20008000000 */
[----:B------:R-:W-:Y:S01]  /*f980*/  LOP3.LUT R25, R46, 0x380, RZ, 0xc0, !PT ;  /* 0x000003802e197812 */ /* 0x000fe200078ec0ff */
[----:B------:R-:W-:Y:S01]  /*f990*/  IMAD.X R47, RZ, RZ, R49, P0 ;  /* 0x000000ffff2f7224 */ /* 0x000fe200000e0631 */
[----:B0-----:R-:W-:-:S02]  /*f9a0*/  ISETP.NE.AND P1, PT, R22, 0x1, PT ;  /* 0x000000011600780c */ /* 0x001fc40003f25270 */
[----:B------:R-:W-:Y:S02]  /*f9b0*/  SHF.R.U64 R25, R25, 0x3, RZ ;  /* 0x0000000319197819 */ /* 0x000fe400000012ff */
[----:B------:R-:W-:Y:S02]  /*f9c0*/  LOP3.LUT R34, R43, 0x380, RZ, 0xc0, !PT ;  /* 0x000003802b227812 */ /* 0x000fe400078ec0ff */
[----:B------:R-:W-:Y:S02]  /*f9d0*/  LOP3.LUT R46, R25, R46, RZ, 0x3c, !PT ;  /* 0x0000002e192e7212 */ /* 0x000fe400078e3cff */
[----:B------:R-:W-:Y:S02]  /*f9e0*/  SHF.R.U64 R34, R34, 0x3, RZ ;  /* 0x0000000322227819 */ /* 0x000fe400000012ff */
[----:B------:R-:W-:Y:S02]  /*f9f0*/  LOP3.LUT R32, R41, 0x380, RZ, 0xc0, !PT ;  /* 0x0000038029207812 */ /* 0x000fe400078ec0ff */
[----:B------:R-:W-:Y:S01]  /*fa00*/  LOP3.LUT R50, R34, R43, RZ, 0x3c, !PT ;  /* 0x0000002b22327212 */ /* 0x000fe200078e3cff */
[----:B------:R-:W0:Y:S01]  /*fa10*/  @P1 LDC R25, c[0x0][0xbec] ;  /* 0x0002fb00ff191b82 */ /* 0x000e220000000800 */
[----:B------:R-:W-:Y:S01]  /*fa20*/  SHF.R.U64 R32, R32, 0x3, RZ ;  /* 0x0000000320207819 */ /* 0x000fe200000012ff */
[----:B------:R1:W-:Y:S01]  /*fa30*/  STSM.16.M88.4 [R151], R4 ;  /* 0x0000000497007844 */ /* 0x0003e20000000200 */
[----:B------:R-:W-:Y:S01]  /*fa40*/  MOV R103, R50 ;  /* 0x0000003200677202 */ /* 0x000fe20000000f00 */
[----:B------:R-:W-:Y:S01]  /*fa50*/  IMAD.MOV.U32 R50, RZ, RZ, R26 ;  /* 0x000000ffff327224 */ /* 0x000fe200078e001a */
[----:B------:R-:W-:-:S02]  /*fa60*/  MOV R66, R66 ;  /* 0x0000004200427202 */ /* 0x000fc40000000f00 */
[----:B------:R-:W-:Y:S01]  /*fa70*/  LOP3.LUT R20, R33, 0x380, RZ, 0xc0, !PT ;  /* 0x0000038021147812 */ /* 0x000fe200078ec0ff */
[----:B------:R-:W2:Y:S01]  /*fa80*/  @P1 LDC R27, c[0x0][0xbf0] ;  /* 0x0002fc00ff1b1b82 */ /* 0x000ea20000000800 */
[----:B------:R-:W-:Y:S02]  /*fa90*/  MOV R86, R86 ;  /* 0x0000005600567202 */ /* 0x000fe40000000f00 */
[----:B------:R-:W-:Y:S02]  /*faa0*/  MOV R82, R82 ;  /* 0x0000005200527202 */ /* 0x000fe40000000f00 */
[----:B------:R-:W-:Y:S02]  /*fab0*/  LOP3.LUT R54, R32, R41, RZ, 0x3c, !PT ;  /* 0x0000002920367212 */ /* 0x000fe400078e3cff */
[----:B------:R-:W-:Y:S02]  /*fac0*/  LOP3.LUT R32, R37, 0x380, RZ, 0xc0, !PT ;  /* 0x0000038025207812 */ /* 0x000fe400078ec0ff */
[----:B------:R-:W-:-:S02]  /*fad0*/  LOP3.LUT R30, R35, 0x380, RZ, 0xc0, !PT ;  /* 0x00000380231e7812 */ /* 0x000fc400078ec0ff */
[----:B-1----:R-:W-:Y:S02]  /*fae0*/  F2FP.BF16.F32.PACK_AB R5, R148, R143 ;  /* 0x0000008f9405723e */ /* 0x002fe400000010ff */
[----:B------:R-:W-:Y:S02]  /*faf0*/  F2FP.BF16.F32.PACK_AB R6, R120, R3 ;  /* 0x000000037806723e */ /* 0x000fe400000010ff */
[----:B------:R-:W-:Y:S01]  /*fb00*/  F2FP.BF16.F32.PACK_AB R7, R149, R142 ;  /* 0x0000008e9507723e */ /* 0x000fe200000010ff */
[----:B0-----:R-:W-:Y:S01]  /*fb10*/  @P1 IMAD.HI.U32 R4, R26, R25, RZ ;  /* 0x000000191a041227 */ /* 0x001fe200078e00ff */
[----:B------:R-:W-:Y:S02]  /*fb20*/  SHF.R.U64 R20, R20, 0x3, RZ ;  /* 0x0000000314147819 */ /* 0x000fe400000012ff */
[----:B------:R-:W-:Y:S02]  /*fb30*/  SHF.R.U64 R32, R32, 0x3, RZ ;  /* 0x0000000320207819 */ /* 0x000fe400000012ff */
[----:B------:R-:W-:-:S02]  /*fb40*/  SHF.R.U64 R30, R30, 0x3, RZ ;  /* 0x000000031e1e7819 */ /* 0x000fc400000012ff */
[----:B------:R-:W-:Y:S02]  /*fb50*/  LOP3.LUT R20, R20, R33, RZ, 0x3c, !PT ;  /* 0x0000002114147212 */ /* 0x000fe400078e3cff */
[----:B--2---:R-:W-:Y:S02]  /*fb60*/  @P1 SHF.R.U32.HI R50, RZ, R27, R4 ;  /* 0x0000001bff321219 */ /* 0x004fe40000011604 */
[----:B------:R-:W-:Y:S02]  /*fb70*/  F2FP.BF16.F32.PACK_AB R4, R122, R9 ;  /* 0x000000097a04723e */ /* 0x000fe400000010ff */
[----:B------:R-:W-:Y:S01]  /*fb80*/  F2FP.BF16.F32.PACK_AB R9, R146, R141 ;  /* 0x0000008d9209723e */ /* 0x000fe200000010ff */
[----:B------:R-:W-:Y:S01]  /*fb90*/  IMAD.MOV R3, RZ, RZ, -R50 ;  /* 0x000000ffff037224 */ /* 0x000fe200078e0a32 */
[----:B------:R-:W-:Y:S01]  /*fba0*/  IADD3 R33, P3, R48, 0x7000, RZ ;  /* 0x0000700030217810 */ /* 0x000fe20007f7e0ff */
[----:B------:R-:W-:Y:S01]  /*fbb0*/  STSM.16.M88.4 [R66], R4 ;  /* 0x0000000442007844 */ /* 0x000fe20000000200 */
[----:B------:R-:W-:Y:S01]  /*fbc0*/  LOP3.LUT R70, R32, R37, RZ, 0x3c, !PT ;  /* 0x0000002520467212 */ /* 0x000fe200078e3cff */
[----:B------:R-:W-:Y:S01]  /*fbd0*/  IMAD R3, R22, R3, R26 ;  /* 0x0000000316037224 */ /* 0x000fe200078e021a */
[----:B------:R-:W-:Y:S01]  /*fbe0*/  LOP3.LUT R74, R30, R35, RZ, 0x3c, !PT ;  /* 0x000000231e4a7212 */ /* 0x000fe200078e3cff */
[----:B------:R0:W-:Y:S01]  /*fbf0*/  STSM.16.M88.4 [R86], R8 ;  /* 0x0000000856007844 */ /* 0x0001e20000000200 */
[----:B------:R-:W-:-:S02]  /*fc00*/  IADD3 R31, P2, R48, 0x6000, RZ ;  /* 0x00006000301f7810 */ /* 0x000fc40007f5e0ff */
[----:B------:R-:W-:Y:S01]  /*fc10*/  LOP3.LUT R32, R33, 0x380, RZ, 0xc0, !PT ;  /* 0x0000038021207812 */ /* 0x000fe200078ec0ff */
[----:B------:R1:W-:Y:S01]  /*fc20*/  STSM.16.M88.4 [R82], R12 ;  /* 0x0000000c52007844 */ /* 0x0003e20000000200 */
[----:B------:R-:W-:Y:S02]  /*fc30*/  MOV R78, R78 ;  /* 0x0000004e004e7202 */ /* 0x000fe40000000f00 */
[----:B------:R-:W-:Y:S02]  /*fc40*/  F2FP.BF16.F32.PACK_AB R25, R137, R134 ;  /* 0x000000868919723e */ /* 0x000fe400000010ff */
[----:B------:R-:W-:Y:S02]  /*fc50*/  F2FP.BF16.F32.PACK_AB R26, R61, R60 ;  /* 0x0000003c3d1a723e */ /* 0x000fe400000010ff */
[----:B------:R-:W-:Y:S02]  /*fc60*/  F2FP.BF16.F32.PACK_AB R27, R136, R133 ;  /* 0x00000085881b723e */ /* 0x000fe400000010ff */
[----:B------:R-:W-:-:S02]  /*fc70*/  LOP3.LUT R30, R31, 0x380, RZ, 0xc0, !PT ;  /* 0x000003801f1e7812 */ /* 0x000fc400078ec0ff */
[----:B------:R-:W-:Y:S01]  /*fc80*/  MOV R74, R74 ;  /* 0x0000004a004a7202 */ /* 0x000fe20000000f00 */
[----:B0-----:R-:W-:Y:S01]  /*fc90*/  IMAD.U32 R10, RZ, RZ, UR5 ;  /* 0x00000005ff0a7e24 */ /* 0x001fe2000f8e00ff */
[----:B------:R-:W-:Y:S01]  /*fca0*/  SHF.R.S32.HI R9, RZ, 0x1f, R50 ;  /* 0x0000001fff097819 */ /* 0x000fe20000011432 */
[----:B------:R-:W-:Y:S01]  /*fcb0*/  ULDC UR5, c[0x0][0xa88] ;  /* 0x0002a20000057ab9 */ /* 0x000fe20000000800 */
[----:B------:R-:W-:Y:S01]  /*fcc0*/  SHF.R.S32.HI R8, RZ, 0x1f, R3 ;  /* 0x0000001fff087819 */ /* 0x000fe20000011403 */
[----:B-1----:R-:W-:Y:S01]  /*fcd0*/  VIADD R14, R200, UR60 ;  /* 0x0000003cc80e7c36 */ /* 0x002fe20008000000 */
[----:B------:R-:W-:Y:S01]  /*fce0*/  IADD3 R12, P0, R50, UR6, RZ ;  /* 0x00000006320c7c10 */ /* 0x000fe2000ff1e0ff */
[----:B------:R0:W-:Y:S01]  /*fcf0*/  STSM.16.M88.4 [R78], R24 ;  /* 0x000000184e007844 */ /* 0x0001e20000000200 */
[----:B------:R-:W-:Y:S02]  /*fd00*/  F2FP.BF16.F32.PACK_AB R4, R65, R64 ;  /* 0x000000404104723e */ /* 0x000fe400000010ff */
[----:B------:R-:W-:Y:S01]  /*fd10*/  IADD3.X R13, R9, UR7, R10, P0, !PT ;  /* 0x00000007090d7c10 */ /* 0x000fe200087fe40a */
[----:B------:R-:W-:Y:S01]  /*fd20*/  ULDC.64 UR6, c[0x0][0xb88] ;  /* 0x0002e20000067ab9 */ /* 0x000fe20000000a00 */
[----:B------:R-:W-:Y:S01]  /*fd30*/  F2FP.BF16.F32.PACK_AB R5, R135, R132 ;  /* 0x000000848705723e */ /* 0x000fe200000010ff */
[----:B------:R-:W-:Y:S01]  /*fd40*/  IMAD R8, R8, UR6, RZ ;  /* 0x0000000608087c24 */ /* 0x000fe2000f8e02ff */
[----:B------:R-:W-:Y:S01]  /*fd50*/  F2FP.BF16.F32.PACK_AB R6, R69, R68 ;  /* 0x000000444506723e */ /* 0x000fe200000010ff */
[----:B------:R-:W-:Y:S01]  /*fd60*/  IMAD.WIDE.U32 R12, R3, UR6, R12 ;  /* 0x00000006030c7c25 */ /* 0x000fe2000f8e000c */
[----:B------:R-:W-:-:S02]  /*fd70*/  F2FP.BF16.F32.PACK_AB R7, R131, R130 ;  /* 0x000000828307723e */ /* 0x000fc400000010ff */
[----:B------:R-:W-:Y:S01]  /*fd80*/  SHF.R.U64 R32, R32, 0x3, RZ ;  /* 0x0000000320207819 */ /* 0x000fe200000012ff */
[----:B------:R-:W-:Y:S01]  /*fd90*/  IMAD R15, R3, UR7, R8 ;  /* 0x00000007030f7c24 */ /* 0x000fe2000f8e0208 */
[----:B------:R-:W-:Y:S01]  /*fda0*/  SHF.R.U64 R30, R30, 0x3, RZ ;  /* 0x000000031e1e7819 */ /* 0x000fe200000012ff */
[----:B------:R1:W-:Y:S01]  /*fdb0*/  STSM.16.M88.4 [R74], R4 ;  /* 0x000000044a007844 */ /* 0x0003e20000000200 */
[----:B------:R-:W-:Y:S01]  /*fdc0*/  LOP3.LUT R32, R32, R33, RZ, 0x3c, !PT ;  /* 0x0000002120207212 */ /* 0x000fe200078e3cff */
[----:B------:R-:W-:Y:S01]  /*fdd0*/  ULDC.64 UR6, c[0x0][0xb50] ;  /* 0x0002d40000067ab9 */ /* 0x000fe20000000a00 */
[----:B------:R-:W-:Y:S01]  /*fde0*/  IMAD R3, R22, UR5, RZ ;  /* 0x0000000516037c24 */ /* 0x000fe2000f8e02ff */
[----:B------:R-:W-:Y:S01]  /*fdf0*/  LOP3.LUT P0, RZ, R198, 0x3, RZ, 0xc0, !PT ;  /* 0x00000003c6ff7812 */ /* 0x000fe2000780c0ff */
[--C-:B------:R-:W-:Y:S01]  /*fe00*/  IMAD.X R33, RZ, RZ, R49.reuse, P3 ;  /* 0x000000ffff217224 */ /* 0x100fe200018e0631 */
[----:B0-----:R-:W-:Y:S02]  /*fe10*/  LEA R24, P3, R12, UR6, 0x2 ;  /* 0x000000060c187c11 */ /* 0x001fe4000f8610ff */
[----:B------:R-:W-:Y:S01]  /*fe20*/  LOP3.LUT R30, R30, R31, RZ, 0x3c, !PT ;  /* 0x0000001f1e1e7212 */ /* 0x000fe200078e3cff */
[----:B------:R-:W-:Y:S01]  /*fe30*/  IMAD.X R31, RZ, RZ, R49, P2 ;  /* 0x000000ffff1f7224 */ /* 0x000fe200010e0631 */
[----:B------:R-:W-:Y:S01]  /*fe40*/  ISETP.GE.OR P2, PT, R14, R3, P0 ;  /* 0x000000030e00720c */ /* 0x000fe20000746670 */
[----:B------:R-:W-:Y:S01]  /*fe50*/  SHFL.IDX PT, R60, R24, RZ, 0x1c1f ;  /* 0x001c1fff183c7589 */ /* 0x000fe200000e0000 */
[----:B------:R-:W-:-:S02]  /*fe60*/  MOV R54, R54 ;  /* 0x0000003600367202 */ /* 0x000fc40000000f00 */
[----:B------:R-:W-:Y:S01]  /*fe70*/  MOV R70, R70 ;  /* 0x0000004600467202 */ /* 0x000fe20000000f00 */
[----:B-1----:R-:W-:Y:S01]  /*fe80*/  VIADD R4, R14, 0x8 ;  /* 0x000000080e047836 */ /* 0x002fe20000000000 */
[----:B------:R-:W-:Y:S01]  /*fe90*/  F2FP.BF16.F32.PACK_AB R8, R73, R72 ;  /* 0x000000484908723e */ /* 0x000fe200000010ff */
[----:B------:R-:W-:Y:S01]  /*fea0*/  IMAD.IADD R5, R13, 0x1, R15 ;  /* 0x000000010d057824 */ /* 0x000fe200078e020f */
[----:B------:R-:W-:Y:S02]  /*feb0*/  F2FP.BF16.F32.PACK_AB R9, R128, R127 ;  /* 0x0000007f8009723e */ /* 0x000fe400000010ff */
[----:B------:R-:W-:Y:S02]  /*fec0*/  F2FP.BF16.F32.PACK_AB R10, R77, R76 ;  /* 0x0000004c4d0a723e */ /* 0x000fe400000010ff */
[----:B------:R-:W-:Y:S02]  /*fed0*/  F2FP.BF16.F32.PACK_AB R11, R129, R126 ;  /* 0x0000007e810b723e */ /* 0x000fe400000010ff */
[----:B------:R-:W-:-:S02]  /*fee0*/  ISETP.GE.OR P0, PT, R4, R3, P0 ;  /* 0x000000030400720c */ /* 0x000fc40000706670 */
[----:B------:R-:W-:Y:S01]  /*fef0*/  LEA.HI.X R25, R12, UR7, R5, 0x2, P3 ;  /* 0x000000070c197c11 */ /* 0x000fe200098f1405 */
[----:B------:R-:W-:Y:S01]  /*ff00*/  STSM.16.M88.4 [R70], R8 ;  /* 0x0000000846007844 */ /* 0x000fe20000000200 */
[----:B------:R-:W-:Y:S02]  /*ff10*/  MOV R55, R62 ;  /* 0x0000003e00377202 */ /* 0x000fe40000000f00 */
[----:B------:R-:W-:Y:S01]  /*ff20*/  F2FP.BF16.F32.PACK_AB R4, R81, R80 ;  /* 0x000000505104723e */ /* 0x000fe200000010ff */
[----:B------:R-:W0:Y:S01]  /*ff30*/  SHFL.IDX PT, R61, R25, RZ, 0x1c1f ;  /* 0x001c1fff193d7589 */ /* 0x000e2200000e0000 */
[----:B------:R-:W-:Y:S02]  /*ff40*/  F2FP.BF16.F32.PACK_AB R5, R124, R123 ;  /* 0x0000007b7c05723e */ /* 0x000fe400000010ff */
[----:B------:R-:W-:Y:S01]  /*ff50*/  F2FP.BF16.F32.PACK_AB R6, R85, R84 ;  /* 0x000000545506723e */ /* 0x000fe200000010ff */
[----:B------:R-:W-:Y:S01]  /*ff60*/  SHFL.IDX PT, R62, R24, 0x1, 0x1c1f ;  /* 0x003c1f00183e7f89 */ /* 0x000fe200000e0000 */
[----:B------:R-:W-:-:S02]  /*ff70*/  F2FP.BF16.F32.PACK_AB R7, R125, R56 ;  /* 0x000000387d07723e */ /* 0x000fc400000010ff */
[----:B------:R-:W-:Y:S01]  /*ff80*/  MOV R58, R58 ;  /* 0x0000003a003a7202 */ /* 0x000fe20000000f00 */
[----:B------:R-:W1:Y:S01]  /*ff90*/  SHFL.IDX PT, R63, R25, 0x1, 0x1c1f ;  /* 0x003c1f00193f7f89 */ /* 0x000e6200000e0000 */
        /* <DEDUP_REMOVED lines=9> */
[----:B------:R-:W-:Y:S01]  /*10030*/  F2FP.BF16.F32.PACK_AB R106, R109, R108 ;  /* 0x0000006c6d6a723e */ /* 0x000fe200000010ff */
[----:B------:R-:W-:Y:S01]  /*10040*/  STSM.16.M88.4 [R54], R96 ;  /* 0x0000006036007844 */ /* 0x000fe20000000200 */
[----:B------:R-:W-:Y:S02]  /*10050*/  F2FP.BF16.F32.PACK_AB R107, R111, R110 ;  /* 0x0000006e6f6b723e */ /* 0x000fe400000010ff */
[----:B------:R-:W-:Y:S02]  /*10060*/  F2FP.BF16.F32.PACK_AB R113, R115, R114 ;  /* 0x000000727371723e */ /* 0x000fe400000010ff */
[----:B------:R-:W-:Y:S01]  /*10070*/  F2FP.BF16.F32.PACK_AB R114, R117, R116 ;  /* 0x000000747572723e */ /* 0x000fe200000010ff */
[----:B------:R-:W-:Y:S01]  /*10080*/  STSM.16.M88.4 [R103], R104 ;  /* 0x0000006867007844 */ /* 0x000fe20000000200 */
[----:B------:R-:W-:-:S02]  /*10090*/  F2FP.BF16.F32.PACK_AB R115, R119, R118 ;  /* 0x000000767773723e */ /* 0x000fc400000010ff */
[C---:B------:R-:W-:Y:S02]  /*100a0*/  IADD3 R41, P4, R48.reuse, 0x1000, RZ ;  /* 0x0000100030297810 */ /* 0x040fe40007f9e0ff */
[----:B------:R-:W-:Y:S01]  /*100b0*/  IADD3 R43, P5, R48, 0x2000, RZ ;  /* 0x00002000302b7810 */ /* 0x000fe20007fbe0ff */
[----:B------:R-:W-:Y:S01]  /*100c0*/  STSM.16.M88.4 [R102], R112 ;  /* 0x0000007066007844 */ /* 0x000fe20000000200 */
[----:B------:R-:W-:Y:S02]  /*100d0*/  LOP3.LUT R40, R41, 0x380, RZ, 0xc0, !PT ;  /* 0x0000038029287812 */ /* 0x000fe400078ec0ff */
[----:B------:R-:W-:Y:S01]  /*100e0*/  LOP3.LUT R42, R43, 0x380, RZ, 0xc0, !PT ;  /* 0x000003802b2a7812 */ /* 0x000fe200078ec0ff */
[----:B------:R-:W-:Y:S01]  /*100f0*/  BAR.SYNC.DEFER_BLOCKING 0x1, 0x100 ;  /* 0x0044000000007b1d */ /* 0x000fe20000010000 */
[----:B------:R-:W-:Y:S02]  /*10100*/  SHF.R.U64 R40, R40, 0x3, RZ ;  /* 0x0000000328287819 */ /* 0x000fe400000012ff */
[----:B------:R-:W-:-:S02]  /*10110*/  SHF.R.U64 R42, R42, 0x3, RZ ;  /* 0x000000032a2a7819 */ /* 0x000fc400000012ff */
[----:B------:R-:W-:Y:S01]  /*10120*/  LOP3.LUT R40, R40, R41, RZ, 0x3c, !PT ;  /* 0x0000002928287212 */ /* 0x000fe200078e3cff */
[--C-:B------:R-:W-:Y:S01]  /*10130*/  IMAD.X R41, RZ, RZ, R49.reuse, P4 ;  /* 0x000000ffff297224 */ /* 0x100fe200020e0631 */
[----:B------:R-:W-:Y:S01]  /*10140*/  LOP3.LUT R42, R42, R43, RZ, 0x3c, !PT ;  /* 0x0000002b2a2a7212 */ /* 0x000fe200078e3cff */
[----:B------:R-:W-:Y:S01]  /*10150*/  IMAD.X R43, RZ, RZ, R49, P5 ;  /* 0x000000ffff2b7224 */ /* 0x000fe200028e0631 */
[C---:B------:R-:W-:Y:S02]  /*10160*/  IADD3 R45, P6, R48.reuse, 0x3000, RZ ;  /* 0x00003000302d7810 */ /* 0x040fe40007fde0ff */
[----:B------:R-:W-:Y:S02]  /*10170*/  IADD3 R37, P5, R48, 0x9000, RZ ;  /* 0x0000900030257810 */ /* 0x000fe40007fbe0ff */
[----:B------:R-:W-:Y:S01]  /*10180*/  LOP3.LUT R44, R45, 0x380, RZ, 0xc0, !PT ;  /* 0x000003802d2c7812 */ /* 0x000fe200078ec0ff */
[----:B------:R-:W-:Y:S01]  /*10190*/  UIMAD UR5, UR10, UR8, URZ ;  /* 0x000000080a0572a4 */ /* 0x000fe2000f8e023f */
[----:B------:R-:W-:-:S02]  /*101a0*/  LOP3.LUT R36, R37, 0x380, RZ, 0xc0, !PT ;  /* 0x0000038025247812 */ /* 0x000fc400078ec0ff */
[----:B------:R-:W-:Y:S01]  /*101b0*/  SHF.R.U64 R44, R44, 0x3, RZ ;  /* 0x000000032c2c7819 */ /* 0x000fe200000012ff */
[----:B0-----:R-:W-:Y:S03]  /*101c0*/  @!P2 ST.E desc[UR14][R60.64], R2 ;  /* 0x000000023c00a985 */ /* 0x001fe6000c10190e */
[----:B------:R-:W-:Y:S01]  /*101d0*/  LOP3.LUT R44, R44, R45, RZ, 0x3c, !PT ;  /* 0x0000002d2c2c7212 */ /* 0x000fe200078e3cff */
[----:B------:R-:W-:Y:S01]  /*101e0*/  IMAD.X R45, RZ, RZ, R49, P6 ;  /* 0x000000ffff2d7224 */ /* 0x000fe200030e0631 */
[----:B------:R-:W-:Y:S01]  /*101f0*/  SHF.R.U64 R36, R36, 0x3, RZ ;  /* 0x0000000324247819 */ /* 0x000fe200000012ff */
[----:B-1----:R0:W-:Y:S01]  /*10200*/  @!P0 ST.E desc[UR14][R62.64], R0 ;  /* 0x000000003e008985 */ /* 0x0021e2000c10190e */
[----:B------:R-:W-:Y:S01]  /*10210*/  UIMAD.WIDE.U32 UR6, UR11, UR8, URZ ;  /* 0x000000080b0672a5 */ /* 0x000fe2000f8e003f */
[C---:B------:R-:W-:Y:S02]  /*10220*/  IADD3 R35, P4, R48.reuse, 0x8000, RZ ;  /* 0x0000800030237810 */ /* 0x040fe40007f9e0ff */
[----:B------:R1:W5:Y:S01]  /*10230*/  LD.E.128 R24, desc[UR14][R40.64] ;  /* 0x0000000e28187980 */ /* 0x000362000c101d00 */
[----:B------:R-:W-:Y:S01]  /*10240*/  UIMAD UR5, UR11, UR9, UR5 ;  /* 0x000000090b0572a4 */ /* 0x000fe2000f8e0205 */
[----:B------:R-:W-:-:S02]  /*10250*/  IADD3 R39, P6, R48, 0xa000, RZ ;  /* 0x0000a00030277810 */ /* 0x000fc40007fde0ff */
[----:B------:R2:W5:Y:S01]  /*10260*/  LD.E.128 R8, desc[UR14][R42.64] ;  /* 0x0000000e2a087980 */ /* 0x000562000c101d00 */
[----:B------:R-:W-:Y:S01]  /*10270*/  ULDC.64 UR10, c[0x0][0xaf0] ;  /* 0x0002bc00000a7ab9 */ /* 0x000fe20000000a00 */
[----:B------:R-:W-:Y:S01]  /*10280*/  LOP3.LUT R36, R36, R37, RZ, 0x3c, !PT ;  /* 0x0000002524247212 */ /* 0x000fe200078e3cff */
[----:B0-----:R-:W-:Y:S01]  /*10290*/  IMAD R0, R193, 0x20, R196 ;  /* 0x00000020c1007824 */ /* 0x001fe200078e02c4 */
[----:B------:R-:W-:Y:S01]  /*102a0*/  LOP3.LUT R34, R35, 0x380, RZ, 0xc0, !PT ;  /* 0x0000038023227812 */ /* 0x000fe200078ec0ff */
[----:B-1----:R-:W0:Y:S01]  /*102b0*/  @P1 LDC R41, c[0x0][0xbec] ;  /* 0x0002fb00ff291b82 */ /* 0x002e220000000800 */
[----:B------:R-:W-:Y:S01]  /*102c0*/  UIADD3 UR7, UR7, UR5, URZ ;  /* 0x0000000507077290 */ /* 0x000fe2000fffe03f */
[----:B------:R-:W-:Y:S01]  /*102d0*/  LOP3.LUT R38, R39, 0x380, RZ, 0xc0, !PT ;  /* 0x0000038027267812 */ /* 0x000fe200078ec0ff */
[----:B------:R1:W5:Y:S04]  /*102e0*/  LD.E.128 R56, desc[UR14][R28.64] ;  /* 0x0000000e1c387980 */ /* 0x000368000c101d00 */
[----:B------:R3:W5:Y:S01]  /*102f0*/  LD.E.128 R52, desc[UR14][R30.64] ;  /* 0x0000000e1e347980 */ /* 0x000762000c101d00 */
[----:B--2---:R-:W2:Y:S01]  /*10300*/  @P1 LDC R43, c[0x0][0xbf0] ;  /* 0x0002fc00ff2b1b82 */ /* 0x004ea20000000800 */
[----:B------:R-:W-:Y:S01]  /*10310*/  VIADD R2, R0, UR60 ;  /* 0x0000003c00027c36 */ /* 0x000fe20008000000 */
[----:B------:R-:W-:Y:S01]  /*10320*/  UIMAD UR8, UR12, UR10, URZ ;  /* 0x0000000a0c0872a4 */ /* 0x000fe2000f8e023f */
[----:B------:R-:W-:Y:S01]  /*10330*/  LOP3.LUT R37, R48, 0x380, RZ, 0xc0, !PT ;  /* 0x0000038030257812 */ /* 0x000fe200078ec0ff */
[----:B------:R4:W5:Y:S01]  /*10340*/  LD.E.128 R64, desc[UR14][R20.64] ;  /* 0x0000000e14407980 */ /* 0x000962000c101d00 */
[----:B-1----:R-:W-:Y:S01]  /*10350*/  IMAD.MOV.U32 R29, RZ, RZ, R2 ;  /* 0x000000ffff1d7224 */ /* 0x002fe200078e0002 */
[----:B------:R-:W-:Y:S01]  /*10360*/  UIMAD UR5, UR13, UR11, UR8 ;  /* 0x0000000b0d0572a4 */ /* 0x000fe2000f8e0208 */
[----:B------:R-:W-:Y:S01]  /*10370*/  SHF.R.U64 R34, R34, 0x3, RZ ;  /* 0x0000000322227819 */ /* 0x000fe200000012ff */
[----:B------:R-:W-:Y:S01]  /*10380*/  UIMAD.WIDE.U32 UR6, UR13, UR10, UR6 ;  /* 0x0000000a0d0672a5 */ /* 0x000fe2000f8e0006 */
[----:B------:R-:W-:Y:S01]  /*10390*/  SHF.R.U64 R38, R38, 0x3, RZ ;  /* 0x0000000326267819 */ /* 0x000fe200000012ff */
[----:B------:R-:W-:Y:S01]  /*103a0*/  ULDC.64 UR8, c[0x0][0xae0] ;  /* 0x0002b80000087ab9 */ /* 0x000fe20000000a00 */
[----:B------:R-:W-:Y:S01]  /*103b0*/  SHF.R.U64 R37, R37, 0x3, RZ ;  /* 0x0000000325257819 */ /* 0x000fe200000012ff */
[----:B------:R-:W5:Y:S01]  /*103c0*/  LD.E.128 R4, desc[UR14][R44.64] ;  /* 0x0000000e2c047980 */ /* 0x000f62000c101d00 */
[----:B0-----:R-:W-:Y:S01]  /*103d0*/  @P1 IMAD.HI.U32 R0, R2, R41, RZ ;  /* 0x0000002902001227 */ /* 0x001fe200078e00ff */
[----:B------:R-:W-:Y:S01]  /*103e0*/  UIADD3 UR5, UR7, UR5, URZ ;  /* 0x0000000507057290 */ /* 0x000fe2000fffe03f */
[----:B------:R-:W-:Y:S01]  /*103f0*/  LOP3.LUT R34, R34, R35, RZ, 0x3c, !PT ;  /* 0x0000002322227212 */ /* 0x000fe200078e3cff */
[----:B------:R0:W5:Y:S01]  /*10400*/  LD.E.128 R12, desc[UR14][R32.64] ;  /* 0x0000000e200c7980 */ /* 0x000162000c101d00 */
[----:B------:R-:W-:Y:S01]  /*10410*/  LOP3.LUT R38, R38, R39, RZ, 0x3c, !PT ;  /* 0x0000002726267212 */ /* 0x000fe200078e3cff */
[--C-:B------:R-:W-:Y:S01]  /*10420*/  IMAD.X R35, RZ, RZ, R49.reuse, P4 ;  /* 0x000000ffff237224 */ /* 0x100fe200020e0631 */
[----:B------:R-:W-:Y:S01]  /*10430*/  LOP3.LUT R48, R37, R48, RZ, 0x3c, !PT ;  /* 0x0000003025307212 */ /* 0x000fe200078e3cff */
[--C-:B------:R-:W-:Y:S01]  /*10440*/  IMAD.X R37, RZ, RZ, R49.reuse, P5 ;  /* 0x000000ffff257224 */ /* 0x100fe200028e0631 */
[----:B--2---:R-:W-:Y:S01]  /*10450*/  @P1 SHF.R.U32.HI R29, RZ, R43, R0 ;  /* 0x0000002bff1d1219 */ /* 0x004fe20000011600 */
[----:B------:R-:W-:Y:S01]  /*10460*/  IMAD.X R39, RZ, RZ, R49, P6 ;  /* 0x000000ffff277224 */ /* 0x000fe200030e0631 */
[----:B------:R1:W5:Y:S02]  /*10470*/  LD.E.128 R76, desc[UR14][R34.64] ;  /* 0x0000000e224c7980 */ /* 0x000364000c101d00 */
[--C-:B------:R-:W-:Y:S01]  /*10480*/  SHF.R.S32.HI R0, RZ, 0x1f, R29.reuse ;  /* 0x0000001fff007819 */ /* 0x100fe2000001141d */
[----:B---3--:R-:W-:Y:S01]  /*10490*/  IMAD.MOV R31, RZ, RZ, -R29 ;  /* 0x000000ffff1f7224 */ /* 0x008fe200078e0a1d */
[----:B------:R-:W5:Y:S01]  /*104a0*/  LD.E.128 R48, desc[UR14][R48.64] ;  /* 0x0000000e30307980 */ /* 0x000f62000c101d00 */
[----:B----4-:R-:W-:-:S02]  /*104b0*/  IMAD.U32 R21, RZ, RZ, UR7 ;  /* 0x00000007ff157e24 */ /* 0x010fc4000f8e00ff */
[----:B------:R-:W-:Y:S01]  /*104c0*/  IMAD R0, R0, UR8, RZ ;  /* 0x0000000800007c24 */ /* 0x000fe2000f8e02ff */
[----:B------:R1:W5:Y:S01]  /*104d0*/  LD.E.128 R72, desc[UR14][R36.64] ;  /* 0x0000000e24487980 */ /* 0x000362000c101d00 */
[----:B------:R-:W-:Y:S02]  /*104e0*/  IMAD R31, R22, R31, R2 ;  /* 0x0000001f161f7224 */ /* 0x000fe400078e0202 */
[----:B------:R-:W-:Y:S01]  /*104f0*/  IMAD.U32 R20, RZ, RZ, UR6 ;  /* 0x00000006ff147e24 */ /* 0x000fe2000f8e00ff */
[----:B------:R1:W5:Y:S01]  /*10500*/  LD.E.128 R68, desc[UR14][R38.64] ;  /* 0x0000000e26447980 */ /* 0x000362000c101d00 */
[----:B------:R-:W-:Y:S01]  /*10510*/  IMAD.U32 R21, RZ, RZ, UR5 ;  /* 0x00000005ff157e24 */ /* 0x000fe2000f8e00ff */
[----:B------:R-:W-:Y:S01]  /*10520*/  ULDC.64 UR6, c[0x0][0xad8] ;  /* 0x0002b60000067ab9 */ /* 0x000fe20000000a00 */
[C---:B0-----:R-:W-:Y:S01]  /*10530*/  IMAD R33, R29.reuse, UR9, R0 ;  /* 0x000000091d217c24 */ /* 0x041fe2000f8e0200 */
[----:B------:R1:W5:Y:S01]  /*10540*/  LD.E.128 R60, desc[UR14][R46.64] ;  /* 0x0000000e2e3c7980 */ /* 0x000362000c101d00 */
[----:B------:R-:W-:Y:S01]  /*10550*/  SHF.R.S32.HI R0, RZ, 0x1f, R31 ;  /* 0x0000001fff007819 */ /* 0x000fe2000001141f */
[----:B------:R-:W-:Y:S01]  /*10560*/  IMAD.WIDE.U32 R20, R29, UR8, R20 ;  /* 0x000000081d147c25 */ /* 0x000fe2000f8e0014 */
        /* <DEDUP_REMOVED lines=8> */
[----:B------:R-:W-:Y:S02]  /*105f0*/  VIADD R32, R196, UR60 ;  /* 0x0000003cc4207c36 */ /* 0x000fe40008000000 */
[C---:B------:R-:W-:Y:S02]  /*10600*/  IMAD R29, R31.reuse, UR7, R2 ;  /* 0x000000071f1d7c24 */ /* 0x040fe4000f8e0202 */
[----:B------:R-:W-:Y:S01]  /*10610*/  IMAD.WIDE.U32 R20, R31, UR6, R20 ;  /* 0x000000061f147c25 */ /* 0x000fe2000f8e0014 */
[C---:B------:R-:W-:Y:S01]  /*10620*/  ISETP.GE.AND P2, PT, R32.reuse, R3, PT ;  /* 0x000000032000720c */ /* 0x040fe20003f46270 */
[----:B------:R-:W-:Y:S02]  /*10630*/  ULDC.64 UR6, c[0x0][0xa80] ;  /* 0x0002a00000067ab9 */ /* 0x000fe40000000a00 */
[----:B------:R-:W-:Y:S01]  /*10640*/  VIADD R0, R32, 0x20 ;  /* 0x0000002020007836 */ /* 0x000fe20000000000 */
[----:B------:R-:W-:Y:S01]  /*10650*/  LEA R2, P3, R20, UR6, 0x1 ;  /* 0x0000000614027c11 */ /* 0x000fe2000f8608ff */
[----:B------:R-:W-:-:S02]  /*10660*/  IMAD.IADD R21, R21, 0x1, R29 ;  /* 0x0000000115157824 */ /* 0x000fc400078e021d */
[----:B------:R-:W-:Y:S01]  /*10670*/  VIADD R16, R16, 0x30820 ;  /* 0x0003082010107836 */ /* 0x000fe20000000000 */
[-C--:B------:R-:W-:Y:S01]  /*10680*/  ISETP.GE.AND P1, PT, R0, R3.reuse, PT ;  /* 0x000000030000720c */ /* 0x080fe20003f26270 */
[----:B------:R-:W-:Y:S01]  /*10690*/  VIADD R0, R32, 0x40 ;  /* 0x0000004020007836 */ /* 0x000fe20000000000 */
[----:B------:R-:W-:Y:S02]  /*106a0*/  LEA.HI.X R22, R20, UR7, R21, 0x1, P3 ;  /* 0x0000000714167c11 */ /* 0x000fe400098f0c15 */
[----:B------:R-:W-:Y:S01]  /*106b0*/  PRMT R16, RZ, 0x654, R16 ;  /* 0x00000654ff107816 */ /* 0x000fe20000000010 */
[----:B0-----:R1:W0:Y:S01]  /*106c0*/  SHFL.IDX PT, R30, R2, RZ, 0x181f ;  /* 0x00181fff021e7589 */ /* 0x00122200000e0000 */
[----:B------:R-:W-:Y:S01]  /*106d0*/  ISETP.GE.AND P0, PT, R0, R3, PT ;  /* 0x000000030000720c */ /* 0x000fe20003f06270 */
[----:B------:R-:W-:Y:S01]  /*106e0*/  BSSY B1, `(.L_x_1181) ;  /* 0x0000012000017945 */ /* 0x000fe20003800000 */
[----:B------:R1:W-:Y:S01]  /*106f0*/  SYNCS.ARRIVE.TRANS64.RED.A1T0 RZ, [R16+URZ], RZ ;  /* 0x000000ff10ff79a7 */ /* 0x0003e2000810043f */
[----:B------:R1:W2:Y:S02]  /*10700*/  SHFL.IDX PT, R0, R22, RZ, 0x181f ;  /* 0x00181fff16007589 */ /* 0x0002a400000e0000 */
[----:B------:R-:W-:Y:S08]  /*10710*/  @P2 BRA `(.L_x_1182) ;  /* 0x0000000000382947 */ /* 0x000ff00003800000 */
[----:B------:R-:W-:Y:S01]  /*10720*/  ULDC UR5, c[0x0][0xac8] ;  /* 0x0002b20000057ab9 */ /* 0x000fe20000000800 */
[----:B------:R-:W-:Y:S01]  /*10730*/  ULDC.64 UR6, c[0x0][0x208] ;  /* 0x0000820000067ab9 */ /* 0x000fe20000000a00 */
[----:B------:R-:W-:Y:S02]  /*10740*/  ISETP.GE.AND P4, PT, R19, UR5, PT ;  /* 0x0000000513007c0c */ /* 0x000fe4000bf86270 */
[----:B------:R-:W-:Y:S02]  /*10750*/  ISETP.GE.AND P3, PT, R23, UR5, PT ;  /* 0x0000000517007c0c */ /* 0x000fe4000bf66270 */
[----:B------:R-:W-:-:S09]  /*10760*/  ISETP.GE.AND P2, PT, R192, UR5, PT ;  /* 0x00000005c0007c0c */ /* 0x000fd2000bf46270 */
[-C--:B0-----:R-:W-:Y:S02]  /*10770*/  @!P4 LEA R20, P6, R19, R30.reuse, 0x1 ;  /* 0x0000001e1314c211 */ /* 0x081fe400078c08ff */
        /* <DEDUP_REMOVED lines=8> */
.L_x_1182:
[----:B------:R-:W-:Y:S05]  /*10800*/  BSYNC B1 ;  /* 0x0000000000017941 */ /* 0x000fea0003800000 */
.L_x_1181:
[----:B--2---:R2:W4:Y:S01]  /*10810*/  SHFL.IDX PT, R0, R22, 0x1, 0x181f ;  /* 0x00381f0016007f89 */ /* 0x00452200000e0000 */
[----:B------:R-:W-:Y:S03]  /*10820*/  BSSY B1, `(.L_x_1183) ;  /* 0x0000011000017945 */ /* 0x000fe60003800000 */
[----:B0--3--:R2:W0:Y:S01]  /*10830*/  SHFL.IDX PT, R30, R2, 0x1, 0x181f ;  /* 0x00381f00021e7f89 */ /* 0x00942200000e0000 */
[----:B------:R-:W-:Y:S05]  /*10840*/  @P1 BRA `(.L_x_1184) ;  /* 0x0000000000381947 */ /* 0x000fea0003800000 */
[----:B------:R-:W-:Y:S01]  /*10850*/  ULDC UR5, c[0x0][0xac8] ;  /* 0x0002b20000057ab9 */ /* 0x000fe20000000800 */
[----:B------:R-:W-:Y:S01]  /*10860*/  ULDC.64 UR6, c[0x0][0x208] ;  /* 0x0000820000067ab9 */ /* 0x000fe20000000a00 */
[----:B------:R-:W-:Y:S02]  /*10870*/  ISETP.GE.AND P4, PT, R19, UR5, PT ;  /* 0x0000000513007c0c */ /* 0x000fe4000bf86270 */
[----:B------:R-:W-:Y:S02]  /*10880*/  ISETP.GE.AND P5, PT, R23, UR5, PT ;  /* 0x0000000517007c0c */ /* 0x000fe4000bfa6270 */
[----:B------:R-:W-:-:S09]  /*10890*/  ISETP.GE.AND P6, PT, R192, UR5, PT ;  /* 0x00000005c0007c0c */ /* 0x000fd2000bfc6270 */
[-C--:B0-----:R-:W-:Y:S02]  /*108a0*/  @!P4 LEA R20, P1, R19, R30.reuse, 0x1 ;  /* 0x0000001e1314c211 */ /* 0x081fe400078208ff */
[-C--:B------:R-:W-:Y:S02]  /*108b0*/  @!P5 LEA R28, P2, R23, R30.reuse, 0x1 ;  /* 0x0000001e171cd211 */ /* 0x080fe400078408ff */
[C---:B------:R-:W-:Y:S02]  /*108c0*/  @!P6 LEA R30, P3, R192.reuse, R30, 0x1 ;  /* 0x0000001ec01ee211 */ /* 0x040fe400078608ff */
[-C--:B----4-:R-:W-:Y:S02]  /*108d0*/  @!P4 LEA.HI.X R21, R19, R0.reuse, R205, 0x1, P1 ;  /* 0x000000001315c211 */ /* 0x090fe400008f0ccd */
[-C--:B------:R-:W-:Y:S02]  /*108e0*/  @!P5 LEA.HI.X R29, R23, R0.reuse, R204, 0x1, P2 ;  /* 0x00000000171dd211 */ /* 0x080fe400010f0ccc */
[----:B------:R-:W-:Y:S01]  /*108f0*/  @!P6 LEA.HI.X R31, R192, R0, R203, 0x1, P3 ;  /* 0x00000000c01fe211 */ /* 0x000fe200018f0ccb */
[----:B-----5:R3:W-:Y:S04]  /*10900*/  @!P4 ST.E.128 desc[UR6][R20.64], R24 ;  /* 0x000000181400c985 */ /* 0x0207e8000c101d06 */
[----:B------:R3:W-:Y:S04]  /*10910*/  @!P5 ST.E.128 desc[UR6][R28.64], R56 ;  /* 0x000000381c00d985 */ /* 0x0007e8000c101d06 */
[----:B------:R3:W-:Y:S02]  /*10920*/  @!P6 ST.E.128 desc[UR6][R30.64], R72 ;  /* 0x000000481e00e985 */ /* 0x0007e4000c101d06 */
.L_x_1184:
[----:B------:R-:W-:Y:S05]  /*10930*/  BSYNC B1 ;  /* 0x0000000000017941 */ /* 0x000fea0003800000 */
.L_x_1183:
[----:B----4-:R4:W0:Y:S01]  /*10940*/  SHFL.IDX PT, R0, R22, 0x2, 0x181f ;  /* 0x00581f0016007f89 */ /* 0x01082200000e0000 */
[----:B------:R-:W-:Y:S03]  /*10950*/  BSSY B1, `(.L_x_1185) ;  /* 0x0000011000017945 */ /* 0x000fe60003800000 */
[----:B---3-5:R4:W3:Y:S01]  /*10960*/  SHFL.IDX PT, R26, R2, 0x2, 0x181f ;  /* 0x00581f00021a7f89 */ /* 0x0288e200000e0000 */
[----:B------:R-:W-:Y:S05]  /*10970*/  @P0 BRA `(.L_x_1186) ;  /* 0x0000000000380947 */ /* 0x000fea0003800000 */
[----:B------:R-:W-:Y:S01]  /*10980*/  ULDC UR5, c[0x0][0xac8] ;  /* 0x0002b20000057ab9 */ /* 0x000fe20000000800 */
[----:B------:R-:W-:Y:S01]  /*10990*/  ULDC.64 UR6, c[0x0][0x208] ;  /* 0x0000820000067ab9 */ /* 0x000fe20000000a00 */
        /* <DEDUP_REMOVED lines=12> */
.L_x_1186:
[----:B------:R-:W-:Y:S05]  /*10a60*/  BSYNC B1 ;  /* 0x0000000000017941 */ /* 0x000fea0003800000 */
.L_x_1185:
[----:B0-----:R-:W-:Y:S01]  /*10a70*/  VIADD R0, R32, 0x60 ;  /* 0x0000006020007836 */ /* 0x001fe20000000000 */
[----:B-12-4-:R-:W0:Y:S04]  /*10a80*/  SHFL.IDX PT, R22, R22, 0x3, 0x181f ;  /* 0x00781f0016167f89 */ /* 0x016e2800000e0000 */
[----:B------:R-:W-:Y:S01]  /*10a90*/  ISETP.GE.AND P0, PT, R0, R3, PT ;  /* 0x000000030000720c */ /* 0x000fe20003f06270 */
[----:B------:R1:W2:-:S12]  /*10aa0*/  SHFL.IDX PT, R10, R2, 0x3, 0x181f ;  /* 0x00781f00020a7f89 */ /* 0x00029800000e0000 */
[----:B-1----:R-:W-:Y:S05]  /*10ab0*/  @P0 BRA `(.L_x_1187) ;  /* 0x0000000c00040947 */ /* 0x002fea0003800000 */
[----:B------:R-:W-:Y:S01]  /*10ac0*/  ULDC UR5, c[0x0][0xac8] ;  /* 0x0002b20000057ab9 */ /* 0x000fe20000000800 */
[----:B------:R-:W-:Y:S01]  /*10ad0*/  ULDC.64 UR6, c[0x0][0x208] ;  /* 0x0000820000067ab9 */ /* 0x000fe20000000a00 */
[----:B------:R-:W-:Y:S02]  /*10ae0*/  ISETP.GE.AND P2, PT, R19, UR5, PT ;  /* 0x0000000513007c0c */ /* 0x000fe4000bf46270 */
[----:B------:R-:W-:-:S11]  /*10af0*/  ISETP.GE.AND P3, PT, R23, UR5, PT ;  /* 0x0000000517007c0c */ /* 0x000fd6000bf66270 */
[-C--:B--2---:R-:W-:Y:S02]  /*10b00*/  @!P2 LEA R2, P0, R19, R10.reuse, 0x1 ;  /* 0x0000000a1302a211 */ /* 0x084fe400078008ff */
[----:B------:R-:W-:Y:S02]  /*10b10*/  @!P3 LEA R8, P1, R23, R10, 0x1 ;  /* 0x0000000a1708b211 */ /* 0x000fe400078208ff */
[-C--:B0-----:R-:W-:Y:S02]  /*10b20*/  @!P2 LEA.HI.X R3, R19, R22.reuse, R205, 0x1, P0 ;  /* 0x000000161303a211 */ /* 0x081fe400000f0ccd */
[----:B------:R-:W-:Y:S02]  /*10b30*/  ISETP.GE.AND P0, PT, R192, UR5, PT ;  /* 0x00000005c0007c0c */ /* 0x000fe4000bf06270 */
[----:B------:R-:W-:Y:S01]  /*10b40*/  @!P3 LEA.HI.X R9, R23, R22, R204, 0x1, P1 ;  /* 0x000000161709b211 */ /* 0x000fe200008f0ccc */
[----:B------:R0:W-:Y:S04]  /*10b50*/  @!P2 ST.E.128 desc[UR6][R2.64], R4 ;  /* 0x000000040200a985 */ /* 0x0001e8000c101d06 */
[----:B------:R0:W-:Y:S06]  /*10b60*/  @!P3 ST.E.128 desc[UR6][R8.64], R12 ;  /* 0x0000000c0800b985 */ /* 0x0001ec000c101d06 */
[----:B------:R-:W-:Y:S05]  /*10b70*/  @P0 BRA `(.L_x_1187) ;  /* 0x0000000800d40947 */ /* 0x000fea0003800000 */
[----:B0-----:R-:W-:Y:S01]  /*10b80*/  LEA R2, P0, R192, R10, 0x1 ;  /* 0x0000000ac0027211 */ /* 0x001fe200078008ff */
[----:B------:R-:W-:-:S03]  /*10b90*/  ULDC.64 UR6, c[0x0][0x208] ;  /* 0x0000820000067ab9 */ /* 0x000fc60000000a00 */
[----:B------:R-:W-:-:S05]  /*10ba0*/  LEA.HI.X R3, R192, R22, R203, 0x1, P0 ;  /* 0x00000016c0037211 */ /* 0x000fca00000f0ccb */
[----:B------:R0:W-:Y:S01]  /*10bb0*/  ST.E.128 desc[UR6][R2.64], R60 ;  /* 0x0000003c02007985 */ /* 0x0001e2000c101d06 */
[----:B------:R-:W-:Y:S05]  /*10bc0*/  BRA `(.L_x_1187) ;  /* 0x0000000800c07947 */ /* 0x000fea0003800000 */
.L_x_1180:
[----:B------:R-:W0:Y:S01]  /*10bd0*/  LDC R8, c[0x0][0xbe8] ;  /* 0x0002fa00ff087b82 */ /* 0x000e220000000800 */
[----:B------:R-:W-:Y:S01]  /*10be0*/  R2UR UR6, R194 ;  /* 0x00000000c20672ca */ /* 0x000fe200000e0000 */
[----:B------:R-:W-:Y:S01]  /*10bf0*/  BSSY B1, `(.L_x_1188) ;  /* 0x0000035000017945 */ /* 0x000fe20003800000 */
[----:B------:R-:W-:Y:S01]  /*10c00*/  R2UR UR5, R195 ;  /* 0x00000000c30572ca */ /* 0x000fe200000e0000 */
[----:B------:R-:W-:Y:S01]  /*10c10*/  IMAD R6, R193, 0x20, R196 ;  /* 0x00000020c1067824 */ /* 0x000fe200078e02c4 */
[----:B------:R-:W-:-:S09]  /*10c20*/  ISETP.GE.AND P0, PT, R206, 0x80, PT ;  /* 0x00000080ce00780c */ /* 0x000fd20003f06270 */
[----:B------:R-:W-:Y:S02]  /*10c30*/  USHF.R.S32.HI UR8, URZ, 0x1f, UR6 ;  /* 0x0000001f3f087899 */ /* 0x000fe40008011406 */
[----:B------:R-:W-:Y:S01]  /*10c40*/  USHF.R.S32.HI UR9, URZ, 0x1f, UR5 ;  /* 0x0000001f3f097899 */ /* 0x000fe20008011405 */
[----:B0-----:R-:W-:-:S13]  /*10c50*/  ISETP.NE.AND P1, PT, R8, 0x1, PT ;  /* 0x000000010800780c */ /* 0x001fda0003f25270 */
[----:B------:R-:W0:Y:S08]  /*10c60*/  @P1 LDC R9, c[0x0][0xbec] ;  /* 0x0002fb00ff091b82 */ /* 0x000e300000000800 */
[----:B------:R-:W1:Y:S01]  /*10c70*/  @P1 LDC R11, c[0x0][0xbf0] ;  /* 0x0002fc00ff0b1b82 */ /* 0x000e620000000800 */
[----:B------:R-:W-:Y:S05]  /*10c80*/  @P0 BRA `(.L_x_1189) ;  /* 0x0000000000ac0947 */ /* 0x000fea0003800000 */
[----:B------:R-:W2:Y:S01]  /*10c90*/  S2R R0, SR_TID.X ;  /* 0x0000000000007919 */ /* 0x000ea20000002100 */
[----:B------:R-:W3:Y:S01]  /*10ca0*/  LDC R3, c[0x0][0xbe8] ;  /* 0x0002fa00ff037b82 */ /* 0x000ee20000000800 */
[----:B------:R-:W-:Y:S01]  /*10cb0*/  IMAD.U32 R4, RZ, RZ, UR60 ;  /* 0x0000003cff047e24 */ /* 0x000fe2000f8e00ff */
[----:B------:R-:W-:Y:S02]  /*10cc0*/  ULDC UR5, c[0x0][0xa88] ;  /* 0x0002a20000057ab9 */ /* 0x000fe40000000800 */
[----:B---3--:R-:W-:Y:S02]  /*10cd0*/  IMAD R5, R3, UR5, RZ ;  /* 0x0000000503057c24 */ /* 0x008fe4000f8e02ff */
[----:B--2---:R-:W-:-:S04]  /*10ce0*/  IADD3 R4, R4, -0x80, R0 ;  /* 0xffffff8004047810 */ /* 0x004fc80007ffe000 */
[----:B------:R-:W-:-:S13]  /*10cf0*/  ISETP.GE.AND P0, PT, R4, R5, PT ;  /* 0x000000050400720c */ /* 0x000fda0003f06270 */
[----:B------:R-:W-:Y:S05]  /*10d00*/  @P0 BRA `(.L_x_1189) ;  /* 0x00000000008c0947 */ /* 0x000fea0003800000 */
[----:B------:R-:W-:Y:S01]  /*10d10*/  ISETP.NE.AND P0, PT, R3, 0x1, PT ;  /* 0x000000010300780c */ /* 0x000fe20003f05270 */
[----:B------:R-:W-:Y:S01]  /*10d20*/  ULDC.64 UR10, c[0x0][0xb90] ;  /* 0x0002e400000a7ab9 */ /* 0x000fe20000000a00 */
[----:B------:R-:W-:Y:S01]  /*10d30*/  R2UR UR13, R194 ;  /* 0x00000000c20d72ca */ /* 0x000fe200000e0000 */
[----:B------:R-:W-:Y:S01]  /*10d40*/  UIMAD UR5, UR8, UR10, URZ ;  /* 0x0000000a080572a4 */ /* 0x000fe2000f8e023f */
[----:B------:R-:W-:Y:S01]  /*10d50*/  R2UR UR12, R195 ;  /* 0x00000000c30c72ca */ /* 0x000fe200000e0000 */
[----:B------:R-:W-:-:S08]  /*10d60*/  IMAD.MOV.U32 R2, RZ, RZ, R4 ;  /* 0x000000ffff027224 */ /* 0x000fd000078e0004 */
[----:B------:R-:W2:Y:S02]  /*10d70*/  @P0 LDC R5, c[0x0][0xbec] ;  /* 0x0002fb00ff050b82 */ /* 0x000ea40000000800 */
[----:B------:R-:W-:Y:S02]  /*10d80*/  UIMAD.WIDE.U32 UR6, UR13, UR10, URZ ;  /* 0x0000000a0d0672a5 */ /* 0x000fe4000f8e003f */
[----:B------:R-:W-:-:S03]  /*10d90*/  UIMAD UR5, UR13, UR11, UR5 ;  /* 0x0000000b0d0572a4 */ /* 0x000fc6000f8e0205 */
[----:B------:R-:W-:Y:S01]  /*10da0*/  ULDC.64 UR10, c[0x0][0xb98] ;  /* 0x0002e600000a7ab9 */ /* 0x000fe20000000a00 */
[----:B------:R-:W3:Y:S01]  /*10db0*/  @P0 LDC R7, c[0x0][0xbf0] ;  /* 0x0002fc00ff070b82 */ /* 0x000ee20000000800 */
[----:B------:R-:W-:Y:S02]  /*10dc0*/  UIADD3 UR7, UR7, UR5, URZ ;  /* 0x0000000507077290 */ /* 0x000fe4000fffe03f */
[----:B------:R-:W-:Y:S02]  /*10dd0*/  UIMAD UR5, UR9, UR10, URZ ;  /* 0x0000000a090572a4 */ /* 0x000fe4000f8e023f */
[----:B------:R-:W-:Y:S02]  /*10de0*/  UIMAD.WIDE.U32 UR6, UR12, UR10, UR6 ;  /* 0x0000000a0c0672a5 */ /* 0x000fe4000f8e0006 */
[----:B------:R-:W-:-:S03]  /*10df0*/  UIMAD UR5, UR12, UR11, UR5 ;  /* 0x0000000b0c0572a4 */ /* 0x000fc6000f8e0205 */
[----:B------:R-:W-:Y:S01]  /*10e00*/  ULDC.64 UR10, c[0x0][0xb88] ;  /* 0x0002e200000a7ab9 */ /* 0x000fe20000000a00 */
[----:B------:R-:W-:Y:S01]  /*10e10*/  ULDC.64 UR12, c[0x0][0x208] ;  /* 0x00008200000c7ab9 */ /* 0x000fe20000000a00 */
[----:B--2---:R-:W-:-:S05]  /*10e20*/  @P0 IMAD.HI.U32 R0, R4, R5, RZ ;  /* 0x0000000504000227 */ /* 0x004fca00078e00ff */
[----:B---3--:R-:W-:-:S05]  /*10e30*/  @P0 SHF.R.U32.HI R2, RZ, R7, R0 ;  /* 0x00000007ff020219 */ /* 0x008fca0000011600 */
[----:B------:R-:W-:-:S04]  /*10e40*/  IMAD.MOV R5, RZ, RZ, -R2 ;  /* 0x000000ffff057224 */ /* 0x000fc800078e0a02 */
[----:B------:R-:W-:Y:S01]  /*10e50*/  IMAD R5, R3, R5, R4 ;  /* 0x0000000503057224 */ /* 0x000fe200078e0204 */
[----:B------:R-:W-:Y:S01]  /*10e60*/  SHF.R.S32.HI R3, RZ, 0x1f, R2 ;  /* 0x0000001fff037819 */ /* 0x000fe20000011402 */
[----:B------:R-:W-:Y:S01]  /*10e70*/  IMAD.U32 R4, RZ, RZ, UR5 ;  /* 0x00000005ff047e24 */ /* 0x000fe2000f8e00ff */
[----:B------:R-:W-:Y:S02]  /*10e80*/  IADD3 R2, P0, R2, UR6, RZ ;  /* 0x0000000602027c10 */ /* 0x000fe4000ff1e0ff */
[----:B------:R-:W-:Y:S02]  /*10e90*/  SHF.R.S32.HI R0, RZ, 0x1f, R5 ;  /* 0x0000001fff007819 */ /* 0x000fe40000011405 */
[----:B------:R-:W-:Y:S01]  /*10ea0*/  IADD3.X R3, R3, UR7, R4, P0, !PT ;  /* 0x0000000703037c10 */ /* 0x000fe200087fe404 */
[----:B------:R-:W-:Y:S02]  /*10eb0*/  ULDC.64 UR6, c[0x0][0xb50] ;  /* 0x0002d40000067ab9 */ /* 0x000fe40000000a00 */
[----:B------:R-:W-:-:S02]  /*10ec0*/  IMAD R0, R0, UR10, RZ ;  /* 0x0000000a00007c24 */ /* 0x000fc4000f8e02ff */
[----:B------:R-:W-:-:S04]  /*10ed0*/  IMAD.WIDE.U32 R2, R5, UR10, R2 ;  /* 0x0000000a05027c25 */ /* 0x000fc8000f8e0002 */
[----:B------:R-:W-:Y:S01]  /*10ee0*/  IMAD R7, R5, UR11, R0 ;  /* 0x0000000b05077c24 */ /* 0x000fe2000f8e0200 */
[----:B------:R-:W-:-:S03]  /*10ef0*/  LEA R4, P0, R2, UR6, 0x2 ;  /* 0x0000000602047c11 */ /* 0x000fc6000f8010ff */
[----:B------:R-:W-:-:S05]  /*10f00*/  IMAD.IADD R3, R3, 0x1, R7 ;  /* 0x0000000103037824 */ /* 0x000fca00078e0207 */
[----:B------:R-:W-:Y:S01]  /*10f10*/  LEA.HI.X R5, R2, UR7, R3, 0x2, P0 ;  /* 0x0000000702057c11 */ /* 0x000fe200080f1403 */
[----:B------:R-:W-:-:S05]  /*10f20*/  IMAD.MOV.U32 R3, RZ, RZ, -0x800000 ;  /* 0xff800000ff037424 */ /* 0x000fca00078e00ff */
[----:B------:R2:W-:Y:S02]  /*10f30*/  STG.E desc[UR12][R4.64], R3 ;  /* 0x0000000304007986 */ /* 0x0005e4000c10190c */
.L_x_1189:
[----:B------:R-:W-:Y:S05]  /*10f40*/  BSYNC B1 ;  /* 0x0000000000017941 */ /* 0x000fea0003800000 */
.L_x_1188:
[----:B------:R-:W-:Y:S01]  /*10f50*/  R2UR UR13, R194 ;  /* 0x00000000c20d72ca */ /* 0x000fe200000e0000 */
[----:B------:R-:W-:Y:S01]  /*10f60*/  ULDC.64 UR10, c[0x0][0xae8] ;  /* 0x0002ba00000a7ab9 */ /* 0x000fe20000000a00 */
[----:B------:R-:W-:Y:S01]  /*10f70*/  R2UR UR12, R195 ;  /* 0x00000000c30c72ca */ /* 0x000fe200000e0000 */
[----:B------:R-:W-:Y:S01]  /*10f80*/  UIMAD UR5, UR8, UR10, URZ ;  /* 0x0000000a080572a4 */ /* 0x000fe2000f8e023f */
[----:B------:R-:W-:Y:S01]  /*10f90*/  VIADD R6, R6, UR60 ;  /* 0x0000003c06067c36 */ /* 0x000fe20008000000 */
[----:B------:R-:W-:Y:S01]  /*10fa0*/  BSSY B1, `(.L_x_1190) ;  /* 0x0000039000017945 */ /* 0x000fe20003800000 */
[----:B------:R-:W-:Y:S02]  /*10fb0*/  VIADD R10, R196, UR60 ;  /* 0x0000003cc40a7c36 */ /* 0x000fe40008000000 */
[----:B0-----:R-:W-:-:S04]  /*10fc0*/  @P1 IMAD.HI.U32 R0, R6, R9, RZ ;  /* 0x0000000906001227 */ /* 0x001fc800078e00ff */
[----:B--2---:R-:W-:Y:S01]  /*10fd0*/  IMAD.MOV.U32 R5, RZ, RZ, R6 ;  /* 0x000000ffff057224 */ /* 0x004fe200078e0006 */
[----:B------:R-:W-:Y:S01]  /*10fe0*/  UIMAD.WIDE.U32 UR6, UR13, UR10, URZ ;  /* 0x0000000a0d0672a5 */ /* 0x000fe2000f8e003f */
[----:B-1----:R-:W-:Y:S01]  /*10ff0*/  @P1 SHF.R.U32.HI R5, RZ, R11, R0 ;  /* 0x0000000bff051219 */ /* 0x002fe20000011600 */
[----:B------:R-:W-:-:S03]  /*11000*/  UIMAD UR5, UR13, UR11, UR5 ;  /* 0x0000000b0d0572a4 */ /* 0x000fc6000f8e0205 */
[----:B------:R-:W-:Y:S01]  /*11010*/  ULDC.64 UR10, c[0x0][0xaf0] ;  /* 0x0002bc00000a7ab9 */ /* 0x000fe20000000a00 */
[----:B------:R-:W-:Y:S01]  /*11020*/  UIADD3 UR7, UR7, UR5, URZ ;  /* 0x0000000507077290 */ /* 0x000fe2000fffe03f */
[--C-:B------:R-:W-:Y:S01]  /*11030*/  SHF.R.S32.HI R0, RZ, 0x1f, R5.reuse ;  /* 0x0000001fff007819 */ /* 0x100fe20000011405 */
[----:B------:R-:W-:Y:S01]  /*11040*/  UIMAD UR5, UR9, UR10, URZ ;  /* 0x0000000a090572a4 */ /* 0x000fe2000f8e023f */
[----:B------:R-:W-:Y:S01]  /*11050*/  IMAD.MOV R7, RZ, RZ, -R5 ;  /* 0x000000ffff077224 */ /* 0x000fe200078e0a05 */
[----:B------:R-:W-:Y:S02]  /*11060*/  UIMAD.WIDE.U32 UR6, UR12, UR10, UR6 ;  /* 0x0000000a0c0672a5 */ /* 0x000fe4000f8e0006 */
[----:B------:R-:W-:Y:S01]  /*11070*/  UIMAD UR5, UR12, UR11, UR5 ;  /* 0x0000000b0c0572a4 */ /* 0x000fe2000f8e0205 */
[----:B------:R-:W-:Y:S01]  /*11080*/  IMAD R7, R8, R7, R6 ;  /* 0x0000000708077224 */ /* 0x000fe200078e0206 */
[----:B------:R-:W-:Y:S02]  /*11090*/  ULDC.64 UR8, c[0x0][0xae0] ;  /* 0x0002b80000087ab9 */ /* 0x000fe40000000a00 */
[----:B------:R-:W-:Y:S01]  /*110a0*/  UIADD3 UR5, UR7, UR5, URZ ;  /* 0x0000000507057290 */ /* 0x000fe2000fffe03f */
[----:B------:R-:W-:-:S02]  /*110b0*/  IMAD R0, R0, UR8, RZ ;  /* 0x0000000800007c24 */ /* 0x000fc4000f8e02ff */
[----:B------:R-:W-:Y:S02]  /*110c0*/  IMAD.U32 R3, RZ, RZ, UR7 ;  /* 0x00000007ff037e24 */ /* 0x000fe4000f8e00ff */
[----:B------:R-:W-:Y:S01]  /*110d0*/  IMAD.U32 R2, RZ, RZ, UR6 ;  /* 0x00000006ff027e24 */ /* 0x000fe2000f8e00ff */
[----:B------:R-:W-:Y:S01]  /*110e0*/  ULDC.64 UR6, c[0x0][0xad8] ;  /* 0x0002b60000067ab9 */ /* 0x000fe20000000a00 */
[----:B------:R-:W-:Y:S01]  /*110f0*/  IMAD.U32 R3, RZ, RZ, UR5 ;  /* 0x00000005ff037e24 */ /* 0x000fe2000f8e00ff */
[----:B------:R-:W-:Y:S01]  /*11100*/  ULDC UR5, c[0x0][0xa88] ;  /* 0x0002a20000057ab9 */ /* 0x000fe20000000800 */
[C---:B------:R-:W-:Y:S01]  /*11110*/  IMAD R9, R5.reuse, UR9, R0 ;  /* 0x0000000905097c24 */ /* 0x040fe2000f8e0200 */
[----:B------:R-:W-:Y:S01]  /*11120*/  SHF.R.S32.HI R0, RZ, 0x1f, R7 ;  /* 0x0000001fff007819 */ /* 0x000fe20000011407 */
[----:B------:R-:W-:-:S04]  /*11130*/  IMAD.WIDE.U32 R2, R5, UR8, R2 ;  /* 0x0000000805027c25 */ /* 0x000fc8000f8e0002 */
[----:B------:R-:W-:Y:S02]  /*11140*/  IMAD.IADD R3, R3, 0x1, R9 ;  /* 0x0000000103037824 */ /* 0x000fe400078e0209 */
[----:B------:R-:W-:Y:S02]  /*11150*/  IMAD R4, R0, UR6, RZ ;  /* 0x0000000600047c24 */ /* 0x000fe4000f8e02ff */
[----:B------:R-:W-:Y:S02]  /*11160*/  IMAD R9, R8, UR5, RZ ;  /* 0x0000000508097c24 */ /* 0x000fe4000f8e02ff */
        /* <DEDUP_REMOVED lines=10> */
[----:B------:R0:W1:Y:S02]  /*11210*/  SHFL.IDX PT, R2, R4, RZ, 0x181f ;  /* 0x00181fff04027589 */ /* 0x00006400000e0000 */
[----:B------:R-:W-:Y:S02]  /*11220*/  ISETP.GE.AND P0, PT, R0, R9, PT ;  /* 0x000000090000720c */ /* 0x000fe40003f06270 */
[----:B------:R0:W2:Y:S01]  /*11230*/  SHFL.IDX PT, R0, R5, RZ, 0x181f ;  /* 0x00181fff05007589 */ /* 0x0000a200000e0000 */
[----:B------:R-:W-:Y:S10]  /*11240*/  @P2 BRA `(.L_x_1191) ;  /* 0x0000000000382947 */ /* 0x000ff40003800000 */
[----:B------:R-:W-:Y:S01]  /*11250*/  ULDC UR5, c[0x0][0xac8] ;  /* 0x0002b20000057ab9 */ /* 0x000fe20000000800 */
[----:B------:R-:W-:Y:S01]  /*11260*/  ULDC.64 UR6, c[0x0][0x208] ;  /* 0x0000820000067ab9 */ /* 0x000fe20000000a00 */
        /* <DEDUP_REMOVED lines=8> */
[----:B------:R3:W-:Y:S01]  /*112f0*/  @!P4 ST.E.128 desc[UR6][R6.64], RZ ;  /* 0x000000ff0600c985 */ /* 0x0007e2000c101d06 */
[----:B------:R-:W-:-:S03]  /*11300*/  @!P2 LEA.HI.X R3, R192, R0, R203, 0x1, P6 ;  /* 0x00000000c003a211 */ /* 0x000fc600030f0ccb */
[----:B------:R3:W-:Y:S04]  /*11310*/  @!P3 ST.E.128 desc[UR6][R12.64], RZ ;  /* 0x000000ff0c00b985 */ /* 0x0007e8000c101d06 */
[----:B------:R3:W-:Y:S02]  /*11320*/  @!P2 ST.E.128 desc[UR6][R2.64], RZ ;  /* 0x000000ff0200a985 */ /* 0x0007e4000c101d06 */
.L_x_1191:
[----:B------:R-:W-:Y:S05]  /*11330*/  BSYNC B1 ;  /* 0x0000000000017941 */ /* 0x000fea0003800000 */
.L_x_1190:
[----:B--2---:R2:W4:Y:S01]  /*11340*/  SHFL.IDX PT, R0, R5, 0x1, 0x181f ;  /* 0x00381f0005007f89 */ /* 0x00452200000e0000 */
[----:B------:R-:W-:Y:S03]  /*11350*/  BSSY B1, `(.L_x_1192) ;  /* 0x0000011000017945 */ /* 0x000fe60003800000 */
[----:B-1-3--:R2:W1:Y:S01]  /*11360*/  SHFL.IDX PT, R2, R4, 0x1, 0x181f ;  /* 0x00381f0004027f89 */ /* 0x00a46200000e0000 */
[----:B------:R-:W-:Y:S05]  /*11370*/  @P1 BRA `(.L_x_1193) ;  /* 0x0000000000381947 */ /* 0x000fea0003800000 */
[----:B------:R-:W-:Y:S01]  /*11380*/  ULDC UR5, c[0x0][0xac8] ;  /* 0x0002b20000057ab9 */ /* 0x000fe20000000800 */
[----:B------:R-:W-:Y:S01]  /*11390*/  ULDC.64 UR6, c[0x0][0x208] ;  /* 0x0000820000067ab9 */ /* 0x000fe20000000a00 */
[----:B------:R-:W-:Y:S02]  /*113a0*/  ISETP.GE.AND P4, PT, R19, UR5, PT ;  /* 0x0000000513007c0c */ /* 0x000fe4000bf86270 */
[----:B------:R-:W-:Y:S02]  /*113b0*/  ISETP.GE.AND P5, PT, R23, UR5, PT ;  /* 0x0000000517007c0c */ /* 0x000fe4000bfa6270 */
[----:B------:R-:W-:-:S09]  /*113c0*/  ISETP.GE.AND P6, PT, R192, UR5, PT ;  /* 0x00000005c0007c0c */ /* 0x000fd2000bfc6270 */
[-C--:B-1----:R-:W-:Y:S02]  /*113d0*/  @!P4 LEA R6, P1, R19, R2.reuse, 0x1 ;  /* 0x000000021306c211 */ /* 0x082fe400078208ff */
[-C--:B------:R-:W-:Y:S02]  /*113e0*/  @!P5 LEA R12, P2, R23, R2.reuse, 0x1 ;  /* 0x00000002170cd211 */ /* 0x080fe400078408ff */
[C---:B------:R-:W-:Y:S02]  /*113f0*/  @!P6 LEA R2, P3, R192.reuse, R2, 0x1 ;  /* 0x00000002c002e211 */ /* 0x040fe400078608ff */
[-C--:B----4-:R-:W-:Y:S02]  /*11400*/  @!P4 LEA.HI.X R7, R19, R0.reuse, R205, 0x1, P1 ;  /* 0x000000001307c211 */ /* 0x090fe400008f0ccd */
[-C--:B------:R-:W-:Y:S02]  /*11410*/  @!P5 LEA.HI.X R13, R23, R0.reuse, R204, 0x1, P2 ;  /* 0x00000000170dd211 */ /* 0x080fe400010f0ccc */
[----:B------:R-:W-:Y:S01]  /*11420*/  @!P6 LEA.HI.X R3, R192, R0, R203, 0x1, P3 ;  /* 0x00000000c003e211 */ /* 0x000fe200018f0ccb */
[----:B------:R3:W-:Y:S04]  /*11430*/  @!P4 ST.E.128 desc[UR6][R6.64], RZ ;  /* 0x000000ff0600c985 */ /* 0x0007e8000c101d06 */
[----:B------:R3:W-:Y:S04]  /*11440*/  @!P5 ST.E.128 desc[UR6][R12.64], RZ ;  /* 0x000000ff0c00d985 */ /* 0x0007e8000c101d06 */
[----:B------:R3:W-:Y:S02]  /*11450*/  @!P6 ST.E.128 desc[UR6][R2.64], RZ ;  /* 0x000000ff0200e985 */ /* 0x0007e4000c101d06 */
.L_x_1193:
[----:B------:R-:W-:Y:S05]  /*11460*/  BSYNC B1 ;  /* 0x0000000000017941 */ /* 0x000fea0003800000 */
.L_x_1192:
[----:B----4-:R4:W0:Y:S01]  /*11470*/  SHFL.IDX PT, R0, R5, 0x2, 0x181f ;  /* 0x00581f0005007f89 */ /* 0x01082200000e0000 */
        /* <DEDUP_REMOVED lines=17> */
.L_x_1195:
[----:B------:R-:W-:Y:S05]  /*11590*/  BSYNC B1 ;  /* 0x0000000000017941 */ /* 0x000fea0003800000 */
.L_x_1194:
[----:B0-----:R-:W-:Y:S01]  /*115a0*/  VIADD R0, R10, 0x60 ;  /* 0x000000600a007836 */ /* 0x001fe20000000000 */
[----:B---3--:R0:W3:Y:S04]  /*115b0*/  SHFL.IDX PT, R6, R5, 0x3, 0x181f ;  /* 0x00781f0005067f89 */ /* 0x0080e800000e0000 */
[----:B------:R-:W-:Y:S01]  /*115c0*/  ISETP.GE.AND P0, PT, R0, R9, PT ;  /* 0x000000090000720c */ /* 0x000fe20003f06270 */
[----:B-1----:R0:W1:-:S12]  /*115d0*/  SHFL.IDX PT, R2, R4, 0x3, 0x181f ;  /* 0x00781f0004027f89 */ /* 0x00205800000e0000 */
[----:B0-----:R-:W-:Y:S05]  /*115e0*/  @P0 BRA `(.L_x_1187) ;  /* 0x0000000000380947 */ /* 0x001fea0003800000 */
[----:B------:R-:W-:Y:S01]  /*115f0*/  ULDC UR5, c[0x0][0xac8] ;  /* 0x0002b20000057ab9 */ /* 0x000fe20000000800 */
[----:B------:R-:W-:Y:S01]  /*11600*/  ULDC.64 UR6, c[0x0][0x208] ;  /* 0x0000820000067ab9 */ /* 0x000fe20000000a00 */
[----:B------:R-:W-:Y:S02]  /*11610*/  ISETP.GE.AND P3, PT, R19, UR5, PT ;  /* 0x0000000513007c0c */ /* 0x000fe4000bf66270 */
[----:B------:R-:W-:Y:S02]  /*11620*/  ISETP.GE.AND P4, PT, R23, UR5, PT ;  /* 0x0000000517007c0c */ /* 0x000fe4000bf86270 */
[----:B------:R-:W-:-:S09]  /*11630*/  ISETP.GE.AND P5, PT, R192, UR5, PT ;  /* 0x00000005c0007c0c */ /* 0x000fd2000bfa6270 */
[-C--:B-12-4-:R-:W-:Y:S02]  /*11640*/  @!P3 LEA R4, P0, R19, R2.reuse, 0x1 ;  /* 0x000000021304b211 */ /* 0x096fe400078008ff */
[-C--:B------:R-:W-:Y:S02]  /*11650*/  @!P4 LEA R8, P1, R23, R2.reuse, 0x1 ;  /* 0x000000021708c211 */ /* 0x080fe400078208ff */
[C---:B------:R-:W-:Y:S02]  /*11660*/  @!P5 LEA R2, P2, R192.reuse, R2, 0x1 ;  /* 0x00000002c002d211 */ /* 0x040fe400078408ff */
[-C--:B---3--:R-:W-:Y:S02]  /*11670*/  @!P3 LEA.HI.X R5, R19, R6.reuse, R205, 0x1, P0 ;  /* 0x000000061305b211 */ /* 0x088fe400000f0ccd */
[-C--:B------:R-:W-:Y:S02]  /*11680*/  @!P4 LEA.HI.X R9, R23, R6.reuse, R204, 0x1, P1 ;  /* 0x000000061709c211 */ /* 0x080fe400008f0ccc */
[----:B------:R-:W-:Y:S01]  /*11690*/  @!P5 LEA.HI.X R3, R192, R6, R203, 0x1, P2 ;  /* 0x00000006c003d211 */ /* 0x000fe200010f0ccb */
[----:B------:R0:W-:Y:S04]  /*116a0*/  @!P3 ST.E.128 desc[UR6][R4.64], RZ ;  /* 0x000000ff0400b985 */ /* 0x0001e8000c101d06 */
[----:B------:R0:W-:Y:S04]  /*116b0*/  @!P4 ST.E.128 desc[UR6][R8.64], RZ ;  /* 0x000000ff0800c985 */ /* 0x0001e8000c101d06 */
[----:B------:R0:W-:Y:S02]  /*116c0*/  @!P5 ST.E.128 desc[UR6][R2.64], RZ ;  /* 0x000000ff0200d985 */ /* 0x0001e4000c101d06 */
.L_x_1187:
[----:B------:R-:W-:Y:S05]  /*116d0*/  BSYNC B0 ;  /* 0x0000000000007941 */ /* 0x000fea0003800000 */
.L_x_1179:
[----:B------:R-:W-:Y:S02]  /*116e0*/  ULDC UR5, c[0x0][0xc38] ;  /* 0x00030e0000057ab9 */ /* 0x000fe40000000800 */
[----:B------:R-:W-:-:S06]  /*116f0*/  UISETP.GE.AND UP0, UPT, UR4, UR5, UPT ;  /* 0x000000050400728c */ /* 0x000fcc000bf06270 */
[----:B------:R-:W-:-:S13]  /*11700*/  PLOP3.LUT P0, PT, PT, PT, UP0, 0x80, 0x0 ;  /* 0x000000000000781c */ /* 0x000fda0003f0f008 */
[----:B------:R-:W-:Y:S05]  /*11710*/  @!P0 BRA `(.L_x_1196) ;  /* 0xfffffef400b08947 */ /* 0x000fea000383ffff */
[----:B------:R-:W-:Y:S05]  /*11720*/  EXIT ;  /* 0x000000000000794d */ /* 0x000fea0003800000 */
.L_x_1098:
[----:B------:R-:W-:-:S08]  /*11730*/  NOP ;  /* 0x0000000000007918 */ /* 0x000fd00000000000 */
[----:B0-----:R-:W0:-:S00]  /*11740*/  USETMAXREG.DEALLOC.CTAPOOL 0x18 ;  /* 0x00000018000079c8 */ /* 0x001e0000080e0500 */
[----:B0-----:R-:W2:Y:S01]  /*11750*/  LDL.LU R2, [R1+0xc] ;  /* 0x00000c0001027983 */ /* 0x001ea20000300800 */
[----:B------:R-:W-:-:S05]  /*11760*/  LOP3.LUT R0, R0, 0x3, RZ, 0xc0, !PT ;  /* 0x0000000300007812 */ /* 0x000fca00078ec0ff */
[----:B------:R-:W0:Y:S01]  /*11770*/  S2UR UR6, SR_CTAID.X ;  /* 0x00000000000679c3 */ /* 0x000e220000002500 */
[----:B------:R-:W-:Y:S01]  /*11780*/  IMAD.MOV.U32 R18, RZ, RZ, RZ ;  /* 0x000000ffff127224 */ /* 0x000fe200078e00ff */
[----:B------:R-:W1:Y:S02]  /*11790*/  SHFL.IDX PT, R0, R0, RZ, 0x1f ;  /* 0x00001fff00007589 */ /* 0x000e6400000e0000 */
[----:B-1----:R-:W-:-:S04]  /*117a0*/  ISETP.NE.AND P0, PT, R0, RZ, PT ;  /* 0x000000ff0000720c */ /* 0x002fc80003f05270 */
[----:B------:R-:W0:Y:S09]  /*117b0*/  LDC R0, c[0x0][0xc38] ;  /* 0x00030e00ff007b82 */ /* 0x000e320000000800 */
[----:B------:R-:W-:Y:S06]  /*117c0*/  @P0 BAR.ARV 0x4, 0x180 ;  /* 0x0106000000000b1d */ /* 0x000fec0000002000 */
[----:B--2---:R-:W-:-:S04]  /*117d0*/  LOP3.LUT R2, R2, 0xfffffffb, RZ, 0xc0, !PT ;  /* 0xfffffffb02027812 */ /* 0x004fc800078ec0ff */
[----:B------:R-:W-:Y:S02]  /*117e0*/  @P0 LOP3.LUT R2, R2, 0x4, RZ, 0xfc, !PT ;  /* 0x0000000402020812 */ /* 0x000fe400078efcff */
[----:B0-----:R-:W-:Y:S01]  /*117f0*/  ISETP.LE.AND P0, PT, R0, UR6, PT ;  /* 0x0000000600007c0c */ /* 0x001fe2000bf03270 */
[----:B------:R-:W-:Y:S02]  /*11800*/  IMAD.MOV.U32 R0, RZ, RZ, 0x1 ;  /* 0x00000001ff007424 */ /* 0x000fe400078e00ff */
[----:B------:R0:W-:Y:S04]  /*11810*/  STL [R1+0xc], R2 ;  /* 0x00000c0201007387 */ /* 0x0001e80000100800 */
[----:B------:R0:W-:Y:S04]  /*11820*/  STL [R1+0x18], RZ ;  /* 0x000018ff01007387 */ /* 0x0001e80000100800 */
[----:B------:R0:W-:Y:S02]  /*11830*/  STL [R1+0x4], R0 ;  /* 0x0000040001007387 */ /* 0x0001e40000100800 */
[----:B------:R-:W-:Y:S05]  /*11840*/  @P0 BRA `(.L_x_1197) ;  /* 0x0000004c00900947 */ /* 0x000fea0003800000 */
[----:B------:R-:W1:Y:S01]  /*11850*/  S2R R6, SR_TID.X ;  /* 0x0000000000067919 */ /* 0x000e620000002100 */
[----:B------:R-:W2:Y:S01]  /*11860*/  S2UR UR5, SR_CgaCtaId ;  /* 0x00000000000579c3 */ /* 0x000ea20000008800 */
[----:B------:R-:W-:Y:S01]  /*11870*/  UMOV UR4, 0x400 ;  /* 0x0000040000047882 */ /* 0x000fe20000000000 */
[----:B------:R-:W-:Y:S01]  /*11880*/  IMAD.MOV.U32 R18, RZ, RZ, RZ ;  /* 0x000000ffff127224 */ /* 0x000fe200078e00ff */
[----:B------:R-:W-:Y:S01]  /*11890*/  ULDC UR44, c[0x0][0xc] ;  /* 0x00000300002c7ab9 */ /* 0x000fe20000000800 */
[----:B------:R-:W-:Y:S01]  /*118a0*/  ULDC.64 UR38, c[0x0][0x198] ;  /* 0x0000660000267ab9 */ /* 0x000fe20000000a00 */
[----:B--2---:R-:W-:-:S06]  /*118b0*/  ULEA UR4, UR5, UR4, 0x18 ;  /* 0x0000000405047291 */ /* 0x004fcc000f8ec03f */
[----:B------:R-:W-:Y:S01]  /*118c0*/  IMAD.U32 R17, RZ, RZ, UR4 ;  /* 0x00000004ff117e24 */ /* 0x000fe2000f8e00ff */
[C---:B-1----:R-:W-:Y:S01]  /*118d0*/  LOP3.LUT R5, R6.reuse, 0x7f, RZ, 0xc0, !PT ;  /* 0x0000007f06057812 */ /* 0x042fe200078ec0ff */
[----:B0-----:R-:W-:-:S05]  /*118e0*/  IMAD.SHL.U32 R0, R6, 0x8, RZ ;  /* 0x0000000806007824 */ /* 0x001fca00078e00ff */
[C---:B------:R-:W-:Y:S02]  /*118f0*/  LOP3.LUT R2, R0.reuse, 0x1f8, RZ, 0xc0, !PT ;  /* 0x000001f800027812 */ /* 0x040fe400078ec0ff */
[----:B------:R-:W-:Y:S02]  /*11900*/  LOP3.LUT R0, R0, 0x38, RZ, 0xc0, !PT ;  /* 0x0000003800007812 */ /* 0x000fe400078ec0ff */
[----:B------:R-:W-:Y:S01]  /*11910*/  LOP3.LUT R3, R2, 0x38, R6, 0x78, !PT ;  /* 0x0000003802037812 */ /* 0x000fe200078e7806 */
[----:B------:R-:W-:-:S05]  /*11920*/  IMAD.SHL.U32 R2, R5, 0x8, RZ ;  /* 0x0000000805027824 */ /* 0x000fca00078e00ff */
[----:B------:R-:W-:Y:S01]  /*11930*/  LOP3.LUT R4, R3, 0x200, R2, 0xf8, !PT ;  /* 0x0000020003047812 */ /* 0x000fe200078ef802 */
[----:B------:R-:W-:Y:S01]  /*11940*/  IMAD.SHL.U32 R2, R6, 0x10, RZ ;  /* 0x0000001006027824 */ /* 0x000fe200078e00ff */
[----:B------:R-:W-:-:S03]  /*11950*/  SHF.R.U32.HI R3, RZ, 0x3, R5 ;  /* 0x00000003ff037819 */ /* 0x000fc60000011605 */
[----:B------:R-:W-:Y:S01]  /*11960*/  IMAD R4, R4, 0x2, R17 ;  /* 0x0000000204047824 */ /* 0x000fe200078e0211 */
[----:B------:R-:W-:Y:S01]  /*11970*/  LOP3.LUT R2, R3, 0x70, R2, 0xf8, !PT ;  /* 0x0000007003027812 */ /* 0x000fe200078ef802 */
[----:B------:R-:W-:Y:S02]  /*11980*/  IMAD.U32 R3, RZ, RZ, UR6 ;  /* 0x00000006ff037e24 */ /* 0x000fe4000f8e00ff */
[----:B------:R-:W-:Y:S01]  /*11990*/  IMAD.MOV.U32 R2, RZ, RZ, 0x1 ;  /* 0x00000001ff027424 */ /* 0x000fe200078e00ff */
[----:B------:R-:W-:Y:S04]  /*119a0*/  STL [R1+0x10], R4 ;  /* 0x0000100401007387 */ /* 0x000fe80000100800 */
[----:B------:R-:W-:Y:S04]  /*119b0*/  STL [R1+0x14], R3 ;  /* 0x0000140301007387 */ /* 0x000fe80000100800 */
[----:B------:R-:W-:Y:S04]  /*119c0*/  STL [R1+0x18], RZ ;  /* 0x000018ff01007387 */ /* 0x000fe80000100800 */
[----:B------:R0:W-:Y:S02]  /*119d0*/  STL [R1+0x4], R2 ;  /* 0x0000040201007387 */ /* 0x0001e40000100800 */
[----:B0-----:R-:W-:-:S02]  /*119e0*/  LOP3.LUT R2, R0, 0x40, RZ, 0xfc, !PT ;  /* 0x0000004000027812 */ /* 0x001fc400078efcff */
[----:B------:R-:W-:-:S07]  /*119f0*/  LOP3.LUT R0, R0, 0x80, RZ, 0xfc, !PT ;  /* 0x0000008000007812 */ /* 0x000fce00078efcff */
.L_x_1297:
[----:B--2---:R-:W2:Y:S01]  /*11a00*/  LDL R0, [R1+0x14] ;  /* 0x0000140001007983 */ /* 0x004ea20000100800 */
[----:B------:R-:W-:Y:S02]  /*11a10*/  ULDC UR8, c[0x0][0xc60] ;  /* 0x0003180000087ab9 */ /* 0x000fe40000000800 */
[----:B------:R-:W-:-:S11]  /*11a20*/  UISETP.NE.AND UP0, UPT, UR8, 0x1, UPT ;  /* 0x000000010800788c */ /* 0x000fd6000bf05270 */
[----:B------:R-:W-:Y:S01]  /*11a30*/  @UP0 ULDC UR4, c[0x0][0xc64] ;  /* 0x0003190000040ab9 */ /* 0x000fe20000000800 */
[----:B------:R-:W-:Y:S01]  /*11a40*/  @UP0 ULDC UR9, c[0x0][0xc68] ;  /* 0x00031a0000090ab9 */ /* 0x000fe20000000800 */
[C---:B--2---:R-:W-:Y:S02]  /*11a50*/  R2UR UR7, R0.reuse ;  /* 0x00000000000772ca */ /* 0x044fe400000e0000 */
[----:B------:R-:W-:-:S11]  /*11a60*/  R2UR UR6, R0 ;  /* 0x00000000000672ca */ /* 0x000fd600000e0000 */
[----:B------:R-:W-:-:S04]  /*11a70*/  UIMAD.WIDE.U32 UR4, UR7, UR4, URZ ;  /* 0x00000004070472a5 */ /* 0x000fc8000f8e003f */
[----:B------:R-:W-:-:S03]  /*11a80*/  @UP0 USHF.R.U32.HI UR7, URZ, UR9, UR5 ;  /* 0x000000093f070299 */ /* 0x000fc60008011605 */
[----:B------:R-:W-:Y:S02]  /*11a90*/  ULDC UR4, c[0x0][0xc78] ;  /* 0x00031e0000047ab9 */ /* 0x000fe40000000800 */
[----:B------:R-:W-:Y:S02]  /*11aa0*/  UISETP.GE.AND UP0, UPT, UR7, UR4, UPT ;  /* 0x000000040700728c */ /* 0x000fe4000bf06270 */
[----:B------:R-:W-:-:S04]  /*11ab0*/  UIADD3 UR4, -UR7, URZ, URZ ;  /* 0x0000003f07047290 */ /* 0x000fc8000fffe13f */
[----:B------:R-:W-:Y:S01]  /*11ac0*/  PLOP3.LUT P0, PT, PT, PT, UP0, 0x80, 0x0 ;  /* 0x000000000000781c */ /* 0x000fe20003f0f008 */
[----:B------:R-:W-:-:S12]  /*11ad0*/  UIMAD UR8, UR8, UR4, UR6 ;  /* 0x00000004080872a4 */ /* 0x000fd8000f8e0206 */
[----:B01-3--:R-:W-:Y:S05]  /*11ae0*/  @!P0 BRA `(.L_x_1198) ;  /* 0x0000000000208947 */ /* 0x00bfea0003800000 */
        /* <DEDUP_REMOVED lines=8> */
.L_x_1198:
[----:B------:R-:W-:Y:S01]  /*11b70*/  ULDC UR9, c[0x0][0xc54] ;  /* 0x0003150000097ab9 */ /* 0x000fe20000000800 */
[----:B------:R-:W-:Y:S01]  /*11b80*/  UMOV UR6, UR8 ;  /* 0x0000000800067c82 */ /* 0x000fe20008000000 */
[----:B------:R-:W-:-:S11]  /*11b90*/  UISETP.NE.AND UP0, UPT, UR9, 0x1, UPT ;  /* 0x000000010900788c */ /* 0x000fd6000bf05270 */
[----:B------:R-:W-:Y:S02]  /*11ba0*/  @UP0 ULDC.64 UR10, c[0x0][0xc58] ;  /* 0x00031600000a0ab9 */ /* 0x000fe40000000a00 */
[----:B------:R-:W-:-:S04]  /*11bb0*/  UIMAD.WIDE.U32 UR4, UR8, UR10, URZ ;  /* 0x0000000a080472a5 */ /* 0x000fc8000f8e003f */
[----:B------:R-:W-:-:S04]  /*11bc0*/  @UP0 USHF.R.U32.HI UR6, URZ, UR11, UR5 ;  /* 0x0000000b3f060299 */ /* 0x000fc80008011605 */
[----:B------:R-:W-:-:S12]  /*11bd0*/  UIMAD UR4, UR6, UR9, URZ ;  /* 0x00000009060472a4 */ /* 0x000fd8000f8e023f */
.L_x_1199:
[----:B------:R-:W-:Y:S02]  /*11be0*/  UIADD3 UR4, UR8, -UR4, URZ ;  /* 0x8000000408047290 */ /* 0x000fe4000fffe03f */
[----:B------:R-:W-:Y:S01]  /*11bf0*/  ULOP3.LUT UR5, URZ, UR6, URZ, 0x33, !UPT ;  /* 0x000000063f057292 */ /* 0x000fe2000f8e333f */
[----:B------:R-:W-:Y:S01]  /*11c00*/  ULDC UR14, c[0x0][0xc48] ;  /* 0x00031200000e7ab9 */ /* 0x000fe20000000800 */
[----:B------:R-:W-:Y:S01]  /*11c10*/  ULDC UR8, c[0x0][0x448] ;  /* 0x0001120000087ab9 */ /* 0x000fe20000000800 */
[----:B------:R-:W-:Y:S01]  /*11c20*/  ULDC UR43, c[0x0][0xc3c] ;  /* 0x00030f00002b7ab9 */ /* 0x000fe20000000800 */
[----:B------:R-:W-:Y:S02]  /*11c30*/  UISETP.NE.AND UP2, UPT, UR14, 0x1, UPT ;  /* 0x000000010e00788c */ /* 0x000fe4000bf45270 */
[----:B------:R-:W-:Y:S02]  /*11c40*/  UISETP.NE.AND UP1, UPT, UR8, 0x1, UPT ;  /* 0x000000010800788c */ /* 0x000fe4000bf25270 */
[----:B------:R-:W-:Y:S01]  /*11c50*/  UIADD3 UR43, UR5, UR43, URZ ;  /* 0x0000002b052b7290 */ /* 0x000fe2000fffe03f */
[----:B------:R-:W-:Y:S01]  /*11c60*/  ULDC.64 UR10, c[0x0][0x418] ;  /* 0x00010600000a7ab9 */ /* 0x000fe20000000a00 */
[----:B------:R-:W-:Y:S01]  /*11c70*/  ULDC UR13, c[0x0][0xc54] ;  /* 0x00031500000d7ab9 */ /* 0x000fe20000000800 */
[----:B------:R-:W-:-:S02]  /*11c80*/  UISETP.NE.U32.AND UP0, UPT, UR10, URZ, UPT ;  /* 0x0000003f0a00728c */ /* 0x000fc4000bf05070 */
[----:B------:R-:W-:Y:S02]  /*11c90*/  UIMAD UR13, UR7, UR13, UR4 ;  /* 0x0000000d070d72a4 */ /* 0x000fe4000f8e0204 */
[----:B------:R-:W-:Y:S01]  /*11ca0*/  USHF.L.U32 UR43, UR43, 0x7, URZ ;  /* 0x000000072b2b7899 */ /* 0x000fe2000800063f */
[----:B------:R-:W-:Y:S01]  /*11cb0*/  ULDC.64 UR4, c[0x0][0x9e0] ;  /* 0x0002780000047ab9 */ /* 0x000fe20000000a00 */
[----:B------:R-:W-:Y:S02]  /*11cc0*/  UISETP.NE.AND.EX UP0, UPT, UR11, URZ, UPT, UP0 ;  /* 0x0000003f0b00728c */ /* 0x000fe4000bf05300 */
[----:B------:R-:W-:Y:S02]  /*11cd0*/  UISETP.GE.AND UP3, UPT, UR5, 0x1, UPT ;  /* 0x000000010500788c */ /* 0x000fe4000bf66270 */
[----:B------:R-:W-:Y:S01]  /*11ce0*/  UIADD3 UR12, UR43, 0x7f, URZ ;  /* 0x0000007f2b0c7890 */ /* 0x000fe2000fffe03f */
[----:B------:R-:W-:Y:S01]  /*11cf0*/  ULDC UR10, c[0x0][0x424] ;  /* 0x00010900000a7ab9 */ /* 0x000fe20000000800 */
[----:B------:R-:W-:Y:S01]  /*11d00*/  ULDC UR6, c[0x0][0x288] ;  /* 0x0000a20000067ab9 */ /* 0x000fe20000000800 */
[----:B------:R-:W-:Y:S01]  /*11d10*/  @UP2 ULDC UR8, c[0x0][0xc4c] ;  /* 0x0003130000082ab9 */ /* 0x000fe20000000800 */
[----:B------:R-:W-:Y:S01]  /*11d20*/  @UP1 ULDC UR11, c[0x0][0x44c] ;  /* 0x00011300000b1ab9 */ /* 0x000fe20000000800 */
[----:B------:R-:W-:Y:S01]  /*11d30*/  USEL UR15, UR10, 0x1, UP0 ;  /* 0x000000010a0f7887 */ /* 0x000fe20008000000 */
[----:B------:R-:W-:Y:S01]  /*11d40*/  PLOP3.LUT P1, PT, PT, PT, UP3, 0x80, 0x0 ;  /* 0x000000000000781c */ /* 0x000fe20003f2f038 */
[----:B------:R-:W-:-:S02]  /*11d50*/  UIADD3 UR16, -UR6, 0x1, URZ ;  /* 0x0000000106107890 */ /* 0x000fc4000fffe13f */
[----:B------:R-:W-:Y:S02]  /*11d60*/  UIMAD.WIDE.U32 UR8, UR13, UR8, URZ ;  /* 0x000000080d0872a5 */ /* 0x000fe4000f8e003f */
[----:B------:R-:W-:Y:S01]  /*11d70*/  UIMAD.WIDE.U32 UR10, UR12, UR11, URZ ;  /* 0x0000000b0c0a72a5 */ /* 0x000fe2000f8e003f */
[----:B------:R-:W-:Y:S01]  /*11d80*/  ULDC UR7, c[0x0][0x2f0] ;  /* 0x0000bc0000077ab9 */ /* 0x000fe20000000800 */
[----:B------:R-:W-:Y:S01]  /*11d90*/  @UP2 ULDC UR17, c[0x0][0xc50] ;  /* 0x0003140000112ab9 */ /* 0x000fe20000000800 */
[----:B------:R-:W-:Y:S01]  /*11da0*/  @UP1 ULDC UR18, c[0x0][0x450] ;  /* 0x0001140000121ab9 */ /* 0x000fe20000000800 */
[----:B------:R-:W-:Y:S01]  /*11db0*/  UMOV UR42, UR13 ;  /* 0x0000000d002a7c82 */ /* 0x000fe20008000000 */
[----:B------:R-:W-:Y:S02]  /*11dc0*/  UIMAD UR16, UR15, UR7, UR16 ;  /* 0x000000070f1072a4 */ /* 0x000fe4000f8e0210 */
[----:B------:R-:W-:Y:S02]  /*11dd0*/  @UP2 USHF.R.U32.HI UR42, URZ, UR17, UR9 ;  /* 0x000000113f2a2299 */ /* 0x000fe40008011609 */
[----:B------:R-:W-:-:S02]  /*11de0*/  @UP1 USHF.R.U32.HI UR12, URZ, UR18, UR11 ;  /* 0x000000123f0c1299 */ /* 0x000fc4000801160b */
[----:B------:R-:W-:Y:S02]  /*11df0*/  UIADD3 UR36, -UR42, URZ, URZ ;  /* 0x0000003f2a247290 */ /* 0x000fe4000fffe13f */
[----:B------:R-:W-:Y:S02]  /*11e00*/  UIADD3 UR12, UR16, UR12, URZ ;  /* 0x0000000c100c7290 */ /* 0x000fe4000fffe03f */
[----:B------:R-:W-:Y:S02]  /*11e10*/  UIMAD UR36, UR14, UR36, UR13 ;  /* 0x000000240e2472a4 */ /* 0x000fe4000f8e020d */
[----:B------:R-:W-:Y:S01]  /*11e20*/  UIADD3 UR4, UR12, UR4, URZ ;  /* 0x000000040c047290 */ /* 0x000fe2000fffe03f */
[----:B------:R-:W-:Y:S11]  /*11e30*/  @!P1 BRA `(.L_x_1200) ;  /* 0x0000000000449947 */ /* 0x000ff60003800000 */
        /* <DEDUP_REMOVED lines=10> */
.L_x_1201:
[----:B------:R-:W-:-:S11]  /*11ee0*/  UISETP.NE.AND UP0, UPT, UR5, 0x1, UPT ;  /* 0x000000010500788c */ /* 0x000fd6000bf05270 */
[----:B------:R-:W-:Y:S02]  /*11ef0*/  @UP0 ULDC.64 UR12, c[0x0][0x9e8] ;  /* 0x00027a00000c0ab9 */ /* 0x000fe40000000a00 */
[----:B------:R-:W-:-:S04]  /*11f00*/  UIMAD.WIDE.U32 UR8, UR10, UR12, URZ ;  /* 0x0000000c0a0872a5 */ /* 0x000fc8000f8e003f */
[----:B------:R-:W-:-:S12]  /*11f10*/  @UP0 USHF.R.U32.HI UR10, URZ, UR13, UR9 ;  /* 0x0000000d3f0a0299 */ /* 0x000fd80008011609 */
.L_x_1202:
[----:B------:R-:W-:-:S04]  /*11f20*/  UIMAD UR10, UR10, UR5, UR5 ;  /* 0x000000050a0a72a4 */ /* 0x000fc8000f8e0205 */
[----:B------:R-:W-:-:S04]  /*11f30*/  UISETP.LT.AND UP0, UPT, UR4, UR10, UPT ;  /* 0x0000000a0400728c */ /* 0x000fc8000bf01270 */
[----:B------:R-:W-:-:S12]  /*11f40*/  USEL UR4, UR4, UR10, UP0 ;  /* 0x0000000a04047287 */ /* 0x000fd80008000000 */
.L_x_1200:
[----:B------:R-:W-:Y:S02]  /*11f50*/  UIMAD UR8, UR15, UR7, 0x5f ;  /* 0x0000005f0f0874a4 */ /* 0x000fe4000f8e0207 */
[----:B------:R-:W-:Y:S02]  /*11f60*/  UIADD3 UR10, UR4, 0x5f, URZ ;  /* 0x0000005f040a7890 */ /* 0x000fe4000fffe03f */
[----:B------:R-:W-:Y:S02]  /*11f70*/  UIMAD.WIDE UR8, UR8, 0x2aaaaaab, URZ ;  /* 0x2aaaaaab080878a5 */ /* 0x000fe4000f8e023f */
[----:B------:R-:W-:Y:S01]  /*11f80*/  UIMAD.WIDE UR10, UR10, 0x2aaaaaab, URZ ;  /* 0x2aaaaaab0a0a78a5 */ /* 0x000fe2000f8e023f */
[----:B------:R-:W-:Y:S01]  /*11f90*/  @UP1 ULDC UR12, c[0x0][0x44c] ;  /* 0x00011300000c1ab9 */ /* 0x000fe20000000800 */
[----:B------:R-:W-:Y:S02]  /*11fa0*/  UIMAD UR7, UR15, UR7, -UR6 ;  /* 0x000000070f0772a4 */ /* 0x000fe4000f8e0a06 */
[----:B------:R-:W-:-:S02]  /*11fb0*/  UIMAD.WIDE.U32 UR12, UR43, UR12, URZ ;  /* 0x0000000c2b0c72a5 */ /* 0x000fc4000f8e003f */
[----:B------:R-:W-:Y:S02]  /*11fc0*/  USHF.R.U32.HI UR6, URZ, 0x1f, UR9 ;  /* 0x0000001f3f067899 */ /* 0x000fe40008011609 */
[----:B------:R-:W-:Y:S01]  /*11fd0*/  USHF.R.U32.HI UR4, URZ, 0x1f, UR11 ;  /* 0x0000001f3f047899 */ /* 0x000fe2000801160b */
[----:B------:R-:W-:Y:S01]  /*11fe0*/  @UP1 ULDC UR16, c[0x0][0x450] ;  /* 0x0001140000101ab9 */ /* 0x000fe20000000800 */
[----:B------:R-:W-:Y:S01]  /*11ff0*/  UMOV UR14, UR43 ;  /* 0x0000002b000e7c82 */ /* 0x000fe20008000000 */
[----:B------:R-:W-:Y:S02]  /*12000*/  @UP1 USHF.R.U32.HI UR14, URZ, UR16, UR13 ;  /* 0x000000103f0e1299 */ /* 0x000fe4000801160d */
[----:B------:R-:W-:Y:S02]  /*12010*/  ULEA.HI.SX32 UR9, UR9, UR6, 0x1c ;  /* 0x0000000609097291 */ /* 0x000fe4000f8fe23f */
[----:B------:R-:W-:Y:S02]  /*12020*/  ULEA.HI.SX32 UR4, UR11, UR4, 0x1c ;  /* 0x000000040b047291 */ /* 0x000fe4000f8fe23f */
[----:B------:R-:W-:-:S02]  /*12030*/  UIADD3 UR6, UR7, UR14, URZ ;  /* 0x0000000e07067290 */ /* 0x000fc4000fffe03f */
[----:B------:R-:W-:Y:S01]  /*12040*/  UISETP.LT.AND UP0, UPT, UR9, UR4, UPT ;  /* 0x000000040900728c */ /* 0x000fe2000bf01270 */
[----:B------:R-:W-:Y:S02]  /*12050*/  ULDC UR8, c[0x0][0x9dc] ;  /* 0x0002770000087ab9 */ /* 0x000fe40000000800 */
[----:B------:R-:W-:Y:S02]  /*12060*/  UIADD3 UR8, UR6, -UR8, URZ ;  /* 0x8000000806087290 */ /* 0x000fe4000fffe03f */
[----:B------:R-:W-:Y:S01]  /*12070*/  USEL UR41, UR9, UR4, UP0 ;  /* 0x0000000409297287 */ /* 0x000fe20008000000 */
[----:B------:R-:W-:Y:S11]  /*12080*/  @!P1 BRA `(.L_x_1203) ;  /* 0x0000000000489947 */ /* 0x000ff60003800000 */
        /* <DEDUP_REMOVED lines=11> */
.L_x_1204:
[----:B------:R-:W-:-:S11]  /*12140*/  UISETP.NE.AND UP0, UPT, UR5, 0x1, UPT ;  /* 0x000000010500788c */ /* 0x000fd6000bf05270 */
[----:B------:R-:W-:Y:S02]  /*12150*/  @UP0 ULDC.64 UR10, c[0x0][0x9e8] ;  /* 0x00027a00000a0ab9 */ /* 0x000fe40000000a00 */
[----:B------:R-:W-:-:S04]  /*12160*/  UIMAD.WIDE.U32 UR6, UR4, UR10, URZ ;  /* 0x0000000a040672a5 */ /* 0x000fc8000f8e003f */
[----:B------:R-:W-:-:S12]  /*12170*/  @UP0 USHF.R.U32.HI UR4, URZ, UR11, UR7 ;  /* 0x0000000b3f040299 */ /* 0x000fd80008011607 */
.L_x_1205:
[----:B------:R-:W-:-:S04]  /*12180*/  UIMAD UR4, UR4, UR5, URZ ;  /* 0x00000005040472a4 */ /* 0x000fc8000f8e023f */
[----:B------:R-:W-:-:S04]  /*12190*/  UISETP.LT.AND UP0, UPT, UR8, UR4, UPT ;  /* 0x000000040800728c */ /* 0x000fc8000bf01270 */
[----:B------:R-:W-:-:S12]  /*121a0*/  USEL UR8, UR8, UR4, !UP0 ;  /* 0x0000000408087287 */ /* 0x000fd8000c000000 */
.L_x_1203:
[----:B------:R-:W-:Y:S01]  /*121b0*/  UIMAD.WIDE UR4, UR8, 0x2aaaaaab, URZ ;  /* 0x2aaaaaab080478a5 */ /* 0x000fe2000f8e023f */
[----:B------:R-:W-:Y:S03]  /*121c0*/  BSSY B7, `(.L_x_1206) ;  /* 0x000042f000077945 */ /* 0x000fe60003800000 */
[----:B------:R-:W-:-:S04]  /*121d0*/  USHF.R.U32.HI UR4, URZ, 0x1f, UR5 ;  /* 0x0000001f3f047899 */ /* 0x000fc80008011605 */
[----:B------:R-:W-:-:S04]  /*121e0*/  ULEA.HI.SX32 UR4, UR5, UR4, 0x1c ;  /* 0x0000000405047291 */ /* 0x000fc8000f8fe23f */
[----:B------:R-:W-:-:S04]  /*121f0*/  UISETP.LT.AND UP0, UPT, URZ, UR4, UPT ;  /* 0x000000043f00728c */ /* 0x000fc8000bf01270 */
[----:B------:R-:W-:-:S04]  /*12200*/  USEL UR40, URZ, UR4, !UP0 ;  /* 0x000000043f287287 */ /* 0x000fc8000c000000 */
[----:B------:R-:W-:-:S06]  /*12210*/  UISETP.GT.AND UP0, UPT, UR41, UR40, UPT ;  /* 0x000000282900728c */ /* 0x000fcc000bf04270 */
[----:B------:R-:W-:-:S13]  /*12220*/  PLOP3.LUT P0, PT, PT, PT, UP0, 0x80, 0x0 ;  /* 0x000000000000781c */ /* 0x000fda0003f0f008 */
[----:B------:R-:W-:Y:S05]  /*12230*/  @P0 BRA `(.L_x_1207) ;  /* 0x00000000004c0947 */ /* 0x000fea0003800000 */
[----:B------:R-:W0:Y:S02]  /*12240*/  S2R R0, SR_TID.X ;  /* 0x0000000000007919 */ /* 0x000e240000002100 */
[----:B0-----:R-:W-:-:S04]  /*12250*/  LOP3.LUT R0, R0, 0x7f, RZ, 0xc0, !PT ;  /* 0x0000007f00007812 */ /* 0x001fc800078ec0ff */
[----:B------:R-:W-:-:S13]  /*12260*/  ISETP.NE.AND P1, PT, R0, RZ, PT ;  /* 0x000000ff0000720c */ /* 0x000fda0003f25270 */
[----:B------:R-:W-:Y:S05]  /*12270*/  @P1 BRA `(.L_x_1208) ;  /* 0x00000040008c1947 */ /* 0x000fea0003800000 */
[----:B------:R-:W0:Y:S01]  /*12280*/  S2R R5, SR_LANEID ;  /* 0x0000000000057919 */ /* 0x000e220000000000 */
[----:B------:R-:W-:Y:S01]  /*12290*/  VOTEU.ANY UR4, UPT, PT ;  /* 0x0000000000047886 */ /* 0x000fe200038e0100 */
[----:B------:R-:W1:Y:S01]  /*122a0*/  LDC.64 R2, c[0x0][0xc80] ;  /* 0x00032000ff027b82 */ /* 0x000e620000000a00 */
[----:B------:R-:W0:Y:S01]  /*122b0*/  FLO.U32 R0, UR4 ;  /* 0x0000000400007d00 */ /* 0x000e2200080e0000 */
[----:B------:R-:W-:Y:S01]  /*122c0*/  ULDC.64 UR6, c[0x0][0x208] ;  /* 0x0000820000067ab9 */ /* 0x000fe20000000a00 */
[----:B0-----:R-:W-:-:S06]  /*122d0*/  ISETP.EQ.U32.AND P0, PT, R0, R5, PT ;  /* 0x000000050000720c */ /* 0x001fcc0003f02070 */
[----:B------:R-:W1:Y:S07]  /*122e0*/  POPC R5, UR4 ;  /* 0x0000000400057d09 */ /* 0x000e6e0008000000 */
[----:B-1----:R-:W2:Y:S01]  /*122f0*/  @P0 ATOMG.E.ADD.STRONG.GPU PT, R3, desc[UR6][R2.64], R5 ;  /* 0x00000005020309a8 */ /* 0x002ea200081ee1c6 */
[----:B------:R-:W0:Y:S02]  /*12300*/  S2R R4, SR_LTMASK ;  /* 0x0000000000047919 */ /* 0x000e240000003900 */
[----:B0-----:R-:W-:-:S04]  /*12310*/  LOP3.LUT R4, R4, UR4, RZ, 0xc0, !PT ;  /* 0x0000000404047c12 */ /* 0x001fc8000f8ec0ff */
[----:B------:R-:W0:Y:S01]  /*12320*/  POPC R7, R4 ;  /* 0x0000000400077309 */ /* 0x000e220000000000 */
[----:B--2---:R-:W0:Y:S02]  /*12330*/  SHFL.IDX PT, R0, R3, R0, 0x1f ;  /* 0x00001f0003007589 */ /* 0x004e2400000e0000 */
[----:B0-----:R-:W-:-:S05]  /*12340*/  IADD3 R0, R0, UR44, R7 ;  /* 0x0000002c00007c10 */ /* 0x001fca000fffe007 */
[----:B------:R1:W-:Y:S01]  /*12350*/  STL [R1+0x14], R0 ;  /* 0x0000140001007387 */ /* 0x0003e20000100800 */
[----:B------:R-:W-:Y:S05]  /*12360*/  BRA `(.L_x_1208) ;  /* 0x0000004000507947 */ /* 0x000fea0003800000 */
.L_x_1207:
[----:B------:R-:W-:Y:S01]  /*12370*/  VIADD R0, R17, 0x1e400 ;  /* 0x0001e40011007836 */ /* 0x000fe20000000000 */
[----:B------:R-:W-:Y:S04]  /*12380*/  BSSY B6, `(.L_x_1209) ;  /* 0x0000013000067945 */ /* 0x000fe80003800000 */
        /* <DEDUP_REMOVED lines=18> */
.L_x_1210:
[----:B------:R-:W-:Y:S05]  /*124b0*/  BSYNC B6 ;  /* 0x0000000000067941 */ /* 0x000fea0003800000 */
.L_x_1209:
        /* <DEDUP_REMOVED lines=8> */
[----:B------:R0:W1:Y:S01]  /*12540*/  LDC.64 R2, c[0x4][R16] ;  /* 0x0100000010027b82 */ /* 0x0000620000000a00 */
        /* <DEDUP_REMOVED lines=11> */
.L_x_1213:
        /* <DEDUP_REMOVED lines=15> */
.L_x_1212:
[----:B------:R-:W-:Y:S05]  /*126f0*/  BSYNC B6 ;  /* 0x0000000000067941 */ /* 0x000fea0003800000 */
.L_x_1211:
[----:B------:R-:W-:Y:S01]  /*12700*/  ULDC.64 UR4, c[0x0][0x9f8] ;  /* 0x00027e0000047ab9 */ /* 0x000fe20000000a00 */
[----:B------:R-:W2:Y:S01]  /*12710*/  LDL.LU R0, [R1+0xc] ;  /* 0x00000c0001007983 */ /* 0x000ea20000300800 */
[----:B------:R-:W-:Y:S01]  /*12720*/  UISETP.NE.U32.AND UP0, UPT, UR4, URZ, UPT ;  /* 0x0000003f0400728c */ /* 0x000fe2000bf05070 */
[----:B------:R-:W-:Y:S01]  /*12730*/  IMAD.U32 R7, RZ, RZ, UR42 ;  /* 0x0000002aff077e24 */ /* 0x000fe2000f8e00ff */
[----:B------:R-:W-:Y:S02]  /*12740*/  ULDC.64 UR6, c[0x0][0x208] ;  /* 0x0000820000067ab9 */ /* 0x000fe40000000a00 */
[----:B------:R-:W-:-:S06]  /*12750*/  UISETP.NE.AND.EX UP0, UPT, UR5, URZ, UPT, UP0 ;  /* 0x0000003f0500728c */ /* 0x000fcc000bf05300 */
[----:B------:R-:W-:-:S05]  /*12760*/  PLOP3.LUT P0, PT, PT, PT, UP0, 0x80, 0x0 ;  /* 0x000000000000781c */ /* 0x000fca0003f0f008 */
[----:B------:R-:W-:Y:S02]  /*12770*/  @UP0 ULDC.64 UR4, c[0x0][0x9f8] ;  /* 0x00027e0000040ab9 */ /* 0x000fe40000000a00 */
[----:B------:R-:W-:-:S06]  /*12780*/  @UP0 UIMAD.WIDE UR4, UR42, 0x4, UR4 ;  /* 0x000000042a0408a5 */ /* 0x000fcc000f8e0204 */
[----:B------:R-:W-:Y:S02]  /*12790*/  IMAD.U32 R2, RZ, RZ, UR4 ;  /* 0x00000004ff027e24 */ /* 0x000fe4000f8e00ff */
[----:B------:R-:W-:-:S05]  /*127a0*/  IMAD.U32 R3, RZ, RZ, UR5 ;  /* 0x00000005ff037e24 */ /* 0x000fca000f8e00ff */
[----:B------:R0:W3:Y:S01]  /*127b0*/  @P0 LDG.E R7, desc[UR6][R2.64] ;  /* 0x0000000602070981 */ /* 0x0000e2000c1e1900 */
[----:B------:R-:W-:Y:S01]  /*127c0*/  UMOV UR4, 0xffffffff ;  /* 0xffffffff00047882 */ /* 0x000fe20000000000 */
[----:B------:R-:W-:Y:S01]  /*127d0*/  IMAD.U32 R19, RZ, RZ, UR41 ;  /* 0x00000029ff137e24 */ /* 0x000fe2000f8e00ff */
[----:B------:R-:W1:Y:S03]  /*127e0*/  S2R R4, SR_TID.X ;  /* 0x0000000000047919 */ /* 0x000e660000002100 */
[----:B------:R-:W-:Y:S01]  /*127f0*/  VIADD R19, R19, 0xffffffff ;  /* 0xffffffff13137836 */ /* 0x000fe20000000000 */
[----:B0-----:R-:W0:Y:S02]  /*12800*/  LDC.64 R2, c[0x0][0x418] ;  /* 0x00010600ff027b82 */ /* 0x001e240000000a00 */
[----:B0-----:R-:W-:Y:S02]  /*12810*/  ISETP.NE.U32.AND P0, PT, R2, RZ, PT ;  /* 0x000000ff0200720c */ /* 0x001fe40003f05070 */
[----:B-1----:R-:W-:-:S02]  /*12820*/  SHF.R.U32.HI R4, RZ, 0x5, R4 ;  /* 0x00000005ff047819 */ /* 0x002fc40000011604 */
[----:B------:R-:W-:Y:S02]  /*12830*/  ISETP.NE.AND.EX P1, PT, R3, RZ, PT, P0 ;  /* 0x000000ff0300720c */ /* 0x000fe40003f25300 */
[----:B------:R-:W-:Y:S02]  /*12840*/  LOP3.LUT R4, R4, 0x3, RZ, 0xc0, !PT ;  /* 0x0000000304047812 */ /* 0x000fe400078ec0ff */
[----:B--2---:R-:W-:-:S09]  /*12850*/  LOP3.LUT R0, R0, 0xfffffffe, RZ, 0xc0, !PT ;  /* 0xfffffffe00007812 */ /* 0x004fd200078ec0ff */
[----:B------:R-:W-:Y:S02]  /*12860*/  @P1 LOP3.LUT R0, R0, 0x1, RZ, 0xfc, !PT ;  /* 0x0000000100001812 */ /* 0x000fe400078efcff */
[----:B---3--:R-:W-:Y:S01]  /*12870*/  SHF.R.S32.HI R8, RZ, 0x1f, R7 ;  /* 0x0000001fff087819 */ /* 0x008fe20000011407 */
[----:B------:R0:W-:Y:S01]  /*12880*/  STL [R1], R7 ;  /* 0x0000000701007387 */ /* 0x0001e20000100800 */
[----:B------:R-:W-:-:S03]  /*12890*/  SEL R16, R7, RZ, !P1 ;  /* 0x000000ff07107207 */ /* 0x000fc60004800000 */
[----:B------:R0:W-:Y:S04]  /*128a0*/  STL [R1+0x8], R8 ;  /* 0x0000080801007387 */ /* 0x0001e80000100800 */
[----:B------:R0:W-:Y:S01]  /*128b0*/  STL [R1+0xc], R0 ;  /* 0x00000c0001007387 */ /* 0x0001e20000100800 */
[----:B------:R-:W-:Y:S05]  /*128c0*/  BRA.DIV UR4, `(.L_x_1214) ;  /* 0x0000004604387947 */ /* 0x000fea000b800000 */
[----:B------:R1:W2:Y:S02]  /*128d0*/  SHFL.IDX PT, R14, R4, RZ, 0x1f ;  /* 0x00001fff040e7589 */ /* 0x0002a400000e0000 */
.L_x_1312:
[----:B------:R-:W-:Y:S02]  /*128e0*/  PLOP3.LUT P2, PT, PT, PT, PT, 0x8, 0x0 ;  /* 0x000000000000781c */ /* 0x000fe40003f4e170 */
[----:B0-----:R-:W-:Y:S02]  /*128f0*/  LOP3.LUT R0, R0, 0xfffffffd, RZ, 0xc0, !PT ;  /* 0xfffffffd00007812 */ /* 0x001fe400078ec0ff */
[----:B--2---:R-:W-:-:S09]  /*12900*/  ISETP.NE.AND P0, PT, R14, RZ, PT ;  /* 0x000000ff0e00720c */ /* 0x004fd20003f05270 */
[----:B------:R-:W-:-:S05]  /*12910*/  @P2 LOP3.LUT R0, R0, 0x2, RZ, 0xfc, !PT ;  /* 0x0000000200002812 */ /* 0x000fca00078efcff */
[----:B------:R0:W-:Y:S01]  /*12920*/  STL [R1+0xc], R0 ;  /* 0x00000c0001007387 */ /* 0x0001e20000100800 */
[----:B------:R-:W-:Y:S05]  /*12930*/  @P0 BRA `(.L_x_1215) ;  /* 0x0000000400280947 */ /* 0x000fea0003800000 */
[----:B------:R-:W-:-:S03]  /*12940*/  UMOV UR4, 0xffffffff ;  /* 0xffffffff00047882 */ /* 0x000fc60000000000 */
[----:B------:R-:W-:Y:S05]  /*12950*/  BRA.DIV UR4, `(.L_x_1216) ;  /* 0x0000004604347947 */ /* 0x000fea000b800000 */
[----:B------:R-:W-:-:S13]  /*12960*/  ELECT P6, URZ, PT ;  /* 0x00000000003f782f */ /* 0x000fda00038c0000 */
.L_x_1315:
[----:B------:R-:W-:Y:S05]  /*12970*/  @!P6 BRA `(.L_x_1215) ;  /* 0x000000040018e947 */ /* 0x000fea0003800000 */
[----:B------:R-:W-:Y:S01]  /*12980*/  IMAD.MOV.U32 R16, RZ, RZ, R7 ;  /* 0x000000ffff107224 */ /* 0x000fe200078e0007 */
[----:B------:R-:W-:Y:S06]  /*12990*/  @!P1 BRA `(.L_x_1217) ;  /* 0x0000000000489947 */ /* 0x000fec0003800000 */
[----:B------:R-:W2:Y:S01]  /*129a0*/  LDC R6, c[0x0][0x43c] ;  /* 0x00010f00ff067b82 */ /* 0x000ea20000000800 */
[----:B------:R-:W-:Y:S01]  /*129b0*/  ULDC.64 UR4, c[0x0][0x428] ;  /* 0x00010a0000047ab9 */ /* 0x000fe20000000a00 */
[----:B------:R-:W-:Y:S01]  /*129c0*/  ULDC.64 UR6, c[0x0][0x208] ;  /* 0x0000820000067ab9 */ /* 0x000fe20000000a00 */
[----:B--2---:R-:W-:-:S13]  /*129d0*/  ISETP.NE.AND P0, PT, R6, 0x1, PT ;  /* 0x000000010600780c */ /* 0x004fda0003f05270 */
[----:B-1----:R-:W0:Y:S02]  /*129e0*/  @P0 LDC.64 R4, c[0x0][0x440] ;  /* 0x00011000ff040b82 */ /* 0x002e240000000a00 */
[----:B0-----:R-:W-:-:S04]  /*129f0*/  @P0 IMAD.HI.U32 R0, R19, R4, RZ ;  /* 0x0000000413000227 */ /* 0x001fc800078e00ff */
[----:B------:R-:W-:Y:S01]  /*12a00*/  IMAD.MOV.U32 R4, RZ, RZ, R19 ;  /* 0x000000ffff047224 */ /* 0x000fe200078e0013 */
[----:B------:R-:W-:-:S04]  /*12a10*/  @P0 SHF.R.U32.HI R4, RZ, R5, R0 ;  /* 0x00000005ff040219 */ /* 0x000fc80000011600 */
[--C-:B------:R-:W-:Y:S01]  /*12a20*/  SHF.R.S32.HI R5, RZ, 0x1f, R4.reuse ;  /* 0x0000001fff057819 */ /* 0x100fe20000011404 */
[----:B------:R-:W-:-:S04]  /*12a30*/  IMAD.MOV R0, RZ, RZ, -R4 ;  /* 0x000000ffff007224 */ /* 0x000fc800078e0a04 */
[----:B------:R-:W-:Y:S02]  /*12a40*/  IMAD R19, R6, R0, R19 ;  /* 0x0000000006137224 */ /* 0x000fe400078e0213 */
[----:B------:R-:W-:Y:S02]  /*12a50*/  IMAD R0, R8, UR4, RZ ;  /* 0x0000000408007c24 */ /* 0x000fe4000f8e02ff */
[----:B------:R-:W-:-:S04]  /*12a60*/  IMAD.WIDE.U32 R4, R7, UR4, R4 ;  /* 0x0000000407047c25 */ /* 0x000fc8000f8e0004 */
[----:B------:R-:W-:Y:S01]  /*12a70*/  IMAD R0, R7, UR5, R0 ;  /* 0x0000000507007c24 */ /* 0x000fe2000f8e0200 */
[----:B------:R-:W-:-:S03]  /*12a80*/  LEA R2, P0, R4, R2, 0x2 ;  /* 0x0000000204027211 */ /* 0x000fc600078010ff */
[----:B------:R-:W-:-:S05]  /*12a90*/  IMAD.IADD R0, R5, 0x1, R0 ;  /* 0x0000000105007824 */ /* 0x000fca00078e0200 */
[----:B------:R-:W-:-:S05]  /*12aa0*/  LEA.HI.X R3, R4, R3, R0, 0x2, P0 ;  /* 0x0000000304037211 */ /* 0x000fca00000f1400 */
[----:B------:R2:W5:Y:S02]  /*12ab0*/  LDG.E R16, desc[UR6][R2.64] ;  /* 0x0000000602107981 */ /* 0x000564000c1e1900 */
.L_x_1217:
[----:B--2---:R-:W2:Y:S01]  /*12ac0*/  LDL R2, [R1+0x4] ;  /* 0x0000040001027983 */ /* 0x004ea20000100800 */
[----:B0-----:R-:W-:Y:S01]  /*12ad0*/  IMAD R0, R18, 0x8, R17 ;  /* 0x0000000812007824 */ /* 0x001fe200078e0211 */
[----:B--2---:R-:W-:-:S04]  /*12ae0*/  SHF.L.U32 R2, R2, 0x1f, RZ ;  /* 0x0000001f02027819 */ /* 0x004fc800000006ff */
[----:B------:R-:W0:Y:S02]  /*12af0*/  SYNCS.PHASECHK.TRANS64.TRYWAIT P0, [R0+URZ+0x30840], R2 ;  /* 0x03084002000075a7 */ /* 0x000e24000800017f */
[----:B0-----:R-:W-:Y:S05]  /*12b00*/  @!P0 BRA `(.L_x_1218) ;  /* 0x0000004000e88947 */ /* 0x001fea0003800000 */
.L_x_1316:
        /* <DEDUP_REMOVED lines=11> */
.L_x_1219:
[----:B0-----:R-:W2:Y:S01]  /*12bc0*/  LDL.LU R2, [R1+0xc] ;  /* 0x00000c0001027983 */ /* 0x001ea20000300800 */
[----:B------:R-:W-:Y:S01]  /*12bd0*/  R2UR UR33, R0 ;  /* 0x00000000002172ca */ /* 0x000fe200000e0000 */
[----:B------:R-:W-:Y:S01]  /*12be0*/  IMAD R0, R18, 0x9000, R17 ;  /* 0x0000900012007824 */ /* 0x000fe200078e0211 */
[----:B------:R-:W-:Y:S01]  /*12bf0*/  R2UR UR35, R19 ;  /* 0x00000000132372ca */ /* 0x000fe200000e0000 */
[----:B------:R-:W-:Y:S01]  /*12c00*/  UIADD3 UR4, UP0, UR38, 0x370, URZ ;  /* 0x0000037026047890 */ /* 0x000fe2000ff1e03f */
[----:B------:R-:W-:Y:S01]  /*12c10*/  PLOP3.LUT P0, PT, PT, PT, PT, 0x80, 0x0 ;  /* 0x000000000000781c */ /* 0x000fe20003f0f070 */
[----:B------:R-:W-:Y:S01]  /*12c20*/  UMOV UR6, 0x0 ;  /* 0x0000000000067882 */ /* 0x000fe20000000000 */
[----:B------:R-:W-:Y:S01]  /*12c30*/  R2UR UR8, R0 ;  /* 0x00000000000872ca */ /* 0x000fe200000e0000 */
[----:B------:R-:W-:Y:S01]  /*12c40*/  UIADD3.X UR5, URZ, UR39, URZ, UP0, !UPT ;  /* 0x000000273f057290 */ /* 0x000fe200087fe43f */
[----:B-----5:R-:W-:Y:S01]  /*12c50*/  R2UR UR37, R16 ;  /* 0x00000000102572ca */ /* 0x020fe200000e0000 */
[----:B------:R-:W-:Y:S01]  /*12c60*/  UMOV UR7, 0x14f00000 ;  /* 0x14f0000000077882 */ /* 0x000fe20000000000 */
[----:B------:R-:W-:Y:S01]  /*12c70*/  UMOV UR34, URZ ;  /* 0x0000003f00227c82 */ /* 0x000fe20008000000 */
[----:B------:R-:W-:Y:S01]  /*12c80*/  UMOV UR18, 0x40 ;  /* 0x0000004000127882 */ /* 0x000fe20000000000 */
[----:B------:R-:W-:Y:S01]  /*12c90*/  UMOV UR20, UR36 ;  /* 0x0000002400147c82 */ /* 0x000fe20008000000 */
[----:B------:R-:W-:-:S02]  /*12ca0*/  UIADD3 UR33, UR33, 0x30830, URZ ;  /* 0x0003083021217890 */ /* 0x000fc4000fffe03f */
[----:B------:R-:W-:Y:S01]  /*12cb0*/  UIMAD UR35, UR35, 0x60, URZ ;  /* 0x00000060232378a4 */ /* 0x000fe2000f8e023f */
[----:B------:R-:W-:Y:S01]  /*12cc0*/  UMOV UR10, 0x80 ;  /* 0x00000080000a7882 */ /* 0x000fe20000000000 */
[----:B------:R-:W-:Y:S02]  /*12cd0*/  UMOV UR12, UR36 ;  /* 0x00000024000c7c82 */ /* 0x000fe40008000000 */
[----:B------:R-:W-:Y:S02]  /*12ce0*/  UIADD3 UR32, UR8, 0x1e400, URZ ;  /* 0x0001e40008207890 */ /* 0x000fe4000fffe03f */
[----:B------:R-:W-:Y:S02]  /*12cf0*/  UIADD3 UR16, UR8, 0x21400, URZ ;  /* 0x0002140008107890 */ /* 0x000fe4000fffe03f */
[----:B------:R-:W-:Y:S01]  /*12d00*/  UIADD3 UR8, UR8, 0x24400, URZ ;  /* 0x0002440008087890 */ /* 0x000fe2000fffe03f */
[----:B------:R-:W-:Y:S01]  /*12d10*/  UMOV UR21, UR37 ;  /* 0x0000002500157c82 */ /* 0x000fe20008000000 */
[----:B------:R-:W-:Y:S01]  /*12d20*/  UMOV UR17, UR33 ;  /* 0x0000002100117c82 */ /* 0x000fe20008000000 */
[----:B------:R-:W-:Y:S01]  /*12d30*/  UMOV UR19, UR35 ;  /* 0x0000002300137c82 */ /* 0x000fe20008000000 */
[----:B------:R-:W-:Y:S01]  /*12d40*/  UMOV UR13, UR37 ;  /* 0x00000025000d7c82 */ /* 0x000fe20008000000 */
[----:B------:R-:W-:Y:S01]  /*12d50*/  UMOV UR9, UR33 ;  /* 0x0000002100097c82 */ /* 0x000fe20008000000 */
[----:B------:R-:W-:Y:S01]  /*12d60*/  UMOV UR11, UR35 ;  /* 0x00000023000b7c82 */ /* 0x000fe20008000000 */
[----:B------:R3:W-:Y:S01]  /*12d70*/  UTMALDG.4D [UR32], [UR4], desc[UR6] ;  /* 0x00000620040075b4 */ /* 0x0007e20008019000 */
[----:B------:R3:W-:Y:S01]  /*12d80*/  UTMALDG.4D [UR16], [UR4], desc[UR6] ;  /* 0x00000610040075b4 */ /* 0x0007e20008019000 */
[----:B------:R3:W-:Y:S01]  /*12d90*/  UTMALDG.4D [UR8], [UR4], desc[UR6] ;  /* 0x00000608040075b4 */ /* 0x0007e20008019000 */
[----:B--2---:R-:W-:-:S04]  /*12da0*/  LOP3.LUT R2, R2, 0xfffffffd, RZ, 0xc0, !PT ;  /* 0xfffffffd02027812 */ /* 0x004fc800078ec0ff */
[----:B------:R-:W-:-:S05]  /*12db0*/  @P0 LOP3.LUT R2, R2, 0x2, RZ, 0xfc, !PT ;  /* 0x0000000202020812 */ /* 0x000fca00078efcff */
[----:B------:R3:W-:Y:S01]  /*12dc0*/  STL [R1+0xc], R2 ;  /* 0x00000c0201007387 */ /* 0x0007e20000100800 */
[----:B------:R-:W-:Y:S01]  /*12dd0*/  NOP ;  /* 0x0000000000007918 */ /* 0x000fe20000000000 */
.L_x_1215:
[----:B0-----:R-:W-:Y:S01]  /*12de0*/  VIADD R0, R17, 0x12400 ;  /* 0x0001240011007836 */ /* 0x001fe20000000000 */
[----:B------:R-:W-:Y:S05]  /*12df0*/  WARPSYNC.ALL ;  /* 0x0000000000007948 */ /* 0x000fea0003800000 */
[----:B------:R-:W-:Y:S01]  /*12e00*/  BAR.SYNC.DEFER_BLOCKING 0x8, 0x180 ;  /* 0x0206000000007b1d */ /* 0x000fe20000010000 */
[----:B------:R-:W-:-:S05]  /*12e10*/  LOP3.LUT P0, RZ, R0, 0x3ff, RZ, 0xc0, !PT ;  /* 0x000003ff00ff7812 */ /* 0x000fca000780c0ff */
[----:B------:R-:W-:Y:S08]  /*12e20*/  BSSY B6, `(.L_x_1220) ;  /* 0x0000012000067945 */ /* 0x000ff00003800000 */
[----:B------:R-:W-:Y:S05]  /*12e30*/  @!P0 BRA `(.L_x_1221) ;  /* 0x0000000000408947 */ /* 0x000fea0003800000 */
[----:B---3--:R-:W-:Y:S01]  /*12e40*/  MOV R2, 0x0 ;  /* 0x0000000000027802 */ /* 0x008fe20000000f00 */
        /* <DEDUP_REMOVED lines=15> */
.L_x_1221:
[----:B---3--:R-:W-:Y:S05]  /*12f40*/  BSYNC B6 ;  /* 0x0000000000067941 */ /* 0x008fea0003800000 */
.L_x_1220:
[----:B------:R-:W0:Y:S01]  /*12f50*/  S2R R2, SR_TID.X ;  /* 0x0000000000027919 */ /* 0x000e220000002100 */
[----:B------:R-:W2:Y:S01]  /*12f60*/  LDC R7, c[0x0][0x448] ;  /* 0x00011200ff077b82 */ /* 0x000ea20000000800 */
[----:B------:R-:W-:Y:S01]  /*12f70*/  USHF.R.S32.HI UR4, URZ, 0x1f, UR36 ;  /* 0x0000001f3f047899 */ /* 0x000fe20008011424 */
[----:B------:R-:W-:Y:S01]  /*12f80*/  ULDC.64 UR8, c[0x0][0x2d8] ;  /* 0x0000b60000087ab9 */ /* 0x000fe20000000a00 */
[----:B------:R-:W3:Y:S02]  /*12f90*/  S2R R9, SR_TID.X ;  /* 0x0000000000097919 */ /* 0x000ee40000002100 */
[----:B------:R-:W-:Y:S02]  /*12fa0*/  UIMAD UR6, UR4, UR8, URZ ;  /* 0x00000008040672a4 */ /* 0x000fe4000f8e023f */
[----:B------:R-:W-:Y:S01]  /*12fb0*/  UIMAD.WIDE.U32 UR4, UR36, UR8, URZ ;  /* 0x00000008240472a5 */ /* 0x000fe2000f8e003f */
[----:B------:R-:W4:Y:S01]  /*12fc0*/  S2R R8, SR_TID.X ;  /* 0x0000000000087919 */ /* 0x000f220000002100 */
[----:B------:R-:W-:-:S02]  /*12fd0*/  UIMAD UR6, UR36, UR9, UR6 ;  /* 0x00000009240672a4 */ /* 0x000fc4000f8e0206 */
[----:B------:R-:W-:Y:S02]  /*12fe0*/  USHF.R.S32.HI UR7, URZ, 0x1f, UR42 ;  /* 0x0000001f3f077899 */ /* 0x000fe4000801142a */
[----:B------:R-:W-:Y:S01]  /*12ff0*/  UIADD3 UR5, UR5, UR6, URZ ;  /* 0x0000000605057290 */ /* 0x000fe2000fffe03f */
[----:B------:R-:W-:-:S03]  /*13000*/  ULDC.64 UR8, c[0x0][0x2e0] ;  /* 0x0000b80000087ab9 */ /* 0x000fc60000000a00 */
[----:B------:R-:W-:Y:S02]  /*13010*/  UIMAD.WIDE.U32 UR4, UR42, UR8, UR4 ;  /* 0x000000082a0472a5 */ /* 0x000fe4000f8e0004 */
[----:B------:R-:W-:-:S04]  /*13020*/  UIMAD UR6, UR7, UR8, URZ ;  /* 0x00000008070672a4 */ /* 0x000fc8000f8e023f */
[----:B------:R-:W-:Y:S01]  /*13030*/  UIMAD UR6, UR42, UR9, UR6 ;  /* 0x000000092a0672a4 */ /* 0x000fe2000f8e0206 */
[----:B--2---:R-:W-:Y:S01]  /*13040*/  ISETP.NE.AND P0, PT, R7, 0x1, PT ;  /* 0x000000010700780c */ /* 0x004fe20003f05270 */
[----:B-1----:R-:W-:Y:S02]  /*13050*/  IMAD.U32 R4, RZ, RZ, UR4 ;  /* 0x00000004ff047e24 */ /* 0x002fe4000f8e00ff */
[----:B------:R-:W-:Y:S02]  /*13060*/  UIADD3 UR6, UR5, UR6, URZ ;  /* 0x0000000605067290 */ /* 0x000fe4000fffe03f */
[----:B------:R-:W-:Y:S01]  /*13070*/  IMAD.U32 R5, RZ, RZ, UR5 ;  /* 0x00000005ff057e24 */ /* 0x000fe2000f8e00ff */
[----:B------:R-:W-:Y:S01]  /*13080*/  ULDC.64 UR4, c[0x0][0x2d0] ;  /* 0x0000b40000047ab9 */ /* 0x000fe20000000a00 */
[C---:B0-----:R-:W-:Y:S01]  /*13090*/  LOP3.LUT R0, R2.reuse, 0x7f, RZ, 0xc0, !PT ;  /* 0x0000007f02007812 */ /* 0x041fe200078ec0ff */
[----:B------:R-:W-:-:S03]  /*130a0*/  IMAD.SHL.U32 R2, R2, 0x10, RZ ;  /* 0x0000001002027824 */ /* 0x000fc600078e00ff */
[----:B------:R-:W-:Y:S01]  /*130b0*/  SHF.R.U32.HI R0, RZ, 0x3, R0 ;  /* 0x00000003ff007819 */ /* 0x000fe20000011600 */
[----:B---3--:R-:W-:Y:S01]  /*130c0*/  IMAD.SHL.U32 R9, R9, 0x8, RZ ;  /* 0x0000000809097824 */ /* 0x008fe200078e00ff */
[----:B------:R-:W0:Y:S02]  /*130d0*/  @P0 LDC R3, c[0x0][0x44c] ;  /* 0x00011300ff030b82 */ /* 0x000e240000000800 */
[----:B------:R-:W-:Y:S01]  /*130e0*/  LOP3.LUT R2, R0, 0x70, R2, 0xf8, !PT ;  /* 0x0000007000027812 */ /* 0x000fe200078ef802 */
[----:B----4-:R-:W-:Y:S01]  /*130f0*/  IMAD.SHL.U32 R10, R8, 0x8, RZ ;  /* 0x00000008080a7824 */ /* 0x010fe200078e00ff */
[----:B------:R-:W-:-:S03]  /*13100*/  LOP3.LUT R9, R9, 0x38, RZ, 0xc0, !PT ;  /* 0x0000003809097812 */ /* 0x000fc600078ec0ff */
[----:B------:R-:W-:Y:S01]  /*13110*/  VIADD R2, R2, UR43 ;  /* 0x0000002b02027c36 */ /* 0x000fe20008000000 */
[----:B------:R-:W1:Y:S01]  /*13120*/  @P0 LDC R0, c[0x0][0x450] ;  /* 0x00011400ff000b82 */ /* 0x000e620000000800 */
[C---:B------:R-:W-:Y:S02]  /*13130*/  LOP3.LUT R11, R9.reuse, 0x40, RZ, 0xfc, !PT ;  /* 0x00000040090b7812 */ /* 0x040fe400078efcff */
[----:B------:R-:W-:Y:S01]  /*13140*/  IMAD.MOV.U32 R6, RZ, RZ, R2 ;  /* 0x000000ffff067224 */ /* 0x000fe200078e0002 */
[----:B------:R-:W-:Y:S02]  /*13150*/  LOP3.LUT R9, R9, 0x80, RZ, 0xfc, !PT ;  /* 0x0000008009097812 */ /* 0x000fe400078efcff */
[----:B------:R-:W-:Y:S01]  /*13160*/  LOP3.LUT R10, R10, 0x38, RZ, 0xc0, !PT ;  /* 0x000000380a0a7812 */ /* 0x000fe200078ec0ff */
[----:B0-----:R-:W-:-:S05]  /*13170*/  @P0 IMAD.HI.U32 R3, R2, R3, RZ ;  /* 0x0000000302030227 */ /* 0x001fca00078e00ff */
[----:B-1----:R-:W-:Y:S01]  /*13180*/  @P0 SHF.R.U32.HI R6, RZ, R0, R3 ;  /* 0x00000000ff060219 */ /* 0x002fe20000011603 */
[----:B------:R-:W-:Y:S01]  /*13190*/  IMAD.U32 R3, RZ, RZ, UR6 ;  /* 0x00000006ff037e24 */ /* 0x000fe2000f8e00ff */
[----:B------:R-:W-:-:S03]  /*131a0*/  ULDC.64 UR6, c[0x0][0x280] ;  /* 0x0000a00000067ab9 */ /* 0x000fc60000000a00 */
[----:B------:R-:W-:-:S04]  /*131b0*/  IMAD.MOV R0, RZ, RZ, -R6 ;  /* 0x000000ffff007224 */ /* 0x000fc800078e0a06 */
[----:B------:R-:W-:Y:S02]  /*131c0*/  IMAD R0, R7, R0, R2 ;  /* 0x0000000007007224 */ /* 0x000fe400078e0202 */
[----:B------:R-:W-:Y:S01]  /*131d0*/  IMAD.MOV.U32 R2, RZ, RZ, R4 ;  /* 0x000000ffff027224 */ /* 0x000fe200078e0004 */
[----:B------:R-:W-:-:S03]  /*131e0*/  SHF.R.S32.HI R4, RZ, 0x1f, R6 ;  /* 0x0000001fff047819 */ /* 0x000fc60000011406 */
[----:B------:R-:W-:-:S04]  /*131f0*/  IMAD.WIDE.U32 R2, R6, UR4, R2 ;  /* 0x0000000406027c25 */ /* 0x000fc8000f8e0002 */
        /* <DEDUP_REMOVED lines=18> */
[----:B------:R-:W0:Y:S01]  /*13320*/  S2R R2, SR_TID.X ;  /* 0x0000000000027919 */ /* 0x000e220000002100 */
[----:B------:R-:W-:Y:S01]  /*13330*/  ULDC UR4, c[0x0][0x288] ;  /* 0x0000a20000047ab9 */ /* 0x000fe20000000800 */
[----:B------:R-:W-:Y:S01]  /*13340*/  ULDC.64 UR6, c[0x0][0x208] ;  /* 0x0000820000067ab9 */ /* 0x000fe20000000a00 */
[----:B------:R-:W-:Y:S01]  /*13350*/  IMAD R5, R7, UR4, RZ ;  /* 0x0000000407057c24 */ /* 0x000fe2000f8e02ff */
[----:B------:R-:W1:Y:S01]  /*13360*/  SHFL.IDX PT, R3, R0, RZ, 0x181f ;  /* 0x00181fff00037589 */ /* 0x000e6200000e0000 */
[----:B0-----:R-:W-:-:S04]  /*13370*/  LOP3.LUT R2, R2, 0x7f, RZ, 0xc0, !PT ;  /* 0x0000007f02027812 */ /* 0x001fc800078ec0ff */
[----:B------:R-:W-:Y:S02]  /*13380*/  SHF.R.U32.HI R8, RZ, 0x3, R2 ;  /* 0x00000003ff087819 */ /* 0x000fe40000011602 */
[----:B------:R-:W0:Y:S03]  /*13390*/  SHFL.IDX PT, R2, R6, RZ, 0x181f ;  /* 0x00181fff06027589 */ /* 0x000e2600000e0000 */
[----:B------:R-:W-:-:S05]  /*133a0*/  VIADD R4, R8, UR43 ;  /* 0x0000002b08047c36 */ /* 0x000fca0008000000 */
        /* <DEDUP_REMOVED lines=9> */
[----:B------:R0:W-:Y:S02]  /*13440*/  @!P4 LDGSTS.E.BYPASS.LTC128B.128 [R9+0x1a400], desc[UR6][R2.64+0x100], !P2 ;  /* 0x1a4001000209cfae */ /* 0x0001e4000d101d46 */
[----:B0-----:R-:W-:-:S02]  /*13450*/  VIADD R2, R4, 0x10 ;  /* 0x0000001004027836 */ /* 0x001fc40000000000 */
[----:B------:R-:W0:Y:S03]  /*13460*/  SHFL.IDX PT, R3, R0, 0x1, 0x181f ;  /* 0x00381f0000037f89 */ /* 0x000e2600000e0000 */
[----:B------:R-:W-:Y:S02]  /*13470*/  ISETP.GE.AND P4, PT, R2, R5, PT ;  /* 0x000000050200720c */ /* 0x000fe40003f86270 */
[----:B------:R-:W1:Y:S11]  /*13480*/  SHFL.IDX PT, R2, R6, 0x1, 0x181f ;  /* 0x00381f0006027f89 */ /* 0x000e7600000e0000 */
[----:B0-----:R-:W-:-:S05]  /*13490*/  @!P4 LEA R3, P3, R10, R3, 0x1 ;  /* 0x000000030a03c211 */ /* 0x001fca00078608ff */
[----:B-1----:R-:W-:-:S05]  /*134a0*/  @!P4 IMAD.X R2, RZ, RZ, R2, P3 ;  /* 0x000000ffff02c224 */ /* 0x002fca00018e0602 */
[----:B------:R-:W-:-:S04]  /*134b0*/  @!P4 LOP3.LUT R3, R3, R2, RZ, 0x3c, !PT ;  /* 0x000000020303c212 */ /* 0x000fc800078e3cff */
[----:B------:R-:W-:-:S04]  /*134c0*/  @!P4 LOP3.LUT R2, R3, R2, RZ, 0x3c, !PT ;  /* 0x000000020302c212 */ /* 0x000fc800078e3cff */
[----:B------:R-:W-:-:S05]  /*134d0*/  @!P4 LOP3.LUT R3, R3, R2, RZ, 0x3c, !PT ;  /* 0x000000020303c212 */ /* 0x000fca00078e3cff */
[----:B------:R-:W-:Y:S04]  /*134e0*/  @!P4 LDGSTS.E.BYPASS.LTC128B.128 [R9+0x12c00], desc[UR6][R2.64], !P0 ;  /* 0x12c000000209cfae */ /* 0x000fe8000c101d46 */
        /* <DEDUP_REMOVED lines=52> */
[----:B------:R-:W-:Y:S01]  /*13830*/  ISETP.GE.AND P4, PT, R2, R5, PT ;  /* 0x000000050200720c */ /* 0x000fe20003f86270 */
[----:B------:R-:W-:Y:S04]  /*13840*/  SHFL.IDX PT, R0, R0, 0x7, 0x181f ;  /* 0x00f81f0000007f89 */ /* 0x000fe800000e0000 */
[----:B------:R-:W1:Y:S04]  /*13850*/  SHFL.IDX PT, R2, R6, 0x6, 0x181f ;  /* 0x00d81f0006027f89 */ /* 0x000e6800000e0000 */
[----:B------:R-:W2:Y:S04]  /*13860*/  SHFL.IDX PT, R6, R6, 0x7, 0x181f ;  /* 0x00f81f0006067f89 */ /* 0x000ea800000e0000 */
[----:B0-----:R-:W-:-:S05]  /*13870*/  @!P4 LEA R3, P3, R10, R3, 0x1 ;  /* 0x000000030a03c211 */ /* 0x001fca00078608ff */
[----:B-1----:R-:W-:-:S05]  /*13880*/  @!P4 IMAD.X R2, RZ, RZ, R2, P3 ;  /* 0x000000ffff02c224 */ /* 0x002fca00018e0602 */
[----:B------:R-:W-:-:S04]  /*13890*/  @!P4 LOP3.LUT R3, R3, R2, RZ, 0x3c, !PT ;  /* 0x000000020303c212 */ /* 0x000fc800078e3cff */
[----:B------:R-:W-:-:S04]  /*138a0*/  @!P4 LOP3.LUT R2, R3, R2, RZ, 0x3c, !PT ;  /* 0x000000020302c212 */ /* 0x000fc800078e3cff */
[----:B------:R-:W-:-:S05]  /*138b0*/  @!P4 LOP3.LUT R3, R3, R2, RZ, 0x3c, !PT ;  /* 0x000000020303c212 */ /* 0x000fca00078e3cff */
[----:B------:R0:W-:Y:S04]  /*138c0*/  @!P4 LDGSTS.E.BYPASS.LTC128B.128 [R9+0x15400], desc[UR6][R2.64], !P0 ;  /* 0x154000000209cfae */ /* 0x0001e8000c101d46 */
[----:B------:R0:W-:Y:S04]  /*138d0*/  @!P4 LDGSTS.E.BYPASS.LTC128B.128 [R9+0x19400], desc[UR6][R2.64+0x80], !P1 ;  /* 0x194000800209cfae */ /* 0x0001e8000c901d46 */
[----:B--2---:R0:W-:Y:S02]  /*138e0*/  @!P4 LDGSTS.E.BYPASS.LTC128B.128 [R9+0x1d400], desc[UR6][R2.64+0x100], !P2 ;  /* 0x1d4001000209cfae */ /* 0x0041e4000d101d46 */
.L_x_1333:
[----:B------:R-:W-:Y:S01]  /*138f0*/  VIADD R4, R4, 0x70 ;  /* 0x0000007004047836 */ /* 0x000fe20000000000 */
[----:B------:R-:W-:Y:S04]  /*13900*/  BSSY B0, `(.L_x_1223) ;  /* 0x000000c000007945 */ /* 0x000fe80003800000 */
[----:B------:R-:W-:-:S13]  /*13910*/  ISETP.GE.AND P3, PT, R4, R5, PT ;  /* 0x000000050400720c */ /* 0x000fda0003f66270 */
[----:B------:R-:W-:Y:S05]  /*13920*/  @P3 BRA `(.L_x_1224) ;  /* 0x0000000000243947 */ /* 0x000fea0003800000 */
[----:B0-----:R-:W-:Y:S01]  /*13930*/  LEA R2, P3, R10, R0, 0x1 ;  /* 0x000000000a027211 */ /* 0x001fe200078608ff */
[----:B------:R-:W-:-:S04]  /*13940*/  ULDC.64 UR4, c[0x0][0x208] ;  /* 0x0000820000047ab9 */ /* 0x000fc80000000a00 */
[----:B------:R-:W-:-:S05]  /*13950*/  IMAD.X R3, RZ, RZ, R6, P3 ;  /* 0x000000ffff037224 */ /* 0x000fca00018e0606 */
[----:B------:R-:W-:Y:S01]  /*13960*/  @!PT LDS RZ, [RZ] ;  /* 0x00000000fffff984 */ /* 0x000fe20000000800 */
[----:B------:R-:W-:Y:S01]  /*13970*/  @!PT LDS RZ, [RZ] ;  /* 0x00000000fffff984 */ /* 0x000fe20000000800 */
[----:B------:R-:W-:Y:S01]  /*13980*/  @!PT LDS RZ, [RZ] ;  /* 0x00000000fffff984 */ /* 0x000fe20000000800 */
[----:B------:R1:W-:Y:S04]  /*13990*/  LDGSTS.E.BYPASS.LTC128B.128 [R9+0x15c00], desc[UR4][R2.64], !P0 ;  /* 0x15c0000002097fae */ /* 0x0003e8000c101d44 */
[----:B------:R1:W-:Y:S04]  /*139a0*/  LDGSTS.E.BYPASS.LTC128B.128 [R9+0x19c00], desc[UR4][R2.64+0x80], !P1 ;  /* 0x19c0008002097fae */ /* 0x0003e8000c901d44 */
[----:B------:R1:W-:Y:S02]  /*139b0*/  LDGSTS.E.BYPASS.LTC128B.128 [R9+0x1dc00], desc[UR4][R2.64+0x100], !P2 ;  /* 0x1dc0010002097fae */ /* 0x0003e4000d101d44 */
.L_x_1224:
[----:B------:R-:W-:Y:S05]  /*139c0*/  BSYNC B0 ;  /* 0x0000000000007941 */ /* 0x000fea0003800000 */
.L_x_1223:
[----:B------:R-:W-:Y:S01]  /*139d0*/  NOP ;  /* 0x0000000000007918 */ /* 0x000fe20000000000 */
[----:B------:R-:W-:Y:S01]  /*139e0*/  PLOP3.LUT P0, PT, PT, PT, PT, 0x80, 0x0 ;  /* 0x000000000000781c */ /* 0x000fe20003f0f070 */
[----:B------:R-:W-:-:S12]  /*139f0*/  VIADD R6, R17, 0x30800 ;  /* 0x0003080011067836 */ /* 0x000fd80000000000 */
.L_x_1225:
[----:B------:R-:W-:Y:S02]  /*13a00*/  PLOP3.LUT P1, PT, P1, P0, PT, 0xa2, 0x0 ;  /* 0x000000000000781c */ /* 0x000fe40000f21472 */
[----:B------:R-:W-:-:S08]  /*13a10*/  @P0 R2UR P1, UR4, R17 ;  /* 0x00000000110402ca */ /* 0x000fd00000020000 */
[----:B------:R-:W-:-:S05]  /*13a20*/  @P0 PLOP3.LUT P0, PT, P1, PT, PT, 0x80, 0x0 ;  /* 0x000000000000081c */ /* 0x000fca0000f0f070 */
[----:B------:R-:W-:Y:S01]  /*13a30*/  @!P1 SYNCS.ARRIVE.TRANS64.RED.A0T1 RZ, [UR4+0x30800], RZ ;  /* 0x030800ffffff99a7 */ /* 0x000fe20008200404 */
[----:B------:R-:W-:Y:S07]  /*13a40*/  @!P1 ARRIVES.LDGSTSBAR.64.TRANSCNT [UR4+0x30800] ;  /* 0x03080000ff0099b0 */ /* 0x000fee0008000a84 */
[----:B------:R-:W-:Y:S05]  /*13a50*/  @P0 BRA.U.ANY `(.L_x_1225) ;  /* 0xfffffffd00e80947 */ /* 0x000fea000393ffff */
[----:B01----:R-:W2:Y:S02]  /*13a60*/  LDL.LU R2, [R1+0x18] ;  /* 0x0000180001027983 */ /* 0x003ea40000300800 */
        /* <DEDUP_REMOVED lines=11> */
.L_x_1334:
[----:B------:R-:W-:Y:S05]  /*13b20*/  BSYNC B0 ;  /* 0x0000000000007941 */ /* 0x000fea0003800000 */
.L_x_1226:
[----:B------:R-:W-:-:S04]  /*13b30*/  UIADD3 UR4, UR41, -0x2, URZ ;  /* 0xfffffffe29047890 */ /* 0x000fc8000fffe03f */
[----:B------:R-:W-:-:S06]  /*13b40*/  UISETP.GE.AND UP0, UPT, UR4, UR40, UPT ;  /* 0x000000280400728c */ /* 0x000fcc000bf06270 */
[----:B------:R-:W-:-:S13]  /*13b50*/  PLOP3.LUT P0, PT, PT, PT, UP0, 0x80, 0x0 ;  /* 0x000000000000781c */ /* 0x000fda0003f0f008 */
[----:B------:R-:W-:Y:S05]  /*13b60*/  @!P0 BRA `(.L_x_1228) ;  /* 0x0000002000c08947 */ /* 0x000fea0003800000 */
[----:B0-----:R-:W-:Y:S01]  /*13b70*/  IMAD R0, RZ, RZ, -UR41 ;  /* 0x80000029ff007e24 */ /* 0x001fe2000f8e02ff */
[----:B------:R-:W-:-:S04]  /*13b80*/  LOP3.LUT R8, RZ, UR40, RZ, 0x33, !PT ;  /* 0x00000028ff087c12 */ /* 0x000fc8000f8e33ff */
[----:B------:R-:W-:-:S05]  /*13b90*/  VIADDMNMX R8, R0, 0x1, R8, !PT ;  /* 0x0000000100087846 */ /* 0x000fca0007800108 */
[----:B------:R-:W-:-:S05]  /*13ba0*/  VIADD R0, R8, UR41 ;  /* 0x0000002908007c36 */ /* 0x000fca0008000000 */
[----:B------:R-:W-:-:S04]  /*13bb0*/  LOP3.LUT R0, R0, 0x1, RZ, 0xc0, !PT ;  /* 0x0000000100007812 */ /* 0x000fc800078ec0ff */
[----:B------:R-:W-:Y:S01]  /*13bc0*/  ISETP.NE.U32.AND P0, PT, R0, 0x1, PT ;  /* 0x000000010000780c */ /* 0x000fe20003f05070 */
[----:B------:R-:W-:-:S12]  /*13bd0*/  IMAD.U32 R0, RZ, RZ, UR4 ;  /* 0x00000004ff007e24 */ /* 0x000fd8000f8e00ff */
[----:B------:R-:W-:Y:S05]  /*13be0*/  @P0 BRA `(.L_x_1229) ;  /* 0x0000000800e00947 */ /* 0x000fea0003800000 */
[----:B------:R-:W2:Y:S04]  /*13bf0*/  LDL R2, [R1+0xc] ;  /* 0x00000c0001027983 */ /* 0x000ea80000100800 */
[----:B------:R-:W3:Y:S01]  /*13c00*/  LDL R3, [R1+0x4] ;  /* 0x0000040001037983 */ /* 0x000ee20000100800 */
[----:B------:R-:W-:-:S05]  /*13c10*/  VIADD R7, R18, 0x1 ;  /* 0x0000000112077836 */ /* 0x000fca0000000000 */
[C---:B------:R-:W-:Y:S01]  /*13c20*/  ISETP.NE.AND P0, PT, R7.reuse, 0x2, PT ;  /* 0x000000020700780c */ /* 0x040fe20003f05270 */
[----:B------:R-:W-:Y:S03]  /*13c30*/  BSSY B0, `(.L_x_1230) ;  /* 0x00000af000007945 */ /* 0x000fe60003800000 */
[----:B------:R-:W-:Y:S02]  /*13c40*/  SEL R10, RZ, 0x1, P0 ;  /* 0x00000001ff0a7807 */ /* 0x000fe40000000000 */
[----:B------:R-:W-:Y:S02]  /*13c50*/  SEL R7, R7, RZ, P0 ;  /* 0x000000ff07077207 */ /* 0x000fe40000000000 */
[----:B--2---:R-:W-:Y:S02]  /*13c60*/  LOP3.LUT P1, RZ, R2, 0x2, RZ, 0xc0, !PT ;  /* 0x0000000202ff7812 */ /* 0x004fe4000782c0ff */
[----:B---3--:R-:W-:-:S11]  /*13c70*/  LOP3.LUT R10, R3, R10, RZ, 0x3c, !PT ;  /* 0x0000000a030a7212 */ /* 0x008fd600078e3cff */
[----:B------:R-:W-:Y:S05]  /*13c80*/  @!P1 BRA `(.L_x_1231) ;  /* 0x0000000800a49947 */ /* 0x000fea0003800000 */
[----:B------:R-:W-:Y:S01]  /*13c90*/  LOP3.LUT P1, RZ, R2, 0x1, RZ, 0xc0, !PT ;  /* 0x0000000102ff7812 */ /* 0x000fe2000782c0ff */
[----:B------:R-:W-:-:S12]  /*13ca0*/  IMAD.MOV.U32 R5, RZ, RZ, R16 ;  /* 0x000000ffff057224 */ /* 0x000fd800078e0010 */
[----:B------:R-:W-:Y:S05]  /*13cb0*/  @!P1 BRA `(.L_x_1232) ;  /* 0x0000000000549947 */ /* 0x000fea0003800000 */
[----:B------:R-:W2:Y:S01]  /*13cc0*/  LDL R9, [R1+0x8] ;  /* 0x0000080001097983 */ /* 0x000ea20000100800 */
[----:B------:R-:W0:Y:S03]  /*13cd0*/  LDC R5, c[0x0][0x43c] ;  /* 0x00010f00ff057b82 */ /* 0x000e260000000800 */
[----:B------:R-:W3:Y:S01]  /*13ce0*/  LDL R11, [R1] ;  /* 0x00000000010b7983 */ /* 0x000ee20000100800 */
[----:B------:R-:W-:Y:S01]  /*13cf0*/  IMAD.MOV.U32 R4, RZ, RZ, R0 ;  /* 0x000000ffff047224 */ /* 0x000fe200078e0000 */
[----:B------:R-:W-:Y:S01]  /*13d00*/  ULDC.64 UR4, c[0x0][0x428] ;  /* 0x00010a0000047ab9 */ /* 0x000fe20000000a00 */
[----:B------:R-:W-:Y:S01]  /*13d10*/  ULDC.64 UR6, c[0x0][0x208] ;  /* 0x0000820000067ab9 */ /* 0x000fe20000000a00 */
[----:B0-----:R-:W-:-:S13]  /*13d20*/  ISETP.NE.AND P0, PT, R5, 0x1, PT ;  /* 0x000000010500780c */ /* 0x001fda0003f05270 */
[----:B------:R-:W0:Y:S02]  /*13d30*/  @P0 LDC.64 R2, c[0x0][0x440] ;  /* 0x00011000ff020b82 */ /* 0x000e240000000a00 */
[----:B0-----:R-:W-:-:S05]  /*13d40*/  @P0 IMAD.HI.U32 R2, R0, R2, RZ ;  /* 0x0000000200020227 */ /* 0x001fca00078e00ff */
[----:B------:R-:W-:-:S05]  /*13d50*/  @P0 SHF.R.U32.HI R4, RZ, R3, R2 ;  /* 0x00000003ff040219 */ /* 0x000fca0000011602 */
[----:B------:R-:W-:-:S04]  /*13d60*/  IMAD.MOV R2, RZ, RZ, -R4 ;  /* 0x000000ffff027224 */ /* 0x000fc800078e0a04 */
[----:B------:R-:W-:Y:S01]  /*13d70*/  IMAD R0, R5, R2, R0 ;  /* 0x0000000205007224 */ /* 0x000fe200078e0200 */
[----:B------:R-:W-:Y:S01]  /*13d80*/  SHF.R.S32.HI R5, RZ, 0x1f, R4 ;  /* 0x0000001fff057819 */ /* 0x000fe20000011404 */
[----:B------:R-:W0:Y:S01]  /*13d90*/  LDC.64 R2, c[0x0][0x418] ;  /* 0x00010600ff027b82 */ /* 0x000e220000000a00 */
[----:B--2---:R-:W-:-:S04]  /*13da0*/  IMAD R9, R9, UR4, RZ ;  /* 0x0000000409097c24 */ /* 0x004fc8000f8e02ff */
[C---:B---3--:R-:W-:Y:S02]  /*13db0*/  IMAD R9, R11.reuse, UR5, R9 ;  /* 0x000000050b097c24 */ /* 0x048fe4000f8e0209 */
[----:B------:R-:W-:-:S04]  /*13dc0*/  IMAD.WIDE.U32 R4, R11, UR4, R4 ;  /* 0x000000040b047c25 */ /* 0x000fc8000f8e0004 */
[----:B------:R-:W-:Y:S01]  /*13dd0*/  IMAD.IADD R5, R9, 0x1, R5 ;  /* 0x0000000109057824 */ /* 0x000fe200078e0205 */
[----:B0-----:R-:W-:-:S04]  /*13de0*/  LEA R2, P0, R4, R2, 0x2 ;  /* 0x0000000204027211 */ /* 0x001fc800078010ff */
[----:B------:R-:W-:-:S05]  /*13df0*/  LEA.HI.X R3, R4, R3, R5, 0x2, P0 ;  /* 0x0000000304037211 */ /* 0x000fca00000f1405 */
[----:B------:R0:W5:Y:S04]  /*13e00*/  LDG.E R5, desc[UR6][R2.64] ;  /* 0x0000000602057981 */ /* 0x000168000c1e1900 */
.L_x_1232:
[----:B0-----:R-:W-:Y:S01]  /*13e10*/  IMAD R3, R7, 0x8, R17 ;  /* 0x0000000807037824 */ /* 0x001fe200078e0211 */
[----:B------:R-:W-:Y:S01]  /*13e20*/  SHF.L.U32 R2, R10, 0x1f, RZ ;  /* 0x0000001f0a027819 */ /* 0x000fe200000006ff */
[----:B------:R-:W-:Y:S03]  /*13e30*/  BSSY B1, `(.L_x_1233) ;  /* 0x0000003000017945 */ /* 0x000fe60003800000 */
[----:B------:R-:W0:Y:S02]  /*13e40*/  SYNCS.PHASECHK.TRANS64.TRYWAIT P0, [R3+URZ+0x30840], R2 ;  /* 0x03084002030075a7 */ /* 0x000e24000800017f */
[----:B0-----:R-:W-:Y:S05]  /*13e50*/  @!P0 BRA `(.L_x_1234) ;  /* 0x0000003c00408947 */ /* 0x001fea0003800000 */
.L_x_1335:
[----:B------:R-:W-:Y:S05]  /*13e60*/  BSYNC B1 ;  /* 0x0000000000017941 */ /* 0x000fea0003800000 */
.L_x_1233:
[----:B------:R-:W1:Y:S01]  /*13e70*/  S2R R4, SR_TID.X ;  /* 0x0000000000047919 */ /* 0x000e620000002100 */
[----:B------:R-:W-:Y:S01]  /*13e80*/  BSSY B1, `(.L_x_1235) ;  /* 0x000000b000017945 */ /* 0x000fe20003800000 */
[----:B-1----:R-:W-:-:S04]  /*13e90*/  LOP3.LUT R4, R4, 0x7f, RZ, 0xc0, !PT ;  /* 0x0000007f04047812 */ /* 0x002fc800078ec0ff */
[----:B------:R-:W-:-:S13]  /*13ea0*/  ISETP.NE.AND P1, PT, R4, RZ, PT ;  /* 0x000000ff0400720c */ /* 0x000fda0003f25270 */
[----:B------:R-:W-:Y:S05]  /*13eb0*/  @P1 BRA `(.L_x_1236) ;  /* 0x00000000001c1947 */ /* 0x000fea0003800000 */
[----:B------:R-:W1:Y:S01]  /*13ec0*/  S2R R4, SR_TID.X ;  /* 0x0000000000047919 */ /* 0x000e620000002100 */
[----:B0-----:R-:W-:-:S04]  /*13ed0*/  IMAD.MOV.U32 R2, RZ, RZ, 0x9000 ;  /* 0x00009000ff027424 */ /* 0x001fc800078e00ff */
[----:B------:R2:W-:Y:S01]  /*13ee0*/  SYNCS.ARRIVE.TRANS64 RZ, [R3+URZ+0x30830], R2 ;  /* 0x0308300203ff79a7 */ /* 0x0005e2000800003f */
[----:B-1----:R-:W-:-:S04]  /*13ef0*/  LOP3.LUT R4, R4, 0x1f, RZ, 0xc0, !PT ;  /* 0x0000001f04047812 */ /* 0x002fc800078ec0ff */
[----:B------:R-:W-:-:S13]  /*13f00*/  ISETP.NE.AND P0, PT, R4, RZ, PT ;  /* 0x000000ff0400720c */ /* 0x000fda0003f05270 */
[----:B--2---:R-:W-:Y:S05]  /*13f10*/  @!P0 BRA `(.L_x_1236) ;  /* 0x0000000000048947 */ /* 0x004fea0003800000 */
[----:B------:R-:W-:Y:S01]  /*13f20*/  BPT.TRAP 0x1 ;  /* 0x000000040000795c */ /* 0x000fe20000300000 */
.L_x_1236:
[----:B------:R-:W-:Y:S05]  /*13f30*/  BSYNC B1 ;  /* 0x0000000000017941 */ /* 0x000fea0003800000 */
.L_x_1235:
[----:B------:R-:W-:Y:S01]  /*13f40*/  IMAD.MOV.U32 R11, RZ, RZ, RZ ;  /* 0x000000ffff0b7224 */ /* 0x000fe200078e00ff */
[----:B------:R-:W-:Y:S01]  /*13f50*/  UIADD3 UR4, UP0, UR38, 0x370, URZ ;  /* 0x0000037026047890 */ /* 0x000fe2000ff1e03f */
[----:B------:R-:W-:Y:S01]  /*13f60*/  IMAD R4, R7, 0x9000, R17 ;  /* 0x0000900007047824 */ /* 0x000fe200078e0211 */
[----:B------:R-:W-:Y:S01]  /*13f70*/  PLOP3.LUT P0, PT, PT, PT, PT, 0x80, 0x0 ;  /* 0x000000000000781c */ /* 0x000fe20003f0f070 */
[----:B0-----:R-:W-:Y:S01]  /*13f80*/  VIADD R3, R3, 0x30830 ;  /* 0x0003083003037836 */ /* 0x001fe20000000000 */
[----:B------:R-:W-:Y:S01]  /*13f90*/  R2UR UR10, R11 ;  /* 0x000000000b0a72ca */ /* 0x000fe200000e0000 */
[----:B------:R-:W-:Y:S01]  /*13fa0*/  IMAD R2, R0, 0x60, RZ ;  /* 0x0000006000027824 */ /* 0x000fe200078e02ff */
[----:B------:R-:W-:Y:S01]  /*13fb0*/  UIADD3.X UR5, URZ, UR39, URZ, UP0, !UPT ;  /* 0x000000273f057290 */ /* 0x000fe200087fe43f */
[----:B------:R-:W-:Y:S01]  /*13fc0*/  VIADD R9, R4, 0x1e400 ;  /* 0x0001e40004097836 */ /* 0x000fe20000000000 */
[----:B------:R-:W-:Y:S01]  /*13fd0*/  UMOV UR6, 0x0 ;  /* 0x0000000000067882 */ /* 0x000fe20000000000 */
[----:B------:R-:W-:-:S10]  /*13fe0*/  UMOV UR7, 0x14f00000 ;  /* 0x14f0000000077882 */ /* 0x000fd40000000000 */
.L_x_1237:
[----:B------:R-:W-:-:S13]  /*13ff0*/  @P0 ELECT P2, URZ, PT ;  /* 0x00000000003f082f */ /* 0x000fda0003840000 */
[----:B-----5:R-:W-:Y:S01]  /*14000*/  @P2 R2UR UR13, R5 ;  /* 0x00000000050d22ca */ /* 0x020fe200000e0000 */
[----:B------:R-:W-:Y:S01]  /*14010*/  UMOV UR12, UR36 ;  /* 0x00000024000c7c82 */ /* 0x000fe20008000000 */
[----:B------:R-:W-:Y:S02]  /*14020*/  @P2 R2UR UR11, R2 ;  /* 0x00000000020b22ca */ /* 0x000fe400000e0000 */
[----:B------:R-:W-:Y:S02]  /*14030*/  @P2 R2UR UR9, R3 ;  /* 0x00000000030922ca */ /* 0x000fe400000e0000 */
[----:B------:R-:W-:Y:S02]  /*14040*/  @P2 R2UR UR8, R9 ;  /* 0x00000000090822ca */ /* 0x000fe400000e0000 */
[----:B------:R-:W-:Y:S02]  /*14050*/  @P2 PLOP3.LUT P0, PT, P2, PT, PT, 0x8, 0x0 ;  /* 0x000000000000281c */ /* 0x000fe4000170e170 */
        /* <DEDUP_REMOVED lines=9> */
.L_x_1238:
[----:B------:R-:W-:-:S13]  /*140f0*/  @P0 ELECT P2, URZ, PT ;  /* 0x00000000003f082f */ /* 0x000fda0003840000 */
[----:B------:R-:W-:Y:S01]  /*14100*/  @P2 R2UR UR13, R5 ;  /* 0x00000000050d22ca */ /* 0x000fe200000e0000 */
        /* <DEDUP_REMOVED lines=14> */
.L_x_1239:
        /* <DEDUP_REMOVED lines=10> */
[----:B------:R-:W2:Y:S01]  /*14290*/  LDL.LU R9, [R1+0x4] ;  /* 0x0000040001097983 */ /* 0x000ea20000300800 */
[----:B------:R-:W-:Y:S01]  /*142a0*/  IMAD R3, R18, 0x8, R6 ;  /* 0x0000000812037824 */ /* 0x000fe200078e0206 */
[----:B------:R-:W-:Y:S01]  /*142b0*/  BSSY B1, `(.L_x_1240) ;  /* 0x0000004000017945 */ /* 0x000fe20003800000 */
[----:B--2---:R-:W-:-:S04]  /*142c0*/  SHF.L.U32 R2, R9, 0x1f, RZ ;  /* 0x0000001f09027819 */ /* 0x004fc800000006ff */
[----:B------:R-:W0:Y:S02]  /*142d0*/  SYNCS.PHASECHK.TRANS64.TRYWAIT P0, [R3+URZ+0x60], R2 ;  /* 0x00006002030075a7 */ /* 0x000e24000800017f */
[----:B0-----:R-:W-:Y:S05]  /*142e0*/  @!P0 BRA `(.L_x_1241) ;  /* 0x0000003800308947 */ /* 0x001fea0003800000 */
.L_x_1336:
[----:B------:R-:W-:Y:S05]  /*142f0*/  BSYNC B1 ;  /* 0x0000000000017941 */ /* 0x000fea0003800000 */
.L_x_1240:
[----:B------:R-:W-:Y:S01]  /*14300*/  BSSY B1, `(.L_x_1242) ;  /* 0x000000c000017945 */ /* 0x000fe20003800000 */
[----:B------:R-:W-:Y:S02]  /*14310*/  IMAD.MOV.U32 R12, RZ, RZ, 0x0 ;  /* 0x00000000ff0c7424 */ /* 0x000fe400078e00ff */
[----:B------:R-:W-:Y:S01]  /*14320*/  IMAD.MOV.U32 R13, RZ, RZ, 0x14f00000 ;  /* 0x14f00000ff0d7424 */ /* 0x000fe200078e00ff */
[----:B------:R-:W-:Y:S06]  /*14330*/  @P1 BRA `(.L_x_1243) ;  /* 0x0000000000201947 */ /* 0x000fec0003800000 */
[----:B------:R-:W1:Y:S01]  /*14340*/  S2R R4, SR_TID.X ;  /* 0x0000000000047919 */ /* 0x000e620000002100 */
[----:B0-----:R-:W-:Y:S02]  /*14350*/  IMAD R2, R18, 0x8, R17 ;  /* 0x0000000812027824 */ /* 0x001fe400078e0211 */
[----:B------:R-:W-:-:S04]  /*14360*/  IMAD.MOV.U32 R3, RZ, RZ, 0x9000 ;  /* 0x00009000ff037424 */ /* 0x000fc800078e00ff */
[----:B------:R2:W-:Y:S01]  /*14370*/  SYNCS.ARRIVE.TRANS64 RZ, [R2+URZ+0x30850], R3 ;  /* 0x0308500302ff79a7 */ /* 0x0005e2000800003f */
[----:B-1----:R-:W-:-:S04]  /*14380*/  LOP3.LUT R4, R4, 0x1f, RZ, 0xc0, !PT ;  /* 0x0000001f04047812 */ /* 0x002fc800078ec0ff */
[----:B------:R-:W-:-:S13]  /*14390*/  ISETP.NE.AND P0, PT, R4, RZ, PT ;  /* 0x000000ff0400720c */ /* 0x000fda0003f05270 */
[----:B--2---:R-:W-:Y:S05]  /*143a0*/  @!P0 BRA `(.L_x_1243) ;  /* 0x0000000000048947 */ /* 0x004fea0003800000 */
[----:B------:R-:W-:Y:S01]  /*143b0*/  BPT.TRAP 0x1 ;  /* 0x000000040000795c */ /* 0x000fe20000300000 */
.L_x_1243:
[----:B------:R-:W-:Y:S05]  /*143c0*/  BSYNC B1 ;  /* 0x0000000000017941 */ /* 0x000fea0003800000 */
.L_x_1242:
[----:B------:R-:W-:Y:S01]  /*143d0*/  R2UR UR10, R11 ;  /* 0x000000000b0a72ca */ /* 0x000fe200000e0000 */
[--C-:B0-----:R-:W-:Y:S01]  /*143e0*/  IMAD R2, R18, 0x8, R17.reuse ;  /* 0x0000000812027824 */ /* 0x101fe200078e0211 */
[----:B------:R-:W-:Y:S01]  /*143f0*/  R2UR UR6, R12 ;  /* 0x000000000c0672ca */ /* 0x000fe200000e0000 */
[----:B------:R-:W-:Y:S01]  /*14400*/  IMAD R3, R18, 0x9000, R17 ;  /* 0x0000900012037824 */ /* 0x000fe200078e0211 */
[----:B------:R-:W-:Y:S01]  /*14410*/  R2UR UR7, R13 ;  /* 0x000000000d0772ca */ /* 0x000fe200000e0000 */
[----:B------:R-:W-:Y:S01]  /*14420*/  UIADD3 UR4, UP0, UR38, 0x470, URZ ;  /* 0x0000047026047890 */ /* 0x000fe2000ff1e03f */
[----:B------:R-:W-:Y:S01]  /*14430*/  PLOP3.LUT P0, PT, PT, PT, PT, 0x80, 0x0 ;  /* 0x000000000000781c */ /* 0x000fe20003f0f070 */
[----:B------:R-:W-:Y:S02]  /*14440*/  IMAD R4, R19, 0x60, RZ ;  /* 0x0000006013047824 */ /* 0x000fe400078e02ff */
[----:B------:R-:W-:Y:S01]  /*14450*/  VIADD R2, R2, 0x30850 ;  /* 0x0003085002027836 */ /* 0x000fe20000000000 */
[----:B------:R-:W-:Y:S01]  /*14460*/  UIADD3.X UR5, URZ, UR39, URZ, UP0, !UPT ;  /* 0x000000273f057290 */ /* 0x000fe200087fe43f */
[----:B------:R-:W-:-:S11]  /*14470*/  VIADD R9, R3, 0x400 ;  /* 0x0000040003097836 */ /* 0x000fd60000000000 */
.L_x_1244:
        /* <DEDUP_REMOVED lines=15> */
.L_x_1245:
        /* <DEDUP_REMOVED lines=15> */
.L_x_1246:
        /* <DEDUP_REMOVED lines=10> */
[----:B------:R-:W-:Y:S02]  /*14700*/  IMAD.MOV.U32 R16, RZ, RZ, R5 ;  /* 0x000000ffff107224 */ /* 0x000fe400078e0005 */
[----:B------:R-:W-:-:S07]  /*14710*/  IMAD.MOV.U32 R19, RZ, RZ, R0 ;  /* 0x000000ffff137224 */ /* 0x000fce00078e0000 */
.L_x_1231:
[----:B------:R-:W-:Y:S05]  /*14720*/  BSYNC B0 ;  /* 0x0000000000007941 */ /* 0x000fea0003800000 */
.L_x_1230:
[----:B------:R0:W-:Y:S01]  /*14730*/  STL [R1+0x4], R10 ;  /* 0x0000040a01007387 */ /* 0x0001e20000100800 */
[----:B------:R-:W-:Y:S01]  /*14740*/  UIADD3 UR4, UR41, -0x3, URZ ;  /* 0xfffffffd29047890 */ /* 0x000fe2000fffe03f */
[----:B------:R-:W-:-:S05]  /*14750*/  IMAD.MOV.U32 R18, RZ, RZ, R7 ;  /* 0x000000ffff127224 */ /* 0x000fca00078e0007 */
[----:B------:R-:W-:-:S07]  /*14760*/  IMAD.U32 R0, RZ, RZ, UR4 ;  /* 0x00000004ff007e24 */ /* 0x000fce000f8e00ff */
.L_x_1229:
[----:B------:R-:W-:Y:S01]  /*14770*/  ULOP3.LUT UR4, URZ, UR41, URZ, 0x33, !UPT ;  /* 0x000000293f047292 */ /* 0x000fe2000f8e333f */
[----:B------:R-:W-:Y:S01]  /*14780*/  VIADD R8, R8, 0xfffffffe ;  /* 0xfffffffe08087836 */ /* 0x000fe20000000000 */
[----:B------:R-:W-:Y:S04]  /*14790*/  BSSY B0, `(.L_x_1228) ;  /* 0x000016d000007945 */ /* 0x000fe80003800000 */
[----:B------:R-:W-:-:S13]  /*147a0*/  ISETP.NE.AND P0, PT, R8, UR4, PT ;  /* 0x0000000408007c0c */ /* 0x000fda000bf05270 */
[----:B------:R-:W-:Y:S05]  /*147b0*/  @!P0 BRA `(.L_x_1247) ;  /* 0x0000001400a88947 */ /* 0x000fea0003800000 */
[----:B------:R-:W-:-:S07]  /*147c0*/  IMAD.MOV.U32 R8, RZ, RZ, R16 ;  /* 0x000000ffff087224 */ /* 0x000fce00078e0010 */
.L_x_1282:
[----:B------:R-:W2:Y:S04]  /*147d0*/  LDL R2, [R1+0xc] ;  /* 0x00000c0001027983 */ /* 0x000ea80000100800 */
[----:B------:R-:W3:Y:S01]  /*147e0*/  LDL R3, [R1+0x4] ;  /* 0x0000040001037983 */ /* 0x000ee20000100800 */
[----:B------:R-:W-:Y:S01]  /*147f0*/  VIADD R4, R18, 0x1 ;  /* 0x0000000112047836 */ /* 0x000fe20000000000 */
[----:B------:R-:W-:Y:S05]  /*14800*/  YIELD ;  /* 0x0000000000007946 */ /* 0x000fea0003800000 */
[----:B------:R-:W-:Y:S01]  /*14810*/  ISETP.NE.AND P0, PT, R4, 0x2, PT ;  /* 0x000000020400780c */ /* 0x000fe20003f05270 */
[----:B------:R-:W-:Y:S03]  /*14820*/  BSSY B1, `(.L_x_1248) ;  /* 0x00000ad000017945 */ /* 0x000fe60003800000 */
[----:B------:R-:W-:-:S02]  /*14830*/  SEL R5, RZ, 0x1, P0 ;  /* 0x00000001ff057807 */ /* 0x000fc40000000000 */
[----:B------:R-:W-:Y:S02]  /*14840*/  SEL R4, R4, RZ, P0 ;  /* 0x000000ff04047207 */ /* 0x000fe40000000000 */
[----:B--2---:R-:W-:Y:S02]  /*14850*/  LOP3.LUT P1, RZ, R2, 0x2, RZ, 0xc0, !PT ;  /* 0x0000000202ff7812 */ /* 0x004fe4000782c0ff */
[----:B---3--:R-:W-:-:S11]  /*14860*/  LOP3.LUT R5, R3, R5, RZ, 0x3c, !PT ;  /* 0x0000000503057212 */ /* 0x008fd600078e3cff */
[----:B------:R-:W-:Y:S05]  /*14870*/  @!P1 BRA `(.L_x_1249) ;  /* 0x00000008009c9947 */ /* 0x000fea0003800000 */
[----:B------:R-:W-:Y:S01]  /*14880*/  LOP3.LUT P1, RZ, R2, 0x1, RZ, 0xc0, !PT ;  /* 0x0000000102ff7812 */ /* 0x000fe2000782c0ff */
[----:B------:R-:W-:-:S12]  /*14890*/  IMAD.MOV.U32 R7, RZ, RZ, R0 ;  /* 0x000000ffff077224 */ /* 0x000fd800078e0000 */
[----:B------:R-:W-:Y:S05]  /*148a0*/  @!P1 BRA `(.L_x_1250) ;  /* 0x0000000000549947 */ /* 0x000fea0003800000 */
[----:B0-----:R-:W2:Y:S01]  /*148b0*/  LDL R10, [R1+0x8] ;  /* 0x00000800010a7983 */ /* 0x001ea20000100800 */
[----:B------:R-:W0:Y:S01]  /*148c0*/  LDC R8, c[0x0][0x43c] ;  /* 0x00010f00ff087b82 */ /* 0x000e220000000800 */
[----:B------:R-:W-:Y:S02]  /*148d0*/  ULDC.64 UR4, c[0x0][0x428] ;  /* 0x00010a0000047ab9 */ /* 0x000fe40000000a00 */
[----:B------:R-:W3:Y:S01]  /*148e0*/  LDL R9, [R1] ;  /* 0x0000000001097983 */ /* 0x000ee20000100800 */
[----:B------:R-:W-:Y:S01]  /*148f0*/  ULDC.64 UR6, c[0x0][0x208] ;  /* 0x0000820000067ab9 */ /* 0x000fe20000000a00 */
        /* <DEDUP_REMOVED lines=16> */
.L_x_1250:
[----:B------:R-:W-:Y:S01]  /*14a00*/  IMAD R3, R4, 0x8, R17 ;  /* 0x0000000804037824 */ /* 0x000fe200078e0211 */
[----:B------:R-:W-:Y:S01]  /*14a10*/  SHF.L.U32 R2, R5, 0x1f, RZ ;  /* 0x0000001f05027819 */ /* 0x000fe200000006ff */
[----:B------:R-:W-:Y:S03]  /*14a20*/  BSSY B2, `(.L_x_1251) ;  /* 0x0000003000027945 */ /* 0x000fe60003800000 */
[----:B------:R-:W2:Y:S02]  /*14a30*/  SYNCS.PHASECHK.TRANS64.TRYWAIT P0, [R3+URZ+0x30840], R2 ;  /* 0x03084002030075a7 */ /* 0x000ea4000800017f */
[----:B--2---:R-:W-:Y:S05]  /*14a40*/  @!P0 BRA `(.L_x_1252) ;  /* 0x00000030006c8947 */ /* 0x004fea0003800000 */
.L_x_1337:
[----:B------:R-:W-:Y:S05]  /*14a50*/  BSYNC B2 ;  /* 0x0000000000027941 */ /* 0x000fea0003800000 */
.L_x_1251:
[----:B-1----:R-:W1:Y:S01]  /*14a60*/  S2R R9, SR_TID.X ;  /* 0x0000000000097919 */ /* 0x002e620000002100 */
[----:B------:R-:W-:Y:S01]  /*14a70*/  BSSY B2, `(.L_x_1253) ;  /* 0x000000b000027945 */ /* 0x000fe20003800000 */
[----:B-1----:R-:W-:-:S04]  /*14a80*/  LOP3.LUT R9, R9, 0x7f, RZ, 0xc0, !PT ;  /* 0x0000007f09097812 */ /* 0x002fc800078ec0ff */
[----:B------:R-:W-:-:S13]  /*14a90*/  ISETP.NE.AND P1, PT, R9, RZ, PT ;  /* 0x000000ff0900720c */ /* 0x000fda0003f25270 */
[----:B------:R-:W-:Y:S05]  /*14aa0*/  @P1 BRA `(.L_x_1254) ;  /* 0x00000000001c1947 */ /* 0x000fea0003800000 */
[----:B------:R-:W1:Y:S01]  /*14ab0*/  S2R R9, SR_TID.X ;  /* 0x0000000000097919 */ /* 0x000e620000002100 */
[----:B--2---:R-:W-:-:S04]  /*14ac0*/  IMAD.MOV.U32 R2, RZ, RZ, 0x9000 ;  /* 0x00009000ff027424 */ /* 0x004fc800078e00ff */
[----:B------:R3:W-:Y:S01]  /*14ad0*/  SYNCS.ARRIVE.TRANS64 RZ, [R3+URZ+0x30830], R2 ;  /* 0x0308300203ff79a7 */ /* 0x0007e2000800003f */
[----:B-1----:R-:W-:-:S04]  /*14ae0*/  LOP3.LUT R9, R9, 0x1f, RZ, 0xc0, !PT ;  /* 0x0000001f09097812 */ /* 0x002fc800078ec0ff */
[----:B------:R-:W-:-:S13]  /*14af0*/  ISETP.NE.AND P0, PT, R9, RZ, PT ;  /* 0x000000ff0900720c */ /* 0x000fda0003f05270 */
[----:B---3--:R-:W-:Y:S05]  /*14b00*/  @!P0 BRA `(.L_x_1254) ;  /* 0x0000000000048947 */ /* 0x008fea0003800000 */
[----:B------:R-:W-:Y:S01]  /*14b10*/  BPT.TRAP 0x1 ;  /* 0x000000040000795c */ /* 0x000fe20000300000 */
.L_x_1254:
[----:B------:R-:W-:Y:S05]  /*14b20*/  BSYNC B2 ;  /* 0x0000000000027941 */ /* 0x000fea0003800000 */
.L_x_1253:
[----:B------:R-:W-:Y:S01]  /*14b30*/  IMAD.MOV.U32 R11, RZ, RZ, RZ ;  /* 0x000000ffff0b7224 */ /* 0x000fe200078e00ff */
[----:B------:R-:W-:Y:S01]  /*14b40*/  UIADD3 UR4, UP0, UR38, 0x370, URZ ;  /* 0x0000037026047890 */ /* 0x000fe2000ff1e03f */
[----:B------:R-:W-:Y:S01]  /*14b50*/  IMAD R9, R4, 0x9000, R17 ;  /* 0x0000900004097824 */ /* 0x000fe200078e0211 */
[----:B------:R-:W-:Y:S01]  /*14b60*/  PLOP3.LUT P0, PT, PT, PT, PT, 0x80, 0x0 ;  /* 0x000000000000781c */ /* 0x000fe20003f0f070 */
[----:B--2---:R-:W-:Y:S01]  /*14b70*/  VIADD R3, R3, 0x30830 ;  /* 0x0003083003037836 */ /* 0x004fe20000000000 */
[----:B------:R-:W-:Y:S01]  /*14b80*/  R2UR UR10, R11 ;  /* 0x000000000b0a72ca */ /* 0x000fe200000e0000 */
[----:B------:R-:W-:Y:S01]  /*14b90*/  IMAD R2, R7, 0x60, RZ ;  /* 0x0000006007027824 */ /* 0x000fe200078e02ff */
[----:B------:R-:W-:Y:S01]  /*14ba0*/  UIADD3.X UR5, URZ, UR39, URZ, UP0, !UPT ;  /* 0x000000273f057290 */ /* 0x000fe200087fe43f */
[----:B0-----:R-:W-:Y:S01]  /*14bb0*/  VIADD R10, R9, 0x1e400 ;  /* 0x0001e400090a7836 */ /* 0x001fe20000000000 */
[----:B------:R-:W-:Y:S01]  /*14bc0*/  UMOV UR6, 0x0 ;  /* 0x0000000000067882 */ /* 0x000fe20000000000 */
[----:B------:R-:W-:-:S10]  /*14bd0*/  UMOV UR7, 0x14f00000 ;  /* 0x14f0000000077882 */ /* 0x000fd40000000000 */
.L_x_1255:
        /* <DEDUP_REMOVED lines=16> */
.L_x_1256:
        /* <DEDUP_REMOVED lines=16> */
.L_x_1257:
        /* <DEDUP_REMOVED lines=16> */
.L_x_1338:
[----:B------:R-:W-:Y:S05]  /*14ee0*/  BSYNC B2 ;  /* 0x0000000000027941 */ /* 0x000fea0003800000 */
.L_x_1258:
[----:B------:R-:W-:Y:S01]  /*14ef0*/  BSSY B2, `(.L_x_1260) ;  /* 0x000000b000027945 */ /* 0x000fe20003800000 */
[----:B0-----:R-:W-:Y:S02]  /*14f00*/  IMAD.MOV.U32 R2, RZ, RZ, 0x0 ;  /* 0x00000000ff027424 */ /* 0x001fe400078e00ff */
[----:B------:R-:W-:Y:S01]  /*14f10*/  IMAD.MOV.U32 R3, RZ, RZ, 0x14f00000 ;  /* 0x14f00000ff037424 */ /* 0x000fe200078e00ff */
[----:B------:R-:W-:Y:S06]  /*14f20*/  @P1 BRA `(.L_x_1261) ;  /* 0x00000000001c1947 */ /* 0x000fec0003800000 */
[----:B------:R-:W0:Y:S02]  /*14f30*/  S2R R10, SR_TID.X ;  /* 0x00000000000a7919 */ /* 0x000e240000002100 */
[----:B0-----:R-:W-:Y:S01]  /*14f40*/  LOP3.LUT R14, R10, 0x1f, RZ, 0xc0, !PT ;  /* 0x0000001f0a0e7812 */ /* 0x001fe200078ec0ff */
[----:B------:R-:W-:-:S03]  /*14f50*/  IMAD.MOV.U32 R10, RZ, RZ, 0x9000 ;  /* 0x00009000ff0a7424 */ /* 0x000fc600078e00ff */
[----:B------:R-:W-:Y:S01]  /*14f60*/  ISETP.NE.AND P0, PT, R14, RZ, PT ;  /* 0x000000ff0e00720c */ /* 0x000fe20003f05270 */
[----:B------:R0:W-:-:S12]  /*14f70*/  SYNCS.ARRIVE.TRANS64 RZ, [R9+URZ+0x50], R10 ;  /* 0x0000500a09ff79a7 */ /* 0x0001d8000800003f */
[----:B0-----:R-:W-:Y:S05]  /*14f80*/  @!P0 BRA `(.L_x_1261) ;  /* 0x0000000000048947 */ /* 0x001fea0003800000 */
[----:B------:R-:W-:Y:S01]  /*14f90*/  BPT.TRAP 0x1 ;  /* 0x000000040000795c */ /* 0x000fe20000300000 */
.L_x_1261:
[----:B------:R-:W-:Y:S05]  /*14fa0*/  BSYNC B2 ;  /* 0x0000000000027941 */ /* 0x000fea0003800000 */
.L_x_1260:
[----:B------:R-:W-:Y:S01]  /*14fb0*/  R2UR UR6, R2 ;  /* 0x00000000020672ca */ /* 0x000fe200000e0000 */
[----:B------:R-:W-:Y:S01]  /*14fc0*/  IMAD R18, R18, 0x9000, R17 ;  /* 0x0000900012127824 */ /* 0x000fe200078e0211 */
[----:B------:R-:W-:Y:S01]  /*14fd0*/  R2UR UR7, R3 ;  /* 0x00000000030772ca */ /* 0x000fe200000e0000 */
[----:B------:R-:W-:Y:S01]  /*14fe0*/  UIADD3 UR4, UP0, UR38, 0x470, URZ ;  /* 0x0000047026047890 */ /* 0x000fe2000ff1e03f */
[----:B------:R-:W-:Y:S01]  /*14ff0*/  R2UR UR10, R11 ;  /* 0x000000000b0a72ca */ /* 0x000fe200000e0000 */
[----:B------:R-:W-:Y:S01]  /*15000*/  IMAD R10, R19, 0x60, RZ ;  /* 0x00000060130a7824 */ /* 0x000fe200078e02ff */
[----:B------:R-:W-:Y:S01]  /*15010*/  PLOP3.LUT P0, PT, PT, PT, PT, 0x80, 0x0 ;  /* 0x000000000000781c */ /* 0x000fe20003f0f070 */
[----:B------:R-:W-:Y:S01]  /*15020*/  VIADD R9, R9, 0x50 ;  /* 0x0000005009097836 */ /* 0x000fe20000000000 */
[----:B------:R-:W-:Y:S01]  /*15030*/  UIADD3.X UR5, URZ, UR39, URZ, UP0, !UPT ;  /* 0x000000273f057290 */ /* 0x000fe200087fe43f */
[----:B------:R-:W-:-:S11]  /*15040*/  VIADD R11, R18, 0x400 ;  /* 0x00000400120b7836 */ /* 0x000fd60000000000 */
.L_x_1262:
        /* <DEDUP_REMOVED lines=15> */
.L_x_1263:
        /* <DEDUP_REMOVED lines=15> */
.L_x_1264:
        /* <DEDUP_REMOVED lines=12> */
.L_x_1249:
[----:B------:R-:W-:Y:S05]  /*152f0*/  BSYNC B1 ;  /* 0x0000000000017941 */ /* 0x000fea0003800000 */
.L_x_1248:
[----:B------:R-:W2:Y:S01]  /*15300*/  LDL R3, [R1+0xc] ;  /* 0x00000c0001037983 */ /* 0x000ea20000100800 */
[----:B------:R-:W-:Y:S01]  /*15310*/  VIADD R18, R4, 0x1 ;  /* 0x0000000104127836 */ /* 0x000fe20000000000 */
[----:B------:R-:W-:Y:S01]  /*15320*/  BSSY B1, `(.L_x_1265) ;  /* 0x00000b0000017945 */ /* 0x000fe20003800000 */
[----:B------:R-:W-:-:S03]  /*15330*/  VIADD R7, R0, 0xffffffff ;  /* 0xffffffff00077836 */ /* 0x000fc60000000000 */
[----:B------:R-:W-:-:S04]  /*15340*/  ISETP.NE.AND P0, PT, R18, 0x2, PT ;  /* 0x000000021200780c */ /* 0x000fc80003f05270 */
[----:B------:R-:W-:Y:S02]  /*15350*/  SEL R2, RZ, 0x1, P0 ;  /* 0x00000001ff027807 */ /* 0x000fe40000000000 */
[----:B------:R-:W-:Y:S02]  /*15360*/  SEL R18, R18, RZ, P0 ;  /* 0x000000ff12127207 */ /* 0x000fe40000000000 */
[----:B------:R-:W-:-:S05]  /*15370*/  LOP3.LUT R11, R5, R2, RZ, 0x3c, !PT ;  /* 0x00000002050b7212 */ /* 0x000fca00078e3cff */
[----:B------:R1:W-:Y:S01]  /*15380*/  STL [R1+0x4], R11 ;  /* 0x0000040b01007387 */ /* 0x0003e20000100800 */
[----:B--2---:R-:W-:-:S13]  /*15390*/  LOP3.LUT P1, RZ, R3, 0x2, RZ, 0xc0, !PT ;  /* 0x0000000203ff7812 */ /* 0x004fda000782c0ff */
[----:B-1----:R-:W-:Y:S05]  /*153a0*/  @!P1 BRA `(.L_x_1266) ;  /* 0x00000008009c9947 */ /* 0x002fea0003800000 */
[----:B------:R-:W-:Y:S01]  /*153b0*/  LOP3.LUT P1, RZ, R3, 0x1, RZ, 0xc0, !PT ;  /* 0x0000000103ff7812 */ /* 0x000fe2000782c0ff */
[----:B0-----:R-:W-:-:S12]  /*153c0*/  IMAD.MOV.U32 R10, RZ, RZ, R7 ;  /* 0x000000ffff0a7224 */ /* 0x001fd800078e0007 */
[----:B------:R-:W-:Y:S05]  /*153d0*/  @!P1 BRA `(.L_x_1267) ;  /* 0x0000000000549947 */ /* 0x000fea0003800000 */
[----:B------:R-:W2:Y:S01]  /*153e0*/  LDL R13, [R1+0x8] ;  /* 0x00000800010d7983 */ /* 0x000ea20000100800 */
        /* <DEDUP_REMOVED lines=20> */
.L_x_1267:
[----:B------:R-:W-:Y:S01]  /*15530*/  IMAD R2, R18, 0x8, R17 ;  /* 0x0000000812027824 */ /* 0x000fe200078e0211 */
[----:B------:R-:W-:Y:S01]  /*15540*/  SHF.L.U32 R3, R11, 0x1f, RZ ;  /* 0x0000001f0b037819 */ /* 0x000fe200000006ff */
[----:B------:R-:W-:Y:S03]  /*15550*/  BSSY B2, `(.L_x_1268) ;  /* 0x0000003000027945 */ /* 0x000fe60003800000 */
[----:B------:R-:W1:Y:S02]  /*15560*/  SYNCS.PHASECHK.TRANS64.TRYWAIT P0, [R2+URZ+0x30840], R3 ;  /* 0x03084003020075a7 */ /* 0x000e64000800017f */
[----:B-1----:R-:W-:Y:S05]  /*15570*/  @!P0 BRA `(.L_x_1269) ;  /* 0x0000002400c88947 */ /* 0x002fea0003800000 */
.L_x_1339:
[----:B------:R-:W-:Y:S05]  /*15580*/  BSYNC B2 ;  /* 0x0000000000027941 */ /* 0x000fea0003800000 */
.L_x_1268:
        /* <DEDUP_REMOVED lines=12> */
.L_x_1271:
[----:B------:R-:W-:Y:S05]  /*15650*/  BSYNC B2 ;  /* 0x0000000000027941 */ /* 0x000fea0003800000 */
.L_x_1270:
[----:B------:R-:W-:Y:S01]  /*15660*/  IMAD.MOV.U32 R14, RZ, RZ, RZ ;  /* 0x000000ffff0e7224 */ /* 0x000fe200078e00ff */
[----:B------:R-:W-:Y:S01]  /*15670*/  UIADD3 UR4, UP0, UR38, 0x370, URZ ;  /* 0x0000037026047890 */ /* 0x000fe2000ff1e03f */
[C---:B-1----:R-:W-:Y:S01]  /*15680*/  IMAD R3, R18.reuse, 0x8, R6 ;  /* 0x0000000812037824 */ /* 0x042fe200078e0206 */
[----:B------:R-:W-:Y:S01]  /*15690*/  PLOP3.LUT P0, PT, PT, PT, PT, 0x80, 0x0 ;  /* 0x000000000000781c */ /* 0x000fe20003f0f070 */
[----:B------:R-:W-:Y:S01]  /*156a0*/  IMAD R9, R18, 0x9000, R17 ;  /* 0x0000900012097824 */ /* 0x000fe200078e0211 */
[----:B------:R-:W-:Y:S01]  /*156b0*/  R2UR UR10, R14 ;  /* 0x000000000e0a72ca */ /* 0x000fe200000e0000 */
[----:B------:R-:W-:Y:S01]  /*156c0*/  VIADD R3, R3, 0x30 ;  /* 0x0000003003037836 */ /* 0x000fe20000000000 */
[----:B------:R-:W-:Y:S01]  /*156d0*/  UIADD3.X UR5, URZ, UR39, URZ, UP0, !UPT ;  /* 0x000000273f057290 */ /* 0x000fe200087fe43f */
[----:B------:R-:W-:Y:S01]  /*156e0*/  IMAD R2, R10, 0x60, RZ ;  /* 0x000000600a027824 */ /* 0x000fe200078e02ff */
[----:B------:R-:W-:Y:S01]  /*156f0*/  UMOV UR6, 0x0 ;  /* 0x0000000000067882 */ /* 0x000fe20000000000 */
[----:B------:R-:W-:Y:S01]  /*15700*/  VIADD R11, R9, 0x1e400 ;  /* 0x0001e400090b7836 */ /* 0x000fe20000000000 */
[----:B------:R-:W-:-:S09]  /*15710*/  UMOV UR7, 0x14f00000 ;  /* 0x14f0000000077882 */ /* 0x000fd20000000000 */
.L_x_1272:
        /* <DEDUP_REMOVED lines=16> */
.L_x_1273:
        /* <DEDUP_REMOVED lines=16> */
.L_x_1274:
        /* <DEDUP_REMOVED lines=15> */
.L_x_1340:
[----:B------:R-:W-:Y:S05]  /*15a10*/  BSYNC B2 ;  /* 0x0000000000027941 */ /* 0x000fea0003800000 */
.L_x_1275:
[----:B------:R-:W-:Y:S01]  /*15a20*/  BSSY B2, `(.L_x_1277) ;  /* 0x000000b000027945 */ /* 0x000fe20003800000 */
[----:B------:R-:W-:Y:S02]  /*15a30*/  IMAD.MOV.U32 R12, RZ, RZ, 0x0 ;  /* 0x00000000ff0c7424 */ /* 0x000fe400078e00ff */
[----:B------:R-:W-:Y:S01]  /*15a40*/  IMAD.MOV.U32 R13, RZ, RZ, 0x14f00000 ;  /* 0x14f00000ff0d7424 */ /* 0x000fe200078e00ff */
[----:B------:R-:W-:Y:S06]  /*15a50*/  @P1 BRA `(.L_x_1278) ;  /* 0x00000000001c1947 */ /* 0x000fec0003800000 */
[----:B------:R-:W1:Y:S02]  /*15a60*/  S2R R3, SR_TID.X ;  /* 0x0000000000037919 */ /* 0x000e640000002100 */
[----:B-1----:R-:W-:Y:S01]  /*15a70*/  LOP3.LUT R9, R3, 0x1f, RZ, 0xc0, !PT ;  /* 0x0000001f03097812 */ /* 0x002fe200078ec0ff */
[----:B------:R-:W-:-:S03]  /*15a80*/  IMAD.MOV.U32 R3, RZ, RZ, 0x9000 ;  /* 0x00009000ff037424 */ /* 0x000fc600078e00ff */
[----:B------:R-:W-:Y:S01]  /*15a90*/  ISETP.NE.AND P0, PT, R9, RZ, PT ;  /* 0x000000ff0900720c */ /* 0x000fe20003f05270 */
[----:B------:R1:W-:-:S12]  /*15aa0*/  SYNCS.ARRIVE.TRANS64 RZ, [R2+URZ+0x50], R3 ;  /* 0x0000500302ff79a7 */ /* 0x0003d8000800003f */
[----:B-1----:R-:W-:Y:S05]  /*15ab0*/  @!P0 BRA `(.L_x_1278) ;  /* 0x0000000000048947 */ /* 0x002fea0003800000 */
[----:B------:R-:W-:Y:S01]  /*15ac0*/  BPT.TRAP 0x1 ;  /* 0x000000040000795c */ /* 0x000fe20000300000 */
.L_x_1278:
[----:B------:R-:W-:Y:S05]  /*15ad0*/  BSYNC B2 ;  /* 0x0000000000027941 */ /* 0x000fea0003800000 */
.L_x_1277:
[----:B------:R-:W-:Y:S01]  /*15ae0*/  R2UR UR10, R14 ;  /* 0x000000000e0a72ca */ /* 0x000fe200000e0000 */
[----:B------:R-:W-:Y:S01]  /*15af0*/  IMAD R4, R4, 0x9000, R17 ;  /* 0x0000900004047824 */ /* 0x000fe200078e0211 */
[----:B------:R-:W-:Y:S01]  /*15b00*/  R2UR UR6, R12 ;  /* 0x000000000c0672ca */ /* 0x000fe200000e0000 */
[----:B------:R-:W-:Y:S01]  /*15b10*/  UIADD3 UR4, UP0, UR38, 0x470, URZ ;  /* 0x0000047026047890 */ /* 0x000fe2000ff1e03f */
[----:B------:R-:W-:Y:S01]  /*15b20*/  R2UR UR7, R13 ;  /* 0x000000000d0772ca */ /* 0x000fe200000e0000 */
[----:B------:R-:W-:Y:S01]  /*15b30*/  IMAD R3, R19, 0x60, RZ ;  /* 0x0000006013037824 */ /* 0x000fe200078e02ff */
[----:B------:R-:W-:Y:S01]  /*15b40*/  PLOP3.LUT P0, PT, PT, PT, PT, 0x80, 0x0 ;  /* 0x000000000000781c */ /* 0x000fe20003f0f070 */
[----:B0-----:R-:W-:Y:S01]  /*15b50*/  VIADD R2, R2, 0x50 ;  /* 0x0000005002027836 */ /* 0x001fe20000000000 */
[----:B------:R-:W-:Y:S01]  /*15b60*/  UIADD3.X UR5, URZ, UR39, URZ, UP0, !UPT ;  /* 0x000000273f057290 */ /* 0x000fe200087fe43f */
[----:B------:R-:W-:-:S11]  /*15b70*/  VIADD R5, R4, 0x400 ;  /* 0x0000040004057836 */ /* 0x000fd60000000000 */
.L_x_1279:
        /* <DEDUP_REMOVED lines=15> */
.L_x_1280:
        /* <DEDUP_REMOVED lines=15> */
.L_x_1281:
        /* <DEDUP_REMOVED lines=12> */
.L_x_1266:
[----:B------:R-:W-:Y:S05]  /*15e20*/  BSYNC B1 ;  /* 0x0000000000017941 */ /* 0x000fea0003800000 */
.L_x_1265:
[----:B------:R-:W-:Y:S01]  /*15e30*/  ISETP.GT.AND P0, PT, R7, UR40, PT ;  /* 0x0000002807007c0c */ /* 0x000fe2000bf04270 */
[----:B------:R-:W-:-:S12]  /*15e40*/  VIADD R0, R0, 0xfffffffe ;  /* 0xfffffffe00007836 */ /* 0x000fd80000000000 */
[----:B------:R-:W-:Y:S05]  /*15e50*/  @P0 BRA `(.L_x_1282) ;  /* 0xffffffe8005c0947 */ /* 0x000fea000383ffff */
.L_x_1247:
[----:B------:R-:W-:Y:S05]  /*15e60*/  BSYNC B0 ;  /* 0x0000000000007941 */ /* 0x000fea0003800000 */
.L_x_1228:
[----:B0-----:R-:W0:Y:S01]  /*15e70*/  S2R R0, SR_TID.X ;  /* 0x0000000000007919 */ /* 0x001e220000002100 */
[----:B------:R-:W-:Y:S01]  /*15e80*/  BSSY B0, `(.L_x_1283) ;  /* 0x0000012000007945 */ /* 0x000fe20003800000 */
[----:B0-----:R-:W-:-:S04]  /*15e90*/  LOP3.LUT R6, R0, 0x7f, RZ, 0xc0, !PT ;  /* 0x0000007f00067812 */ /* 0x001fc800078ec0ff */
[----:B------:R-:W-:-:S13]  /*15ea0*/  ISETP.NE.AND P1, PT, R6, RZ, PT ;  /* 0x000000ff0600720c */ /* 0x000fda0003f25270 */
[----:B------:R-:W-:Y:S05]  /*15eb0*/  @P1 BRA `(.L_x_1284) ;  /* 0x0000000000381947 */ /* 0x000fea0003800000 */
[----:B------:R-:W0:Y:S01]  /*15ec0*/  S2R R3, SR_LANEID ;  /* 0x0000000000037919 */ /* 0x000e220000000000 */
[----:B------:R-:W-:Y:S01]  /*15ed0*/  VOTEU.ANY UR4, UPT, PT ;  /* 0x0000000000047886 */ /* 0x000fe200038e0100 */
[----:B------:R-:W-:Y:S01]  /*15ee0*/  ULDC.64 UR6, c[0x0][0x208] ;  /* 0x0000820000067ab9 */ /* 0x000fe20000000a00 */
[----:B------:R-:W0:Y:S08]  /*15ef0*/  FLO.U32 R0, UR4 ;  /* 0x0000000400007d00 */ /* 0x000e3000080e0000 */
[----:B------:R-:W1:Y:S01]  /*15f00*/  POPC R5, UR4 ;  /* 0x0000000400057d09 */ /* 0x000e620008000000 */
[----:B0-----:R-:W-:-:S02]  /*15f10*/  ISETP.EQ.U32.AND P0, PT, R0, R3, PT ;  /* 0x000000030000720c */ /* 0x001fc40003f02070 */
[----:B------:R-:W1:Y:S11]  /*15f20*/  LDC.64 R2, c[0x0][0xc80] ;  /* 0x00032000ff027b82 */ /* 0x000e760000000a00 */
[----:B-1----:R-:W2:Y:S01]  /*15f30*/  @P0 ATOMG.E.ADD.STRONG.GPU PT, R3, desc[UR6][R2.64], R5 ;  /* 0x00000005020309a8 */ /* 0x002ea200081ee1c6 */
[----:B------:R-:W0:Y:S02]  /*15f40*/  S2R R4, SR_LTMASK ;  /* 0x0000000000047919 */ /* 0x000e240000003900 */
[----:B0-----:R-:W-:-:S04]  /*15f50*/  LOP3.LUT R4, R4, UR4, RZ, 0xc0, !PT ;  /* 0x0000000404047c12 */ /* 0x001fc8000f8ec0ff */
[----:B------:R-:W0:Y:S01]  /*15f60*/  POPC R7, R4 ;  /* 0x0000000400077309 */ /* 0x000e220000000000 */
[----:B--2---:R-:W0:Y:S02]  /*15f70*/  SHFL.IDX PT, R0, R3, R0, 0x1f ;  /* 0x00001f0003007589 */ /* 0x004e2400000e0000 */
[----:B0-----:R-:W-:-:S05]  /*15f80*/  IADD3 R0, R0, UR44, R7 ;  /* 0x0000002c00007c10 */ /* 0x001fca000fffe007 */
[----:B------:R0:W-:Y:S02]  /*15f90*/  STL [R1+0x14], R0 ;  /* 0x0000140001007387 */ /* 0x0001e40000100800 */
.L_x_1284:
[----:B------:R-:W-:Y:S05]  /*15fa0*/  BSYNC B0 ;  /* 0x0000000000007941 */ /* 0x000fea0003800000 */
.L_x_1283:
[----:B0-----:R-:W2:Y:S01]  /*15fb0*/  LDL R0, [R1+0xc] ;  /* 0x00000c0001007983 */ /* 0x001ea20000100800 */
[----:B------:R-:W-:Y:S01]  /*15fc0*/  BSSY B0, `(.L_x_1285) ;  /* 0x0000047000007945 */ /* 0x000fe20003800000 */
[----:B--2---:R-:W-:-:S13]  /*15fd0*/  LOP3.LUT P0, RZ, R0, 0x2, RZ, 0xc0, !PT ;  /* 0x0000000200ff7812 */ /* 0x004fda000780c0ff */
[----:B------:R-:W-:Y:S05]  /*15fe0*/  @!P0 BRA `(.L_x_1286) ;  /* 0x0000000400108947 */ /* 0x000fea0003800000 */
[----:B------:R-:W2:Y:S01]  /*15ff0*/  LDL R0, [R1+0x4] ;  /* 0x0000040001007983 */ /* 0x000ea20000100800 */
[----:B------:R-:W-:Y:S01]  /*16000*/  IMAD R2, R18, 0x8, R17 ;  /* 0x0000000812027824 */ /* 0x000fe200078e0211 */
[----:B------:R-:W-:Y:S01]  /*16010*/  BSSY B1, `(.L_x_1287) ;  /* 0x0000005000017945 */ /* 0x000fe20003800000 */
[----:B------:R-:W-:Y:S02]  /*16020*/  ISETP.NE.AND P2, PT, R6, RZ, PT ;  /* 0x000000ff0600720c */ /* 0x000fe40003f45270 */
[----:B--2---:R-:W-:-:S04]  /*16030*/  SHF.L.U32 R3, R0, 0x1f, RZ ;  /* 0x0000001f00037819 */ /* 0x004fc800000006ff */
[----:B------:R-:W0:Y:S02]  /*16040*/  SYNCS.PHASECHK.TRANS64.TRYWAIT P0, [R2+URZ+0x30860], R3 ;  /* 0x03086003020075a7 */ /* 0x000e24000800017f */
[----:B0-----:R-:W-:Y:S05]  /*16050*/  @!P0 BRA `(.L_x_1288) ;  /* 0x0000001c00388947 */ /* 0x001fea0003800000 */
.L_x_1341:
[----:B------:R-:W-:Y:S05]  /*16060*/  BSYNC B1 ;  /* 0x0000000000017941 */ /* 0x000fea0003800000 */
.L_x_1287:
[----:B------:R-:W-:Y:S04]  /*16070*/  BSSY B1, `(.L_x_1289) ;  /* 0x0000009000017945 */ /* 0x000fe80003800000 */
        /* <DEDUP_REMOVED lines=8> */
.L_x_1290:
[----:B------:R-:W-:Y:S05]  /*16100*/  BSYNC B1 ;  /* 0x0000000000017941 */ /* 0x000fea0003800000 */
.L_x_1289:
[----:B------:R-:W-:Y:S01]  /*16110*/  IMAD R0, R18, 0x9000, R17 ;  /* 0x0000900012007824 */ /* 0x000fe200078e0211 */
[----:B------:R-:W-:Y:S01]  /*16120*/  UIADD3 UR4, UP0, UR38, 0x470, URZ ;  /* 0x0000047026047890 */ /* 0x000fe2000ff1e03f */
[----:B------:R-:W-:Y:S01]  /*16130*/  PLOP3.LUT P0, PT, PT, PT, PT, 0x80, 0x0 ;  /* 0x000000000000781c */ /* 0x000fe20003f0f070 */
[----:B------:R-:W-:Y:S01]  /*16140*/  IMAD R19, R19, 0x60, RZ ;  /* 0x0000006013137824 */ /* 0x000fe200078e02ff */
[----:B------:R-:W-:Y:S01]  /*16150*/  UMOV UR6, 0x0 ;  /* 0x0000000000067882 */ /* 0x000fe20000000000 */
[----:B0-----:R-:W-:Y:S01]  /*16160*/  VIADD R2, R2, 0x30850 ;  /* 0x0003085002027836 */ /* 0x001fe20000000000 */
[----:B------:R-:W-:Y:S01]  /*16170*/  UIADD3.X UR5, URZ, UR39, URZ, UP0, !UPT ;  /* 0x000000273f057290 */ /* 0x000fe200087fe43f */
[----:B------:R-:W-:Y:S01]  /*16180*/  VIADD R3, R0, 0x400 ;  /* 0x0000040000037836 */ /* 0x000fe20000000000 */
[----:B------:R-:W-:Y:S01]  /*16190*/  UMOV UR7, 0x14f00000 ;  /* 0x14f0000000077882 */ /* 0x000fe20000000000 */
[----:B------:R-:W-:-:S09]  /*161a0*/  UMOV UR10, URZ ;  /* 0x0000003f000a7c82 */ /* 0x000fd20008000000 */
.L_x_1291:
        /* <DEDUP_REMOVED lines=15> */
.L_x_1292:
        /* <DEDUP_REMOVED lines=15> */
.L_x_1293:
        /* <DEDUP_REMOVED lines=10> */
.L_x_1286:
[----:B------:R-:W-:Y:S05]  /*16430*/  BSYNC B0 ;  /* 0x0000000000007941 */ /* 0x000fea0003800000 */
.L_x_1285:
[----:B------:R-:W2:Y:S01]  /*16440*/  LDL.LU R3, [R1+0x4] ;  /* 0x0000040001037983 */ /* 0x000ea20000300800 */
[----:B------:R-:W-:-:S05]  /*16450*/  VIADD R18, R18, 0x1 ;  /* 0x0000000112127836 */ /* 0x000fca0000000000 */
[----:B------:R-:W-:-:S04]  /*16460*/  ISETP.NE.AND P0, PT, R18, 0x2, PT ;  /* 0x000000021200780c */ /* 0x000fc80003f05270 */
[----:B------:R-:W-:Y:S02]  /*16470*/  SEL R0, RZ, 0x1, P0 ;  /* 0x00000001ff007807 */ /* 0x000fe40000000000 */
[----:B------:R-:W-:Y:S02]  /*16480*/  SEL R18, R18, RZ, P0 ;  /* 0x000000ff12127207 */ /* 0x000fe40000000000 */
[----:B--2---:R-:W-:-:S05]  /*16490*/  LOP3.LUT R3, R3, R0, RZ, 0x3c, !PT ;  /* 0x0000000003037212 */ /* 0x004fca00078e3cff */
[----:B------:R0:W-:Y:S02]  /*164a0*/  STL [R1+0x4], R3 ;  /* 0x0000040301007387 */ /* 0x0001e40000100800 */
.L_x_1208:
[----:B------:R-:W-:Y:S05]  /*164b0*/  BSYNC B7 ;  /* 0x0000000000077941 */ /* 0x000fea0003800000 */
.L_x_1206:
[----:B-1----:R-:W2:Y:S04]  /*164c0*/  LDL R0, [R1+0xc] ;  /* 0x00000c0001007983 */ /* 0x002ea80000100800 */
[----:B------:R1:W5:Y:S01]  /*164d0*/  LDL R2, [R1+0x14] ;  /* 0x0000140001027983 */ /* 0x0003620000100800 */
[----:B--2---:R-:W-:-:S13]  /*164e0*/  LOP3.LUT P0, RZ, R0, 0x4, RZ, 0xc0, !PT ;  /* 0x0000000400ff7812 */ /* 0x004fda000780c0ff */
[----:B-1----:R-:W-:Y:S05]  /*164f0*/  @!P0 BRA `(.L_x_1294) ;  /* 0x0000000000288947 */ /* 0x002fea0003800000 */
[----:B------:R-:W-:Y:S05]  /*16500*/  WARPSYNC.ALL ;  /* 0x0000000000007948 */ /* 0x000fea0003800000 */
[----:B------:R-:W1:Y:S08]  /*16510*/  S2UR UR5, SR_CgaCtaId ;  /* 0x00000000000579c3 */ /* 0x000e700000008800 */
[----:B------:R-:W-:Y:S06]  /*16520*/  BAR.SYNC.DEFER_BLOCKING 0x5, 0x180 ;  /* 0x0146000000007b1d */ /* 0x000fec0000010000 */
[----:B------:R-:W-:-:S02]  /*16530*/  UMOV UR4, 0x400 ;  /* 0x0000040000047882 */ /* 0x000fc40000000000 */
[----:B-1----:R-:W-:-:S06]  /*16540*/  ULEA UR4, UR5, UR4, 0x18 ;  /* 0x0000000405047291 */ /* 0x002fcc000f8ec03f */
[----:B------:R-:W-:-:S05]  /*16550*/  IMAD.U32 R17, RZ, RZ, UR4 ;  /* 0x00000004ff117e24 */ /* 0x000fca000f8e00ff */
[----:B-----5:R-:W1:Y:S04]  /*16560*/  LDS R2, [R17+0x308d0] ;  /* 0x0308d00011027984 */ /* 0x020e680000000800 */
[----:B-1----:R3:W-:Y:S01]  /*16570*/  STL [R1+0x14], R2 ;  /* 0x0000140201007387 */ /* 0x0027e20000100800 */
[----:B------:R-:W-:Y:S06]  /*16580*/  BAR.ARV 0x4, 0x180 ;  /* 0x0106000000007b1d */ /* 0x000fec0000002000 */
[----:B------:R-:W-:Y:S05]  /*16590*/  BRA `(.L_x_1295) ;  /* 0x00000000002c7947 */ /* 0x000fea0003800000 */
.L_x_1294:
[----:B------:R-:W-:-:S03]  /*165a0*/  UMOV UR4, 0xffffffff ;  /* 0xffffffff00047882 */ /* 0x000fc60000000000 */
[----:B------:R-:W-:Y:S05]  /*165b0*/  BRA.DIV UR4, `(.L_x_1296) ;  /* 0x0000001604f47947 */ /* 0x000fea000b800000 */
[----:B-----5:R1:W2:Y:S02]  /*165c0*/  SHFL.IDX PT, R14, R2, RZ, 0x1f ;  /* 0x00001fff020e7589 */ /* 0x0202a400000e0000 */
.L_x_1344:
[----:B0-----:R-:W0:Y:S01]  /*165d0*/  @!P1 S2R R3, SR_CgaCtaId ;  /* 0x0000000000039919 */ /* 0x001e220000008800 */
[----:B------:R-:W-:Y:S05]  /*165e0*/  WARPSYNC.ALL ;  /* 0x0000000000007948 */ /* 0x000fea0003800000 */
[----:B------:R-:W-:Y:S01]  /*165f0*/  BAR.SYNC.DEFER_BLOCKING 0x4, 0x180 ;  /* 0x0106000000007b1d */ /* 0x000fe20000010000 */
[----:B------:R-:W-:-:S05]  /*16600*/  @!P1 MOV R0, 0x400 ;  /* 0x0000040000009802 */ /* 0x000fca0000000f00 */
[----:B--2---:R2:W-:Y:S01]  /*16610*/  STL [R1+0x14], R14 ;  /* 0x0000140e01007387 */ /* 0x0045e20000100800 */
[----:B0-----:R-:W-:-:S05]  /*16620*/  @!P1 LEA R17, R3, R0, 0x18 ;  /* 0x0000000003119211 */ /* 0x001fca00078ec0ff */
[----:B------:R2:W-:Y:S01]  /*16630*/  @!P1 STS [R17+0x308d0], R2 ;  /* 0x0308d00211009388 */ /* 0x0005e20000000800 */
[----:B------:R-:W-:Y:S06]  /*16640*/  BAR.ARV 0x5, 0x180 ;  /* 0x0146000000007b1d */ /* 0x000fec0000002000 */
.L_x_1295:
[----:B------:R-:W4:Y:S01]  /*16650*/  LDL R0, [R1+0x14] ;  /* 0x0000140001007983 */ /* 0x000f220000100800 */
[----:B------:R-:W-:Y:S02]  /*16660*/  ULDC UR4, c[0x0][0xc38] ;  /* 0x00030e0000047ab9 */ /* 0x000fe40000000800 */
[----:B----4-:R-:W-:-:S13]  /*16670*/  ISETP.GE.AND P0, PT, R0, UR4, PT ;  /* 0x0000000400007c0c */ /* 0x010fda000bf06270 */
[----:B------:R-:W-:Y:S05]  /*16680*/  @!P0 BRA `(.L_x_1297) ;  /* 0xffffffb000dc8947 */ /* 0x000fea000383ffff */
.L_x_1197:
[----:B0-----:R-:W4:Y:S01]  /*16690*/  LDL.LU R0, [R1+0x18] ;  /* 0x0000180001007983 */ /* 0x001f220000300800 */
[----:B------:R-:W-:Y:S01]  /*166a0*/  BSSY B0, `(.L_x_1298) ;  /* 0x000000b000007945 */ /* 0x000fe20003800000 */
[----:B------:R-:W0:Y:S01]  /*166b0*/  S2R R5, SR_CgaCtaId ;  /* 0x0000000000057919 */ /* 0x000e220000008800 */
[----:B----4-:R-:W-:-:S05]  /*166c0*/  VIADD R0, R0, 0x1 ;  /* 0x0000000100007836 */ /* 0x010fca0000000000 */
[----:B-123--:R-:W-:-:S04]  /*166d0*/  LEA.HI R2, R0, R0, RZ, 0x1 ;  /* 0x0000000000027211 */ /* 0x00efc800078f08ff */
[----:B------:R-:W-:-:S05]  /*166e0*/  LOP3.LUT R3, R2, 0xfffffffe, RZ, 0xc0, !PT ;  /* 0xfffffffe02037812 */ /* 0x000fca00078ec0ff */
[----:B------:R-:W-:Y:S01]  /*166f0*/  IMAD.IADD R3, R0, 0x1, -R3 ;  /* 0x0000000100037824 */ /* 0x000fe200078e0a03 */
[----:B------:R-:W-:-:S04]  /*16700*/  MOV R0, 0x400 ;  /* 0x0000040000007802 */ /* 0x000fc80000000f00 */
[----:B0-----:R-:W-:Y:S02]  /*16710*/  LEA R0, R5, R0, 0x18 ;  /* 0x0000000005007211 */ /* 0x001fe400078ec0ff */
[----:B------:R-:W-:-:S04]  /*16720*/  SHF.L.U32 R3, R3, 0x1f, RZ ;  /* 0x0000001f03037819 */ /* 0x000fc800000006ff */
[----:B------:R-:W0:Y:S02]  /*16730*/  SYNCS.PHASECHK.TRANS64.TRYWAIT P0, [R0+URZ+0x30820], R3 ;  /* 0x03082003000075a7 */ /* 0x000e24000800017f */
[----:B0-----:R-:W-:Y:S05]  /*16740*/  @!P0 BRA `(.L_x_1299) ;  /* 0x0000001400b88947 */ /* 0x001fea0003800000 */
.L_x_1345:
[----:B------:R-:W-:Y:S05]  /*16750*/  BSYNC B0 ;  /* 0x0000000000007941 */ /* 0x000fea0003800000 */
.L_x_1298:
[----:B------:R-:W-:-:S03]  /*16760*/  UMOV UR4, 0xffffffff ;  /* 0xffffffff00047882 */ /* 0x000fc60000000000 */
[----:B------:R-:W-:Y:S05]  /*16770*/  BRA.DIV UR4, `(.L_x_1300) ;  /* 0x0000001604c07947 */ /* 0x000fea000b800000 */
[----:B------:R-:W1:Y:S02]  /*16780*/  S2R R2, SR_TID.X ;  /* 0x0000000000027919 */ /* 0x000e640000002100 */
[----:B-1----:R-:W-:-:S04]  /*16790*/  SHF.R.U32.HI R2, RZ, 0x5, R2 ;  /* 0x00000005ff027819 */ /* 0x002fc80000011602 */
[----:B------:R-:W-:-:S05]  /*167a0*/  LOP3.LUT R2, R2, 0x3, RZ, 0xc0, !PT ;  /* 0x0000000302027812 */ /* 0x000fca00078ec0ff */
[----:B------:R1:W2:Y:S02]  /*167b0*/  SHFL.IDX PT, R14, R2, RZ, 0x1f ;  /* 0x00001fff020e7589 */ /* 0x0002a400000e0000 */
.L_x_1348:
[----:B--2---:R-:W-:Y:S01]  /*167c0*/  ISETP.NE.AND P0, PT, R14, RZ, PT ;  /* 0x000000ff0e00720c */ /* 0x004fe20003f05270 */
[----:B------:R-:W-:-:S12]  /*167d0*/  BSSY B0, `(.L_x_1301) ;  /* 0x0000027000007945 */ /* 0x000fd80003800000 */
[----:B------:R-:W-:Y:S05]  /*167e0*/  @P0 BRA `(.L_x_1302) ;  /* 0x0000000000940947 */ /* 0x000fea0003800000 */
[----:B------:R-:W-:-:S03]  /*167f0*/  UMOV UR4, 0xffffffff ;  /* 0xffffffff00047882 */ /* 0x000fc60000000000 */
[----:B------:R-:W-:Y:S05]  /*16800*/  BRA.DIV UR4, `(.L_x_1303) ;  /* 0x0000001604d07947 */ /* 0x000fea000b800000 */
[----:B------:R-:W-:-:S13]  /*16810*/  ELECT P6, URZ, PT ;  /* 0x00000000003f782f */ /* 0x000fda00038c0000 */
.L_x_1351:
[----:B------:R-:W-:Y:S05]  /*16820*/  @!P6 BRA `(.L_x_1302) ;  /* 0x000000000084e947 */ /* 0x000fea0003800000 */
[----:B-1----:R-:W2:Y:S02]  /*16830*/  LDL R2, [R1+0x1c] ;  /* 0x00001c0001027983 */ /* 0x002ea40000100800 */
[----:B--2---:R-:W-:-:S13]  /*16840*/  R2UR UR4, R2 ;  /* 0x00000000020472ca */ /* 0x004fda00000e0000 */
[----:B------:R-:W-:-:S06]  /*16850*/  ULOP3.LUT UR4, UR4, 0x2, URZ, 0xfc, !UPT ;  /* 0x0000000204047892 */ /* 0x000fcc000f8efc3f */
[----:B------:R-:W-:-:S05]  /*16860*/  IMAD.U32 R2, RZ, RZ, UR4 ;  /* 0x00000004ff027e24 */ /* 0x000fca000f8e00ff */
[----:B------:R-:W-:-:S13]  /*16870*/  ISETP.NE.AND P2, PT, R2, 0x3, PT ;  /* 0x000000030200780c */ /* 0x000fda0003f45270 */
[----:B------:R-:W-:Y:S05]  /*16880*/  @!P2 BRA `(.L_x_1304) ;  /* 0x000000000004a947 */ /* 0x000fea0003800000 */
[----:B------:R-:W-:Y:S01]  /*16890*/  BPT.TRAP 0x1 ;  /* 0x000000040000795c */ /* 0x000fe20000300000 */
.L_x_1304:
[----:B------:R-:W2:Y:S01]  /*168a0*/  LDL.LU R7, [R1+0x4] ;  /* 0x0000040001077983 */ /* 0x000ea20000300800 */
        /* <DEDUP_REMOVED lines=12> */
.L_x_1352:
[----:B------:R-:W1:Y:S02]  /*16970*/  SYNCS.PHASECHK.TRANS64.TRYWAIT P0, [R3+URZ], R2 ;  /* 0x00000002030075a7 */ /* 0x000e64000800017f */
[----:B-1----:R-:W-:Y:S05]  /*16980*/  @!P0 BRA `(.L_x_1306) ;  /* 0x0000001400a48947 */ /* 0x002fea0003800000 */
.L_x_1353:
[----:B------:R-:W-:Y:S05]  /*16990*/  @!P2 BRA `(.L_x_1307) ;  /* 0x000000000004a947 */ /* 0x000fea0003800000 */
[----:B------:R-:W-:Y:S01]  /*169a0*/  BPT.TRAP 0x1 ;  /* 0x000000040000795c */ /* 0x000fe20000300000 */
.L_x_1307:
[----:B-1----:R-:W-:-:S04]  /*169b0*/  VIADD R3, R0, 0x30860 ;  /* 0x0003086000037836 */ /* 0x002fc80000000000 */
[----:B------:R-:W-:-:S04]  /*169c0*/  IMAD R18, R18, 0x8, R3 ;  /* 0x0000000812127824 */ /* 0x000fc800078e0203 */
[----:B------:R-:W1:Y:S02]  /*169d0*/  SYNCS.PHASECHK.TRANS64.TRYWAIT P0, [R18+URZ], R5 ;  /* 0x00000005120075a7 */ /* 0x000e64000800017f */
[----:B-1----:R-:W-:Y:S05]  /*169e0*/  @!P0 BRA `(.L_x_1308) ;  /* 0x0000001400a08947 */ /* 0x002fea0003800000 */
.L_x_1354:
[----:B------:R-:W-:-:S07]  /*169f0*/  IMAD R3, R4, 0x8, R3 ;  /* 0x0000000804037824 */ /* 0x000fce00078e0203 */
.L_x_1309:
[----:B--2---:R2:W3:Y:S02]  /*16a00*/  SYNCS.PHASECHK.TRANS64.TRYWAIT P0, [R3+URZ], R2 ;  /* 0x00000002030075a7 */ /* 0x0044e4000800017f */
[----:B---3--:R-:W-:Y:S05]  /*16a10*/  @!P0 NANOSLEEP.SYNCS 0x989680 ;  /* 0x009896800000895d */ /* 0x008fea0003900000 */
[----:B------:R-:W3:Y:S02]  /*16a20*/  @!P0 SYNCS.PHASECHK.TRANS64 P0, [R3+URZ], R2 ;  /* 0x00000002030085a7 */ /* 0x000ee4000800007f */
[----:B---3--:R-:W-:Y:S05]  /*16a30*/  @!P0 BRA `(.L_x_1309) ;  /* 0xfffffffc00f08947 */ /* 0x008fea000383ffff */
.L_x_1302:
[----:B------:R-:W-:Y:S05]  /*16a40*/  BSYNC B0 ;  /* 0x0000000000007941 */ /* 0x000fea0003800000 */
.L_x_1301:
[----:B------:R-:W-:Y:S05]  /*16a50*/  EXIT ;  /* 0x000000000000794d */ /* 0x000fea0003800000 */
.L_x_1110:
[----:B0-----:R-:W-:-:S04]  /*16a60*/  IMAD.U32 R3, RZ, RZ, UR38 ;  /* 0x00000026ff037e24 */ /* 0x001fc8000f8e00ff */
[----:B------:R0:W1:Y:S03]  /*16a70*/  SYNCS.PHASECHK.TRANS64.TRYWAIT P1, [R3+URZ+0x30800], R0 ;  /* 0x03080000030075a7 */ /* 0x000066000802017f */
[----:B-1----:R-:W-:Y:S05]  /*16a80*/  @!P1 NANOSLEEP.SYNCS 0x989680 ;  /* 0x009896800000995d */ /* 0x002fea0003900000 */
[----:B------:R-:W1:Y:S02]  /*16a90*/  @!P1 SYNCS.PHASECHK.TRANS64 P1, [R3+URZ+0x30800], R0 ;  /* 0x03080000030095a7 */ /* 0x000e64000802007f */
[----:B-1----:R-:W-:Y:S05]  /*16aa0*/  @!P1 BRA `(.L_x_1110) ;  /* 0xfffffffc00ec9947 */ /* 0x002fea000383ffff */
[----:B------:R-:W-:Y:S05]  /*16ab0*/  BRA `(.L_x_1310) ;  /* 0xfffffeb000487947 */ /* 0x000fea000383ffff */
.L_x_1114:
[----:B-1----:R1:W3:Y:S02]  /*16ac0*/  SYNCS.PHASECHK.TRANS64.TRYWAIT P1, [R11+URZ+0x30830], R0 ;  /* 0x030830000b0075a7 */ /* 0x0022e4000802017f */
[----:B---3--:R-:W-:Y:S05]  /*16ad0*/  @!P1 NANOSLEEP.SYNCS 0x989680 ;  /* 0x009896800000995d */ /* 0x008fea0003900000 */
[----:B------:R-:W3:Y:S02]  /*16ae0*/  @!P1 SYNCS.PHASECHK.TRANS64 P1, [R11+URZ+0x30830], R0 ;  /* 0x030830000b0095a7 */ /* 0x000ee4000802007f */
[----:B---3--:R-:W-:Y:S05]  /*16af0*/  @!P1 BRA `(.L_x_1114) ;  /* 0xfffffffc00f09947 */ /* 0x008fea000383ffff */
[----:B------:R-:W-:Y:S05]  /*16b00*/  BRA `(.L_x_1113) ;  /* 0xfffffeb0007c7947 */ /* 0x000fea000383ffff */
.L_x_1130:
[----:B-1----:R-:W-:-:S04]  /*16b10*/  IMAD.U32 R12, RZ, RZ, UR7 ;  /* 0x00000007ff0c7e24 */ /* 0x002fc8000f8e00ff */
[----:B------:R1:W2:Y:S03]  /*16b20*/  SYNCS.PHASECHK.TRANS64.TRYWAIT P1, [R12+URZ+0x30830], R9 ;  /* 0x030830090c0075a7 */ /* 0x0002a6000802017f */
[----:B--2---:R-:W-:Y:S05]  /*16b30*/  @!P1 NANOSLEEP.SYNCS 0x989680 ;  /* 0x009896800000995d */ /* 0x004fea0003900000 */
[----:B------:R-:W2:Y:S02]  /*16b40*/  @!P1 SYNCS.PHASECHK.TRANS64 P1, [R12+URZ+0x30830], R9 ;  /* 0x030830090c0095a7 */ /* 0x000ea4000802007f */
[----:B--2---:R-:W-:Y:S05]  /*16b50*/  @!P1 BRA `(.L_x_1130) ;  /* 0xfffffffc00ec9947 */ /* 0x004fea000383ffff */
[----:B------:R-:W-:Y:S05]  /*16b60*/  BRA `(.L_x_1129) ;  /* 0xfffffee400247947 */ /* 0x000fea000383ffff */
.L_x_1134:
[----:B01----:R-:W-:-:S04]  /*16b70*/  IMAD.U32 R9, RZ, RZ, UR6 ;  /* 0x00000006ff097e24 */ /* 0x003fc8000f8e00ff */
[----:B------:R0:W1:Y:S03]  /*16b80*/  SYNCS.PHASECHK.TRANS64.TRYWAIT P1, [R9+URZ+0x30850], R0 ;  /* 0x03085000090075a7 */ /* 0x000066000802017f */
[----:B-1----:R-:W-:Y:S05]  /*16b90*/  @!P1 NANOSLEEP.SYNCS 0x989680 ;  /* 0x009896800000995d */ /* 0x002fea0003900000 */
[----:B------:R-:W1:Y:S02]  /*16ba0*/  @!P1 SYNCS.PHASECHK.TRANS64 P1, [R9+URZ+0x30850], R0 ;  /* 0x03085000090095a7 */ /* 0x000e64000802007f */
[----:B-1----:R-:W-:Y:S05]  /*16bb0*/  @!P1 BRA `(.L_x_1134) ;  /* 0xfffffffc00ec9947 */ /* 0x002fea000383ffff */
[----:B------:R-:W-:Y:S05]  /*16bc0*/  BRA `(.L_x_1133) ;  /* 0xfffffeec00cc7947 */ /* 0x000fea000383ffff */
.L_x_1151:
[----:B-1----:R-:W-:-:S04]  /*16bd0*/  IMAD.U32 R4, RZ, RZ, UR6 ;  /* 0x00000006ff047e24 */ /* 0x002fc8000f8e00ff */
[----:B------:R1:W2:Y:S03]  /*16be0*/  SYNCS.PHASECHK.TRANS64.TRYWAIT P1, [R4+URZ+0x30830], R3 ;  /* 0x03083003040075a7 */ /* 0x0002a6000802017f */
[----:B--2---:R-:W-:Y:S05]  /*16bf0*/  @!P1 NANOSLEEP.SYNCS 0x989680 ;  /* 0x009896800000995d */ /* 0x004fea0003900000 */
[----:B------:R-:W2:Y:S02]  /*16c00*/  @!P1 SYNCS.PHASECHK.TRANS64 P1, [R4+URZ+0x30830], R3 ;  /* 0x03083003040095a7 */ /* 0x000ea4000802007f */
[----:B--2---:R-:W-:Y:S05]  /*16c10*/  @!P1 BRA `(.L_x_1151) ;  /* 0xfffffffc00ec9947 */ /* 0x004fea000383ffff */
[----:B------:R-:W-:Y:S05]  /*16c20*/  BRA `(.L_x_1150) ;  /* 0xffffff1c00187947 */ /* 0x000fea000383ffff */
.L_x_1155:
[----:B01----:R-:W-:-:S04]  /*16c30*/  IMAD.U32 R3, RZ, RZ, UR10 ;  /* 0x0000000aff037e24 */ /* 0x003fc8000f8e00ff */
[----:B------:R0:W1:Y:S03]  /*16c40*/  SYNCS.PHASECHK.TRANS64.TRYWAIT P1, [R3+URZ+0x30850], R0 ;  /* 0x03085000030075a7 */ /* 0x000066000802017f */
[----:B-1----:R-:W-:Y:S05]  /*16c50*/  @!P1 NANOSLEEP.SYNCS 0x989680 ;  /* 0x009896800000995d */ /* 0x002fea0003900000 */
[----:B------:R-:W1:Y:S02]  /*16c60*/  @!P1 SYNCS.PHASECHK.TRANS64 P1, [R3+URZ+0x30850], R0 ;  /* 0x03085000030095a7 */ /* 0x000e64000802007f */
[----:B-1----:R-:W-:Y:S05]  /*16c70*/  @!P1 BRA `(.L_x_1155) ;  /* 0xfffffffc00ec9947 */ /* 0x002fea000383ffff */
[----:B------:R-:W-:Y:S05]  /*16c80*/  BRA `(.L_x_1154) ;  /* 0xffffff2400c07947 */ /* 0x000fea000383ffff */
.L_x_1161:
[----:B-1----:R-:W-:-:S04]  /*16c90*/  IMAD.U32 R4, RZ, RZ, UR6 ;  /* 0x00000006ff047e24 */ /* 0x002fc8000f8e00ff */
[----:B------:R1:W2:Y:S03]  /*16ca0*/  SYNCS.PHASECHK.TRANS64.TRYWAIT P1, [R4+URZ+0x30830], R3 ;  /* 0x03083003040075a7 */ /* 0x0002a6000802017f */
[----:B--2---:R-:W-:Y:S05]  /*16cb0*/  @!P1 NANOSLEEP.SYNCS 0x989680 ;  /* 0x009896800000995d */ /* 0x004fea0003900000 */
[----:B------:R-:W2:Y:S02]  /*16cc0*/  @!P1 SYNCS.PHASECHK.TRANS64 P1, [R4+URZ+0x30830], R3 ;  /* 0x03083003040095a7 */ /* 0x000ea4000802007f */
[----:B--2---:R-:W-:Y:S05]  /*16cd0*/  @!P1 BRA `(.L_x_1161) ;  /* 0xfffffffc00ec9947 */ /* 0x004fea000383ffff */
[----:B------:R-:W-:Y:S05]  /*16ce0*/  BRA `(.L_x_1160) ;  /* 0xffffff40000c7947 */ /* 0x000fea000383ffff */
.L_x_1165:
[----:B01----:R-:W-:-:S04]  /*16cf0*/  IMAD.U32 R3, RZ, RZ, UR10 ;  /* 0x0000000aff037e24 */ /* 0x003fc8000f8e00ff */
[----:B------:R0:W1:Y:S03]  /*16d00*/  SYNCS.PHASECHK.TRANS64.TRYWAIT P1, [R3+URZ+0x30850], R0 ;  /* 0x03085000030075a7 */ /* 0x000066000802017f */
[----:B-1----:R-:W-:Y:S05]  /*16d10*/  @!P1 NANOSLEEP.SYNCS 0x989680 ;  /* 0x009896800000995d */ /* 0x002fea0003900000 */
[----:B------:R-:W1:Y:S02]  /*16d20*/  @!P1 SYNCS.PHASECHK.TRANS64 P1, [R3+URZ+0x30850], R0 ;  /* 0x03085000030095a7 */ /* 0x000e64000802007f */
[----:B-1----:R-:W-:Y:S05]  /*16d30*/  @!P1 BRA `(.L_x_1165) ;  /* 0xfffffffc00ec9947 */ /* 0x002fea000383ffff */
[----:B------:R-:W-:Y:S05]  /*16d40*/  BRA `(.L_x_1164) ;  /* 0xffffff4800b47947 */ /* 0x000fea000383ffff */
.L_x_1178:
[----:B-1----:R-:W-:-:S04]  /*16d50*/  IMAD.U32 R7, RZ, RZ, UR5 ;  /* 0x00000005ff077e24 */ /* 0x002fc8000f8e00ff */
[----:B------:R1:W2:Y:S03]  /*16d60*/  SYNCS.PHASECHK.TRANS64.TRYWAIT P0, [R7+URZ+0x30850], R0 ;  /* 0x03085000070075a7 */ /* 0x0002a6000800017f */
[----:B--2---:R-:W-:Y:S05]  /*16d70*/  @!P0 NANOSLEEP.SYNCS 0x989680 ;  /* 0x009896800000895d */ /* 0x004fea0003900000 */
[----:B------:R-:W2:Y:S02]  /*16d80*/  @!P0 SYNCS.PHASECHK.TRANS64 P0, [R7+URZ+0x30850], R0 ;  /* 0x03085000070085a7 */ /* 0x000ea4000800007f */
[----:B--2---:R-:W-:Y:S05]  /*16d90*/  @!P0 BRA `(.L_x_1178) ;  /* 0xfffffffc00ec8947 */ /* 0x004fea000383ffff */
[----:B------:R-:W-:Y:S05]  /*16da0*/  BRA `(.L_x_1177) ;  /* 0xffffff7800a47947 */ /* 0x000fea000383ffff */
.L_x_1214:
[----:B------:R-:W-:Y:S02]  /*16db0*/  IMAD.MOV.U32 R13, RZ, RZ, R4 ;  /* 0x000000ffff0d7224 */ /* 0x000fe400078e0004 */
[----:B------:R-:W-:Y:S02]  /*16dc0*/  IMAD.MOV.U32 R12, RZ, RZ, RZ ;  /* 0x000000ffff0c7224 */ /* 0x000fe400078e00ff */
[----:B------:R-:W-:Y:S02]  /*16dd0*/  IMAD.MOV.U32 R11, RZ, RZ, 0x1f ;  /* 0x0000001fff0b7424 */ /* 0x000fe400078e00ff */
[----:B------:R-:W-:-:S07]  /*16de0*/  IMAD.MOV.U32 R15, RZ, RZ, -0x1 ;  /* 0xffffffffff0f7424 */ /* 0x000fce00078e00ff */
[----:B0-----:R-:W-:Y:S05]  /*16df0*/  WARPSYNC.COLLECTIVE R15, `(.L_x_1311) ;  /* 0x000000000f087348 */ /* 0x001fea0003c00000 */
[----:B------:R1:W2:Y:S02]  /*16e00*/  SHFL.IDX P6, R14, R13, R12, R11 ;  /* 0x0000000c0d0e7389 */ /* 0x0002a400000c000b */
[----:B012---:R-:W-:Y:S01]  /*16e10*/  ENDCOLLECTIVE ;  /* 0x000000000000791b */ /* 0x007fe20003800000 */
.L_x_1311:
[----:B------:R-:W-:Y:S05]  /*16e20*/  BRA `(.L_x_1312) ;  /* 0xffffffb800ac7947 */ /* 0x000fea000383ffff */
.L_x_1216:
[----:B------:R-:W-:Y:S01]  /*16e30*/  BSSY B0, `(.L_x_1313) ;  /* 0x0000006000007945 */ /* 0x000fe20003800000 */
[----:B------:R-:W-:-:S07]  /*16e40*/  IMAD.MOV.U32 R15, RZ, RZ, -0x1 ;  /* 0xffffffffff0f7424 */ /* 0x000fce00078e00ff */
[----:B01----:R-:W-:Y:S05]  /*16e50*/  WARPSYNC.COLLECTIVE R15, `(.L_x_1314) ;  /* 0x000000000f0c7348 */ /* 0x003fea0003c00000 */
[----:B------:R-:W-:Y:S02]  /*16e60*/  ELECT P6, UR62, PT ;  /* 0x00000000003e782f */ /* 0x000fe400038c0000 */
[----:B------:R-:W-:Y:S01]  /*16e70*/  MOV R14, UR62 ;  /* 0x0000003e000e7c02 */ /* 0x000fe20008000f00 */
[----:B01----:R-:W-:Y:S10]  /*16e80*/  ENDCOLLECTIVE ;  /* 0x000000000000791b */ /* 0x003ff40003800000 */
.L_x_1314:
[----:B------:R-:W-:Y:S05]  /*16e90*/  BSYNC B0 ;  /* 0x0000000000007941 */ /* 0x000fea0003800000 */
.L_x_1313:
[----:B------:R-:W-:Y:S05]  /*16ea0*/  BRA `(.L_x_1315) ;  /* 0xffffffb800b07947 */ /* 0x000fea000383ffff */
.L_x_1218:
[----:B0-----:R0:W2:Y:S02]  /*16eb0*/  SYNCS.PHASECHK.TRANS64.TRYWAIT P0, [R0+URZ+0x30840], R2 ;  /* 0x03084002000075a7 */ /* 0x0010a4000800017f */
[----:B--2---:R-:W-:Y:S05]  /*16ec0*/  @!P0 NANOSLEEP.SYNCS 0x989680 ;  /* 0x009896800000895d */ /* 0x004fea0003900000 */
[----:B------:R-:W2:Y:S02]  /*16ed0*/  @!P0 SYNCS.PHASECHK.TRANS64 P0, [R0+URZ+0x30840], R2 ;  /* 0x03084002000085a7 */ /* 0x000ea4000800007f */
[----:B--2---:R-:W-:Y:S05]  /*16ee0*/  @!P0 BRA `(.L_x_1218) ;  /* 0xfffffffc00f08947 */ /* 0x004fea000383ffff */
[----:B------:R-:W-:Y:S05]  /*16ef0*/  BRA `(.L_x_1316) ;  /* 0xffffffbc00047947 */ /* 0x000fea000383ffff */
.L_x_1222:
[----:B------:R-:W-:Y:S01]  /*16f00*/  IMAD.MOV.U32 R13, RZ, RZ, R6 ;  /* 0x000000ffff0d7224 */ /* 0x000fe200078e0006 */
[----:B------:R-:W-:Y:S01]  /*16f10*/  LOP3.LUT R8, R8, 0x7f, RZ, 0xc0, !PT ;  /* 0x0000007f08087812 */ /* 0x000fe200078ec0ff */
[----:B------:R-:W-:Y:S02]  /*16f20*/  IMAD.MOV.U32 R12, RZ, RZ, RZ ;  /* 0x000000ffff0c7224 */ /* 0x000fe400078e00ff */
[----:B------:R-:W-:Y:S01]  /*16f30*/  IMAD.MOV.U32 R11, RZ, RZ, 0x181f ;  /* 0x0000181fff0b7424 */ /* 0x000fe200078e00ff */
[----:B------:R-:W-:Y:S01]  /*16f40*/  SHF.R.U32.HI R8, RZ, 0x3, R8 ;  /* 0x00000003ff087819 */ /* 0x000fe20000011608 */
[----:B------:R-:W-:-:S04]  /*16f50*/  IMAD.MOV.U32 R15, RZ, RZ, -0x1 ;  /* 0xffffffffff0f7424 */ /* 0x000fc800078e00ff */
[----:B------:R-:W-:-:S07]  /*16f60*/  VIADD R4, R8, UR43 ;  /* 0x0000002b08047c36 */ /* 0x000fce0008000000 */
[----:B-----5:R-:W-:Y:S05]  /*16f70*/  WARPSYNC.COLLECTIVE R15, `(.L_x_1317) ;  /* 0x000000000f087348 */ /* 0x020fea0003c00000 */
[----:B------:R0:W1:Y:S02]  /*16f80*/  SHFL.IDX P6, R14, R13, R12, R11 ;  /* 0x0000000c0d0e7389 */ /* 0x00006400000c000b */
[----:B01---5:R-:W-:Y:S01]  /*16f90*/  ENDCOLLECTIVE ;  /* 0x000000000000791b */ /* 0x023fe20003800000 */
.L_x_1317:
[----:B------:R-:W-:Y:S02]  /*16fa0*/  VIADD R8, R4, 0x10 ;  /* 0x0000001004087836 */ /* 0x000fe40000000000 */
[----:B------:R-:W-:Y:S02]  /*16fb0*/  IMAD.MOV.U32 R13, RZ, RZ, R0 ;  /* 0x000000ffff0d7224 */ /* 0x000fe400078e0000 */
[----:B------:R-:W-:-:S07]  /*16fc0*/  IMAD.MOV.U32 R2, RZ, RZ, R14 ;  /* 0x000000ffff027224 */ /* 0x000fce00078e000e */
[----:B------:R-:W-:Y:S05]  /*16fd0*/  WARPSYNC.COLLECTIVE R15, `(.L_x_1318) ;  /* 0x000000000f087348 */ /* 0x000fea0003c00000 */
[----:B------:R0:W1:Y:S02]  /*16fe0*/  SHFL.IDX P6, R14, R13, R12, R11 ;  /* 0x0000000c0d0e7389 */ /* 0x00006400000c000b */
[----:B01----:R-:W-:Y:S01]  /*16ff0*/  ENDCOLLECTIVE ;  /* 0x000000000000791b */ /* 0x003fe20003800000 */
.L_x_1318:
[----:B------:R-:W-:Y:S01]  /*17000*/  ULDC UR4, c[0x0][0x288] ;  /* 0x0000a20000047ab9 */ /* 0x000fe20000000800 */
[----:B------:R-:W-:Y:S01]  /*17010*/  ULDC.64 UR6, c[0x0][0x208] ;  /* 0x0000820000067ab9 */ /* 0x000fe20000000a00 */
[----:B------:R-:W-:-:S05]  /*17020*/  IMAD R5, R7, UR4, RZ ;  /* 0x0000000407057c24 */ /* 0x000fca000f8e02ff */
[----:B------:R-:W-:Y:S01]  /*17030*/  ISETP.GE.AND P4, PT, R4, R5, PT ;  /* 0x000000050400720c */ /* 0x000fe20003f86270 */
[----:B------:R-:W-:Y:S02]  /*17040*/  IMAD.MOV.U32 R13, RZ, RZ, R6 ;  /* 0x000000ffff0d7224 */ /* 0x000fe400078e0006 */
[----:B------:R-:W-:Y:S02]  /*17050*/  IMAD.MOV.U32 R12, RZ, RZ, 0x1 ;  /* 0x00000001ff0c7424 */ /* 0x000fe400078e00ff */
[----:B------:R-:W-:-:S08]  /*17060*/  IMAD.MOV.U32 R3, RZ, RZ, R14 ;  /* 0x000000ffff037224 */ /* 0x000fd000078e000e */
        /* <DEDUP_REMOVED lines=11> */
[----:B------:R-:W-:-:S13]  /*17120*/  ISETP.GE.AND P4, PT, R8, R5, PT ;  /* 0x000000050800720c */ /* 0x000fda0003f86270 */
[----:B0-----:R-:W-:Y:S05]  /*17130*/  WARPSYNC.COLLECTIVE R15, `(.L_x_1319) ;  /* 0x000000000f087348 */ /* 0x001fea0003c00000 */
[----:B------:R1:W2:Y:S02]  /*17140*/  SHFL.IDX P6, R14, R13, R12, R11 ;  /* 0x0000000c0d0e7389 */ /* 0x0002a400000c000b */
[----:B012---:R-:W-:Y:S01]  /*17150*/  ENDCOLLECTIVE ;  /* 0x000000000000791b */ /* 0x007fe20003800000 */
.L_x_1319:
[----:B------:R-:W-:Y:S02]  /*17160*/  IMAD.MOV.U32 R13, RZ, RZ, R0 ;  /* 0x000000ffff0d7224 */ /* 0x000fe400078e0000 */
[----:B------:R-:W-:-:S07]  /*17170*/  IMAD.MOV.U32 R2, RZ, RZ, R14 ;  /* 0x000000ffff027224 */ /* 0x000fce00078e000e */
[----:B------:R-:W-:Y:S05]  /*17180*/  WARPSYNC.COLLECTIVE R15, `(.L_x_1320) ;  /* 0x000000000f087348 */ /* 0x000fea0003c00000 */
[----:B------:R0:W1:Y:S02]  /*17190*/  SHFL.IDX P6, R14, R13, R12, R11 ;  /* 0x0000000c0d0e7389 */ /* 0x00006400000c000b */
[----:B01----:R-:W-:Y:S01]  /*171a0*/  ENDCOLLECTIVE ;  /* 0x000000000000791b */ /* 0x003fe20003800000 */
.L_x_1320:
[----:B------:R-:W-:Y:S01]  /*171b0*/  ULDC.64 UR4, c[0x0][0x208] ;  /* 0x0000820000047ab9 */ /* 0x000fe20000000a00 */
[----:B------:R-:W-:Y:S02]  /*171c0*/  IMAD.MOV.U32 R13, RZ, RZ, R6 ;  /* 0x000000ffff0d7224 */ /* 0x000fe400078e0006 */
[----:B------:R-:W-:Y:S02]  /*171d0*/  IMAD.MOV.U32 R12, RZ, RZ, 0x2 ;  /* 0x00000002ff0c7424 */ /* 0x000fe400078e00ff */
[----:B------:R-:W-:-:S05]  /*171e0*/  IMAD.MOV.U32 R3, RZ, RZ, R14 ;  /* 0x000000ffff037224 */ /* 0x000fca00078e000e */
        /* <DEDUP_REMOVED lines=10> */
[----:B------:R0:W-:Y:S02]  /*17290*/  @!P4 LDGSTS.E.BYPASS.LTC128B.128 [R9+0x1ac00], desc[UR4][R2.64+0x100], !P2 ;  /* 0x1ac001000209cfae */ /* 0x0001e4000d101d44 */
[----:B0-----:R-:W-:Y:S05]  /*172a0*/  WARPSYNC.COLLECTIVE R15, `(.L_x_1321) ;  /* 0x000000000f087348 */ /* 0x001fea0003c00000 */
[----:B------:R1:W2:Y:S02]  /*172b0*/  SHFL.IDX P6, R14, R13, R12, R11 ;  /* 0x0000000c0d0e7389 */ /* 0x0002a400000c000b */
[----:B012---:R-:W-:Y:S01]  /*172c0*/  ENDCOLLECTIVE ;  /* 0x000000000000791b */ /* 0x007fe20003800000 */
.L_x_1321:
[----:B------:R-:W-:-:S05]  /*172d0*/  VIADD R2, R4, 0x20 ;  /* 0x0000002004027836 */ /* 0x000fca0000000000 */
[----:B------:R-:W-:Y:S01]  /*172e0*/  ISETP.GE.AND P4, PT, R2, R5, PT ;  /* 0x000000050200720c */ /* 0x000fe20003f86270 */
[----:B------:R-:W-:Y:S02]  /*172f0*/  IMAD.MOV.U32 R13, RZ, RZ, R0 ;  /* 0x000000ffff0d7224 */ /* 0x000fe400078e0000 */
[----:B------:R-:W-:-:S10]  /*17300*/  IMAD.MOV.U32 R2, RZ, RZ, R14 ;  /* 0x000000ffff027224 */ /* 0x000fd400078e000e */
[----:B------:R-:W-:Y:S05]  /*17310*/  WARPSYNC.COLLECTIVE R15, `(.L_x_1322) ;  /* 0x000000000f087348 */ /* 0x000fea0003c00000 */
[----:B------:R0:W1:Y:S02]  /*17320*/  SHFL.IDX P6, R14, R13, R12, R11 ;  /* 0x0000000c0d0e7389 */ /* 0x00006400000c000b */
[----:B01----:R-:W-:Y:S01]  /*17330*/  ENDCOLLECTIVE ;  /* 0x000000000000791b */ /* 0x003fe20003800000 */
.L_x_1322:
        /* <DEDUP_REMOVED lines=18> */
.L_x_1323:
[----:B------:R-:W-:-:S05]  /*17460*/  VIADD R2, R4, 0x30 ;  /* 0x0000003004027836 */ /* 0x000fca0000000000 */
[----:B------:R-:W-:Y:S01]  /*17470*/  ISETP.GE.AND P4, PT, R2, R5, PT ;  /* 0x000000050200720c */ /* 0x000fe20003f86270 */
[----:B------:R-:W-:Y:S02]  /*17480*/  IMAD.MOV.U32 R13, RZ, RZ, R0 ;  /* 0x000000ffff0d7224 */ /* 0x000fe400078e0000 */
[----:B------:R-:W-:-:S10]  /*17490*/  IMAD.MOV.U32 R2, RZ, RZ, R14 ;  /* 0x000000ffff027224 */ /* 0x000fd400078e000e */
[----:B------:R-:W-:Y:S05]  /*174a0*/  WARPSYNC.COLLECTIVE R15, `(.L_x_1324) ;  /* 0x000000000f087348 */ /* 0x000fea0003c00000 */
[----:B------:R0:W1:Y:S02]  /*174b0*/  SHFL.IDX P6, R14, R13, R12, R11 ;  /* 0x0000000c0d0e7389 */ /* 0x00006400000c000b */
[----:B01----:R-:W-:Y:S01]  /*174c0*/  ENDCOLLECTIVE ;  /* 0x000000000000791b */ /* 0x003fe20003800000 */
.L_x_1324:
        /* <DEDUP_REMOVED lines=18> */
.L_x_1325:
[----:B------:R-:W-:-:S05]  /*175f0*/  VIADD R2, R4, 0x40 ;  /* 0x0000004004027836 */ /* 0x000fca0000000000 */
[----:B------:R-:W-:Y:S01]  /*17600*/  ISETP.GE.AND P4, PT, R2, R5, PT ;  /* 0x000000050200720c */ /* 0x000fe20003f86270 */
[----:B------:R-:W-:Y:S02]  /*17610*/  IMAD.MOV.U32 R13, RZ, RZ, R0 ;  /* 0x000000ffff0d7224 */ /* 0x000fe400078e0000 */
[----:B------:R-:W-:-:S10]  /*17620*/  IMAD.MOV.U32 R2, RZ, RZ, R14 ;  /* 0x000000ffff027224 */ /* 0x000fd400078e000e */
[----:B------:R-:W-:Y:S05]  /*17630*/  WARPSYNC.COLLECTIVE R15, `(.L_x_1326) ;  /* 0x000000000f087348 */ /* 0x000fea0003c00000 */
[----:B------:R0:W1:Y:S02]  /*17640*/  SHFL.IDX P6, R14, R13, R12, R11 ;  /* 0x0000000c0d0e7389 */ /* 0x00006400000c000b */
[----:B01----:R-:W-:Y:S01]  /*17650*/  ENDCOLLECTIVE ;  /* 0x000000000000791b */ /* 0x003fe20003800000 */
.L_x_1326:
        /* <DEDUP_REMOVED lines=18> */
.L_x_1327:
[----:B------:R-:W-:-:S05]  /*17780*/  VIADD R2, R4, 0x50 ;  /* 0x0000005004027836 */ /* 0x000fca0000000000 */
[----:B------:R-:W-:Y:S01]  /*17790*/  ISETP.GE.AND P4, PT, R2, R5, PT ;  /* 0x000000050200720c */ /* 0x000fe20003f86270 */
[----:B------:R-:W-:Y:S02]  /*177a0*/  IMAD.MOV.U32 R13, RZ, RZ, R0 ;  /* 0x000000ffff0d7224 */ /* 0x000fe400078e0000 */
[----:B------:R-:W-:-:S10]  /*177b0*/  IMAD.MOV.U32 R2, RZ, RZ, R14 ;  /* 0x000000ffff027224 */ /* 0x000fd400078e000e */
[----:B------:R-:W-:Y:S05]  /*177c0*/  WARPSYNC.COLLECTIVE R15, `(.L_x_1328) ;  /* 0x000000000f087348 */ /* 0x000fea0003c00000 */
[----:B------:R0:W1:Y:S02]  /*177d0*/  SHFL.IDX P6, R14, R13, R12, R11 ;  /* 0x0000000c0d0e7389 */ /* 0x00006400000c000b */
[----:B01----:R-:W-:Y:S01]  /*177e0*/  ENDCOLLECTIVE ;  /* 0x000000000000791b */ /* 0x003fe20003800000 */
.L_x_1328:
        /* <DEDUP_REMOVED lines=18> */
.L_x_1329:
[----:B------:R-:W-:-:S05]  /*17910*/  VIADD R2, R4, 0x60 ;  /* 0x0000006004027836 */ /* 0x000fca0000000000 */
[----:B------:R-:W-:Y:S01]  /*17920*/  ISETP.GE.AND P4, PT, R2, R5, PT ;  /* 0x000000050200720c */ /* 0x000fe20003f86270 */
[----:B------:R-:W-:Y:S02]  /*17930*/  IMAD.MOV.U32 R13, RZ, RZ, R0 ;  /* 0x000000ffff0d7224 */ /* 0x000fe400078e0000 */
[----:B------:R-:W-:-:S10]  /*17940*/  IMAD.MOV.U32 R2, RZ, RZ, R14 ;  /* 0x000000ffff027224 */ /* 0x000fd400078e000e */
[----:B------:R-:W-:Y:S05]  /*17950*/  WARPSYNC.COLLECTIVE R15, `(.L_x_1330) ;  /* 0x000000000f087348 */ /* 0x000fea0003c00000 */
[----:B------:R0:W1:Y:S02]  /*17960*/  SHFL.IDX P6, R14, R13, R12, R11 ;  /* 0x0000000c0d0e7389 */ /* 0x00006400000c000b */
[----:B01----:R-:W-:Y:S01]  /*17970*/  ENDCOLLECTIVE ;  /* 0x000000000000791b */ /* 0x003fe20003800000 */
.L_x_1330:
        /* <DEDUP_REMOVED lines=18> */
.L_x_1331:
[----:B------:R-:W-:Y:S02]  /*17aa0*/  IMAD.MOV.U32 R13, RZ, RZ, R0 ;  /* 0x000000ffff0d7224 */ /* 0x000fe400078e0000 */
[----:B------:R-:W-:-:S07]  /*17ab0*/  IMAD.MOV.U32 R6, RZ, RZ, R14 ;  /* 0x000000ffff067224 */ /* 0x000fce00078e000e */
[----:B------:R-:W-:Y:S05]  /*17ac0*/  WARPSYNC.COLLECTIVE R15, `(.L_x_1332) ;  /* 0x000000000f087348 */ /* 0x000fea0003c00000 */
[----:B------:R0:W1:Y:S02]  /*17ad0*/  SHFL.IDX P6, R14, R13, R12, R11 ;  /* 0x0000000c0d0e7389 */ /* 0x00006400000c000b */
[----:B01----:R-:W-:Y:S01]  /*17ae0*/  ENDCOLLECTIVE ;  /* 0x000000000000791b */ /* 0x003fe20003800000 */
.L_x_1332:
[----:B------:R-:W-:Y:S01]  /*17af0*/  IMAD.MOV.U32 R0, RZ, RZ, R14 ;  /* 0x000000ffff007224 */ /* 0x000fe200078e000e */
[----:B------:R-:W-:Y:S06]  /*17b00*/  BRA `(.L_x_1333) ;  /* 0xffffffbc00787947 */ /* 0x000fec000383ffff */
.L_x_1227:
[----:B0-----:R0:W1:Y:S02]  /*17b10*/  SYNCS.PHASECHK.TRANS64.TRYWAIT P0, [R17+URZ+0x30820], R0 ;  /* 0x03082000110075a7 */ /* 0x001064000800017f */
[----:B-1----:R-:W-:Y:S05]  /*17b20*/  @!P0 NANOSLEEP.SYNCS 0x989680 ;  /* 0x009896800000895d */ /* 0x002fea0003900000 */
[----:B------:R-:W1:Y:S02]  /*17b30*/  @!P0 SYNCS.PHASECHK.TRANS64 P0, [R17+URZ+0x30820], R0 ;  /* 0x03082000110085a7 */ /* 0x000e64000800007f */
[----:B-1----:R-:W-:Y:S05]  /*17b40*/  @!P0 BRA `(.L_x_1227) ;  /* 0xfffffffc00f08947 */ /* 0x002fea000383ffff */
[----:B------:R-:W-:Y:S05]  /*17b50*/  BRA `(.L_x_1334) ;  /* 0xffffffbc00f07947 */ /* 0x000fea000383ffff */
.L_x_1234:
[----:B0-----:R0:W1:Y:S02]  /*17b60*/  SYNCS.PHASECHK.TRANS64.TRYWAIT P0, [R3+URZ+0x30840], R2 ;  /* 0x03084002030075a7 */ /* 0x001064000800017f */
[----:B-1----:R-:W-:Y:S05]  /*17b70*/  @!P0 NANOSLEEP.SYNCS 0x989680 ;  /* 0x009896800000895d */ /* 0x002fea0003900000 */
[----:B------:R-:W1:Y:S02]  /*17b80*/  @!P0 SYNCS.PHASECHK.TRANS64 P0, [R3+URZ+0x30840], R2 ;  /* 0x03084002030085a7 */ /* 0x000e64000800007f */
[----:B-1----:R-:W-:Y:S05]  /*17b90*/  @!P0 BRA `(.L_x_1234) ;  /* 0xfffffffc00f08947 */ /* 0x002fea000383ffff */
[----:B------:R-:W-:Y:S05]  /*17ba0*/  BRA `(.L_x_1335) ;  /* 0xffffffc000ac7947 */ /* 0x000fea000383ffff */
.L_x_1241:
[----:B0-----:R0:W1:Y:S02]  /*17bb0*/  SYNCS.PHASECHK.TRANS64.TRYWAIT P0, [R3+URZ+0x60], R2 ;  /* 0x00006002030075a7 */ /* 0x001064000800017f */
[----:B-1----:R-:W-:Y:S05]  /*17bc0*/  @!P0 NANOSLEEP.SYNCS 0x989680 ;  /* 0x009896800000895d */ /* 0x002fea0003900000 */
[----:B------:R-:W1:Y:S02]  /*17bd0*/  @!P0 SYNCS.PHASECHK.TRANS64 P0, [R3+URZ+0x60], R2 ;  /* 0x00006002030085a7 */ /* 0x000e64000800007f */
[----:B-1----:R-:W-:Y:S05]  /*17be0*/  @!P0 BRA `(.L_x_1241) ;  /* 0xfffffffc00f08947 */ /* 0x002fea000383ffff */
[----:B------:R-:W-:Y:S05]  /*17bf0*/  BRA `(.L_x_1336) ;  /* 0xffffffc400bc7947 */ /* 0x000fea000383ffff */
.L_x_1252:
[----:B--2---:R2:W3:Y:S02]  /*17c00*/  SYNCS.PHASECHK.TRANS64.TRYWAIT P0, [R3+URZ+0x30840], R2 ;  /* 0x03084002030075a7 */ /* 0x0044e4000800017f */
[----:B---3--:R-:W-:Y:S05]  /*17c10*/  @!P0 NANOSLEEP.SYNCS 0x989680 ;  /* 0x009896800000895d */ /* 0x008fea0003900000 */
[----:B------:R-:W3:Y:S02]  /*17c20*/  @!P0 SYNCS.PHASECHK.TRANS64 P0, [R3+URZ+0x30840], R2 ;  /* 0x03084002030085a7 */ /* 0x000ee4000800007f */
[----:B---3--:R-:W-:Y:S05]  /*17c30*/  @!P0 BRA `(.L_x_1252) ;  /* 0xfffffffc00f08947 */ /* 0x008fea000383ffff */
[----:B------:R-:W-:Y:S05]  /*17c40*/  BRA `(.L_x_1337) ;  /* 0xffffffcc00807947 */ /* 0x000fea000383ffff */
.L_x_1259:
[----:B0-----:R0:W1:Y:S02]  /*17c50*/  SYNCS.PHASECHK.TRANS64.TRYWAIT P0, [R9+URZ+0x60], R2 ;  /* 0x00006002090075a7 */ /* 0x001064000800017f */
[----:B-1----:R-:W-:Y:S05]  /*17c60*/  @!P0 NANOSLEEP.SYNCS 0x989680 ;  /* 0x009896800000895d */ /* 0x002fea0003900000 */
[----:B------:R-:W1:Y:S02]  /*17c70*/  @!P0 SYNCS.PHASECHK.TRANS64 P0, [R9+URZ+0x60], R2 ;  /* 0x00006002090085a7 */ /* 0x000e64000800007f */
[----:B-1----:R-:W-:Y:S05]  /*17c80*/  @!P0 BRA `(.L_x_1259) ;  /* 0xfffffffc00f08947 */ /* 0x002fea000383ffff */
[----:B------:R-:W-:Y:S05]  /*17c90*/  BRA `(.L_x_1338) ;  /* 0xffffffd000907947 */ /* 0x000fea000383ffff */
.L_x_1269:
[----:B-1----:R1:W2:Y:S02]  /*17ca0*/  SYNCS.PHASECHK.TRANS64.TRYWAIT P0, [R2+URZ+0x30840], R3 ;  /* 0x03084003020075a7 */ /* 0x0022a4000800017f */
[----:B--2---:R-:W-:Y:S05]  /*17cb0*/  @!P0 NANOSLEEP.SYNCS 0x989680 ;  /* 0x009896800000895d */ /* 0x004fea0003900000 */
[----:B------:R-:W2:Y:S02]  /*17cc0*/  @!P0 SYNCS.PHASECHK.TRANS64 P0, [R2+URZ+0x30840], R3 ;  /* 0x03084003020085a7 */ /* 0x000ea4000800007f */
[----:B--2---:R-:W-:Y:S05]  /*17cd0*/  @!P0 BRA `(.L_x_1269) ;  /* 0xfffffffc00f08947 */ /* 0x004fea000383ffff */
[----:B------:R-:W-:Y:S05]  /*17ce0*/  BRA `(.L_x_1339) ;  /* 0xffffffd800247947 */ /* 0x000fea000383ffff */
.L_x_1276:
[----:B0-----:R0:W1:Y:S02]  /*17cf0*/  SYNCS.PHASECHK.TRANS64.TRYWAIT P0, [R2+URZ+0x60], R5 ;  /* 0x00006005020075a7 */ /* 0x001064000800017f */
[----:B-1----:R-:W-:Y:S05]  /*17d00*/  @!P0 NANOSLEEP.SYNCS 0x989680 ;  /* 0x009896800000895d */ /* 0x002fea0003900000 */
[----:B------:R-:W1:Y:S02]  /*17d10*/  @!P0 SYNCS.PHASECHK.TRANS64 P0, [R2+URZ+0x60], R5 ;  /* 0x00006005020085a7 */ /* 0x000e64000800007f */
[----:B-1----:R-:W-:Y:S05]  /*17d20*/  @!P0 BRA `(.L_x_1276) ;  /* 0xfffffffc00f08947 */ /* 0x002fea000383ffff */
[----:B------:R-:W-:Y:S05]  /*17d30*/  BRA `(.L_x_1340) ;  /* 0xffffffdc00347947 */ /* 0x000fea000383ffff */
.L_x_1288:
[----:B0-----:R0:W1:Y:S02]  /*17d40*/  SYNCS.PHASECHK.TRANS64.TRYWAIT P0, [R2+URZ+0x30860], R3 ;  /* 0x03086003020075a7 */ /* 0x001064000800017f */
[----:B-1----:R-:W-:Y:S05]  /*17d50*/  @!P0 NANOSLEEP.SYNCS 0x989680 ;  /* 0x009896800000895d */ /* 0x002fea0003900000 */
[----:B------:R-:W1:Y:S02]  /*17d60*/  @!P0 SYNCS.PHASECHK.TRANS64 P0, [R2+URZ+0x30860], R3 ;  /* 0x03086003020085a7 */ /* 0x000e64000800007f */
[----:B-1----:R-:W-:Y:S05]  /*17d70*/  @!P0 BRA `(.L_x_1288) ;  /* 0xfffffffc00f08947 */ /* 0x002fea000383ffff */
[----:B------:R-:W-:Y:S05]  /*17d80*/  BRA `(.L_x_1341) ;  /* 0xffffffe000b47947 */ /* 0x000fea000383ffff */
.L_x_1296:
[----:B------:R-:W-:Y:S01]  /*17d90*/  BSSY B0, `(.L_x_1342) ;  /* 0x0000008000007945 */ /* 0x000fe20003800000 */
[----:B-----5:R-:W-:Y:S02]  /*17da0*/  IMAD.MOV.U32 R13, RZ, RZ, R2 ;  /* 0x000000ffff0d7224 */ /* 0x020fe400078e0002 */
[----:B------:R-:W-:Y:S02]  /*17db0*/  IMAD.MOV.U32 R12, RZ, RZ, RZ ;  /* 0x000000ffff0c7224 */ /* 0x000fe400078e00ff */
[----:B------:R-:W-:Y:S02]  /*17dc0*/  IMAD.MOV.U32 R11, RZ, RZ, 0x1f ;  /* 0x0000001fff0b7424 */ /* 0x000fe400078e00ff */
[----:B------:R-:W-:-:S07]  /*17dd0*/  IMAD.MOV.U32 R15, RZ, RZ, -0x1 ;  /* 0xffffffffff0f7424 */ /* 0x000fce00078e00ff */
[----:B0-----:R-:W-:Y:S05]  /*17de0*/  WARPSYNC.COLLECTIVE R15, `(.L_x_1343) ;  /* 0x000000000f087348 */ /* 0x001fea0003c00000 */
[----:B------:R1:W2:Y:S02]  /*17df0*/  SHFL.IDX P6, R14, R13, R12, R11 ;  /* 0x0000000c0d0e7389 */ /* 0x0002a400000c000b */
[----:B012---:R-:W-:Y:S01]  /*17e00*/  ENDCOLLECTIVE ;  /* 0x000000000000791b */ /* 0x007fe20003800000 */
.L_x_1343:
[----:B------:R-:W-:Y:S05]  /*17e10*/  BSYNC B0 ;  /* 0x0000000000007941 */ /* 0x000fea0003800000 */
.L_x_1342:
[----:B------:R-:W-:Y:S05]  /*17e20*/  BRA `(.L_x_1344) ;  /* 0xffffffe400e87947 */ /* 0x000fea000383ffff */
.L_x_1299:
[----:B0-----:R0:W1:Y:S02]  /*17e30*/  SYNCS.PHASECHK.TRANS64.TRYWAIT P0, [R0+URZ+0x30820], R3 ;  /* 0x03082003000075a7 */ /* 0x001064000800017f */
[----:B-1----:R-:W-:Y:S05]  /*17e40*/  @!P0 NANOSLEEP.SYNCS 0x989680 ;  /* 0x009896800000895d */ /* 0x002fea0003900000 */
[----:B------:R-:W1:Y:S02]  /*17e50*/  @!P0 SYNCS.PHASECHK.TRANS64 P0, [R0+URZ+0x30820], R3 ;  /* 0x03082003000085a7 */ /* 0x000e64000800007f */
[----:B-1----:R-:W-:Y:S05]  /*17e60*/  @!P0 BRA `(.L_x_1299) ;  /* 0xfffffffc00f08947 */ /* 0x002fea000383ffff */
[----:B------:R-:W-:Y:S05]  /*17e70*/  BRA `(.L_x_1345) ;  /* 0xffffffe800347947 */ /* 0x000fea000383ffff */
.L_x_1300:
        /* <DEDUP_REMOVED lines=11> */
.L_x_1347:
[----:B------:R-:W-:Y:S05]  /*17f30*/  BSYNC B0 ;  /* 0x0000000000007941 */ /* 0x000fea0003800000 */
.L_x_1346:
[----:B------:R-:W-:Y:S05]  /*17f40*/  BRA `(.L_x_1348) ;  /* 0xffffffe8001c7947 */ /* 0x000fea000383ffff */
.L_x_1303:
[----:B------:R-:W-:Y:S01]  /*17f50*/  BSSY B1, `(.L_x_1349) ;  /* 0x0000006000017945 */ /* 0x000fe20003800000 */
[----:B------:R-:W-:-:S07]  /*17f60*/  IMAD.MOV.U32 R15, RZ, RZ, -0x1 ;  /* 0xffffffffff0f7424 */ /* 0x000fce00078e00ff */
[----:B01----:R-:W-:Y:S05]  /*17f70*/  WARPSYNC.COLLECTIVE R15, `(.L_x_1350) ;  /* 0x000000000f0c7348 */ /* 0x003fea0003c00000 */
[----:B------:R-:W-:Y:S02]  /*17f80*/  ELECT P6, UR62, PT ;  /* 0x00000000003e782f */ /* 0x000fe400038c0000 */
[----:B------:R-:W-:Y:S01]  /*17f90*/  MOV R14, UR62 ;  /* 0x0000003e000e7c02 */ /* 0x000fe20008000f00 */
[----:B01----:R-:W-:Y:S10]  /*17fa0*/  ENDCOLLECTIVE ;  /* 0x000000000000791b */ /* 0x003ff40003800000 */
.L_x_1350:
[----:B------:R-:W-:Y:S05]  /*17fb0*/  BSYNC B1 ;  /* 0x0000000000017941 */ /* 0x000fea0003800000 */
.L_x_1349:
[----:B------:R-:W-:Y:S05]  /*17fc0*/  BRA `(.L_x_1351) ;  /* 0xffffffe800147947 */ /* 0x000fea000383ffff */
.L_x_1305:
[----:B0-----:R0:W1:Y:S02]  /*17fd0*/  SYNCS.PHASECHK.TRANS64.TRYWAIT P0, [R6+URZ], R5 ;  /* 0x00000005060075a7 */ /* 0x001064000800017f */
[----:B-1----:R-:W-:Y:S05]  /*17fe0*/  @!P0 NANOSLEEP.SYNCS 0x989680 ;  /* 0x009896800000895d */ /* 0x002fea0003900000 */
[----:B------:R-:W1:Y:S02]  /*17ff0*/  @!P0 SYNCS.PHASECHK.TRANS64 P0, [R6+URZ], R5 ;  /* 0x00000005060085a7 */ /* 0x000e64000800007f */
[----:B-1----:R-:W-:Y:S05]  /*18000*/  @!P0 BRA `(.L_x_1305) ;  /* 0xfffffffc00f08947 */ /* 0x002fea000383ffff */
[----:B------:R-:W-:Y:S05]  /*18010*/  BRA `(.L_x_1352) ;  /* 0xffffffe800547947 */ /* 0x000fea000383ffff */
.L_x_1306:
[----:B-1----:R1:W2:Y:S02]  /*18020*/  SYNCS.PHASECHK.TRANS64.TRYWAIT P0, [R3+URZ], R2 ;  /* 0x00000002030075a7 */ /* 0x0022a4000800017f */
[----:B--2---:R-:W-:Y:S05]  /*18030*/  @!P0 NANOSLEEP.SYNCS 0x989680 ;  /* 0x009896800000895d */ /* 0x004fea0003900000 */
[----:B------:R-:W2:Y:S02]  /*18040*/  @!P0 SYNCS.PHASECHK.TRANS64 P0, [R3+URZ], R2 ;  /* 0x00000002030085a7 */ /* 0x000ea4000800007f */
[----:B--2---:R-:W-:Y:S05]  /*18050*/  @!P0 BRA `(.L_x_1306) ;  /* 0xfffffffc00f08947 */ /* 0x004fea000383ffff */
[----:B------:R-:W-:Y:S05]  /*18060*/  BRA `(.L_x_1353) ;  /* 0xffffffe800487947 */ /* 0x000fea000383ffff */
.L_x_1308:
[----:B-1----:R1:W2:Y:S02]  /*18070*/  SYNCS.PHASECHK.TRANS64.TRYWAIT P0, [R18+URZ], R5 ;  /* 0x00000005120075a7 */ /* 0x0022a4000800017f */
[----:B--2---:R-:W-:Y:S05]  /*18080*/  @!P0 NANOSLEEP.SYNCS 0x989680 ;  /* 0x009896800000895d */ /* 0x004fea0003900000 */
[----:B------:R-:W2:Y:S02]  /*18090*/  @!P0 SYNCS.PHASECHK.TRANS64 P0, [R18+URZ], R5 ;  /* 0x00000005120085a7 */ /* 0x000ea4000800007f */
[----:B--2---:R-:W-:Y:S05]  /*180a0*/  @!P0 BRA `(.L_x_1308) ;  /* 0xfffffffc00f08947 */ /* 0x004fea000383ffff */
[----:B------:R-:W-:Y:S05]  /*180b0*/  BRA `(.L_x_1354) ;  /* 0xffffffe8004c7947 */ /* 0x000fea000383ffff */
.L_x_1355:
        /* <DEDUP_REMOVED lines=12> */
.L_x_3239:


//--------------------- .text._ZN7cutlass13device_kernelIN5flash11enable_sm90INS1_16FlashAttnFwdSm90INS1_25CollectiveMainloopFwdSm90ILi2EN4cute5tupleIJNS5_1CILi1EEES8_S8_EEENS6_IJNS7_ILi128EEENS7_ILi96EEENS7_ILi192EEEEEELi192ENS_10bfloat16_tEfNS_4arch4Sm90ELb0ELb1ELb1ELb1ELb0ELb0ELb0ELb1ELb1ELb1ELb0ELb0EEENS1_21CollectiveEpilogueFwdINS6_IJSA_SC_SB_EEES9_SE_SG_Li256ELb1ELb1ELb0ELb0EEENS1_36VarlenDynamicPersistentTileSchedulerILi128ELi96ELi256ELi128ELb0ELb1ELb1ELb1ELb0ELb1EEEEEEEEEvNT_6ParamsE --------------------------
	.section	.text._ZN7cutlass13device_kernelIN5flash11enable_sm90INS1_16FlashAttnFwdSm90INS1_25CollectiveMainloopFwdSm90ILi2EN4cute5tupleIJNS5_1CILi1EEES8_S8_EEENS6_IJNS7_ILi128EEENS7_ILi96EEENS7_ILi192EEEEEELi192ENS_10bfloat16_tEfNS_4arch4Sm90ELb0ELb1ELb1ELb1ELb0ELb0ELb0ELb1ELb1ELb1ELb0ELb0EEENS1_21CollectiveEpilogueFwdINS6_IJSA_SC_SB_EEES9_SE_SG_Li256ELb1ELb1ELb0ELb0EEENS1_36VarlenDynamicPersistentTileSchedulerILi128ELi96ELi256ELi128ELb0ELb1ELb1ELb1ELb0ELb1EEEEEEEEEvNT_6ParamsE,"ax",@progbits
	.align	128
.text._ZN7cutlass13device_kernelIN5flash11enable_sm90INS1_16FlashAttnFwdSm90INS1_25CollectiveMainloopFwdSm90ILi2EN4cute5tupleIJNS5_1CILi1EEES8_S8_EEENS6_IJNS7_ILi128EEENS7_ILi96EEENS7_ILi192EEEEEELi192ENS_10bfloat16_tEfNS_4arch4Sm90ELb0ELb1ELb1ELb1ELb0ELb0ELb0ELb1ELb1ELb1ELb0ELb0EEENS1_21CollectiveEpilogueFwdINS6_IJSA_SC_SB_EEES9_SE_SG_Li256ELb1ELb1ELb0ELb0EEENS1_36VarlenDynamicPersistentTileSchedulerILi128ELi96ELi256ELi128ELb0ELb1ELb1ELb1ELb0ELb1EEEEEEEEEvNT_6ParamsE:
        .type           _ZN7cutlass13device_kernelIN5flash11enable_sm90INS1_16FlashAttnFwdSm90INS1_25CollectiveMainloopFwdSm90ILi2EN4cute5tupleIJNS5_1CILi1EEES8_S8_EEENS6_IJNS7_ILi128EEENS7_ILi96EEENS7_ILi192EEEEEELi192ENS_10bfloat16_tEfNS_4arch4Sm90ELb0ELb1ELb1ELb1ELb0ELb0ELb0ELb1ELb1ELb1ELb0ELb0EEENS1_21CollectiveEpilogueFwdINS6_IJSA_SC_SB_EEES9_SE_SG_Li256ELb1ELb1ELb0ELb0EEENS1_36VarlenDynamicPersistentTileSchedulerILi128ELi96ELi256ELi128ELb0ELb1ELb1ELb1ELb0ELb1EEEEEEEEEvNT_6ParamsE,@function
        .size           _ZN7cutlass13device_kernelIN5flash11enable_sm90INS1_16FlashAttnFwdSm90INS1_25CollectiveMainloopFwdSm90ILi2EN4cute5tupleIJNS5_1CILi1EEES8_S8_EEENS6_IJNS7_ILi128EEENS7_ILi96EEENS7_ILi192EEEEEELi192ENS_10bfloat16_tEfNS_4arch4Sm90ELb0ELb1ELb1ELb1ELb0ELb0ELb0ELb1ELb1ELb1ELb0ELb0EEENS1_21CollectiveEpilogueFwdINS6_IJSA_SC_SB_EEES9_SE_SG_Li256ELb1ELb1ELb0ELb0EEENS1_36VarlenDynamicPersistentTileSchedulerILi128ELi96ELi256ELi128ELb0ELb1ELb1ELb1ELb0ELb1EEEEEEEEEvNT_6ParamsE,(.L_x_3240 - _ZN7cutlass13device_kernelIN5flash11enable_sm90INS1_16FlashAttnFwdSm90INS1_25CollectiveMainloopFwdSm90ILi2EN4cute5tupleIJNS5_1CILi1EEES8_S8_EEENS6_IJNS7_ILi128EEENS7_ILi96EEENS7_ILi192EEEEEELi192ENS_10bfloat16_tEfNS_4arch4Sm90ELb0ELb1ELb1ELb1ELb0ELb0ELb0ELb1ELb1ELb1ELb0ELb0EEENS1_21CollectiveEpilogueFwdINS6_IJSA_SC_SB_EEES9_SE_SG_Li256ELb1ELb1ELb0ELb0EEENS1_36VarlenDynamicPersistentTileSchedulerILi128ELi96ELi256ELi128ELb0ELb1ELb1ELb1ELb0ELb1EEEEEEEEEvNT_6ParamsE)
        .other          _ZN7cutlass13device_kernelIN5flash11enable_sm90INS1_16FlashAttnFwdSm90INS1_25CollectiveMainloopFwdSm90ILi2EN4cute5tupleIJNS5_1CILi1EEES8_S8_EEENS6_IJNS7_ILi128EEENS7_ILi96EEENS7_ILi192EEEEEELi192ENS_10bfloat16_tEfNS_4arch4Sm90ELb0ELb1ELb1ELb1ELb0ELb0ELb0ELb1ELb1ELb1ELb0ELb0EEENS1_21CollectiveEpilogueFwdINS6_IJSA_SC_SB_EEES9_SE_SG_Li256ELb1ELb1ELb0ELb0EEENS1_36VarlenDynamicPersistentTileSchedulerILi128ELi96ELi256ELi128ELb0ELb1ELb1ELb1ELb0ELb1EEEEEEEEEvNT_6ParamsE,@"STO_CUDA_ENTRY STV_DEFAULT"
_ZN7cutlass13device_kernelIN5flash11enable_sm90INS1_16FlashAttnFwdSm90INS1_25CollectiveMainloopFwdSm90ILi2EN4cute5tupleIJNS5_1CILi1EEES8_S8_EEENS6_IJNS7_ILi128EEENS7_ILi96EEENS7_ILi192EEEEEELi192ENS_10bfloat16_tEfNS_4arch4Sm90ELb0ELb1ELb1ELb1ELb0ELb0ELb0ELb1ELb1ELb1ELb0ELb0EEENS1_21CollectiveEpilogueFwdINS6_IJSA_SC_SB_EEES9_SE_SG_Li256ELb1ELb1ELb0ELb0EEENS1_36VarlenDynamicPersistentTileSchedulerILi128ELi96ELi256ELi128ELb0ELb1ELb1ELb1ELb0ELb1EEEEEEEEEvNT_6ParamsE:
        /* <DEDUP_REMOVED lines=18> */
.L_x_1357:
[----:B------:R-:W-:Y:S05]  /*0120*/  BSYNC B0 ;  /* 0x0000000000007941 */ /* 0x000fea0003800000 */
.L_x_1356:
        /* <DEDUP_REMOVED lines=41> */
.L_x_1358:
        /* <DEDUP_REMOVED lines=22> */
.L_x_1359:
        /* <DEDUP_REMOVED lines=18> */
.L_x_1360:
        /* <DEDUP_REMOVED lines=22> */
.L_x_1361:
        /* <DEDUP_REMOVED lines=22> */
.L_x_1362:
        /* <DEDUP_REMOVED lines=8> */
.L_x_1364:
        /* <DEDUP_REMOVED lines=14> */
[----:B0-----:R-:W2:Y:S01]  /*0a60*/  LDL R2, [R1+0x48] ;  /* 0x0000480001027983 */ /* 0x001ea20000100800 */
[----:B------:R-:W-:Y:S01]  /*0a70*/  R2UR UR7, R6 ;  /* 0x00000000060772ca */ /* 0x000fe200000e0000 */
[----:B------:R-:W-:Y:S01]  /*0a80*/  UMOV UR36, URZ ;  /* 0x0000003f00247c82 */ /* 0x000fe20008000000 */
[----:B------:R-:W-:Y:S01]  /*0a90*/  R2UR UR6, R7 ;  /* 0x00000000070672ca */ /* 0x000fe200000e0000 */
[----:B------:R-:W0:Y:S01]  /*0aa0*/  S2R R0, SR_TID.X ;  /* 0x0000000000007919 */ /* 0x000e220000002100 */
[----:B------:R-:W-:Y:S01]  /*0ab0*/  R2UR UR5, R5 ;  /* 0x00000000050572ca */ /* 0x000fe200000e0000 */
[----:B------:R-:W-:Y:S01]  /*0ac0*/  UMOV UR37, URZ ;  /* 0x0000003f00257c82 */ /* 0x000fe20008000000 */
[----:B0-----:R-:W-:-:S05]  /*0ad0*/  VIADD R207, R0, 0xffffff80 ;  /* 0xffffff8000cf7836 */ /* 0x001fca0000000000 */
[----:B------:R-:W-:-:S04]  /*0ae0*/  SHF.R.S32.HI R0, RZ, 0x1f, R207 ;  /* 0x0000001fff007819 */ /* 0x000fc800000114cf */
[CC--:B------:R-:W-:Y:S02]  /*0af0*/  LEA.HI R3, R0.reuse, R207.reuse, RZ, 0x7 ;  /* 0x000000cf00037211 */ /* 0x0c0fe400078f38ff */
[----:B------:R-:W-:Y:S02]  /*0b00*/  LEA.HI R4, R0, R207, RZ, 0x5 ;  /* 0x000000cf00047211 */ /* 0x000fe400078f28ff */
[----:B------:R-:W-:-:S03]  /*0b10*/  SHF.R.S32.HI R200, RZ, 0x7, R3 ;  /* 0x00000007ffc87819 */ /* 0x000fc60000011403 */
[----:B------:R-:W-:-:S05]  /*0b20*/  IMAD.SHL.U32 R6, R4, 0x20, RZ ;  /* 0x0000002004067824 */ /* 0x000fca00078e00ff */
[----:B------:R-:W-:Y:S02]  /*0b30*/  LOP3.LUT R7, R6, 0xfffffc00, RZ, 0xc0, !PT ;  /* 0xfffffc0006077812 */ /* 0x000fe400078ec0ff */
[----:B------:R-:W-:-:S04]  /*0b40*/  LEA.HI R6, R0, R207, RZ, 0x2 ;  /* 0x000000cf00067211 */ /* 0x000fc800078f10ff */
[----:B------:R-:W-:-:S05]  /*0b50*/  LOP3.LUT R6, R6, 0xfffffffc, RZ, 0xc0, !PT ;  /* 0xfffffffc06067812 */ /* 0x000fca00078ec0ff */
[----:B------:R-:W-:Y:S01]  /*0b60*/  IMAD.IADD R6, R207, 0x1, -R6 ;  /* 0x00000001cf067824 */ /* 0x000fe200078e0a06 */
[----:B--2---:R-:W-:Y:S02]  /*0b70*/  R2UR UR4, R2 ;  /* 0x00000000020472ca */ /* 0x004fe400000e0000 */
[C---:B------:R-:W-:Y:S02]  /*0b80*/  LOP3.LUT R2, R3.reuse, 0xffffff80, RZ, 0xc0, !PT ;  /* 0xffffff8003027812 */ /* 0x040fe400078ec0ff */
[----:B------:R-:W-:-:S03]  /*0b90*/  LEA.HI R3, R3, R200, RZ, 0x1 ;  /* 0x000000c803037211 */ /* 0x000fc600078f08ff */
[C---:B------:R-:W-:Y:S01]  /*0ba0*/  IMAD.IADD R199, R207.reuse, 0x1, -R2 ;  /* 0x00000001cfc77824 */ /* 0x040fe200078e0a02 */
[CC--:B------:R-:W-:Y:S02]  /*0bb0*/  LEA.HI R2, R0.reuse, R207.reuse, RZ, 0x4 ;  /* 0x000000cf00027211 */ /* 0x0c0fe400078f20ff */
[----:B------:R-:W-:Y:S02]  /*0bc0*/  LEA.HI R0, R0, R207, RZ, 0x3 ;  /* 0x000000cf00007211 */ /* 0x000fe400078f18ff */
[----:B------:R-:W-:Y:S01]  /*0bd0*/  SHF.R.S32.HI R8, RZ, 0x1f, R199 ;  /* 0x0000001fff087819 */ /* 0x000fe200000114c7 */
[----:B------:R-:W-:Y:S01]  /*0be0*/  ULOP3.LUT UR8, UR4, 0x1, URZ, 0xfc, !UPT ;  /* 0x0000000104087892 */ /* 0x000fe2000f8efc3f */
[----:B------:R-:W-:Y:S02]  /*0bf0*/  SHF.R.S32.HI R5, RZ, 0x4, R2 ;  /* 0x00000004ff057819 */ /* 0x000fe40000011402 */
[----:B------:R-:W-:Y:S01]  /*0c00*/  LEA.HI R9, R8, R199, RZ, 0x2 ;  /* 0x000000c708097211 */ /* 0x000fe200078f10ff */
[----:B------:R-:W-:Y:S01]  /*0c10*/  UMOV UR4, URZ ;  /* 0x0000003f00047c82 */ /* 0x000fe20008000000 */
[C---:B------:R-:W-:Y:S01]  /*0c20*/  LOP3.LUT R4, R2.reuse, 0x3fffff0, RZ, 0xc0, !PT ;  /* 0x03fffff002047812 */ /* 0x040fe200078ec0ff */
[----:B------:R-:W-:Y:S01]  /*0c30*/  IMAD.U32 R203, RZ, RZ, UR8 ;  /* 0x00000008ffcb7e24 */ /* 0x000fe2000f8e00ff */
[--C-:B------:R-:W-:Y:S01]  /*0c40*/  SHF.R.S32.HI R10, RZ, 0x2, R9.reuse ;  /* 0x00000002ff0a7819 */ /* 0x100fe20000011409 */
[----:B------:R-:W-:Y:S01]  /*0c50*/  IMAD.U32 R198, RZ, RZ, UR4 ;  /* 0x00000004ffc67e24 */ /* 0x000fe2000f8e00ff */
[----:B------:R-:W-:Y:S01]  /*0c60*/  SHF.R.S32.HI R11, RZ, 0x1f, R9 ;  /* 0x0000001fff0b7819 */ /* 0x000fe20000011409 */
[----:B------:R-:W-:Y:S01]  /*0c70*/  IMAD.IADD R4, R207, 0x1, -R4 ;  /* 0x00000001cf047824 */ /* 0x000fe200078e0a04 */
[----:B------:R-:W-:-:S02]  /*0c80*/  LEA.HI R2, R2, R5, RZ, 0x1 ;  /* 0x0000000502027211 */ /* 0x000fc400078f08ff */
[----:B------:R-:W-:Y:S01]  /*0c90*/  LEA.HI R11, R11, R10, RZ, 0x3 ;  /* 0x0000000a0b0b7211 */ /* 0x000fe200078f18ff */
[----:B------:R-:W-:Y:S01]  /*0ca0*/  IMAD R7, R4, 0x40, R7 ;  /* 0x0000004004077824 */ /* 0x000fe200078e0207 */
[----:B------:R-:W-:Y:S02]  /*0cb0*/  LOP3.LUT R194, R0, 0xfffffff8, RZ, 0xc0, !PT ;  /* 0xfffffff800c27812 */ /* 0x000fe400078ec0ff */
[----:B------:R-:W-:Y:S02]  /*0cc0*/  LOP3.LUT R11, R11, 0xfffffff8, RZ, 0xc0, !PT ;  /* 0xfffffff80b0b7812 */ /* 0x000fe400078ec0ff */
[----:B------:R-:W-:Y:S01]  /*0cd0*/  LEA.HI R8, R8, R199, RZ, 0x5 ;  /* 0x000000c708087211 */ /* 0x000fe200078f28ff */
[----:B------:R-:W-:Y:S01]  /*0ce0*/  IMAD.IADD R194, R207, 0x1, -R194 ;  /* 0x00000001cfc27824 */ /* 0x000fe200078e0ac2 */
[----:B------:R-:W-:Y:S01]  /*0cf0*/  LOP3.LUT R2, R2, 0x1ffffffe, RZ, 0xc0, !PT ;  /* 0x1ffffffe02027812 */ /* 0x000fe200078ec0ff */
[----:B------:R-:W-:Y:S01]  /*0d00*/  IMAD.IADD R11, R10, 0x1, -R11 ;  /* 0x000000010a0b7824 */ /* 0x000fe200078e0a0b */
[----:B------:R-:W-:Y:S01]  /*0d10*/  SHF.R.S32.HI R8, RZ, 0x5, R8 ;  /* 0x00000005ff087819 */ /* 0x000fe20000011408 */
[----:B------:R-:W-:Y:S01]  /*0d20*/  IMAD.SHL.U32 R22, R194, 0x8, RZ ;  /* 0x00000008c2167824 */ /* 0x000fe200078e00ff */
[----:B------:R-:W-:Y:S01]  /*0d30*/  LEA.HI R4, R6, R6, RZ, 0x1 ;  /* 0x0000000606047211 */ /* 0x000fe200078f08ff */
[----:B------:R-:W-:Y:S01]  /*0d40*/  IMAD.IADD R2, R5, 0x1, -R2 ;  /* 0x0000000105027824 */ /* 0x000fe200078e0a02 */
        /* <DEDUP_REMOVED lines=13> */
[----:B------:R-:W-:-:S02]  /*0e20*/  IMAD R202, R2, 0x8, R7 ;  /* 0x0000000802ca7824 */ /* 0x000fc400078e0207 */
[----:B------:R-:W-:Y:S02]  /*0e30*/  IMAD.IADD R18, R199, 0x1, -R18 ;  /* 0x00000001c7127824 */ /* 0x000fe400078e0a12 */
[----:B------:R-:W-:-:S07]  /*0e40*/  IMAD R19, R6, 0x8, R201 ;  /* 0x0000000806137824 */ /* 0x000fce00078e02c9 */
.L_x_1464:
[----:B------:R-:W-:Y:S01]  /*0e50*/  ULDC.64 UR8, c[0x0][0xa28] ;  /* 0x00028a0000087ab9 */ /* 0x000fe20000000a00 */
[----:B01----:R-:W-:Y:S01]  /*0e60*/  IMAD.MOV.U32 R7, RZ, RZ, RZ ;  /* 0x000000ffff077224 */ /* 0x003fe200078e00ff */
[----:B------:R-:W-:Y:S01]  /*0e70*/  UISETP.NE.U32.AND UP0, UPT, UR8, URZ, UPT ;  /* 0x0000003f0800728c */ /* 0x000fe2000bf05070 */
[----:B------:R-:W-:-:S03]  /*0e80*/  ULDC.64 UR12, c[0x0][0x208] ;  /* 0x00008200000c7ab9 */ /* 0x000fc60000000a00 */
[----:B------:R-:W-:-:S03]  /*0e90*/  UISETP.NE.AND.EX UP0, UPT, UR9, URZ, UPT, UP0 ;  /* 0x0000003f0900728c */ /* 0x000fc6000bf05300 */
[----:B------:R-:W-:Y:S02]  /*0ea0*/  ULDC.64 UR8, c[0x0][0xa18] ;  /* 0x0002860000087ab9 */ /* 0x000fe40000000a00 */
[----:B------:R-:W-:Y:S01]  /*0eb0*/  UISETP.NE.U32.AND UP1, UPT, UR8, URZ, UPT ;  /* 0x0000003f0800728c */ /* 0x000fe2000bf25070 */
[----:B------:R-:W-:-:S03]  /*0ec0*/  PLOP3.LUT P0, PT, PT, PT, UP0, 0x80, 0x0 ;  /* 0x000000000000781c */ /* 0x000fc60003f0f008 */
[----:B------:R-:W-:-:S03]  /*0ed0*/  UISETP.NE.AND.EX UP1, UPT, UR9, URZ, UPT, UP1 ;  /* 0x0000003f0900728c */ /* 0x000fc6000bf25310 */
[----:B------:R-:W-:Y:S02]  /*0ee0*/  @UP0 ULDC.64 UR8, c[0x0][0xa28] ;  /* 0x00028a0000080ab9 */ /* 0x000fe40000000a00 */
[----:B------:R-:W-:Y:S01]  /*0ef0*/  @UP0 UIMAD.WIDE UR8, UR6, 0x4, UR8 ;  /* 0x00000004060808a5 */ /* 0x000fe2000f8e0208 */
[----:B------:R-:W-:-:S05]  /*0f00*/  PLOP3.LUT P2, PT, PT, PT, UP1, 0x80, 0x0 ;  /* 0x000000000000781c */ /* 0x000fca0003f4f018 */
[----:B------:R-:W-:Y:S01]  /*0f10*/  @UP1 ULDC.64 UR10, c[0x0][0xa18] ;  /* 0x00028600000a1ab9 */ /* 0x000fe20000000a00 */
[----:B------:R-:W-:Y:S02]  /*0f20*/  IMAD.U32 R2, RZ, RZ, UR8 ;  /* 0x00000008ff027e24 */ /* 0x000fe4000f8e00ff */
[----:B--2-4-:R-:W-:Y:S01]  /*0f30*/  IMAD.U32 R3, RZ, RZ, UR9 ;  /* 0x00000009ff037e24 */ /* 0x014fe2000f8e00ff */
[----:B------:R-:W-:Y:S01]  /*0f40*/  @UP1 UIMAD.WIDE UR8, UR6, 0x4, UR10 ;  /* 0x00000004060818a5 */ /* 0x000fe2000f8e020a */
[----:B------:R-:W-:-:S03]  /*0f50*/  ULDC UR4, c[0x0][0x288] ;  /* 0x0000a20000047ab9 */ /* 0x000fc60000000800 */
[----:B------:R0:W5:Y:S01]  /*0f60*/  @P0 LDG.E R7, desc[UR12][R2.64] ;  /* 0x0000000c02070981 */ /* 0x000162000c1e1900 */
[----:B------:R-:W-:Y:S01]  /*0f70*/  IMAD.U32 R17, RZ, RZ, UR4 ;  /* 0x00000004ff117e24 */ /* 0x000fe2000f8e00ff */
[----:B------:R-:W-:Y:S01]  /*0f80*/  ULDC UR4, c[0x0][0x424] ;  /* 0x0001090000047ab9 */ /* 0x000fe20000000800 */
[----:B------:R-:W-:Y:S02]  /*0f90*/  IMAD.U32 R4, RZ, RZ, UR8 ;  /* 0x00000008ff047e24 */ /* 0x000fe4000f8e00ff */
[----:B------:R-:W-:Y:S01]  /*0fa0*/  IMAD.U32 R5, RZ, RZ, UR9 ;  /* 0x00000009ff057e24 */ /* 0x000fe2000f8e00ff */
[----:B------:R-:W-:Y:S02]  /*0fb0*/  ULDC.64 UR8, c[0x0][0x418] ;  /* 0x0001060000087ab9 */ /* 0x000fe40000000a00 */
[----:B------:R-:W-:Y:S02]  /*0fc0*/  UISETP.NE.U32.AND UP0, UPT, UR8, URZ, UPT ;  /* 0x0000003f0800728c */ /* 0x000fe4000bf05070 */
[----:B------:R0:W5:Y:S01]  /*0fd0*/  @P2 LDG.E R17, desc[UR12][R4.64] ;  /* 0x0000000c04112981 */ /* 0x000162000c1e1900 */
[----:B------:R-:W-:Y:S01]  /*0fe0*/  IMAD.U32 R195, RZ, RZ, UR7 ;  /* 0x00000007ffc37e24 */ /* 0x000fe2000f8e00ff */
[----:B------:R-:W-:-:S03]  /*0ff0*/  UISETP.NE.AND.EX UP0, UPT, UR9, URZ, UPT, UP0 ;  /* 0x0000003f0900728c */ /* 0x000fc6000bf05300 */
[----:B------:R-:W-:Y:S01]  /*1000*/  ULDC.64 UR8, c[0x0][0xa20] ;  /* 0x0002880000087ab9 */ /* 0x000fe20000000a00 */
[----:B------:R-:W-:Y:S01]  /*1010*/  USEL UR4, UR4, 0x1, UP0 ;  /* 0x0000000104047887 */ /* 0x000fe20008000000 */
[----:B------:R-:W-:Y:S01]  /*1020*/  ISETP.NE.U32.AND P1, PT, RZ, UR8, PT ;  /* 0x00000008ff007c0c */ /* 0x000fe2000bf25070 */
[----:B------:R-:W-:Y:S02]  /*1030*/  ULDC UR8, c[0x0][0x2f0] ;  /* 0x0000bc0000087ab9 */ /* 0x000fe40000000800 */
[----:B------:R-:W-:Y:S01]  /*1040*/  UIMAD UR4, UR4, UR8, URZ ;  /* 0x00000008040472a4 */ /* 0x000fe2000f8e023f */
[----:B------:R-:W-:Y:S01]  /*1050*/  ISETP.NE.AND.EX P1, PT, RZ, UR9, PT, P1 ;  /* 0x00000009ff007c0c */ /* 0x000fe2000bf25310 */
[----:B0--3--:R-:W-:-:S12]  /*1060*/  @P2 BRA `(.L_x_1365) ;  /* 0x0000000000302947 */ /* 0x009fd80003800000 */
[----:B------:R-:W-:Y:S02]  /*1070*/  ULDC.64 UR8, c[0x0][0xa00] ;  /* 0x0002800000087ab9 */ /* 0x000fe40000000a00 */
[----:B------:R-:W-:-:S04]  /*1080*/  ISETP.NE.U32.AND P0, PT, RZ, UR8, PT ;  /* 0x00000008ff007c0c */ /* 0x000fc8000bf05070 */
[----:B------:R-:W-:-:S13]  /*1090*/  ISETP.NE.AND.EX P0, PT, RZ, UR9, PT, P0 ;  /* 0x00000009ff007c0c */ /* 0x000fda000bf05300 */
[----:B------:R-:W-:Y:S05]  /*10a0*/  @!P0 BRA `(.L_x_1365) ;  /* 0x0000000000208947 */ /* 0x000fea0003800000 */
[----:B------:R-:W-:Y:S01]  /*10b0*/  ULDC.64 UR8, c[0x0][0xa00] ;  /* 0x0002800000087ab9 */ /* 0x000fe20000000a00 */
[----:B------:R-:W-:Y:S01]  /*10c0*/  ULDC.64 UR10, c[0x0][0x208] ;  /* 0x00008200000a7ab9 */ /* 0x000fe20000000a00 */
[----:B------:R-:W-:-:S06]  /*10d0*/  UIMAD.WIDE UR8, UR6, 0x4, UR8 ;  /* 0x00000004060878a5 */ /* 0x000fcc000f8e0208 */
[----:B------:R-:W-:Y:S02]  /*10e0*/  IMAD.U32 R2, RZ, RZ, UR8 ;  /* 0x00000008ff027e24 */ /* 0x000fe4000f8e00ff */
[----:B------:R-:W-:-:S05]  /*10f0*/  IMAD.U32 R3, RZ, RZ, UR9 ;  /* 0x00000009ff037e24 */ /* 0x000fca000f8e00ff */
[----:B-----5:R-:W2:Y:S04]  /*1100*/  LDG.E R17, desc[UR10][R2.64] ;  /* 0x0000000a02117981 */ /* 0x020ea8000c1e1900 */
[----:B------:R-:W2:Y:S02]  /*1110*/  LDG.E R0, desc[UR10][R2.64+0x4] ;  /* 0x0000040a02007981 */ /* 0x000ea4000c1e1900 */
[----:B--2---:R-:W-:-:S07]  /*1120*/  IMAD.IADD R17, R0, 0x1, -R17 ;  /* 0x0000000100117824 */ /* 0x004fce00078e0a11 */
.L_x_1365:
[----:B------:R-:W-:Y:S02]  /*1130*/  IMAD.U32 R16, RZ, RZ, UR4 ;  /* 0x00000004ff107e24 */ /* 0x000fe4000f8e00ff */
[----:B------:R-:W-:Y:S01]  /*1140*/  IMAD.U32 R197, RZ, RZ, UR6 ;  /* 0x00000006ffc57e24 */ /* 0x000fe2000f8e00ff */
[----:B------:R-:W-:Y:S06]  /*1150*/  @!P1 BRA `(.L_x_1366) ;  /* 0x00000000001c9947 */ /* 0x000fec0003800000 */
[----:B------:R-:W-:Y:S01]  /*1160*/  ULDC.64 UR8, c[0x0][0xa20] ;  /* 0x0002880000087ab9 */ /* 0x000fe20000000a00 */
[----:B------:R-:W-:Y:S01]  /*1170*/  ULDC.64 UR10, c[0x0][0x208] ;  /* 0x00008200000a7ab9 */ /* 0x000fe20000000a00 */
[----:B------:R-:W-:-:S06]  /*1180*/  UIMAD.WIDE UR6, UR6, 0x4, UR8 ;  /* 0x00000004060678a5 */ /* 0x000fcc000f8e0208 */
[----:B------:R-:W-:Y:S02]  /*1190*/  IMAD.U32 R2, RZ, RZ, UR6 ;  /* 0x00000006ff027e24 */ /* 0x000fe4000f8e00ff */
[----:B------:R-:W-:-:S05]  /*11a0*/  IMAD.U32 R3, RZ, RZ, UR7 ;  /* 0x00000007ff037e24 */ /* 0x000fca000f8e00ff */
[----:B------:R0:W5:Y:S01]  /*11b0*/  LDG.E R16, desc[UR10][R2.64] ;  /* 0x0000000a02107981 */ /* 0x000162000c1e1900 */
[----:B------:R-:W-:Y:S05]  /*11c0*/  BRA `(.L_x_1367) ;  /* 0x0000000000307947 */ /* 0x000fea0003800000 */
.L_x_1366:
        /* <DEDUP_REMOVED lines=9> */
[----:B------:R-:W2:Y:S04]  /*1260*/  LDG.E R16, desc[UR10][R2.64] ;  /* 0x0000000a02107981 */ /* 0x000ea8000c1e1900 */
[----:B------:R-:W2:Y:S02]  /*1270*/  LDG.E R5, desc[UR10][R2.64+0x4] ;  /* 0x0000040a02057981 */ /* 0x000ea4000c1e1900 */
[----:B--2---:R-:W-:-:S07]  /*1280*/  IMAD.IADD R16, R5, 0x1, -R16 ;  /* 0x0000000105107824 */ /* 0x004fce00078e0a10 */
.L_x_1367:
[----:B------:R-:W1:Y:S01]  /*1290*/  LDC R0, c[0x0][0x448] ;  /* 0x00011200ff007b82 */ /* 0x000e620000000800 */
[----:B------:R-:W-:Y:S01]  /*12a0*/  USHF.L.U32 UR60, UR5, 0x7, URZ ;  /* 0x00000007053c7899 */ /* 0x000fe2000800063f */
[----:B-----5:R-:W-:-:S03]  /*12b0*/  IMAD.IADD R16, R16, 0x1, -R7 ;  /* 0x0000000110107824 */ /* 0x020fc600078e0a07 */
[----:B------:R-:W-:Y:S02]  /*12c0*/  UIADD3 UR4, UR60, 0x7f, URZ ;  /* 0x0000007f3c047890 */ /* 0x000fe4000fffe03f */
[----:B0-----:R-:W-:Y:S01]  /*12d0*/  IADD3 R3, R16, 0x1, -R17 ;  /* 0x0000000110037810 */ /* 0x001fe20007ffe811 */
[----:B------:R-:W0:Y:S01]  /*12e0*/  LDC.64 R8, c[0x0][0x9e0] ;  /* 0x00027800ff087b82 */ /* 0x000e220000000a00 */
[----:B-1----:R-:W-:Y:S02]  /*12f0*/  ISETP.NE.AND P1, PT, R0, 0x1, PT ;  /* 0x000000010000780c */ /* 0x002fe40003f25270 */
[----:B------:R-:W-:Y:S01]  /*1300*/  IMAD.U32 R0, RZ, RZ, UR4 ;  /* 0x00000004ff007e24 */ /* 0x000fe2000f8e00ff */
[----:B0-----:R-:W-:-:S10]  /*1310*/  ISETP.GE.AND P2, PT, R9, 0x1, PT ;  /* 0x000000010900780c */ /* 0x001fd40003f46270 */
[----:B------:R-:W0:Y:S08]  /*1320*/  @P1 LDC R2, c[0x0][0x44c] ;  /* 0x00011300ff021b82 */ /* 0x000e300000000800 */
[----:B------:R-:W1:Y:S01]  /*1330*/  @P1 LDC R5, c[0x0][0x450] ;  /* 0x00011400ff051b82 */ /* 0x000e620000000800 */
[----:B0-----:R-:W-:-:S05]  /*1340*/  @P1 IMAD.HI.U32 R2, R2, UR4, RZ ;  /* 0x0000000402021c27 */ /* 0x001fca000f8e00ff */
[----:B-1----:R-:W-:-:S05]  /*1350*/  @P1 SHF.R.U32.HI R0, RZ, R5, R2 ;  /* 0x00000005ff001219 */ /* 0x002fca0000011602 */
        /* <DEDUP_REMOVED lines=13> */
.L_x_1369:
[----:B------:R-:W-:-:S13]  /*1430*/  ISETP.NE.AND P0, PT, R9, 0x1, PT ;  /* 0x000000010900780c */ /* 0x000fda0003f05270 */
[----:B------:R-:W0:Y:S02]  /*1440*/  @P0 LDC.64 R4, c[0x0][0x9e8] ;  /* 0x00027a00ff040b82 */ /* 0x000e240000000a00 */
[----:B0-----:R-:W-:-:S05]  /*1450*/  @P0 IMAD.HI.U32 R4, R2, R4, RZ ;  /* 0x0000000402040227 */ /* 0x001fca00078e00ff */
[----:B------:R-:W-:-:S07]  /*1460*/  @P0 SHF.R.U32.HI R2, RZ, R5, R4 ;  /* 0x00000005ff020219 */ /* 0x000fce0000011604 */
.L_x_1370:
[----:B------:R-:W-:-:S05]  /*1470*/  IMAD R3, R2, R9, R9 ;  /* 0x0000000902037224 */ /* 0x000fca00078e0209 */
[----:B------:R-:W-:-:S07]  /*1480*/  VIMNMX R0, R0, R3, PT ;  /* 0x0000000300007248 */ /* 0x000fce0003fe0100 */
.L_x_1368:
[----:B------:R-:W0:Y:S01]  /*1490*/  @P1 LDC R4, c[0x0][0x44c] ;  /* 0x00011300ff041b82 */ /* 0x000e220000000800 */
[----:B------:R-:W-:Y:S01]  /*14a0*/  IMAD.U32 R3, RZ, RZ, UR60 ;  /* 0x0000003cff037e24 */ /* 0x000fe2000f8e00ff */
[----:B------:R-:W-:Y:S01]  /*14b0*/  ULDC UR4, c[0x0][0x9dc] ;  /* 0x0002770000047ab9 */ /* 0x000fe20000000800 */
[----:B------:R-:W-:Y:S02]  /*14c0*/  VIADD R2, R0, 0x5f ;  /* 0x0000005f00027836 */ /* 0x000fe40000000000 */
[C---:B------:R-:W-:Y:S02]  /*14d0*/  VIADD R0, R16.reuse, 0x5f ;  /* 0x0000005f10007836 */ /* 0x040fe40000000000 */
[----:B------:R-:W-:Y:S01]  /*14e0*/  IMAD.IADD R74, R16, 0x1, -R17 ;  /* 0x00000001104a7824 */ /* 0x000fe200078e0a11 */
        /* <DEDUP_REMOVED lines=23> */
.L_x_1372:
[----:B------:R-:W-:-:S13]  /*1660*/  ISETP.NE.AND P0, PT, R9, 0x1, PT ;  /* 0x000000010900780c */ /* 0x000fda0003f05270 */
[----:B------:R-:W0:Y:S02]  /*1670*/  @P0 LDC.64 R2, c[0x0][0x9e8] ;  /* 0x00027a00ff020b82 */ /* 0x000e240000000a00 */
[----:B0-----:R-:W-:-:S05]  /*1680*/  @P0 IMAD.HI.U32 R0, R4, R2, RZ ;  /* 0x0000000204000227 */ /* 0x001fca00078e00ff */
[----:B------:R-:W-:-:S07]  /*1690*/  @P0 SHF.R.U32.HI R4, RZ, R3, R0 ;  /* 0x00000003ff040219 */ /* 0x000fce0000011600 */
.L_x_1373:
[----:B------:R-:W-:-:S05]  /*16a0*/  IMAD R4, R4, R9, RZ ;  /* 0x0000000904047224 */ /* 0x000fca00078e02ff */
[----:B------:R-:W-:-:S13]  /*16b0*/  R2UR UR5, R4 ;  /* 0x00000000040572ca */ /* 0x000fda00000e0000 */
[----:B------:R-:W-:-:S04]  /*16c0*/  UISETP.LT.AND UP0, UPT, UR4, UR5, UPT ;  /* 0x000000050400728c */ /* 0x000fc8000bf01270 */
[----:B------:R-:W-:-:S12]  /*16d0*/  USEL UR4, UR4, UR5, !UP0 ;  /* 0x0000000504047287 */ /* 0x000fd8000c000000 */
.L_x_1371:
[----:B------:R-:W-:Y:S01]  /*16e0*/  UIMAD.WIDE UR4, UR4, 0x2aaaaaab, URZ ;  /* 0x2aaaaaab040478a5 */ /* 0x000fe2000f8e023f */
[----:B------:R-:W-:Y:S02]  /*16f0*/  PLOP3.LUT P0, PT, PT, PT, PT, 0x80, 0x0 ;  /* 0x000000000000781c */ /* 0x000fe40003f0f070 */
[----:B------:R-:W-:Y:S01]  /*1700*/  CS2R R2, SRZ ;  /* 0x0000000000027805 */ /* 0x000fe2000001ff00 */
[----:B------:R-:W-:Y:S01]  /*1710*/  IMAD.MOV.U32 R0, RZ, RZ, RZ ;  /* 0x000000ffff007224 */ /* 0x000fe200078e00ff */
        /* <DEDUP_REMOVED lines=87> */
.L_x_1375:
        /* <DEDUP_REMOVED lines=11> */
.L_x_1601:
[----:B------:R-:W-:Y:S05]  /*1d40*/  @!P0 BRA `(.L_x_1377) ;  /* 0x0000000000048947 */ /* 0x000fea0003800000 */
[----:B------:R-:W-:Y:S01]  /*1d50*/  BPT.TRAP 0x1 ;  /* 0x000000040000795c */ /* 0x000fe20000300000 */
.L_x_1377:
[----:B------:R-:W-:Y:S02]  /*1d60*/  IMAD.U32 R11, RZ, RZ, UR37 ;  /* 0x00000025ff0b7e24 */ /* 0x000fe4000f8e00ff */
[----:B0-----:R-:W-:-:S03]  /*1d70*/  IMAD.U32 R0, RZ, RZ, UR36 ;  /* 0x00000024ff007e24 */ /* 0x001fc6000f8e00ff */
[----:B------:R-:W-:Y:S02]  /*1d80*/  LEA R11, R11, UR38, 0x3 ;  /* 0x000000260b0b7c11 */ /* 0x000fe4000f8e18ff */
[----:B------:R-:W-:-:S04]  /*1d90*/  SHF.L.U32 R0, R0, 0x1f, RZ ;  /* 0x0000001f00007819 */ /* 0x000fc800000006ff */
[----:B------:R0:W1:Y:S01]  /*1da0*/  SYNCS.PHASECHK.TRANS64.TRYWAIT P1, [R11+URZ+0x30830], R0 ;  /* 0x030830000b0075a7 */ /* 0x000062000802017f */
[----:B------:R-:W-:Y:S05]  /*1db0*/  @!P0 BRA `(.L_x_1378) ;  /* 0x0000000000048947 */ /* 0x000fea0003800000 */
[----:B------:R-:W-:Y:S01]  /*1dc0*/  BPT.TRAP 0x1 ;  /* 0x000000040000795c */ /* 0x000fe20000300000 */
.L_x_1378:
        /* <DEDUP_REMOVED lines=9> */
.L_x_1379:
        /* <DEDUP_REMOVED lines=15> */
[----:B------:R-:W-:-:S02]  /*1f50*/  ULOP3.LUT UR4, UR39, 0x10000, URZ, 0xfc, !UPT ;  /* 0x0001000027047892 */ /* 0x000fc4000f8efc3f */
[----:B------:R-:W-:Y:S01]  /*1f60*/  UIMAD UR5, UR37, 0x900, UR61 ;  /* 0x00000900250578a4 */ /* 0x000fe2000f8e023d */
[----:B------:R-:W-:Y:S01]  /*1f70*/  IMAD.MOV.U32 R10, RZ, RZ, R4 ;  /* 0x000000ffff0a7224 */ /* 0x000fe200078e0004 */
[----:B------:R-:W-:Y:S02]  /*1f80*/  UIADD3 UR56, UR4, 0x2, URZ ;  /* 0x0000000204387890 */ /* 0x000fe4000fffe03f */
[----:B------:R-:W-:Y:S01]  /*1f90*/  UIADD3 UR58, UR5, 0x2, URZ ;  /* 0x00000002053a7890 */ /* 0x000fe2000fffe03f */
[----:B------:R-:W-:Y:S02]  /*1fa0*/  UMOV UR8, UR4 ;  /* 0x0000000400087c82 */ /* 0x000fe40008000000 */
[----:B------:R-:W-:Y:S01]  /*1fb0*/  UMOV UR10, UR5 ;  /* 0x00000005000a7c82 */ /* 0x000fe20008000000 */
[----:B------:R-:W-:Y:S01]  /*1fc0*/  UIADD3 UR52, UR4, 0x4, URZ ;  /* 0x0000000404347890 */ /* 0x000fe2000fffe03f */
[----:B------:R-:W-:Y:S01]  /*1fd0*/  HGMMA.64x96x16.F32.BF16 R24, gdesc[UR8], RZ, !UPT, gsb0 ;  /* 0x01600000081879f0 */ /* 0x000fe2000c0018ff */
[----:B------:R-:W-:Y:S01]  /*1fe0*/  UIADD3 UR54, UR5, 0x4, URZ ;  /* 0x0000000405367890 */ /* 0x000fe2000fffe03f */
[----:B------:R-:W-:Y:S01]  /*1ff0*/  IMAD.U32 R6, RZ, RZ, UR8 ;  /* 0x00000008ff067e24 */ /* 0x000fe2000f8e00ff */
        /* <DEDUP_REMOVED lines=8> */
[----:B------:R-:W-:Y:S01]  /*2080*/  UIADD3 UR16, UR4, 0x402, URZ ;  /* 0x0000040204107890 */ /* 0x000fe2000fffe03f */
[----:B---3--:R-:W-:Y:S01]  /*2090*/  LOP3.LUT P3, RZ, R12, 0x7f, RZ, 0xc0, !PT ;  /* 0x0000007f0cff7812 */ /* 0x008fe2000786c0ff */
[----:B------:R-:W-:Y:S01]  /*20a0*/  UIADD3 UR18, UR5, 0x302, URZ ;  /* 0x0000030205127890 */ /* 0x000fe2000fffe03f */
[----:B------:R-:W-:Y:S01]  /*20b0*/  IMAD.MOV.U32 R12, RZ, RZ, -0x60 ;  /* 0xffffffa0ff0c7424 */ /* 0x000fe200078e00ff */
[----:B------:R-:W-:Y:S01]  /*20c0*/  UMOV UR17, 0x40000040 ;  /* 0x4000004000117882 */ /* 0x000fe20000000000 */
[----:B------:R-:W-:Y:S01]  /*20d0*/  UMOV UR19, 0x40000040 ;  /* 0x4000004000137882 */ /* 0x000fe20000000000 */
[----:B------:R-:W-:Y:S01]  /*20e0*/  UIADD3 UR20, UR4, 0x404, URZ ;  /* 0x0000040404147890 */ /* 0x000fe2000fffe03f */
[----:B------:R-:W-:Y:S01]  /*20f0*/  IMAD R15, R75, R12, 0x61 ;  /* 0x000000614b0f7424 */ /* 0x000fe200078e020c */
[----:B------:R-:W-:Y:S01]  /*2100*/  UIADD3 UR22, UR5, 0x304, URZ ;  /* 0x0000030405167890 */ /* 0x000fe2000fffe03f */
[----:B------:R-:W-:Y:S01]  /*2110*/  UMOV UR21, 0x40000040 ;  /* 0x4000004000157882 */ /* 0x000fe20000000000 */
[----:B------:R-:W-:Y:S01]  /*2120*/  UMOV UR23, 0x40000040 ;  /* 0x4000004000177882 */ /* 0x000fe20000000000 */
[----:B------:R-:W-:Y:S01]  /*2130*/  UIADD3 UR24, UR4, 0x406, URZ ;  /* 0x0000040604187890 */ /* 0x000fe2000fffe03f */
[----:B------:R-:W-:Y:S01]  /*2140*/  IMAD R12, R18, -0x2, R15 ;  /* 0xfffffffe120c7824 */ /* 0x000fe200078e020f */
[----:B------:R-:W-:Y:S01]  /*2150*/  UIADD3 UR26, UR5, 0x306, URZ ;  /* 0x00000306051a7890 */ /* 0x000fe2000fffe03f */
[----:B------:R-:W-:Y:S01]  /*2160*/  VIADD R15, R15, 0xffffffff ;  /* 0xffffffff0f0f7836 */ /* 0x000fe20000000000 */
        /* <DEDUP_REMOVED lines=27> */
[----:B------:R-:W-:-:S04]  /*2320*/  @P2 SHF.R.U32.HI R10, RZ, UR5, R9 ;  /* 0x00000005ff0a2c19 */ /* 0x000fc80008011609 */
[----:B------:R-:W-:Y:S01]  /*2330*/  @!P3 PRMT R4, RZ, 0x654, R4 ;  /* 0x00000654ff04b816 */ /* 0x000fe20000000004 */
        /* <DEDUP_REMOVED lines=88> */
[----:B------:R-:W2:Y:S05]  /*28c0*/  MUFU.TANH R24, R24 ;  /* 0x0000001800187308 */ /* 0x000eaa0000002400 */
[----:B------:R-:W-:Y:S01]  /*28d0*/  PLOP3.LUT P1, PT, PT, PT, UP1, 0x40, 0x0 ;  /* 0x000000000000781c */ /* 0x000fe20003f2e818 */
[----:B-1----:R-:W-:-:S02]  /*28e0*/  IMAD R4, R75, -0x60, R16 ;  /* 0xffffffa04b047824 */ /* 0x002fc400078e0210 */
[----:B------:R-:W1:Y:S02]  /*28f0*/  MUFU.TANH R25, R25 ;  /* 0x0000001900197308 */ /* 0x000e640000002400 */
[----:B------:R-:W-:Y:S01]  /*2900*/  VIADD R9, R4, 0x60 ;  /* 0x0000006004097836 */ /* 0x000fe20000000000 */
[----:B------:R-:W-:-:S03]  /*2910*/  IADD3 R4, -R17, R12, R16 ;  /* 0x0000000c11047210 */ /* 0x000fc60007ffe110 */
[----:B------:R-:W-:Y:S02]  /*2920*/  IMAD R20, R18, -0x2, R9 ;  /* 0xfffffffe12147824 */ /* 0x000fe400078e0209 */
[----:B------:R-:W3:Y:S01]  /*2930*/  MUFU.TANH R2, R2 ;  /* 0x0000000200027308 */ /* 0x000ee20000002400 */
[C---:B------:R-:W-:Y:S02]  /*2940*/  VIADD R21, R4.reuse, UR4 ;  /* 0x0000000404157c36 */ /* 0x040fe40008000000 */
[----:B------:R-:W-:-:S03]  /*2950*/  VIADD R27, R4, UR54 ;  /* 0x00000036041b7c36 */ /* 0x000fc60008000000 */
[----:B0-----:R-:W-:Y:S01]  /*2960*/  VIADDMNMX R4, R66, R21, R20, PT ;  /* 0x0000001542047246 */ /* 0x001fe20003800114 */
[----:B------:R-:W-:Y:S01]  /*2970*/  IMAD.IADD R9, R27, 0x1, R66 ;  /* 0x000000011b097824 */ /* 0x000fe200078e0242 */
        /* <DEDUP_REMOVED lines=45> */
[----:B-----5:R-:W-:Y:S01]  /*2c50*/  VIADD R31, R12, 0xffffffff ;  /* 0xffffffff0c1f7836 */ /* 0x020fe20000000000 */
[----:B-1234-:R-:W-:Y:S06]  /*2c60*/  @P1 BRA `(.L_x_1381) ;  /* 0x0000000000541947 */ /* 0x01efec0003800000 */
[----:B------:R-:W-:Y:S01]  /*2c70*/  IADD3 R12, -R17, R16, R66 ;  /* 0x00000010110c7210 */ /* 0x000fe20007ffe142 */
        /* <DEDUP_REMOVED lines=11> */
.L_x_1383:
[----:B------:R-:W-:-:S06]  /*2d30*/  UISETP.NE.AND UP2, UPT, UR5, 0x1, UPT ;  /* 0x000000010500788c */ /* 0x000fcc000bf45270 */
[----:B------:R-:W-:-:S05]  /*2d40*/  PLOP3.LUT P1, PT, PT, PT, UP2, 0x80, 0x0 ;  /* 0x000000000000781c */ /* 0x000fca0003f2f028 */
[----:B------:R-:W-:-:S08]  /*2d50*/  @UP2 ULDC.64 UR6, c[0x0][0x9e8] ;  /* 0x00027a0000062ab9 */ /* 0x000fd00000000a00 */
[----:B------:R-:W-:-:S05]  /*2d60*/  @P1 IMAD.HI.U32 R63, R12, UR6, RZ ;  /* 0x000000060c3f1c27 */ /* 0x000fca000f8e00ff */
[----:B------:R-:W-:-:S07]  /*2d70*/  @P1 SHF.R.U32.HI R12, RZ, UR7, R63 ;  /* 0x00000007ff0c1c19 */ /* 0x000fce000801163f */
.L_x_1384:
[----:B------:R-:W-:Y:S05]  /*2d80*/  BSYNC B0 ;  /* 0x0000000000007941 */ /* 0x000fea0003800000 */
.L_x_1382:
[----:B------:R-:W-:-:S05]  /*2d90*/  IMAD R12, R12, UR5, R31 ;  /* 0x000000050c0c7c24 */ /* 0x000fca000f8e021f */
[----:B------:R-:W-:Y:S02]  /*2da0*/  VIMNMX R9, R9, R12, !PT ;  /* 0x0000000c09097248 */ /* 0x000fe40007fe0100 */
[----:B------:R-:W-:-:S07]  /*2db0*/  VIADDMNMX R4, R12, UR5, R4, PT ;  /* 0x000000050c047c46 */ /* 0x000fce000b800104 */
.L_x_1381:
[C---:B------:R-:W-:Y:S02]  /*2dc0*/  ISETP.GE.AND P1, PT, R15.reuse, 0x2, PT ;  /* 0x000000020f00780c */ /* 0x040fe40003f26270 */
        /* <DEDUP_REMOVED lines=29> */
[C---:B------:R-:W-:Y:S02]  /*2fa0*/  ISETP.LT.OR P3, PT, R4.reuse, 0x1a, P3 ;  /* 0x0000001a0400780c */ /* 0x040fe40001f61670 */
        /* <DEDUP_REMOVED lines=102> */
.L_x_1387:
[----:B------:R-:W-:-:S06]  /*3610*/  UISETP.NE.AND UP2, UPT, UR5, 0x1, UPT ;  /* 0x000000010500788c */ /* 0x000fcc000bf45270 */
[----:B------:R-:W-:-:S05]  /*3620*/  PLOP3.LUT P5, PT, PT, PT, UP2, 0x80, 0x0 ;  /* 0x000000000000781c */ /* 0x000fca0003faf028 */
[----:B------:R-:W-:-:S08]  /*3630*/  @UP2 ULDC.64 UR6, c[0x0][0x9e8] ;  /* 0x00027a0000062ab9 */ /* 0x000fd00000000a00 */
[----:B------:R-:W-:Y:S01]  /*3640*/  @P5 IMAD.HI.U32 R9, R4, UR6, RZ ;  /* 0x0000000604095c27 */ /* 0x000fe2000f8e00ff */
[----:B------:R-:W-:-:S13]  /*3650*/  PLOP3.LUT P5, PT, PT, PT, UP2, 0x80, 0x0 ;  /* 0x000000000000781c */ /* 0x000fda0003faf028 */
[----:B------:R-:W-:-:S07]  /*3660*/  @P5 SHF.R.U32.HI R4, RZ, UR7, R9 ;  /* 0x00000007ff045c19 */ /* 0x000fce0008011609 */
.L_x_1388:
[----:B------:R-:W-:Y:S05]  /*3670*/  BSYNC B0 ;  /* 0x0000000000007941 */ /* 0x000fea0003800000 */
.L_x_1386:
[----:B------:R-:W-:-:S05]  /*3680*/  IMAD R4, R4, UR5, R31 ;  /* 0x0000000504047c24 */ /* 0x000fca000f8e021f */
[----:B------:R-:W-:Y:S02]  /*3690*/  VIMNMX R20, R20, R4, !PT ;  /* 0x0000000414147248 */ /* 0x000fe40007fe0100 */
[----:B------:R-:W-:-:S07]  /*36a0*/  VIADDMNMX R15, R4, UR5, R15, PT ;  /* 0x00000005040f7c46 */ /* 0x000fce000b80010f */
.L_x_1385:
        /* <DEDUP_REMOVED lines=138> */
[----:B------:R0:W1:Y:S01]  /*3f50*/  MUFU.EX2 R188, R29 ;  /* 0x0000001d00bc7308 */ /* 0x0000620000000800 */
[----:B------:R-:W-:Y:S01]  /*3f60*/  ISETP.GT.AND P2, PT, R20, 0x50, !P2 ;  /* 0x000000501400780c */ /* 0x000fe20005744270 */
[-CC-:B------:R-:W-:Y:S01]  /*3f70*/  FFMA.FTZ R43, R65, R9.reuse, -R60.reuse ;  /* 0x00000009412b7223 */ /* 0x180fe2000001083c */
[----:B------:R-:W-:Y:S01]  /*3f80*/  ISETP.LT.OR P1, PT, R15, 0x4a, P1 ;  /* 0x0000004a0f00780c */ /* 0x000fe20000f21670 */
[--C-:B------:R-:W-:Y:S01]  /*3f90*/  FFMA.FTZ R39, R91, R9, -R60.reuse ;  /* 0x000000095b277223 */ /* 0x100fe2000001083c */
[----:B------:R-:W-:Y:S01]  /*3fa0*/  FMNMX.FTZ R25, R0, R25, !PT ;  /* 0x0000001900197209 */ /* 0x000fe20007810000 */
[-CC-:B------:R-:W-:Y:S01]  /*3fb0*/  FFMA.FTZ R14, R14, R9.reuse, -R60.reuse ;  /* 0x000000090e0e7223 */ /* 0x180fe2000001083c */
[C---:B------:R-:W-:Y:S01]  /*3fc0*/  ISETP.GT.AND P4, PT, R20.reuse, 0x58, !P4 ;  /* 0x000000581400780c */ /* 0x040fe20006784270 */
[----:B------:R-:W2:Y:S01]  /*3fd0*/  MUFU.EX2 R31, R31 ;  /* 0x0000001f001f7308 */ /* 0x000ea20000000800 */
[----:B------:R-:W-:Y:S01]  /*3fe0*/  ISETP.GT.AND P5, PT, R20, 0x59, !P5 ;  /* 0x000000591400780c */ /* 0x000fe20006fa4270 */
[----:B0-----:R-:W-:Y:S01]  /*3ff0*/  FFMA.FTZ R29, R77, R9, -R60 ;  /* 0x000000094d1d7223 */ /* 0x001fe2000001083c */
[----:B------:R-:W-:-:S02]  /*4000*/  ISETP.LT.OR P2, PT, R15, 0x51, P2 ;  /* 0x000000510f00780c */ /* 0x000fc40001741670 */
[----:B------:R-:W-:Y:S01]  /*4010*/  FSEL R20, R3, -INF , !P1 ;  /* 0xff80000003147808 */ /* 0x000fe20004800000 */
[--C-:B------:R-:W-:Y:S01]  /*4020*/  FFMA.FTZ R3, R83, R9, -R60.reuse ;  /* 0x0000000953037223 */ /* 0x100fe2000001083c */
[----:B------:R-:W-:Y:S01]  /*4030*/  FMNMX.FTZ R25, R50, R25, !PT ;  /* 0x0000001932197209 */ /* 0x000fe20007810000 */
[----:B------:R0:W3:Y:S01]  /*4040*/  MUFU.EX2 R190, R33 ;  /* 0x0000002100be7308 */ /* 0x0000e20000000800 */
[C---:B------:R-:W-:Y:S02]  /*4050*/  ISETP.LT.OR P3, PT, R15.reuse, 0x52, P3 ;  /* 0x000000520f00780c */ /* 0x040fe40001f61670 */
[----:B------:R-:W-:Y:S02]  /*4060*/  FSEL R8, R8, -INF , !P2 ;  /* 0xff80000008087808 */ /* 0x000fe40005000000 */
[----:B------:R-:W-:Y:S02]  /*4070*/  FMNMX.FTZ R25, R20, R25, !PT ;  /* 0x0000001914197209 */ /* 0x000fe40007810000 */
[----:B------:R-:W-:Y:S01]  /*4080*/  ISETP.LT.OR P4, PT, R15, 0x59, P4 ;  /* 0x000000590f00780c */ /* 0x000fe20002781670 */
[----:B------:R4:W-:Y:S01]  /*4090*/  MUFU.EX2 R180, R3 ;  /* 0x0000000300b47308 */ /* 0x0009e20000000800 */
[----:B------:R-:W-:Y:S01]  /*40a0*/  FSEL R52, R5, -INF , !P3 ;  /* 0xff80000005347808 */ /* 0x000fe20005800000 */
[--C-:B------:R-:W-:Y:S01]  /*40b0*/  FFMA.FTZ R5, R41, R9, -R60.reuse ;  /* 0x0000000929057223 */ /* 0x100fe2000001083c */
[----:B------:R-:W-:Y:S01]  /*40c0*/  FMNMX.FTZ R25, R8, R25, !PT ;  /* 0x0000001908197209 */ /* 0x000fe20007810000 */
[-CC-:B------:R-:W-:Y:S01]  /*40d0*/  FFMA.FTZ R41, R61, R9.reuse, -R60.reuse ;  /* 0x000000093d297223 */ /* 0x180fe2000001083c */
[----:B------:R-:W-:Y:S01]  /*40e0*/  ISETP.LT.OR P5, PT, R15, 0x5a, P5 ;  /* 0x0000005a0f00780c */ /* 0x000fe20002fa1670 */
[--C-:B0-----:R-:W-:Y:S01]  /*40f0*/  FFMA.FTZ R33, R81, R9, -R60.reuse ;  /* 0x0000000951217223 */ /* 0x101fe2000001083c */
[----:B------:R-:W-:Y:S01]  /*4100*/  FSEL R54, R13, -INF , !P4 ;  /* 0xff8000000d367808 */ /* 0x000fe20006000000 */
[----:B------:R-:W-:Y:S01]  /*4110*/  MUFU.EX2 R174, R41 ;  /* 0x0000002900ae7308 */ /* 0x000fe20000000800 */
[----:B------:R-:W-:Y:S01]  /*4120*/  FMNMX.FTZ R25, R52, R25, !PT ;  /* 0x0000001934197209 */ /* 0x000fe20007810000 */
[-CC-:B----4-:R-:W-:Y:S01]  /*4130*/  FFMA.FTZ R3, R85, R9.reuse, -R60.reuse ;  /* 0x0000000955037223 */ /* 0x190fe2000001083c */
[----:B------:R-:W-:Y:S01]  /*4140*/  FSEL R56, R11, -INF , !P5 ;  /* 0xff8000000b387808 */ /* 0x000fe20006800000 */
[--C-:B------:R-:W-:Y:S01]  /*4150*/  FFMA.FTZ R11, R45, R9, -R60.reuse ;  /* 0x000000092d0b7223 */ /* 0x100fe2000001083c */
[----:B------:R-:W-:Y:S01]  /*4160*/  FMNMX.FTZ R25, R54, R25, !PT ;  /* 0x0000001936197209 */ /* 0x000fe20007810000 */
[-CC-:B------:R-:W-:Y:S01]  /*4170*/  FFMA.FTZ R13, R87, R9.reuse, -R60.reuse ;  /* 0x00000009570d7223 */ /* 0x180fe2000001083c */
[----:B------:R-:W-:Y:S01]  /*4180*/  FFMA.FTZ R15, R49, R9, -R60 ;  /* 0x00000009310f7223 */ /* 0x000fe2000001083c */
[----:B------:R-:W-:Y:S01]  /*4190*/  MUFU.EX2 R182, R3 ;  /* 0x0000000300b67308 */ /* 0x000fe20000000800 */
[----:B------:R-:W-:-:S02]  /*41a0*/  FMNMX.FTZ R25, R56, R25, !PT ;  /* 0x0000001938197209 */ /* 0x000fc40007810000 */
[----:B------:R-:W-:-:S03]  /*41b0*/  R2UR UR11, R74 ;  /* 0x000000004a0b72ca */ /* 0x000fc600000e0000 */
[----:B------:R-:W0:Y:S02]  /*41c0*/  SHFL.BFLY PT, R58, R25, 0x2, 0x1f ;  /* 0x0c401f00193a7f89 */ /* 0x000e2400000e0000 */
[----:B------:R-:W4:Y:S08]  /*41d0*/  MUFU.EX2 R35, R35 ;  /* 0x0000002300237308 */ /* 0x000f300000000800 */
[----:B------:R5:W4:Y:S01]  /*41e0*/  MUFU.EX2 R184, R29 ;  /* 0x0000001d00b87308 */ /* 0x000b220000000800 */
[----:B------:R-:W-:-:S04]  /*41f0*/  UIADD3 UR6, UR11, UR10, URZ ;  /* 0x0000000a0b067290 */ /* 0x000fc8000fffe03f */
[----:B------:R-:W-:-:S03]  /*4200*/  UIADD3 UR4, UR6, UR4, URZ ;  /* 0x0000000406047290 */ /* 0x000fc6000fffe03f */
[----:B------:R-:W4:Y:S01]  /*4210*/  MUFU.EX2 R37, R37 ;  /* 0x0000002500257308 */ /* 0x000f220000000800 */
[-CC-:B-----5:R-:W-:Y:S01]  /*4220*/  FFMA.FTZ R29, R89, R9.reuse, -R60.reuse ;  /* 0x00000009591d7223 */ /* 0x1a0fe2000001083c */
[----:B0-----:R-:W-:Y:S01]  /*4230*/  FMNMX.FTZ R58, R25, R58, !PT ;  /* 0x0000003a193a7209 */ /* 0x001fe20007810000 */
[----:B------:R-:W-:-:S05]  /*4240*/  FFMA.FTZ R25, R57, R9, -R60 ;  /* 0x0000000939197223 */ /* 0x000fca000001083c */
[----:B------:R-:W-:Y:S01]  /*4250*/  MUFU.EX2 R168, R43 ;  /* 0x0000002b00a87308 */ /* 0x000fe20000000800 */
[----:B------:R-:W0:Y:S07]  /*4260*/  SHFL.BFLY PT, R3, R58, 0x1, 0x1f ;  /* 0x0c201f003a037f89 */ /* 0x000e2e00000e0000 */
[----:B------:R-:W-:Y:S08]  /*4270*/  MUFU.EX2 R172, R25 ;  /* 0x0000001900ac7308 */ /* 0x000ff00000000800 */
[----:B------:R5:W4:Y:S08]  /*4280*/  MUFU.EX2 R186, R33 ;  /* 0x0000002100ba7308 */ /* 0x000b300000000800 */
[----:B------:R-:W-:Y:S01]  /*4290*/  MUFU.EX2 R5, R5 ;  /* 0x0000000500057308 */ /* 0x000fe20000000800 */
[----:B-----5:R-:W-:Y:S01]  /*42a0*/  FFMA.FTZ R33, R53, R9, -R60 ;  /* 0x0000000935217223 */ /* 0x020fe2000001083c */
[----:B0-----:R-:W-:-:S04]  /*42b0*/  FMNMX.FTZ R3, R58, R3, !PT ;  /* 0x000000033a037209 */ /* 0x001fc80007810000 */
[C---:B------:R-:W-:Y:S01]  /*42c0*/  FSETP.NEU.FTZ.AND P1, PT, R3.reuse, -INF , PT ;  /* 0xff8000000300780b */ /* 0x040fe20003f3d000 */
[-C--:B------:R-:W-:Y:S01]  /*42d0*/  FMUL.FTZ R25, R3, R9.reuse ;  /* 0x0000000903197220 */ /* 0x080fe20000410000 */
[----:B------:R-:W-:Y:S04]  /*42e0*/  MUFU.EX2 R11, R11 ;  /* 0x0000000b000b7308 */ /* 0x000fe80000000800 */
[----:B------:R-:W-:Y:S02]  /*42f0*/  FSEL R41, R25, RZ, P1 ;  /* 0x000000ff19297208 */ /* 0x000fe40000800000 */
[----:B------:R-:W-:Y:S02]  /*4300*/  PLOP3.LUT P1, PT, PT, PT, UP1, 0x40, 0x0 ;  /* 0x000000000000781c */ /* 0x000fe40003f2e818 */
        /* <DEDUP_REMOVED lines=21> */
[----:B--2---:R-:W-:Y:S01]  /*4460*/  FADD.FTZ R43, R31, R26 ;  /* 0x0000001a1f2b7221 */ /* 0x004fe20000010000 */
[----:B------:R-:W-:Y:S01]  /*4470*/  F2FP.BF16.F32.PACK_AB R188, R188, R27 ;  /* 0x0000001bbcbc723e */ /* 0x000fe200000010ff */
[-C--:B------:R-:W-:Y:S01]  /*4480*/  FFMA.FTZ R10, R10, R9.reuse, -R41 ;  /* 0x000000090a0a7223 */ /* 0x080fe20000010829 */
[----:B------:R-:W0:Y:S01]  /*4490*/  MUFU.EX2 R21, R21 ;  /* 0x0000001500157308 */ /* 0x000e220000000800 */
[----:B---3--:R-:W-:Y:S01]  /*44a0*/  FADD.FTZ R26, R190, R43 ;  /* 0x0000002bbe1a7221 */ /* 0x008fe20000010000 */
[-CC-:B------:R-:W-:Y:S01]  /*44b0*/  FFMA.FTZ R50, R50, R9.reuse, -R41.reuse ;  /* 0x0000000932327223 */ /* 0x180fe20000010829 */
[-CC-:B------:R-:W-:Y:S01]  /*44c0*/  FFMA.FTZ R20, R20, R9.reuse, -R41.reuse ;  /* 0x0000000914147223 */ /* 0x180fe20000010829 */
[-CC-:B------:R-:W-:Y:S01]  /*44d0*/  FFMA.FTZ R52, R52, R9.reuse, -R41.reuse ;  /* 0x0000000934347223 */ /* 0x180fe20000010829 */
[----:B----4-:R-:W-:Y:S01]  /*44e0*/  FADD.FTZ R43, R35, R26 ;  /* 0x0000001a232b7221 */ /* 0x010fe20000010000 */
[----:B------:R-:W-:Y:S01]  /*44f0*/  FFMA.FTZ R54, R54, R9, -R41 ;  /* 0x0000000936367223 */ /* 0x000fe20000010829 */
[----:B------:R-:W-:Y:S01]  /*4500*/  F2FP.BF16.F32.PACK_AB R190, R190, R31 ;  /* 0x0000001fbebe723e */ /* 0x000fe200000010ff */
[----:B------:R-:W1:Y:S01]  /*4510*/  MUFU.EX2 R24, R24 ;  /* 0x0000001800187308 */ /* 0x000e620000000800 */
[C---:B------:R-:W-:Y:S01]  /*4520*/  FADD.FTZ R26, R184.reuse, R43 ;  /* 0x0000002bb81a7221 */ /* 0x040fe20000010000 */
[----:B------:R-:W-:-:S03]  /*4530*/  F2FP.BF16.F32.PACK_AB R184, R184, R35 ;  /* 0x00000023b8b8723e */ /* 0x000fc600000010ff */
[----:B------:R-:W-:-:S03]  /*4540*/  FADD.FTZ R43, R37, R26 ;  /* 0x0000001a252b7221 */ /* 0x000fc60000010000 */
[----:B------:R-:W2:Y:S01]  /*4550*/  MUFU.EX2 R28, R28 ;  /* 0x0000001c001c7308 */ /* 0x000ea20000000800 */
[C---:B------:R-:W-:Y:S01]  /*4560*/  FADD.FTZ R43, R186.reuse, R43 ;  /* 0x0000002bba2b7221 */ /* 0x040fe20000010000 */
[----:B------:R-:W-:Y:S02]  /*4570*/  F2FP.BF16.F32.PACK_AB R186, R186, R37 ;  /* 0x00000025baba723e */ /* 0x000fe400000010ff */
[----:B0-----:R-:W-:Y:S01]  /*4580*/  F2FP.BF16.F32.PACK_AB R189, R21, R2 ;  /* 0x0000000215bd723e */ /* 0x001fe200000010ff */
[----:B------:R-:W-:Y:S01]  /*4590*/  FADD.FTZ R26, R180, R43 ;  /* 0x0000002bb41a7221 */ /* 0x000fe20000010000 */
[----:B------:R-:W-:Y:S01]  /*45a0*/  FADD.FTZ R43, R2, R21 ;  /* 0x00000015022b7221 */ /* 0x000fe20000010000 */
[C---:B------:R-:W-:Y:S01]  /*45b0*/  F2FP.BF16.F32.PACK_AB R180, R5.reuse, R180 ;  /* 0x000000b405b4723e */ /* 0x040fe200000010ff */
[----:B------:R0:W3:Y:S01]  /*45c0*/  MUFU.EX2 R185, R30 ;  /* 0x0000001e00b97308 */ /* 0x0000e20000000800 */
[----:B------:R-:W-:Y:S01]  /*45d0*/  FADD.FTZ R45, R5, R26 ;  /* 0x0000001a052d7221 */ /* 0x000fe20000010000 */
[----:B-1----:R-:W-:-:S04]  /*45e0*/  FADD.FTZ R26, R24, R43 ;  /* 0x0000002b181a7221 */ /* 0x002fc80000010000 */
[C---:B------:R-:W-:Y:S01]  /*45f0*/  FADD.FTZ R43, R191.reuse, R26 ;  /* 0x0000001abf2b7221 */ /* 0x040fe20000010000 */
[----:B------:R-:W-:Y:S01]  /*4600*/  F2FP.BF16.F32.PACK_AB R191, R191, R24 ;  /* 0x00000018bfbf723e */ /* 0x000fe200000010ff */
[----:B------:R-:W1:Y:S01]  /*4610*/  MUFU.EX2 R32, R32 ;  /* 0x0000002000207308 */ /* 0x000e620000000800 */
[----:B0-----:R-:W-:Y:S01]  /*4620*/  FADD.FTZ R30, R182, R45 ;  /* 0x0000002db61e7221 */ /* 0x001fe20000010000 */
[----:B--2---:R-:W-:Y:S01]  /*4630*/  FADD.FTZ R26, R28, R43 ;  /* 0x0000002b1c1a7221 */ /* 0x004fe20000010000 */
[C---:B------:R-:W-:Y:S02]  /*4640*/  F2FP.BF16.F32.PACK_AB R182, R11.reuse, R182 ;  /* 0x000000b60bb6723e */ /* 0x040fe400000010ff */
[----:B------:R-:W-:-:S03]  /*4650*/  FADD.FTZ R30, R11, R30 ;  /* 0x0000001e0b1e7221 */ /* 0x000fc60000010000 */
[----:B------:R-:W0:Y:S01]  /*4660*/  MUFU.EX2 R187, R34 ;  /* 0x0000002200bb7308 */ /* 0x000e220000000800 */
[----:B---3--:R-:W-:Y:S01]  /*4670*/  FADD.FTZ R43, R185, R26 ;  /* 0x0000001ab92b7221 */ /* 0x008fe20000010000 */
[----:B------:R-:W-:Y:S01]  /*4680*/  FADD.FTZ R45, R13, R30 ;  /* 0x0000001e0d2d7221 */ /* 0x000fe20000010000 */
[----:B------:R-:W-:-:S05]  /*4690*/  F2FP.BF16.F32.PACK_AB R185, R185, R28 ;  /* 0x0000001cb9b9723e */ /* 0x000fca00000010ff */
[----:B------:R-:W2:Y:S08]  /*46a0*/  MUFU.EX2 R36, R36 ;  /* 0x0000002400247308 */ /* 0x000eb00000000800 */
[----:B------:R-:W3:Y:S08]  /*46b0*/  MUFU.EX2 R181, R38 ;  /* 0x0000002600b57308 */ /* 0x000ef00000000800 */
[----:B------:R4:W-:Y:S08]  /*46c0*/  MUFU.EX2 R179, R12 ;  /* 0x0000000c00b37308 */ /* 0x0009f00000000800 */
[----:B------:R-:W-:Y:S01]  /*46d0*/  MUFU.EX2 R40, R40 ;  /* 0x0000002800287308 */ /* 0x000fe20000000800 */
[-C--:B----4-:R-:W-:Y:S01]  /*46e0*/  FFMA.FTZ R12, R8, R9.reuse, -R41 ;  /* 0x00000009080c7223 */ /* 0x090fe20000010829 */
[----:B-1----:R-:W-:Y:S01]  /*46f0*/  FADD.FTZ R8, R32, R43 ;  /* 0x0000002b20087221 */ /* 0x002fe20000010000 */
[----:B------:R-:W-:-:S03]  /*4700*/  FFMA.FTZ R41, R56, R9, -R41 ;  /* 0x0000000938297223 */ /* 0x000fc60000010829 */
[C---:B0-----:R-:W-:Y:S01]  /*4710*/  FADD.FTZ R43, R187.reuse, R8 ;  /* 0x00000008bb2b7221 */ /* 0x041fe20000010000 */
[----:B------:R-:W-:Y:S01]  /*4720*/  F2FP.BF16.F32.PACK_AB R187, R187, R32 ;  /* 0x00000020bbbb723e */ /* 0x000fe200000010ff */
[----:B------:R-:W-:Y:S02]  /*4730*/  MUFU.EX2 R183, R42 ;  /* 0x0000002a00b77308 */ /* 0x000fe40000000800 */
[----:B--2---:R-:W-:-:S04]  /*4740*/  FADD.FTZ R8, R36, R43 ;  /* 0x0000002b24087221 */ /* 0x004fc80000010000 */
[C---:B---3--:R-:W-:Y:S01]  /*4750*/  FADD.FTZ R27, R181.reuse, R8 ;  /* 0x00000008b51b7221 */ /* 0x048fe20000010000 */
[----:B------:R-:W-:Y:S01]  /*4760*/  F2FP.BF16.F32.PACK_AB R181, R181, R36 ;  /* 0x00000024b5b5723e */ /* 0x000fe200000010ff */
[----:B------:R-:W-:Y:S08]  /*4770*/  MUFU.EX2 R44, R44 ;  /* 0x0000002c002c7308 */ /* 0x000ff00000000800 */
[----:B------:R0:W1:Y:S08]  /*4780*/  MUFU.EX2 R176, R15 ;  /* 0x0000000f00b07308 */ /* 0x0000700000000800 */
[----:B------:R-:W-:Y:S01]  /*4790*/  MUFU.EX2 R177, R46 ;  /* 0x0000002e00b17308 */ /* 0x000fe20000000800 */
[----:B0-----:R-:W-:-:S07]  /*47a0*/  FFMA.FTZ R15, R93, R9, -R60 ;  /* 0x000000095d0f7223 */ /* 0x001fce000001083c */
[----:B------:R-:W0:Y:S01]  /*47b0*/  MUFU.EX2 R29, R29 ;  /* 0x0000001d001d7308 */ /* 0x000e220000000800 */
[C---:B-1----:R-:W-:Y:S01]  /*47c0*/  FADD.FTZ R26, R176.reuse, R45 ;  /* 0x0000002db01a7221 */ /* 0x042fe20000010000 */
        /* <DEDUP_REMOVED lines=66> */
.L_x_1390:
[----:B------:R-:W-:-:S11]  /*4bf0*/  UISETP.NE.AND UP2, UPT, UR5, 0x1, UPT ;  /* 0x000000010500788c */ /* 0x000fd6000bf45270 */
[----:B------:R-:W-:Y:S02]  /*4c00*/  @UP2 ULDC.64 UR6, c[0x0][0x9e8] ;  /* 0x00027a0000062ab9 */ /* 0x000fe40000000a00 */
[----:B------:R-:W-:-:S04]  /*4c10*/  UIMAD.WIDE.U32 UR10, UR14, UR6, URZ ;  /* 0x000000060e0a72a5 */ /* 0x000fc8000f8e003f */
[----:B------:R-:W-:-:S12]  /*4c20*/  @UP2 USHF.R.U32.HI UR14, URZ, UR7, UR11 ;  /* 0x000000073f0e2299 */ /* 0x000fd8000801160b */
.L_x_1391:
[----:B------:R-:W-:-:S04]  /*4c30*/  UIMAD UR5, UR14, UR5, UR5 ;  /* 0x000000050e0572a4 */ /* 0x000fc8000f8e0205 */
[----:B------:R-:W-:-:S04]  /*4c40*/  UISETP.LT.AND UP2, UPT, UR4, UR5, UPT ;  /* 0x000000050400728c */ /* 0x000fc8000bf41270 */
[----:B------:R-:W-:-:S12]  /*4c50*/  USEL UR4, UR4, UR5, UP2 ;  /* 0x0000000504047287 */ /* 0x000fd80009000000 */
.L_x_1389:
        /* <DEDUP_REMOVED lines=63> */
.L_x_1409:
[----:B------:R-:W-:-:S04]  /*5050*/  UIADD3 UR5, UR37, 0x1, URZ ;  /* 0x0000000125057890 */ /* 0x000fc8000fffe03f */
[----:B------:R-:W-:-:S04]  /*5060*/  UISETP.NE.AND UP2, UPT, UR5, 0x2, UPT ;  /* 0x000000020500788c */ /* 0x000fc8000bf45270 */
[----:B------:R-:W-:Y:S02]  /*5070*/  USEL UR39, URZ, 0x1, UP2 ;  /* 0x000000013f277887 */ /* 0x000fe40009000000 */
[----:B------:R-:W-:Y:S02]  /*5080*/  USEL UR5, UR5, URZ, UP2 ;  /* 0x0000003f05057287 */ /* 0x000fe40009000000 */
[----:B------:R-:W-:Y:S01]  /*5090*/  ULOP3.LUT UR39, UR36, UR39, URZ, 0x3c, !UPT ;  /* 0x0000002724277292 */ /* 0x000fe2000f8e3c3f */
[----:B------:R-:W-:Y:S11]  /*50a0*/  @!P0 BRA `(.L_x_1393) ;  /* 0x0000000000048947 */ /* 0x000ff60003800000 */
[----:B------:R-:W-:Y:S01]  /*50b0*/  BPT.TRAP 0x1 ;  /* 0x000000040000795c */ /* 0x000fe20000300000 */
.L_x_1393:
[----:B------:R-:W-:Y:S01]  /*50c0*/  ULEA UR7, UR5, UR38, 0x3 ;  /* 0x0000002605077291 */ /* 0x000fe2000f8e183f */
[----:B------:R-:W-:-:S05]  /*50d0*/  IMAD.U32 R9, RZ, RZ, UR39 ;  /* 0x00000027ff097e24 */ /* 0x000fca000f8e00ff */
[----:B------:R-:W-:-:S04]  /*50e0*/  SHF.L.U32 R9, R9, 0x1f, RZ ;  /* 0x0000001f09097819 */ /* 0x000fc800000006ff */
[----:B------:R0:W1:Y:S01]  /*50f0*/  SYNCS.PHASECHK.TRANS64.TRYWAIT P1, [UR7+0x30830], R9 ;  /* 0x03083009ff0075a7 */ /* 0x0000620008020147 */
[----:B------:R-:W-:Y:S05]  /*5100*/  @!P0 BRA `(.L_x_1394) ;  /* 0x0000000000048947 */ /* 0x000fea0003800000 */
[----:B------:R-:W-:Y:S01]  /*5110*/  BPT.TRAP 0x1 ;  /* 0x000000040000795c */ /* 0x000fe20000300000 */
.L_x_1394:
[----:B-1----:R-:W-:Y:S05]  /*5120*/  @P1 BRA `(.L_x_1395) ;  /* 0x0000000000081947 */ /* 0x002fea0003800000 */
[----:B------:R-:W1:Y:S02]  /*5130*/  SYNCS.PHASECHK.TRANS64.TRYWAIT P1, [UR7+0x30830], R9 ;  /* 0x03083009ff0075a7 */ /* 0x000e640008020147 */
[----:B-1----:R-:W-:Y:S05]  /*5140*/  @!P1 BRA `(.L_x_1396) ;  /* 0x0000013800849947 */ /* 0x002fea0003800000 */
.L_x_1395:
        /* <DEDUP_REMOVED lines=167> */
.L_x_1397:
[----:B------:R-:W-:Y:S01]  /*5bc0*/  ULEA UR6, UR37, UR38, 0x3 ;  /* 0x0000002625067291 */ /* 0x000fe2000f8e183f */
[----:B------:R-:W-:-:S05]  /*5bd0*/  IMAD.U32 R0, RZ, RZ, UR36 ;  /* 0x00000024ff007e24 */ /* 0x000fca000f8e00ff */
[----:B------:R-:W-:-:S04]  /*5be0*/  SHF.L.U32 R0, R0, 0x1f, RZ ;  /* 0x0000001f00007819 */ /* 0x000fc800000006ff */
[----:B------:R2:W3:Y:S01]  /*5bf0*/  SYNCS.PHASECHK.TRANS64.TRYWAIT P1, [UR6+0x30850], R0 ;  /* 0x03085000ff0075a7 */ /* 0x0004e20008020146 */
[----:B------:R-:W-:Y:S05]  /*5c00*/  @!P0 BRA `(.L_x_1398) ;  /* 0x0000000000048947 */ /* 0x000fea0003800000 */
[----:B------:R-:W-:Y:S01]  /*5c10*/  BPT.TRAP 0x1 ;  /* 0x000000040000795c */ /* 0x000fe20000300000 */
.L_x_1398:
[----:B---3--:R-:W-:Y:S05]  /*5c20*/  @P1 BRA `(.L_x_1399) ;  /* 0x0000000000081947 */ /* 0x008fea0003800000 */
[----:B------:R-:W3:Y:S02]  /*5c30*/  SYNCS.PHASECHK.TRANS64.TRYWAIT P1, [UR6+0x30850], R0 ;  /* 0x03085000ff0075a7 */ /* 0x000ee40008020146 */
[----:B---3--:R-:W-:Y:S05]  /*5c40*/  @!P1 BRA `(.L_x_1400) ;  /* 0x0000012c00dc9947 */ /* 0x008fea0003800000 */
.L_x_1399:
        /* <DEDUP_REMOVED lines=10> */
[----:B------:R-:W-:Y:S02]  /*5cf0*/  VIADD R143, R19, UR60 ;  /* 0x0000003c138f7c36 */ /* 0x000fe40008000000 */
[----:B0-2---:R-:W-:Y:S01]  /*5d00*/  FMUL.FTZ R0, R122, UR4 ;  /* 0x000000047a007c20 */ /* 0x005fe20008410000 */
[----:B------:R-:W-:Y:S01]  /*5d10*/  ULOP3.LUT UR10, UR10, 0x3000000, URZ, 0xfc, !UPT ;  /* 0x030000000a0a7892 */ /* 0x000fe2000f8efc3f */
[----:B------:R-:W-:Y:S01]  /*5d20*/  FMUL.FTZ R14, R127, UR4 ;  /* 0x000000047f0e7c20 */ /* 0x000fe20008410000 */
[----:B------:R-:W-:Y:S01]  /*5d30*/  FMUL.FTZ R122, R138, UR4 ;  /* 0x000000048a7a7c20 */ /* 0x000fe20008410000 */
[----:B------:R-:W-:Y:S01]  /*5d40*/  FMUL.FTZ R138, R140, UR4 ;  /* 0x000000048c8a7c20 */ /* 0x000fe20008410000 */
[----:B------:R-:W-:Y:S01]  /*5d50*/  UIMAD UR14, UR37, 0x900, UR10 ;  /* 0x00000900250e78a4 */ /* 0x000fe2000f8e020a */
[----:B------:R-:W-:Y:S01]  /*5d60*/  FMUL.FTZ R127, R162, UR4 ;  /* 0x00000004a27f7c20 */ /* 0x000fe20008410000 */
[----:B------:R-:W-:Y:S01]  /*5d70*/  FMUL.FTZ R140, R144, UR4 ;  /* 0x00000004908c7c20 */ /* 0x000fe20008410000 */
[----:B------:R-:W-:Y:S01]  /*5d80*/  FMUL.FTZ R144, R148, UR4 ;  /* 0x0000000494907c20 */ /* 0x000fe20008410000 */
[----:B------:R-:W-:Y:S01]  /*5d90*/  FMUL.FTZ R148, R152, UR4 ;  /* 0x0000000498947c20 */ /* 0x000fe20008410000 */
[----:B------:R-:W-:Y:S01]  /*5da0*/  FMUL.FTZ R152, R156, UR4 ;  /* 0x000000049c987c20 */ /* 0x000fe20008410000 */
[----:B-1----:R-:W-:Y:S01]  /*5db0*/  FMUL.FTZ R9, R120, UR4 ;  /* 0x0000000478097c20 */ /* 0x002fe20008410000 */
        /* <DEDUP_REMOVED lines=70> */
[----:B------:R-:W-:-:S10]  /*6220*/  FMUL.FTZ R121, R139, UR4 ;  /* 0x000000048b797c20 */ /* 0x000fd40008410000 */
        /* <DEDUP_REMOVED lines=24> */
[----:B------:R-:W-:Y:S02]  /*63b0*/  IMAD R147, R10, -0x60, RZ ;  /* 0xffffffa00a937824 */ /* 0x000fe400078e02ff */
[----:B------:R-:W-:Y:S01]  /*63c0*/  FMUL.FTZ R172, R124, UR4 ;  /* 0x000000047cac7c20 */ /* 0x000fe20008410000 */
        /* <DEDUP_REMOVED lines=14> */
[----:B------:R-:W5:Y:S01]  /*64b0*/  SHFL.IDX PT, R162, R143, RZ, 0x1c1f ;  /* 0x001c1fff8fa27589 */ /* 0x000f6200000e0000 */
[----:B------:R-:W-:Y:S01]  /*64c0*/  IMAD R13, R18, -0x2, R13 ;  /* 0xfffffffe120d7824 */ /* 0x000fe200078e020d */
[----:B------:R-:W0:Y:S01]  /*64d0*/  MUFU.TANH R172, R172 ;  /* 0x000000ac00ac7308 */ /* 0x000e220000002400 */
[----:B------:R-:W-:-:S02]  /*64e0*/  @!P3 VIADD R12, R12, 0x30840 ;  /* 0x000308400c0cb836 */ /* 0x000fc40000000000 */
[----:B------:R-:W-:Y:S01]  /*64f0*/  VIADD R145, R13, 0xffffffff ;  /* 0xffffffff0d917836 */ /* 0x000fe20000000000 */
[----:B------:R-:W-:Y:S02]  /*6500*/  IADD3 R149, -R17, R13, R16 ;  /* 0x0000000d11957210 */ /* 0x000fe40007ffe110 */
[----:B------:R-:W-:Y:S02]  /*6510*/  @!P3 PRMT R12, RZ, 0x654, R12 ;  /* 0x00000654ff0cb816 */ /* 0x000fe4000000000c */
[----:B------:R-:W0:Y:S01]  /*6520*/  MUFU.TANH R173, R173 ;  /* 0x000000ad00ad7308 */ /* 0x000e220000002400 */
[C---:B------:R-:W-:Y:S02]  /*6530*/  VIADD R151, R149.reuse, UR55 ;  /* 0x0000003795977c36 */ /* 0x040fe40008000000 */
[----:B------:R-:W-:-:S05]  /*6540*/  VIADD R149, R149, UR54 ;  /* 0x0000003695957c36 */ /* 0x000fca0008000000 */
[----:B------:R-:W0:Y:S01]  /*6550*/  MUFU.TANH R174, R174 ;  /* 0x000000ae00ae7308 */ /* 0x000e220000002400 */
[----:B-----5:R-:W-:-:S07]  /*6560*/  IMAD.IADD R153, R151, 0x1, R162 ;  /* 0x0000000197997824 */ /* 0x020fce00078e02a2 */
[----:B------:R-:W0:Y:S01]  /*6570*/  MUFU.TANH R175, R175 ;  /* 0x000000af00af7308 */ /* 0x000e220000002400 */
[----:B------:R-:W-:-:S07]  /*6580*/  IMAD.IADD R155, R149, 0x1, R162 ;  /* 0x00000001959b7824 */ /* 0x000fce00078e02a2 */
        /* <DEDUP_REMOVED lines=8> */
[----:B------:R-:W-:Y:S01]  /*6610*/  IADD3 R141, -R17, R16, R162 ;  /* 0x00000010118d7210 */ /* 0x000fe20007ffe1a2 */
        /* <DEDUP_REMOVED lines=11> */
.L_x_1403:
[----:B------:R-:W-:-:S05]  /*66d0*/  IMAD.U32 R162, RZ, RZ, UR51 ;  /* 0x00000033ffa27e24 */ /* 0x000fca000f8e00ff */
[----:B------:R-:W-:-:S13]  /*66e0*/  ISETP.NE.AND P1, PT, R162, 0x1, PT ;  /* 0x00000001a200780c */ /* 0x000fda0003f25270 */
[----:B0-----:R-:W0:Y:S02]  /*66f0*/  @P1 LDC.64 R12, c[0x0][0x9e8] ;  /* 0x00027a00ff0c1b82 */ /* 0x001e240000000a00 */
[----:B0-----:R-:W-:-:S05]  /*6700*/  @P1 IMAD.HI.U32 R12, R141, R12, RZ ;  /* 0x0000000c8d0c1227 */ /* 0x001fca00078e00ff */
[----:B------:R-:W-:-:S07]  /*6710*/  @P1 SHF.R.U32.HI R141, RZ, R13, R12 ;  /* 0x0000000dff8d1219 */ /* 0x000fce000001160c */
.L_x_1404:
[----:B------:R-:W-:Y:S05]  /*6720*/  BSYNC B0 ;  /* 0x0000000000007941 */ /* 0x000fea0003800000 */
.L_x_1402:
[----:B------:R-:W-:-:S05]  /*6730*/  IMAD R12, R141, R162, R145 ;  /* 0x000000a28d0c7224 */ /* 0x000fca00078e0291 */
[----:B------:R-:W-:Y:S02]  /*6740*/  VIADDMNMX R153, R12, R162, R153, PT ;  /* 0x000000a20c997246 */ /* 0x000fe40003800199 */
[----:B------:R-:W-:-:S07]  /*6750*/  VIMNMX R155, R155, R12, !PT ;  /* 0x0000000c9b9b7248 */ /* 0x000fce0007fe0100 */
.L_x_1401:
        /* <DEDUP_REMOVED lines=120> */
[----:B------:R-:W-:Y:S01]  /*6ee0*/  IADD3 R9, -R17, R16, R12 ;  /* 0x0000001011097210 */ /* 0x000fe20007ffe10c */
        /* <DEDUP_REMOVED lines=11> */
.L_x_1407:
[----:B------:R-:W-:-:S05]  /*6fa0*/  IMAD.U32 R184, RZ, RZ, UR51 ;  /* 0x00000033ffb87e24 */ /* 0x000fca000f8e00ff */
[----:B------:R-:W-:-:S13]  /*6fb0*/  ISETP.NE.AND P6, PT, R184, 0x1, PT ;  /* 0x00000001b800780c */ /* 0x000fda0003fc5270 */
[----:B------:R-:W0:Y:S02]  /*6fc0*/  @P6 LDC.64 R12, c[0x0][0x9e8] ;  /* 0x00027a00ff0c6b82 */ /* 0x000e240000000a00 */
[----:B0-----:R-:W-:-:S05]  /*6fd0*/  @P6 IMAD.HI.U32 R12, R9, R12, RZ ;  /* 0x0000000c090c6227 */ /* 0x001fca00078e00ff */
[----:B------:R-:W-:-:S07]  /*6fe0*/  @P6 SHF.R.U32.HI R9, RZ, R13, R12 ;  /* 0x0000000dff096219 */ /* 0x000fce000001160c */
.L_x_1408:
[----:B------:R-:W-:Y:S05]  /*6ff0*/  BSYNC B0 ;  /* 0x0000000000007941 */ /* 0x000fea0003800000 */
.L_x_1406:
[----:B------:R-:W-:-:S05]  /*7000*/  IMAD R12, R9, R184, R145 ;  /* 0x000000b8090c7224 */ /* 0x000fca00078e0291 */
[----:B------:R-:W-:Y:S02]  /*7010*/  VIADDMNMX R137, R12, R184, R137, PT ;  /* 0x000000b80c897246 */ /* 0x000fe40003800189 */
[----:B------:R-:W-:-:S07]  /*7020*/  VIMNMX R139, R139, R12, !PT ;  /* 0x0000000c8b8b7248 */ /* 0x000fce0007fe0100 */
.L_x_1405:
        /* <DEDUP_REMOVED lines=70> */
[----:B------:R-:W-:Y:S01]  /*7490*/  ISETP.LT.OR P1, PT, R137, 0x31, P1 ;  /* 0x000000318900780c */ /* 0x000fe20000f21670 */
[----:B------:R-:W0:Y:S01]  /*74a0*/  LDC R9, c[0x0][0x988] ;  /* 0x00026200ff097b82 */ /* 0x000e220000000800 */
[----:B------:R-:W-:Y:S01]  /*74b0*/  ISETP.NE.AND P2, PT, R187, RZ, PT ;  /* 0x000000ffbb00720c */ /* 0x000fe20003f45270 */
[----:B------:R-:W1:Y:S01]  /*74c0*/  SHFL.BFLY PT, R12, R11, 0x2, 0x1f ;  /* 0x0c401f000b0c7f89 */ /* 0x000e6200000e0000 */
[----:B------:R-:W-:Y:S02]  /*74d0*/  FSEL R126, R126, -INF , !P1 ;  /* 0xff8000007e7e7808 */ /* 0x000fe40004800000 */
[----:B------:R-:W-:-:S02]  /*74e0*/  ISETP.NE.AND P1, PT, R173, RZ, PT ;  /* 0x000000ffad00720c */ /* 0x000fc40003f25270 */
[----:B------:R-:W-:Y:S02]  /*74f0*/  ISETP.NE.AND P6, PT, R189, RZ, PT ;  /* 0x000000ffbd00720c */ /* 0x000fe40003fc5270 */
[C---:B------:R-:W-:Y:S02]  /*7500*/  ISETP.GT.AND P1, PT, R139.reuse, 0x31, !P1 ;  /* 0x000000318b00780c */ /* 0x040fe40004f24270 */
[----:B------:R-:W-:Y:S02]  /*7510*/  ISETP.GT.AND P3, PT, R139, 0x50, !P3 ;  /* 0x000000508b00780c */ /* 0x000fe40005f64270 */
[----:B------:R-:W-:Y:S02]  /*7520*/  ISETP.LT.OR P1, PT, R137, 0x32, P1 ;  /* 0x000000328900780c */ /* 0x000fe40000f21670 */
[----:B------:R-:W-:Y:S02]  /*7530*/  ISETP.GT.AND P4, PT, R139, 0x51, !P4 ;  /* 0x000000518b00780c */ /* 0x000fe40006784270 */
[----:B------:R-:W-:-:S02]  /*7540*/  FSEL R20, R125, -INF , !P1 ;  /* 0xff8000007d147808 */ /* 0x000fc40004800000 */
[----:B------:R-:W-:Y:S02]  /*7550*/  ISETP.NE.AND P1, PT, R175, RZ, PT ;  /* 0x000000ffaf00720c */ /* 0x000fe40003f25270 */
[----:B------:R-:W-:Y:S02]  /*7560*/  ISETP.LT.OR P3, PT, R137, 0x51, P3 ;  /* 0x000000518900780c */ /* 0x000fe40001f61670 */
[C---:B------:R-:W-:Y:S02]  /*7570*/  ISETP.GT.AND P1, PT, R139.reuse, 0x38, !P1 ;  /* 0x000000388b00780c */ /* 0x040fe40004f24270 */
[----:B------:R-:W-:Y:S02]  /*7580*/  ISETP.GT.AND P5, PT, R139, 0x58, !P5 ;  /* 0x000000588b00780c */ /* 0x000fe40006fa4270 */
[----:B------:R-:W-:Y:S02]  /*7590*/  ISETP.LT.OR P1, PT, R137, 0x39, P1 ;  /* 0x000000398900780c */ /* 0x000fe40000f21670 */
[----:B-1----:R-:W-:-:S02]  /*75a0*/  FMNMX.FTZ R13, R11, R12, !PT ;  /* 0x0000000c0b0d7209 */ /* 0x002fc40007810000 */
[----:B------:R-:W-:Y:S02]  /*75b0*/  FSEL R132, R132, -INF , !P1 ;  /* 0xff80000084847808 */ /* 0x000fe40004800000 */
[----:B------:R-:W-:Y:S01]  /*75c0*/  ISETP.NE.AND P1, PT, R177, RZ, PT ;  /* 0x000000ffb100720c */ /* 0x000fe20003f25270 */
[----:B------:R-:W1:Y:S01]  /*75d0*/  SHFL.BFLY PT, R12, R13, 0x1, 0x1f ;  /* 0x0c201f000d0c7f89 */ /* 0x000e6200000e0000 */
[----:B------:R-:W-:Y:S02]  /*75e0*/  ISETP.LT.OR P4, PT, R137, 0x52, P4 ;  /* 0x000000528900780c */ /* 0x000fe40002781670 */
[----:B------:R-:W-:Y:S02]  /*75f0*/  ISETP.GT.AND P1, PT, R139, 0x39, !P1 ;  /* 0x000000398b00780c */ /* 0x000fe40004f24270 */
[C---:B------:R-:W-:Y:S02]  /*7600*/  ISETP.LT.OR P5, PT, R137.reuse, 0x59, P5 ;  /* 0x000000598900780c */ /* 0x040fe40002fa1670 */
[----:B------:R-:W-:-:S02]  /*7610*/  ISETP.LT.OR P1, PT, R137, 0x3a, P1 ;  /* 0x0000003a8900780c */ /* 0x000fc40000f21670 */
[----:B------:R-:W-:Y:S02]  /*7620*/  FSEL R128, R128, -INF , !P4 ;  /* 0xff80000080807808 */ /* 0x000fe40006000000 */
[----:B------:R-:W-:Y:S02]  /*7630*/  FSEL R120, R131, -INF , !P1 ;  /* 0xff80000083787808 */ /* 0x000fe40004800000 */
[----:B------:R-:W-:-:S04]  /*7640*/  ISETP.NE.AND P1, PT, R179, RZ, PT ;  /* 0x000000ffb300720c */ /* 0x000fc80003f25270 */
[----:B------:R-:W-:-:S04]  /*7650*/  ISETP.GT.AND P1, PT, R139, 0x40, !P1 ;  /* 0x000000408b00780c */ /* 0x000fc80004f24270 */
[----:B------:R-:W-:Y:S02]  /*7660*/  ISETP.LT.OR P1, PT, R137, 0x41, P1 ;  /* 0x000000418900780c */ /* 0x000fe40000f21670 */
[----:B-1----:R-:W-:Y:S02]  /*7670*/  FMNMX.FTZ R12, R13, R12, !PT ;  /* 0x0000000c0d0c7209 */ /* 0x002fe40007810000 */
[----:B------:R-:W-:Y:S02]  /*7680*/  FSEL R134, R134, -INF , !P1 ;  /* 0xff80000086867808 */ /* 0x000fe40004800000 */
[----:B------:R-:W-:Y:S01]  /*7690*/  ISETP.NE.AND P1, PT, R181, RZ, PT ;  /* 0x000000ffb500720c */ /* 0x000fe20003f25270 */
[----:B0-----:R-:W-:-:S03]  /*76a0*/  FMUL.FTZ R121, R12, R9 ;  /* 0x000000090c797220 */ /* 0x001fc60000410000 */
[----:B------:R-:W-:-:S04]  /*76b0*/  ISETP.GT.AND P1, PT, R139, 0x41, !P1 ;  /* 0x000000418b00780c */ /* 0x000fc80004f24270 */
        /* <DEDUP_REMOVED lines=42> */
[----:B------:R-:W-:Y:S01]  /*7960*/  MUFU.EX2 R11, R141 ;  /* 0x0000008d000b7308 */ /* 0x000fe20000000800 */
[--C-:B0-----:R-:W-:Y:S01]  /*7970*/  FFMA.FTZ R172, R178, R9, -R121.reuse ;  /* 0x00000009b2ac7223 */ /* 0x101fe20000010879 */
[----:B------:R-:W-:Y:S01]  /*7980*/  FMNMX.FTZ R15, R186, R15, !PT ;  /* 0x0000000fba0f7209 */ /* 0x000fe20007810000 */
[-CC-:B------:R-:W-:Y:S01]  /*7990*/  FFMA.FTZ R178, R144, R9.reuse, -R121.reuse ;  /* 0x0000000990b27223 */ /* 0x180fe20000010879 */
[----:B------:R-:W-:Y:S01]  /*79a0*/  FFMA.FTZ R144, R154, R9, -R121 ;  /* 0x000000099a907223 */ /* 0x000fe20000010879 */
[----:B------:R-:W-:-:S02]  /*79b0*/  LOP3.LUT P6, RZ, R209, 0x7f, RZ, 0xc0, !PT ;  /* 0x0000007fd1ff7812 */ /* 0x000fc400078cc0ff */
        /* <DEDUP_REMOVED lines=8> */
[----:B0-----:R-:W-:Y:S01]  /*7a40*/  FSEL R174, R127, -INF , !P3 ;  /* 0xff8000007fae7808 */ /* 0x001fe20005800000 */
[--C-:B------:R-:W-:Y:S01]  /*7a50*/  FFMA.FTZ R127, R166, R9, -R121.reuse ;  /* 0x00000009a67f7223 */ /* 0x100fe20000010879 */
[----:B------:R-:W-:Y:S02]  /*7a60*/  FMNMX.FTZ R123, R132, R123, !PT ;  /* 0x0000007b847b7209 */ /* 0x000fe40007810000 */
[----:B------:R-:W-:Y:S01]  /*7a70*/  FSEL R166, R129, -INF , !P5 ;  /* 0xff80000081a67808 */ /* 0x000fe20006800000 */
[--C-:B------:R-:W-:Y:S01]  /*7a80*/  FFMA.FTZ R129, R146, R9, -R121.reuse ;  /* 0x0000000992817223 */ /* 0x100fe20000010879 */
[----:B------:R-:W-:Y:S01]  /*7a90*/  FMNMX.FTZ R123, R120, R123, !PT ;  /* 0x0000007b787b7209 */ /* 0x000fe20007810000 */
[----:B------:R-:W-:Y:S01]  /*7aa0*/  MUFU.EX2 R21, R180 ;  /* 0x000000b400157308 */ /* 0x000fe20000000800 */
[----:B------:R-:W-:-:S02]  /*7ab0*/  FFMA.FTZ R146, R158, R9, -R121 ;  /* 0x000000099e927223 */ /* 0x000fc40000010879 */
        /* <DEDUP_REMOVED lines=9> */
[----:B------:R0:W-:Y:S03]  /*7b50*/  MUFU.EX2 R123, R127 ;  /* 0x0000007f007b7308 */ /* 0x0001e60000000800 */
[----:B------:R-:W-:-:S04]  /*7b60*/  FMNMX.FTZ R125, R166, R125, !PT ;  /* 0x0000007da67d7209 */ /* 0x000fc80007810000 */
[----:B------:R-:W-:Y:S01]  /*7b70*/  FMNMX.FTZ R0, R130, R125, !PT ;  /* 0x0000007d82007209 */ /* 0x000fe20007810000 */
[----:B------:R-:W-:Y:S01]  /*7b80*/  MUFU.EX2 R172, R172 ;  /* 0x000000ac00ac7308 */ /* 0x000fe20000000800 */
[----:B0-----:R-:W-:-:S03]  /*7b90*/  FFMA.FTZ R127, R140, R9, -R121 ;  /* 0x000000098c7f7223 */ /* 0x001fc60000010879 */
[----:B------:R-:W0:Y:S04]  /*7ba0*/  SHFL.BFLY PT, R133, R0, 0x2, 0x1f ;  /* 0x0c401f0000857f89 */ /* 0x000e2800000e0000 */
        /* <DEDUP_REMOVED lines=21> */
[-CC-:B-1----:R-:W-:Y:S01]  /*7d00*/  FFMA.FTZ R148, R216, R9.reuse, -R121.reuse ;  /* 0x00000009d8947223 */ /* 0x182fe20000010879 */
[-CC-:B------:R-:W-:Y:S01]  /*7d10*/  FFMA.FTZ R150, R214, R9.reuse, -R121.reuse ;  /* 0x00000009d6967223 */ /* 0x180fe20000010879 */
        /* <DEDUP_REMOVED lines=29> */
[-CC-:B------:R-:W-:Y:S01]  /*7ef0*/  FFMA.FTZ R174, R174, R9.reuse, -R121.reuse ;  /* 0x00000009aeae7223 */ /* 0x180fe20000010879 */
[-CC-:B------:R-:W-:Y:S01]  /*7f00*/  FFMA.FTZ R128, R128, R9.reuse, -R121.reuse ;  /* 0x0000000980807223 */ /* 0x180fe20000010879 */
[-CC-:B------:R-:W-:Y:S01]  /*7f10*/  FFMA.FTZ R166, R166, R9.reuse, -R121.reuse ;  /* 0x00000009a6a67223 */ /* 0x180fe20000010879 */
[----:B------:R-:W-:Y:S01]  /*7f20*/  FFMA.FTZ R121, R130, R9, -R121 ;  /* 0x0000000982797223 */ /* 0x000fe20000010879 */
[----:B------:R-:W-:Y:S01]  /*7f30*/  IMAD.U32 R132, RZ, RZ, UR6 ;  /* 0x00000006ff847e24 */ /* 0x000fe2000f8e00ff */
[----:B------:R-:W-:Y:S01]  /*7f40*/  ISETP.GT.AND P1, PT, R10, UR50, PT ;  /* 0x000000320a007c0c */ /* 0x000fe2000bf24270 */
[----:B------:R-:W0:Y:S01]  /*7f50*/  MUFU.EX2 R150, R150 ;  /* 0x0000009600967308 */ /* 0x000e220000000800 */
[----:B-1----:R-:W-:Y:S01]  /*7f60*/  FADD.FTZ R8, R148, R5 ;  /* 0x0000000594087221 */ /* 0x002fe20000010000 */
[----:B------:R-:W-:Y:S01]  /*7f70*/  FADD.FTZ R5, R21, R126 ;  /* 0x0000007e15057221 */ /* 0x000fe20000010000 */
[----:B------:R-:W-:Y:S01]  /*7f80*/  @!P6 VIADD R132, R132, 0x30860 ;  /* 0x000308608484e836 */ /* 0x000fe20000000000 */
[----:B------:R-:W-:Y:S01]  /*7f90*/  F2FP.BF16.F32.PACK_AB R184, R170, R15 ;  /* 0x0000000faab8723e */ /* 0x000fe200000010ff */
[----:B------:R-:W-:-:S02]  /*7fa0*/  VIADD R10, R10, 0xffffffff ;  /* 0xffffffff0a0a7836 */ /* 0x000fc40000000000 */
[----:B------:R-:W-:Y:S01]  /*7fb0*/  FADD.FTZ R5, R172, R5 ;  /* 0x00000005ac057221 */ /* 0x000fe20000010000 */
[----:B------:R-:W-:Y:S01]  /*7fc0*/  F2FP.BF16.F32.PACK_AB R188, R176, R11 ;  /* 0x0000000bb0bc723e */ /* 0x000fe200000010ff */
[----:B------:R-:W1:Y:S01]  /*7fd0*/  MUFU.EX2 R185, R185 ;  /* 0x000000b900b97308 */ /* 0x000e620000000800 */
[----:B--2---:R-:W-:Y:S01]  /*7fe0*/  FADD.FTZ R3, R191, R8 ;  /* 0x00000008bf037221 */ /* 0x004fe20000010000 */
[----:B------:R-:W-:Y:S01]  /*7ff0*/  FADD.FTZ R126, R180, R5 ;  /* 0x00000005b47e7221 */ /* 0x000fe20000010000 */
[----:B------:R-:W-:Y:S02]  /*8000*/  @!P6 PRMT R132, RZ, 0x654, R132 ;  /* 0x00000654ff84e816 */ /* 0x000fe40000000084 */
[----:B------:R-:W-:Y:S01]  /*8010*/  F2FP.BF16.F32.PACK_AB R190, R168, R13 ;  /* 0x0000000da8be723e */ /* 0x000fe200000010ff */
[----:B------:R-:W-:Y:S01]  /*8020*/  FADD.FTZ R5, R123, R126 ;  /* 0x0000007e7b057221 */ /* 0x000fe20000010000 */
[----:B------:R2:W-:Y:S01]  /*8030*/  @!P6 SYNCS.ARRIVE.TRANS64.RED.A1T0 RZ, [R132+URZ], RZ ;  /* 0x000000ff84ffe9a7 */ /* 0x0005e2000810043f */
[----:B------:R-:W3:Y:S01]  /*8040*/  MUFU.EX2 R152, R152 ;  /* 0x0000009800987308 */ /* 0x000ee20000000800 */
[----:B0-----:R-:W-:Y:S01]  /*8050*/  FADD.FTZ R8, R150, R3 ;  /* 0x0000000396087221 */ /* 0x001fe20000010000 */
[----:B------:R-:W-:Y:S01]  /*8060*/  FADD.FTZ R126, R182, R5 ;  /* 0x00000005b67e7221 */ /* 0x000fe20000010000 */
[----:B------:R-:W-:-:S02]  /*8070*/  F2FP.BF16.F32.PACK_AB R186, R172, R21 ;  /* 0x00000015acba723e */ /* 0x000fc400000010ff */
[----:B------:R-:W-:Y:S01]  /*8080*/  F2FP.BF16.F32.PACK_AB R180, R123, R180 ;  /* 0x000000b47bb4723e */ /* 0x000fe200000010ff */
[C---:B------:R-:W-:Y:S01]  /*8090*/  FADD.FTZ R126, R125.reuse, R126 ;  /* 0x0000007e7d7e7221 */ /* 0x040fe20000010000 */
[----:B------:R-:W-:Y:S01]  /*80a0*/  F2FP.BF16.F32.PACK_AB R182, R125, R182 ;  /* 0x000000b67db6723e */ /* 0x000fe200000010ff */
[----:B------:R-:W0:Y:S01]  /*80b0*/  MUFU.EX2 R187, R187 ;  /* 0x000000bb00bb7308 */ /* 0x000e220000000800 */
[----:B-1----:R-:W-:Y:S01]  /*80c0*/  FADD.FTZ R3, R185, R8 ;  /* 0x00000008b9037221 */ /* 0x002fe20000010000 */
[----:B------:R-:W-:Y:S01]  /*80d0*/  FADD.FTZ R5, R127, R126 ;  /* 0x0000007e7f057221 */ /* 0x000fe20000010000 */
[----:B------:R-:W-:Y:S02]  /*80e0*/  F2FP.BF16.F32.PACK_AB R176, R138, R127 ;  /* 0x0000007f8ab0723e */ /* 0x000fe400000010ff */
[----:B------:R-:W-:Y:S01]  /*80f0*/  F2FP.BF16.F32.PACK_AB R189, R148, R189 ;  /* 0x000000bd94bd723e */ /* 0x000fe200000010ff */
[----:B------:R-:W-:Y:S01]  /*8100*/  FADD.FTZ R5, R138, R5 ;  /* 0x000000058a057221 */ /* 0x000fe20000010000 */
[----:B------:R-:W-:Y:S01]  /*8110*/  F2FP.BF16.F32.PACK_AB R191, R150, R191 ;  /* 0x000000bf96bf723e */ /* 0x000fe200000010ff */
[----:B------:R-:W1:Y:S01]  /*8120*/  MUFU.EX2 R154, R154 ;  /* 0x0000009a009a7308 */ /* 0x000e620000000800 */
[----:B---3--:R-:W-:Y:S01]  /*8130*/  FADD.FTZ R8, R152, R3 ;  /* 0x0000000398087221 */ /* 0x008fe20000010000 */
[----:B------:R-:W-:Y:S01]  /*8140*/  FADD.FTZ R126, R178, R5 ;  /* 0x00000005b27e7221 */ /* 0x000fe20000010000 */
[----:B------:R-:W-:-:S02]  /*8150*/  F2FP.BF16.F32.PACK_AB R178, R129, R178 ;  /* 0x000000b281b2723e */ /* 0x000fc400000010ff */
[----:B------:R-:W-:Y:S01]  /*8160*/  F2FP.BF16.F32.PACK_AB R185, R152, R185 ;  /* 0x000000b998b9723e */ /* 0x000fe200000010ff */
[----:B------:R-:W-:Y:S02]  /*8170*/  FADD.FTZ R126, R129, R126 ;  /* 0x0000007e817e7221 */ /* 0x000fe40000010000 */
[----:B------:R-:W3:Y:S01]  /*8180*/  MUFU.EX2 R181, R181 ;  /* 0x000000b500b57308 */ /* 0x000ee20000000800 */
[----:B0-----:R-:W-:Y:S01]  /*8190*/  FADD.FTZ R3, R187, R8 ;  /* 0x00000008bb037221 */ /* 0x001fe20000010000 */
[----:B------:R-:W-:-:S06]  /*81a0*/  FADD.FTZ R5, R131, R126 ;  /* 0x0000007e83057221 */ /* 0x000fcc0000010000 */
[----:B------:R-:W0:Y:S01]  /*81b0*/  MUFU.EX2 R156, R156 ;  /* 0x0000009c009c7308 */ /* 0x000e220000000800 */
[C---:B-1----:R-:W-:Y:S01]  /*81c0*/  FADD.FTZ R8, R154.reuse, R3 ;  /* 0x000000039a087221 */ /* 0x042fe20000010000 */
[----:B------:R-:W-:-:S06]  /*81d0*/  F2FP.BF16.F32.PACK_AB R187, R154, R187 ;  /* 0x000000bb9abb723e */ /* 0x000fcc00000010ff */
[----:B------:R-:W1:Y:S01]  /*81e0*/  MUFU.EX2 R183, R183 ;  /* 0x000000b700b77308 */ /* 0x000e620000000800 */
[----:B---3--:R-:W-:-:S07]  /*81f0*/  FADD.FTZ R3, R181, R8 ;  /* 0x00000008b5037221 */ /* 0x008fce0000010000 */
[----:B------:R-:W3:Y:S01]  /*8200*/  MUFU.EX2 R124, R124 ;  /* 0x0000007c007c7308 */ /* 0x000ee20000000800 */
[C---:B0-----:R-:W-:Y:S01]  /*8210*/  FADD.FTZ R8, R156.reuse, R3 ;  /* 0x000000039c087221 */ /* 0x041fe20000010000 */
[----:B------:R-:W-:-:S06]  /*8220*/  F2FP.BF16.F32.PACK_AB R181, R156, R181 ;  /* 0x000000b59cb5723e */ /* 0x000fcc00000010ff */
[----:B------:R-:W0:Y:S01]  /*8230*/  MUFU.EX2 R177, R177 ;  /* 0x000000b100b17308 */ /* 0x000e220000000800 */
[----:B-1----:R-:W-:-:S07]  /*8240*/  FADD.FTZ R3, R183, R8 ;  /* 0x00000008b7037221 */ /* 0x002fce0000010000 */
[----:B------:R-:W1:Y:S01]  /*8250*/  MUFU.EX2 R20, R20 ;  /* 0x0000001400147308 */ /* 0x000e620000000800 */
[C---:B---3--:R-:W-:Y:S01]  /*8260*/  FADD.FTZ R8, R124.reuse, R3 ;  /* 0x000000037c087221 */ /* 0x048fe20000010000 */
[----:B------:R-:W-:-:S06]  /*8270*/  F2FP.BF16.F32.PACK_AB R183, R124, R183 ;  /* 0x000000b77cb7723e */ /* 0x000fcc00000010ff */
[----:B------:R-:W3:Y:S01]  /*8280*/  MUFU.EX2 R179, R179 ;  /* 0x000000b300b37308 */ /* 0x000ee20000000800 */
[----:B0-----:R-:W-:-:S07]  /*8290*/  FADD.FTZ R3, R177, R8 ;  /* 0x00000008b1037221 */ /* 0x001fce0000010000 */
        /* <DEDUP_REMOVED lines=14> */
[C---:B0-----:R-:W-:Y:S01]  /*8380*/  FADD.FTZ R3, R14.reuse, R3 ;  /* 0x000000030e037221 */ /* 0x041fe20000010000 */
[----:B------:R-:W-:-:S06]  /*8390*/  F2FP.BF16.F32.PACK_AB R173, R14, R173 ;  /* 0x000000ad0ead723e */ /* 0x000fcc00000010ff */
[----:B------:R-:W0:Y:S01]  /*83a0*/  MUFU.EX2 R144, R144 ;  /* 0x0000009000907308 */ /* 0x000e220000000800 */
[----:B-1----:R-:W-:-:S07]  /*83b0*/  FADD.FTZ R5, R133, R126 ;  /* 0x0000007e85057221 */ /* 0x002fce0000010000 */
[----:B------:R0:W1:Y:S01]  /*83c0*/  MUFU.EX2 R175, R122 ;  /* 0x0000007a00af7308 */ /* 0x0000620000000800 */
[----:B---3--:R-:W-:-:S07]  /*83d0*/  FADD.FTZ R3, R136, R3 ;  /* 0x0000000388037221 */ /* 0x008fce0000010000 */
[----:B------:R-:W3:Y:S01]  /*83e0*/  MUFU.EX2 R135, R135 ;  /* 0x0000008700877308 */ /* 0x000ee20000000800 */
[----:B0-----:R-:W-:-:S07]  /*83f0*/  FADD.FTZ R122, R144, R5 ;  /* 0x00000005907a7221 */ /* 0x001fce0000010000 */
[----:B------:R0:W4:Y:S01]  /*8400*/  MUFU.EX2 R130, R174 ;  /* 0x000000ae00827308 */ /* 0x0001220000000800 */
[C---:B-1----:R-:W-:Y:S01]  /*8410*/  FADD.FTZ R3, R175.reuse, R3 ;  /* 0x00000003af037221 */ /* 0x042fe20000010000 */
[----:B------:R-:W-:-:S06]  /*8420*/  F2FP.BF16.F32.PACK_AB R175, R175, R136 ;  /* 0x00000088afaf723e */ /* 0x000fcc00000010ff */
[----:B------:R-:W1:Y:S01]  /*8430*/  MUFU.EX2 R146, R146 ;  /* 0x0000009200927308 */ /* 0x000e620000000800 */
[----:B---3--:R-:W-:Y:S01]  /*8440*/  FADD.FTZ R5, R135, R122 ;  /* 0x0000007a87057221 */ /* 0x008fe20000010000 */
[----:B0-----:R-:W-:-:S06]  /*8450*/  F2FP.BF16.F32.PACK_AB R174, R144, R133 ;  /* 0x0000008590ae723e */ /* 0x001fcc00000010ff */
[----:B------:R-:W0:Y:S01]  /*8460*/  MUFU.EX2 R128, R128 ;  /* 0x0000008000807308 */ /* 0x000e220000000800 */
[----:B----4-:R-:W-:-:S07]  /*8470*/  FADD.FTZ R3, R130, R3 ;  /* 0x0000000382037221 */ /* 0x010fce0000010000 */
[----:B------:R-:W3:Y:S01]  /*8480*/  MUFU.EX2 R137, R160 ;  /* 0x000000a000897308 */ /* 0x000ee20000000800 */
[C---:B-1----:R-:W-:Y:S01]  /*8490*/  FADD.FTZ R8, R146.reuse, R5 ;  /* 0x0000000592087221 */ /* 0x042fe20000010000 */
[----:B------:R-:W-:-:S06]  /*84a0*/  F2FP.BF16.F32.PACK_AB R168, R146, R135 ;  /* 0x0000008792a8723e */ /* 0x000fcc00000010ff */
[----:B------:R-:W1:Y:S01]  /*84b0*/  MUFU.EX2 R166, R166 ;  /* 0x000000a600a67308 */ /* 0x000e620000000800 */
[C---:B0-----:R-:W-:Y:S01]  /*84c0*/  FADD.FTZ R3, R128.reuse, R3 ;  /* 0x0000000380037221 */ /* 0x041fe20000010000 */
[----:B------:R-:W-:-:S06]  /*84d0*/  F2FP.BF16.F32.PACK_AB R169, R128, R130 ;  /* 0x0000008280a9723e */ /* 0x000fcc00000010ff */
[----:B------:R-:W0:Y:S01]  /*84e0*/  MUFU.EX2 R4, R4 ;  /* 0x0000000400047308 */ /* 0x000e220000000800 */
[----:B---3--:R-:W-:-:S07]  /*84f0*/  FADD.FTZ R5, R137, R8 ;  /* 0x0000000889057221 */ /* 0x008fce0000010000 */
[----:B------:R-:W3:Y:S01]  /*8500*/  MUFU.EX2 R121, R121 ;  /* 0x0000007900797308 */ /* 0x000ee20000000800 */
[----:B-1----:R-:W-:Y:S01]  /*8510*/  FADD.FTZ R3, R166, R3 ;  /* 0x00000003a6037221 */ /* 0x002fe20000010000 */
[C---:B0-----:R-:W-:Y:S01]  /*8520*/  FADD.FTZ R8, R4.reuse, R5 ;  /* 0x0000000504087221 */ /* 0x041fe20000010000 */
[----:B------:R-:W-:Y:S01]  /*8530*/  F2FP.BF16.F32.PACK_AB R170, R4, R137 ;  /* 0x0000008904aa723e */ /* 0x000fe200000010ff */
[----:B------:R-:W-:Y:S02]  /*8540*/  IMAD.MOV.U32 R4, RZ, RZ, R12 ;  /* 0x000000ffff047224 */ /* 0x000fe400078e000c */
[C---:B---3--:R-:W-:Y:S01]  /*8550*/  FADD.FTZ R5, R121.reuse, R3 ;  /* 0x0000000379057221 */ /* 0x048fe20000010000 */
[----:B------:R-:W-:Y:S01]  /*8560*/  F2FP.BF16.F32.PACK_AB R171, R121, R166 ;  /* 0x000000a679ab723e */ /* 0x000fe200000010ff */
[----:B------:R-:W-:Y:S01]  /*8570*/  IMAD.MOV.U32 R3, RZ, RZ, R140 ;  /* 0x000000ffff037224 */ /* 0x000fe200078e008c */
[----:B--2---:R-:W-:Y:S06]  /*8580*/  @P1 BRA `(.L_x_1409) ;  /* 0xffffffc800b01947 */ /* 0x004fec000383ffff */
[----:B------:R-:W-:Y:S01]  /*8590*/  IMAD.MOV.U32 R3, RZ, RZ, R140 ;  /* 0x000000ffff037224 */ /* 0x000fe200078e008c */
[----:B------:R-:W-:Y:S01]  /*85a0*/  UMOV UR37, UR5 ;  /* 0x0000000500257c82 */ /* 0x000fe20008000000 */
[----:B------:R-:W-:Y:S01]  /*85b0*/  IMAD.MOV.U32 R4, RZ, RZ, R12 ;  /* 0x000000ffff047224 */ /* 0x000fe200078e000c */
[----:B------:R-:W-:-:S06]  /*85c0*/  UMOV UR36, UR39 ;  /* 0x0000002700247c82 */ /* 0x000fcc0008000000 */
.L_x_1392:
        /* <DEDUP_REMOVED lines=27> */
.L_x_1411:
[----:B------:R-:W-:-:S11]  /*8780*/  UISETP.NE.AND UP2, UPT, UR10, 0x1, UPT ;  /* 0x000000010a00788c */ /* 0x000fd6000bf45270 */
[----:B------:R-:W-:Y:S02]  /*8790*/  @UP2 ULDC.64 UR4, c[0x0][0x9e8] ;  /* 0x00027a0000042ab9 */ /* 0x000fe40000000a00 */
[----:B------:R-:W-:-:S04]  /*87a0*/  UIMAD.WIDE.U32 UR6, UR11, UR4, URZ ;  /* 0x000000040b0672a5 */ /* 0x000fc8000f8e003f */
[----:B------:R-:W-:-:S12]  /*87b0*/  @UP2 USHF.R.U32.HI UR11, URZ, UR5, UR7 ;  /* 0x000000053f0b2299 */ /* 0x000fd80008011607 */
.L_x_1412:
[----:B------:R-:W-:-:S04]  /*87c0*/  UIMAD UR10, UR11, UR10, URZ ;  /* 0x0000000a0b0a72a4 */ /* 0x000fc8000f8e023f */
[----:B------:R-:W-:-:S04]  /*87d0*/  UISETP.LT.AND UP2, UPT, UR14, UR10, UPT ;  /* 0x0000000a0e00728c */ /* 0x000fc8000bf41270 */
[----:B------:R-:W-:-:S12]  /*87e0*/  USEL UR14, UR14, UR10, !UP2 ;  /* 0x0000000a0e0e7287 */ /* 0x000fd8000d000000 */
.L_x_1410:
        /* <DEDUP_REMOVED lines=14> */
.L_x_1422:
[----:B------:R-:W-:-:S04]  /*88d0*/  UIADD3 UR37, UR4, 0x1, URZ ;  /* 0x0000000104257890 */ /* 0x000fc8000fffe03f */
[----:B------:R-:W-:-:S04]  /*88e0*/  UISETP.NE.AND UP2, UPT, UR37, 0x2, UPT ;  /* 0x000000022500788c */ /* 0x000fc8000bf45270 */
[----:B------:R-:W-:Y:S02]  /*88f0*/  USEL UR36, URZ, 0x1, UP2 ;  /* 0x000000013f247887 */ /* 0x000fe40009000000 */
[----:B------:R-:W-:Y:S02]  /*8900*/  USEL UR37, UR37, URZ, UP2 ;  /* 0x0000003f25257287 */ /* 0x000fe40009000000 */
[----:B------:R-:W-:Y:S01]  /*8910*/  ULOP3.LUT UR36, UR7, UR36, URZ, 0x3c, !UPT ;  /* 0x0000002407247292 */ /* 0x000fe2000f8e3c3f */
[----:B------:R-:W-:Y:S11]  /*8920*/  @!P0 BRA `(.L_x_1414) ;  /* 0x0000000000048947 */ /* 0x000ff60003800000 */
[----:B------:R-:W-:Y:S01]  /*8930*/  BPT.TRAP 0x1 ;  /* 0x000000040000795c */ /* 0x000fe20000300000 */
.L_x_1414:
[----:B------:R-:W-:Y:S01]  /*8940*/  ULEA UR6, UR37, UR38, 0x3 ;  /* 0x0000002625067291 */ /* 0x000fe2000f8e183f */
[----:B------:R-:W-:-:S05]  /*8950*/  IMAD.U32 R3, RZ, RZ, UR36 ;  /* 0x00000024ff037e24 */ /* 0x000fca000f8e00ff */
[----:B------:R-:W-:-:S04]  /*8960*/  SHF.L.U32 R3, R3, 0x1f, RZ ;  /* 0x0000001f03037819 */ /* 0x000fc800000006ff */
[----:B------:R0:W1:Y:S01]  /*8970*/  SYNCS.PHASECHK.TRANS64.TRYWAIT P1, [UR6+0x30830], R3 ;  /* 0x03083003ff0075a7 */ /* 0x0000620008020146 */
[----:B------:R-:W-:Y:S05]  /*8980*/  @!P0 BRA `(.L_x_1415) ;  /* 0x0000000000048947 */ /* 0x000fea0003800000 */
[----:B------:R-:W-:Y:S01]  /*8990*/  BPT.TRAP 0x1 ;  /* 0x000000040000795c */ /* 0x000fe20000300000 */
.L_x_1415:
[----:B-1----:R-:W-:Y:S05]  /*89a0*/  @P1 BRA `(.L_x_1416) ;  /* 0x0000000000081947 */ /* 0x002fea0003800000 */
[----:B------:R-:W1:Y:S02]  /*89b0*/  SYNCS.PHASECHK.TRANS64.TRYWAIT P1, [UR6+0x30830], R3 ;  /* 0x03083003ff0075a7 */ /* 0x000e640008020146 */
[----:B-1----:R-:W-:Y:S05]  /*89c0*/  @!P1 BRA `(.L_x_1417) ;  /* 0x0000010000949947 */ /* 0x002fea0003800000 */
.L_x_1416:
        /* <DEDUP_REMOVED lines=167> */
.L_x_1418:
[----:B------:R-:W-:Y:S01]  /*9440*/  ULEA UR10, UR4, UR38, 0x3 ;  /* 0x00000026040a7291 */ /* 0x000fe2000f8e183f */
[----:B------:R-:W-:-:S05]  /*9450*/  IMAD.U32 R0, RZ, RZ, UR7 ;  /* 0x00000007ff007e24 */ /* 0x000fca000f8e00ff */
[----:B------:R-:W-:-:S04]  /*9460*/  SHF.L.U32 R0, R0, 0x1f, RZ ;  /* 0x0000001f00007819 */ /* 0x000fc800000006ff */
[----:B------:R2:W3:Y:S01]  /*9470*/  SYNCS.PHASECHK.TRANS64.TRYWAIT P1, [UR10+0x30850], R0 ;  /* 0x03085000ff0075a7 */ /* 0x0004e2000802014a */
[----:B------:R-:W-:Y:S05]  /*9480*/  @!P0 BRA `(.L_x_1419) ;  /* 0x0000000000048947 */ /* 0x000fea0003800000 */
[----:B------:R-:W-:Y:S01]  /*9490*/  BPT.TRAP 0x1 ;  /* 0x000000040000795c */ /* 0x000fe20000300000 */
.L_x_1419:
[----:B---3--:R-:W-:Y:S05]  /*94a0*/  @P1 BRA `(.L_x_1420) ;  /* 0x0000000000081947 */ /* 0x008fea0003800000 */
[----:B------:R-:W3:Y:S02]  /*94b0*/  SYNCS.PHASECHK.TRANS64.TRYWAIT P1, [UR10+0x30850], R0 ;  /* 0x03085000ff0075a7 */ /* 0x000ee4000802014a */
[----:B---3--:R-:W-:Y:S05]  /*94c0*/  @!P1 BRA `(.L_x_1421) ;  /* 0x000000f400ec9947 */ /* 0x008fea0003800000 */
.L_x_1420:
        /* <DEDUP_REMOVED lines=56> */
[----:B------:R-:W0:Y:S01]  /*9850*/  LDC R9, c[0x0][0x988] ;  /* 0x00026200ff097b82 */ /* 0x000e220000000800 */
[----:B------:R-:W1:Y:S02]  /*9860*/  S2R R209, SR_TID.X ;  /* 0x0000000000d17919 */ /* 0x000e640000002100 */
        /* <DEDUP_REMOVED lines=71> */
[----:B------:R-:W1:Y:S01]  /*9ce0*/  MUFU.TANH R180, R180 ;  /* 0x000000b400b47308 */ /* 0x000e620000002400 */
[----:B------:R-:W-:Y:S01]  /*9cf0*/  UIADD3 UR6, UR4, 0x200, URZ ;  /* 0x0000020004067890 */ /* 0x000fe2000fffe03f */
[----:B------:R-:W-:-:S06]  /*9d00*/  UMOV UR7, 0x40000040 ;  /* 0x4000004000077882 */ /* 0x000fcc0000000000 */
[----:B------:R-:W3:Y:S08]  /*9d10*/  MUFU.TANH R182, R182 ;  /* 0x000000b600b67308 */ /* 0x000ef00000002400 */
[----:B------:R-:W4:Y:S01]  /*9d20*/  MUFU.TANH R148, R148 ;  /* 0x0000009400947308 */ /* 0x000f220000002400 */
[----:B-1----:R-:W-:-:S07]  /*9d30*/  FMNMX.FTZ R3, R180, R3, !PT ;  /* 0x00000003b4037209 */ /* 0x002fce0007810000 */
[----:B------:R-:W1:Y:S01]  /*9d40*/  MUFU.TANH R150, R150 ;  /* 0x0000009600967308 */ /* 0x000e620000002400 */
        /* <DEDUP_REMOVED lines=9> */
[----:B--2---:R-:W2:Y:S02]  /*9de0*/  SHFL.BFLY PT, R0, R3, 0x2, 0x1f ;  /* 0x0c401f0003007f89 */ /* 0x004ea400000e0000 */
[----:B--2---:R-:W-:-:S05]  /*9df0*/  FMNMX.FTZ R0, R3, R0, !PT ;  /* 0x0000000003007209 */ /* 0x004fca0007810000 */
[----:B------:R-:W2:Y:S02]  /*9e00*/  SHFL.BFLY PT, R3, R0, 0x1, 0x1f ;  /* 0x0c201f0000037f89 */ /* 0x000ea400000e0000 */
[----:B--2---:R-:W-:Y:S02]  /*9e10*/  FMNMX.FTZ R4, R0, R3, !PT ;  /* 0x0000000300047209 */ /* 0x004fe40007810000 */
        /* <DEDUP_REMOVED lines=31> */
[-C--:B------:R-:W-:Y:S01]  /*a010*/  FFMA.FTZ R160, R160, R9.reuse, -R127 ;  /* 0x00000009a0a07223 */ /* 0x080fe2000001087f */
[----:B------:R-:W-:Y:S01]  /*a020*/  FMUL.FTZ R0, R0, R9 ;  /* 0x0000000900007220 */ /* 0x000fe20000410000 */
[----:B------:R-:W-:Y:S01]  /*a030*/  FMNMX.FTZ R3, R138, R3, !PT ;  /* 0x000000038a037209 */ /* 0x000fe20007810000 */
[----:B------:R-:W-:Y:S03]  /*a040*/  MUFU.EX2 R11, R11 ;  /* 0x0000000b000b7308 */ /* 0x000fe60000000800 */
[----:B------:R-:W-:-:S04]  /*a050*/  FMNMX.FTZ R3, R140, R3, !PT ;  /* 0x000000038c037209 */ /* 0x000fc80007810000 */
[----:B------:R-:W-:Y:S01]  /*a060*/  FMNMX.FTZ R3, R142, R3, !PT ;  /* 0x000000038e037209 */ /* 0x000fe20007810000 */
[----:B------:R-:W-:Y:S03]  /*a070*/  MUFU.EX2 R0, R0 ;  /* 0x0000000000007308 */ /* 0x000fe60000000800 */
[----:B------:R-:W-:-:S04]  /*a080*/  FMNMX.FTZ R3, R144, R3, !PT ;  /* 0x0000000390037209 */ /* 0x000fc80007810000 */
[----:B------:R-:W-:Y:S01]  /*a090*/  FMNMX.FTZ R3, R146, R3, !PT ;  /* 0x0000000392037209 */ /* 0x000fe20007810000 */
[----:B------:R-:W0:Y:S03]  /*a0a0*/  MUFU.EX2 R14, R14 ;  /* 0x0000000e000e7308 */ /* 0x000e260000000800 */
[----:B----4-:R-:W-:-:S04]  /*a0b0*/  FMNMX.FTZ R3, R148, R3, !PT ;  /* 0x0000000394037209 */ /* 0x010fc80007810000 */
[----:B-1----:R-:W-:Y:S01]  /*a0c0*/  FMNMX.FTZ R3, R150, R3, !PT ;  /* 0x0000000396037209 */ /* 0x002fe20007810000 */
[----:B------:R-:W-:Y:S03]  /*a0d0*/  MUFU.EX2 R15, R15 ;  /* 0x0000000f000f7308 */ /* 0x000fe60000000800 */
[----:B------:R-:W-:-:S04]  /*a0e0*/  FMNMX.FTZ R3, R152, R3, !PT ;  /* 0x0000000398037209 */ /* 0x000fc80007810000 */
[----:B------:R-:W-:Y:S01]  /*a0f0*/  FMNMX.FTZ R3, R154, R3, !PT ;  /* 0x000000039a037209 */ /* 0x000fe20007810000 */
        /* <DEDUP_REMOVED lines=48> */
[-C--:B------:R-:W-:Y:S01]  /*a400*/  FFMA.FTZ R214, R230, R9.reuse, -R127 ;  /* 0x00000009e6d67223 */ /* 0x080fe2000001087f */
[-C--:B------:R-:W-:Y:S02]  /*a410*/  FMUL.FTZ R127, R3, R9.reuse ;  /* 0x00000009037f7220 */ /* 0x080fe40000410000 */
[----:B------:R-:W-:Y:S01]  /*a420*/  HGMMA.64x192x16.F32.BF16 R24, R168, gdesc[UR4].tnspB, R24, gsb0 ;  /* 0x42e00004a8187df0 */ /* 0x000fe20008001818 */
[----:B------:R-:W-:Y:S01]  /*a430*/  MUFU.EX2 R172, R172 ;  /* 0x000000ac00ac7308 */ /* 0x000fe20000000800 */
[-CC-:B------:R-:W-:Y:S01]  /*a440*/  FFMA.FTZ R189, R13, R9.reuse, -R127.reuse ;  /* 0x000000090dbd7223 */ /* 0x180fe2000001087f */
[----:B------:R-:W-:Y:S02]  /*a450*/  IMAD.U32 R13, RZ, RZ, UR37 ;  /* 0x00000025ff0d7e24 */ /* 0x000fe4000f8e00ff */
[-CC-:B------:R-:W-:Y:S01]  /*a460*/  FFMA.FTZ R20, R20, R9.reuse, -R127.reuse ;  /* 0x0000000914147223 */ /* 0x180fe2000001087f */
[-CC-:B------:R-:W-:Y:S01]  /*a470*/  FFMA.FTZ R191, R120, R9.reuse, -R127.reuse ;  /* 0x0000000978bf7223 */ /* 0x180fe2000001087f */
[-CC-:B------:R-:W-:Y:S01]  /*a480*/  FFMA.FTZ R120, R124, R9.reuse, -R127.reuse ;  /* 0x000000097c787223 */ /* 0x180fe2000001087f */
[-CC-:B------:R-:W-:Y:S01]  /*a490*/  FFMA.FTZ R185, R126, R9.reuse, -R127.reuse ;  /* 0x000000097eb97223 */ /* 0x180fe2000001087f */
[----:B------:R-:W-:Y:S01]  /*a4a0*/  @!P1 LEA R13, R13, UR38, 0x3 ;  /* 0x000000260d0d9c11 */ /* 0x000fe2000f8e18ff */
[----:B------:R-:W0:Y:S01]  /*a4b0*/  MUFU.EX2 R189, R189 ;  /* 0x000000bd00bd7308 */ /* 0x000e220000000800 */
[----:B------:R-:W-:Y:S01]  /*a4c0*/  FFMA.FTZ R181, R136, R9, -R127 ;  /* 0x0000000988b57223 */ /* 0x000fe2000001087f */
[----:B------:R-:W-:-:S02]  /*a4d0*/  IMAD.U32 R136, RZ, RZ, UR10 ;  /* 0x0000000aff887e24 */ /* 0x000fc4000f8e00ff */
[-CC-:B------:R-:W-:Y:S01]  /*a4e0*/  FFMA.FTZ R124, R130, R9.reuse, -R127.reuse ;  /* 0x00000009827c7223 */ /* 0x180fe2000001087f */
[----:B------:R-:W-:Y:S02]  /*a4f0*/  @!P1 VIADD R13, R13, 0x30840 ;  /* 0x000308400d0d9836 */ /* 0x000fe40000000000 */
[-CC-:B------:R-:W-:Y:S01]  /*a500*/  FFMA.FTZ R187, R132, R9.reuse, -R127.reuse ;  /* 0x0000000984bb7223 */ /* 0x180fe2000001087f */
[----:B------:R-:W-:Y:S02]  /*a510*/  @!P1 VIADD R136, R136, 0x30860 ;  /* 0x0003086088889836 */ /* 0x000fe40000000000 */
[-C--:B------:R-:W-:Y:S01]  /*a520*/  FFMA.FTZ R130, R138, R9.reuse, -R127 ;  /* 0x000000098a827223 */ /* 0x080fe2000001087f */
[----:B------:R-:W1:Y:S01]  /*a530*/  MUFU.EX2 R20, R20 ;  /* 0x0000001400147308 */ /* 0x000e620000000800 */
[----:B------:R-:W-:Y:S01]  /*a540*/  @!P1 PRMT R13, RZ, 0x654, R13 ;  /* 0x00000654ff0d9816 */ /* 0x000fe2000000000d */
[-CC-:B------:R-:W-:Y:S01]  /*a550*/  FFMA.FTZ R126, R134, R9.reuse, -R127.reuse ;  /* 0x00000009867e7223 */ /* 0x180fe2000001087f */
[----:B------:R-:W-:Y:S01]  /*a560*/  @!P1 PRMT R138, RZ, 0x654, R136 ;  /* 0x00000654ff8a9816 */ /* 0x000fe20000000088 */
[-CC-:B------:R-:W-:Y:S01]  /*a570*/  FFMA.FTZ R183, R140, R9.reuse, -R127.reuse ;  /* 0x000000098cb77223 */ /* 0x180fe2000001087f */
[-CC-:B------:R-:W-:Y:S01]  /*a580*/  FFMA.FTZ R132, R142, R9.reuse, -R127.reuse ;  /* 0x000000098e847223 */ /* 0x180fe2000001087f */
[-CC-:B------:R-:W-:Y:S01]  /*a590*/  FFMA.FTZ R177, R144, R9.reuse, -R127.reuse ;  /* 0x0000000990b17223 */ /* 0x180fe2000001087f */
        /* <DEDUP_REMOVED lines=12> */
[----:B------:R-:W-:Y:S01]  /*a660*/  FFMA.FTZ R166, R166, R9, -R127 ;  /* 0x00000009a6a67223 */ /* 0x000fe2000001087f */
[----:B------:R-:W-:Y:S01]  /*a670*/  UMOV UR7, UR36 ;  /* 0x0000002400077c82 */ /* 0x000fe20008000000 */
[----:B------:R-:W-:-:S03]  /*a680*/  F2FP.BF16.F32.PACK_AB R182, R172, R125 ;  /* 0x0000007dacb6723e */ /* 0x000fc600000010ff */
        /* <DEDUP_REMOVED lines=18> */
[----:B------:R-:W0:Y:S01]  /*a7b0*/  MUFU.EX2 R214, R214 ;  /* 0x000000d600d67308 */ /* 0x000e220000000800 */
[----:B-1----:R-:W-:-:S07]  /*a7c0*/  F2FP.BF16.F32.PACK_AB R175, R158, R156 ;  /* 0x0000009c9eaf723e */ /* 0x002fce00000010ff */
[----:B------:R-:W-:Y:S01]  /*a7d0*/  MUFU.EX2 R166, R166 ;  /* 0x000000a600a67308 */ /* 0x000fe20000000800 */
[----:B------:R-:W-:Y:S02]  /*a7e0*/  WARPGROUP.DEPBAR.LE gsb0, 0x0 ;  /* 0x00008000000079c5 */ /* 0x000fe40000010000 */
[----:B------:R1:W-:Y:S01]  /*a7f0*/  @!P1 SYNCS.ARRIVE.TRANS64.RED.A1T0 RZ, [R13+URZ], RZ ;  /* 0x000000ff0dff99a7 */ /* 0x0003e2000810043f */
[----:B------:R-:W-:Y:S02]  /*a800*/  F2FP.BF16.F32.PACK_AB R170, R12, R139 ;  /* 0x0000008b0caa723e */ /* 0x000fe400000010ff */
[----:B0-----:R-:W-:Y:S01]  /*a810*/  F2FP.BF16.F32.PACK_AB R168, R214, R137 ;  /* 0x00000089d6a8723e */ /* 0x001fe200000010ff */
[----:B-1----:R-:W-:Y:S01]  /*a820*/  FFMA.FTZ R13, R0, R8, R11 ;  /* 0x00000008000d7223 */ /* 0x002fe2000001000b */
[----:B------:R0:W-:Y:S01]  /*a830*/  @!P1 SYNCS.ARRIVE.TRANS64.RED.A1T0 RZ, [R138+URZ], RZ ;  /* 0x000000ff8aff99a7 */ /* 0x0001e2000810043f */
[C---:B------:R-:W-:Y:S01]  /*a840*/  ISETP.GT.AND P1, PT, R10.reuse, UR39, PT ;  /* 0x000000270a007c0c */ /* 0x040fe2000bf24270 */
[----:B------:R-:W-:-:S02]  /*a850*/  VIADD R10, R10, 0xffffffff ;  /* 0xffffffff0a0a7836 */ /* 0x000fc40000000000 */
[----:B------:R-:W-:Y:S01]  /*a860*/  FADD.FTZ R8, R14, R13 ;  /* 0x0000000d0e087221 */ /* 0x000fe20000010000 */
[----:B------:R-:W-:Y:S01]  /*a870*/  FADD.FTZ R13, R191, R136 ;  /* 0x00000088bf0d7221 */ /* 0x000fe20000010000 */
[C---:B------:R-:W-:Y:S02]  /*a880*/  F2FP.BF16.F32.PACK_AB R191, R120.reuse, R191 ;  /* 0x000000bf78bf723e */ /* 0x040fe400000010ff */
        /* <DEDUP_REMOVED lines=66> */
.L_x_1413:
        /* <DEDUP_REMOVED lines=9> */
[----:B------:R-:W-:-:S05]  /*ad40*/  ULDC UR50, c[0x0][0x9e0] ;  /* 0x0002780000327ab9 */ /* 0x000fca0000000800 */
.L_x_1440:
[----:B------:R-:W-:-:S04]  /*ad50*/  UIADD3 UR37, UR4, 0x1, URZ ;  /* 0x0000000104257890 */ /* 0x000fc8000fffe03f */
[----:B------:R-:W-:-:S04]  /*ad60*/  UISETP.NE.AND UP2, UPT, UR37, 0x2, UPT ;  /* 0x000000022500788c */ /* 0x000fc8000bf45270 */
[----:B------:R-:W-:Y:S02]  /*ad70*/  USEL UR36, URZ, 0x1, UP2 ;  /* 0x000000013f247887 */ /* 0x000fe40009000000 */
[----:B------:R-:W-:Y:S02]  /*ad80*/  USEL UR37, UR37, URZ, UP2 ;  /* 0x0000003f25257287 */ /* 0x000fe40009000000 */
[----:B------:R-:W-:Y:S01]  /*ad90*/  ULOP3.LUT UR36, UR7, UR36, URZ, 0x3c, !UPT ;  /* 0x0000002407247292 */ /* 0x000fe2000f8e3c3f */
[----:B------:R-:W-:Y:S11]  /*ada0*/  @!P0 BRA `(.L_x_1424) ;  /* 0x0000000000048947 */ /* 0x000ff60003800000 */
[----:B------:R-:W-:Y:S01]  /*adb0*/  BPT.TRAP 0x1 ;  /* 0x000000040000795c */ /* 0x000fe20000300000 */
.L_x_1424:
[----:B------:R-:W-:Y:S01]  /*adc0*/  ULEA UR6, UR37, UR38, 0x3 ;  /* 0x0000002625067291 */ /* 0x000fe2000f8e183f */
[----:B------:R-:W-:-:S05]  /*add0*/  IMAD.U32 R3, RZ, RZ, UR36 ;  /* 0x00000024ff037e24 */ /* 0x000fca000f8e00ff */
[----:B------:R-:W-:-:S04]  /*ade0*/  SHF.L.U32 R3, R3, 0x1f, RZ ;  /* 0x0000001f03037819 */ /* 0x000fc800000006ff */
[----:B------:R0:W1:Y:S01]  /*adf0*/  SYNCS.PHASECHK.TRANS64.TRYWAIT P1, [UR6+0x30830], R3 ;  /* 0x03083003ff0075a7 */ /* 0x0000620008020146 */
[----:B------:R-:W-:Y:S05]  /*ae00*/  @!P0 BRA `(.L_x_1425) ;  /* 0x0000000000048947 */ /* 0x000fea0003800000 */
[----:B------:R-:W-:Y:S01]  /*ae10*/  BPT.TRAP 0x1 ;  /* 0x000000040000795c */ /* 0x000fe20000300000 */
.L_x_1425:
[----:B-1----:R-:W-:Y:S05]  /*ae20*/  @P1 BRA `(.L_x_1426) ;  /* 0x0000000000081947 */ /* 0x002fea0003800000 */
[----:B------:R-:W1:Y:S02]  /*ae30*/  SYNCS.PHASECHK.TRANS64.TRYWAIT P1, [UR6+0x30830], R3 ;  /* 0x03083003ff0075a7 */ /* 0x000e640008020146 */
[----:B-1----:R-:W-:Y:S05]  /*ae40*/  @!P1 BRA `(.L_x_1427) ;  /* 0x000000dc00a49947 */ /* 0x002fea0003800000 */
.L_x_1426:
        /* <DEDUP_REMOVED lines=167> */
.L_x_1428:
[----:B------:R-:W-:Y:S01]  /*b8c0*/  ULEA UR10, UR4, UR38, 0x3 ;  /* 0x00000026040a7291 */ /* 0x000fe2000f8e183f */
[----:B------:R-:W-:-:S05]  /*b8d0*/  IMAD.U32 R0, RZ, RZ, UR7 ;  /* 0x00000007ff007e24 */ /* 0x000fca000f8e00ff */
[----:B------:R-:W-:-:S04]  /*b8e0*/  SHF.L.U32 R0, R0, 0x1f, RZ ;  /* 0x0000001f00007819 */ /* 0x000fc800000006ff */
[----:B------:R2:W3:Y:S01]  /*b8f0*/  SYNCS.PHASECHK.TRANS64.TRYWAIT P1, [UR10+0x30850], R0 ;  /* 0x03085000ff0075a7 */ /* 0x0004e2000802014a */
[----:B------:R-:W-:Y:S05]  /*b900*/  @!P0 BRA `(.L_x_1429) ;  /* 0x0000000000048947 */ /* 0x000fea0003800000 */
[----:B------:R-:W-:Y:S01]  /*b910*/  BPT.TRAP 0x1 ;  /* 0x000000040000795c */ /* 0x000fe20000300000 */
.L_x_1429:
[----:B---3--:R-:W-:Y:S05]  /*b920*/  @P1 BRA `(.L_x_1430) ;  /* 0x0000000000081947 */ /* 0x008fea0003800000 */
[----:B------:R-:W3:Y:S02]  /*b930*/  SYNCS.PHASECHK.TRANS64.TRYWAIT P1, [UR10+0x30850], R0 ;  /* 0x03085000ff0075a7 */ /* 0x000ee4000802014a */
[----:B---3--:R-:W-:Y:S05]  /*b940*/  @!P1 BRA `(.L_x_1431) ;  /* 0x000000d000fc9947 */ /* 0x008fea0003800000 */
.L_x_1430:
[----:B------:R-:W-:Y:S01]  /*b950*/  UIADD3 UR6, UR38, 0x400, URZ ;  /* 0x0000040026067890 */ /* 0x000fe2000fffe03f */
[----:B------:R-:W-:Y:S01]  /*b960*/  WARPGROUP.ARRIVE ;  /* 0x00000000000079c5 */ /* 0x000fe20000000000 */
[----:B------:R-:W-:-:S05]  /*b970*/  UMOV UR7, 0x40000040 ;  /* 0x4000004000077882 */ /* 0x000fca0000000000 */
[----:B------:R-:W3:Y:S01]  /*b980*/  S2R R209, SR_TID.X ;  /* 0x0000000000d17919 */ /* 0x000ee20000002100 */
[----:B------:R-:W-:Y:S01]  /*b990*/  USHF.R.U32.HI UR6, URZ, 0x4, UR6 ;  /* 0x000000043f067899 */ /* 0x000fe20008011606 */
[----:B------:R-:W-:Y:S01]  /*b9a0*/  PLOP3.LUT P1, PT, PT, PT, UP0, 0x80, 0x0 ;  /* 0x000000000000781c */ /* 0x000fe20003f2f008 */
[----:B0-2---:R-:W-:Y:S01]  /*b9b0*/  FMUL.FTZ R0, R122, UR5 ;  /* 0x000000057a007c20 */ /* 0x005fe20008410000 */
[----:B------:R-:W-:Y:S01]  /*b9c0*/  PLOP3.LUT P2, PT, PT, PT, UP0, 0x80, 0x0 ;  /* 0x000000000000781c */ /* 0x000fe20003f4f008 */
[----:B------:R-:W-:Y:S01]  /*b9d0*/  ULOP3.LUT UR6, UR6, 0x3fff, URZ, 0xc0, !UPT ;  /* 0x00003fff06067892 */ /* 0x000fe2000f8ec03f */
[----:B------:R-:W-:Y:S01]  /*b9e0*/  FMUL.FTZ R9, R127, UR5 ;  /* 0x000000057f097c20 */ /* 0x000fe20008410000 */
[----:B------:R-:W-:Y:S01]  /*b9f0*/  FMUL.FTZ R122, R138, UR5 ;  /* 0x000000058a7a7c20 */ /* 0x000fe20008410000 */
[----:B------:R-:W-:Y:S01]  /*ba00*/  FMUL.FTZ R138, R140, UR5 ;  /* 0x000000058c8a7c20 */ /* 0x000fe20008410000 */
[----:B------:R-:W-:Y:S01]  /*ba10*/  ULOP3.LUT UR6, UR6, 0x3000000, URZ, 0xfc, !UPT ;  /* 0x0300000006067892 */ /* 0x000fe2000f8efc3f */
[----:B------:R-:W-:Y:S01]  /*ba20*/  FMUL.FTZ R127, R162, UR5 ;  /* 0x00000005a27f7c20 */ /* 0x000fe20008410000 */
[----:B------:R-:W-:-:S02]  /*ba30*/  IMAD.U32 R15, RZ, RZ, UR37 ;  /* 0x00000025ff0f7e24 */ /* 0x000fc4000f8e00ff */
[----:B------:R-:W-:Y:S01]  /*ba40*/  FMUL.FTZ R140, R144, UR5 ;  /* 0x00000005908c7c20 */ /* 0x000fe20008410000 */
[----:B------:R-:W-:Y:S01]  /*ba50*/  UIMAD UR4, UR4, 0x900, UR6 ;  /* 0x00000900040478a4 */ /* 0x000fe2000f8e0206 */
[----:B------:R-:W-:Y:S01]  /*ba60*/  FMUL.FTZ R144, R148, UR5 ;  /* 0x0000000594907c20 */ /* 0x000fe20008410000 */
[----:B------:R-:W-:Y:S01]  /*ba70*/  FMUL.FTZ R148, R152, UR5 ;  /* 0x0000000598947c20 */ /* 0x000fe20008410000 */
        /* <DEDUP_REMOVED lines=73> */
[----:B------:R-:W-:Y:S02]  /*bf10*/  VIADD R141, R19, UR60 ;  /* 0x0000003c138d7c36 */ /* 0x000fe40008000000 */
[----:B------:R-:W-:-:S09]  /*bf20*/  FMUL.FTZ R177, R132, UR5 ;  /* 0x0000000584b17c20 */ /* 0x000fd20008410000 */
        /* <DEDUP_REMOVED lines=13> */
[----:B------:R-:W-:Y:S01]  /*c000*/  @!P3 LEA R14, R15, UR38, 0x3 ;  /* 0x000000260f0ebc11 */ /* 0x000fe2000f8e18ff */
[----:B------:R-:W-:Y:S01]  /*c010*/  FMUL.FTZ R158, R161, UR5 ;  /* 0x00000005a19e7c20 */ /* 0x000fe20008410000 */
[----:B------:R-:W-:Y:S01]  /*c020*/  PLOP3.LUT P1, PT, PT, PT, UP1, 0x40, 0x0 ;  /* 0x000000000000781c */ /* 0x000fe20003f2e818 */
[----:B------:R-:W5:Y:S01]  /*c030*/  SHFL.IDX PT, R162, R141, RZ, 0x1c1f ;  /* 0x001c1fff8da27589 */ /* 0x000f6200000e0000 */
[----:B------:R-:W0:Y:S01]  /*c040*/  MUFU.TANH R176, R176 ;  /* 0x000000b000b07308 */ /* 0x000e220000002400 */
[----:B------:R-:W-:-:S05]  /*c050*/  @!P3 VIADD R14, R14, 0x30840 ;  /* 0x000308400e0eb836 */ /* 0x000fca0000000000 */
[----:B------:R-:W-:Y:S02]  /*c060*/  @!P3 PRMT R14, RZ, 0x654, R14 ;  /* 0x00000654ff0eb816 */ /* 0x000fe4000000000e */
        /* <DEDUP_REMOVED lines=15> */
[----:B------:R-:W-:Y:S02]  /*c160*/  IMAD R145, R10, -0x60, RZ ;  /* 0xffffffa00a917824 */ /* 0x000fe400078e02ff */
[----:B------:R-:W-:Y:S01]  /*c170*/  FMUL.FTZ R173, R125, UR5 ;  /* 0x000000057dad7c20 */ /* 0x000fe20008410000 */
[----:B------:R-:W-:Y:S01]  /*c180*/  HGMMA.64x192x16.F32.BF16 R24, R168, gdesc[UR4].tnspB, R24, gsb0 ;  /* 0x42e00004a8187df0 */ /* 0x000fe20008001818 */
[----:B------:R-:W-:Y:S01]  /*c190*/  FMUL.FTZ R174, R128, UR5 ;  /* 0x0000000580ae7c20 */ /* 0x000fe20008410000 */
[----:B------:R-:W-:Y:S01]  /*c1a0*/  FMUL.FTZ R175, R129, UR5 ;  /* 0x0000000581af7c20 */ /* 0x000fe20008410000 */
[----:B------:R-:W-:-:S02]  /*c1b0*/  VIADD R15, R145, 0x1 ;  /* 0x00000001910f7836 */ /* 0x000fc40000000000 */
[----:B------:R-:W-:Y:S01]  /*c1c0*/  FMUL.FTZ R125, R147, UR5 ;  /* 0x00000005937d7c20 */ /* 0x000fe20008410000 */
[----:B------:R-:W-:Y:S01]  /*c1d0*/  FMUL.FTZ R128, R163, UR5 ;  /* 0x00000005a3807c20 */ /* 0x000fe20008410000 */
[----:B------:R-:W-:Y:S01]  /*c1e0*/  FMUL.FTZ R129, R166, UR5 ;  /* 0x00000005a6817c20 */ /* 0x000fe20008410000 */
[----:B------:R-:W-:Y:S01]  /*c1f0*/  IMAD R15, R18, -0x2, R15 ;  /* 0xfffffffe120f7824 */ /* 0x000fe200078e020f */
[----:B------:R-:W0:Y:S03]  /*c200*/  MUFU.TANH R172, R172 ;  /* 0x000000ac00ac7308 */ /* 0x000e260000002400 */
[----:B------:R-:W-:Y:S01]  /*c210*/  VIADD R143, R15, 0xffffffff ;  /* 0xffffffff0f8f7836 */ /* 0x000fe20000000000 */
[----:B------:R-:W-:-:S04]  /*c220*/  IADD3 R147, -R17, R15, R16 ;  /* 0x0000000f11937210 */ /* 0x000fc80007ffe110 */
        /* <DEDUP_REMOVED lines=27> */
.L_x_1434:
[----:B------:R-:W-:-:S05]  /*c3e0*/  IMAD.U32 R162, RZ, RZ, UR39 ;  /* 0x00000027ffa27e24 */ /* 0x000fca000f8e00ff */
[----:B------:R-:W-:-:S13]  /*c3f0*/  ISETP.NE.AND P1, PT, R162, 0x1, PT ;  /* 0x00000001a200780c */ /* 0x000fda0003f25270 */
[----:B0-----:R-:W0:Y:S02]  /*c400*/  @P1 LDC.64 R14, c[0x0][0x9e8] ;  /* 0x00027a00ff0e1b82 */ /* 0x001e240000000a00 */
[----:B0-----:R-:W-:-:S05]  /*c410*/  @P1 IMAD.HI.U32 R14, R155, R14, RZ ;  /* 0x0000000e9b0e1227 */ /* 0x001fca00078e00ff */
[----:B------:R-:W-:-:S07]  /*c420*/  @P1 SHF.R.U32.HI R155, RZ, R15, R14 ;  /* 0x0000000fff9b1219 */ /* 0x000fce000001160e */
.L_x_1435:
[----:B------:R-:W-:Y:S05]  /*c430*/  BSYNC B0 ;  /* 0x0000000000007941 */ /* 0x000fea0003800000 */
.L_x_1433:
[----:B------:R-:W-:-:S05]  /*c440*/  IMAD R14, R155, R162, R143 ;  /* 0x000000a29b0e7224 */ /* 0x000fca00078e028f */
[----:B------:R-:W-:Y:S02]  /*c450*/  VIADDMNMX R151, R14, R162, R151, PT ;  /* 0x000000a20e977246 */ /* 0x000fe40003800197 */
[----:B------:R-:W-:-:S07]  /*c460*/  VIMNMX R153, R153, R14, !PT ;  /* 0x0000000e99997248 */ /* 0x000fce0007fe0100 */
.L_x_1432:
        /* <DEDUP_REMOVED lines=111> */
[----:B------:R-:W-:Y:S01]  /*cb60*/  FSEL R218, R3, -INF , !P6 ;  /* 0xff80000003da7808 */ /* 0x000fe20007000000 */
[----:B------:R-:W-:Y:S01]  /*cb70*/  IMAD.IADD R3, R149, 0x1, R14 ;  /* 0x0000000195037824 */ /* 0x000fe200078e020e */
        /* <DEDUP_REMOVED lines=19> */
.L_x_1438:
[----:B------:R-:W-:-:S05]  /*ccb0*/  IMAD.U32 R184, RZ, RZ, UR39 ;  /* 0x00000027ffb87e24 */ /* 0x000fca000f8e00ff */
[----:B------:R-:W-:-:S13]  /*ccc0*/  ISETP.NE.AND P6, PT, R184, 0x1, PT ;  /* 0x00000001b800780c */ /* 0x000fda0003fc5270 */
[----:B------:R-:W0:Y:S02]  /*ccd0*/  @P6 LDC.64 R14, c[0x0][0x9e8] ;  /* 0x00027a00ff0e6b82 */ /* 0x000e240000000a00 */
[----:B0-----:R-:W-:-:S05]  /*cce0*/  @P6 IMAD.HI.U32 R14, R139, R14, RZ ;  /* 0x0000000e8b0e6227 */ /* 0x001fca00078e00ff */
[----:B------:R-:W-:-:S07]  /*ccf0*/  @P6 SHF.R.U32.HI R139, RZ, R15, R14 ;  /* 0x0000000fff8b6219 */ /* 0x000fce000001160e */
.L_x_1439:
[----:B------:R-:W-:Y:S05]  /*cd00*/  BSYNC B0 ;  /* 0x0000000000007941 */ /* 0x000fea0003800000 */
.L_x_1437:
[----:B------:R-:W-:-:S05]  /*cd10*/  IMAD R14, R139, R184, R143 ;  /* 0x000000b88b0e7224 */ /* 0x000fca00078e028f */
[----:B------:R-:W-:Y:S02]  /*cd20*/  VIADDMNMX R3, R14, R184, R3, PT ;  /* 0x000000b80e037246 */ /* 0x000fe40003800103 */
[----:B------:R-:W-:-:S07]  /*cd30*/  VIMNMX R137, R137, R14, !PT ;  /* 0x0000000e89897248 */ /* 0x000fce0007fe0100 */
.L_x_1436:
[C---:B------:R-:W-:Y:S01]  /*cd40*/  ISETP.GT.AND P1, PT, R137.reuse, 0x1, !P1 ;  /* 0x000000018900780c */ /* 0x040fe20004f24270 */
[----:B------:R-:W-:Y:S01]  /*cd50*/  UMOV UR7, UR36 ;  /* 0x0000002400077c82 */ /* 0x000fe20008000000 */
[----:B------:R-:W-:Y:S02]  /*cd60*/  ISETP.GT.AND P2, PT, R137, 0x8, !P2 ;  /* 0x000000088900780c */ /* 0x000fe40005744270 */
        /* <DEDUP_REMOVED lines=32> */
[----:B------:R-:W-:Y:S02]  /*cf70*/  ISETP.NE.AND P2, PT, R186, RZ, PT ;  /* 0x000000ffba00720c */ /* 0x000fe40003f45270 */
        /* <DEDUP_REMOVED lines=55> */
[C---:B------:R-:W-:Y:S01]  /*d2f0*/  ISETP.LT.OR P5, PT, R3.reuse, 0x59, P5 ;  /* 0x000000590300780c */ /* 0x040fe20002fa1670 */
[----:B------:R-:W1:Y:S01]  /*d300*/  SHFL.BFLY PT, R4, R15, 0x1, 0x1f ;  /* 0x0c201f000f047f89 */ /* 0x000e6200000e0000 */
[----:B------:R-:W-:Y:S02]  /*d310*/  ISETP.LT.OR P1, PT, R3, 0x3a, P1 ;  /* 0x0000003a0300780c */ /* 0x000fe40000f21670 */
[----:B------:R-:W-:-:S02]  /*d320*/  FSEL R128, R128, -INF , !P4 ;  /* 0xff80000080807808 */ /* 0x000fc40006000000 */
[----:B------:R-:W-:Y:S02]  /*d330*/  FSEL R120, R131, -INF , !P1 ;  /* 0xff80000083787808 */ /* 0x000fe40004800000 */
[----:B------:R-:W-:Y:S02]  /*d340*/  ISETP.NE.AND P1, PT, R177, RZ, PT ;  /* 0x000000ffb100720c */ /* 0x000fe40003f25270 */
[----:B------:R-:W-:Y:S02]  /*d350*/  R2UR UR4, R23 ;  /* 0x00000000170472ca */ /* 0x000fe400000e0000 */
        /* <DEDUP_REMOVED lines=32> */
[--C-:B------:R-:W-:Y:S01]  /*d560*/  FFMA.FTZ R176, R176, R9, -R125.reuse ;  /* 0x00000009b0b07223 */ /* 0x100fe2000001087d */
[----:B------:R-:W-:Y:S01]  /*d570*/  FSEL R146, R4, RZ, P1 ;  /* 0x000000ff04927208 */ /* 0x000fe20000800000 */
        /* <DEDUP_REMOVED lines=14> */
[----:B------:R-:W-:Y:S01]  /*d660*/  FFMA.FTZ R141, R160, R9, -R125 ;  /* 0x00000009a08d7223 */ /* 0x000fe2000001087d */
[----:B------:R-:W-:Y:S01]  /*d670*/  LOP3.LUT P6, RZ, R209, 0x7f, RZ, 0xc0, !PT ;  /* 0x0000007fd1ff7812 */ /* 0x000fe200078cc0ff */
[----:B------:R0:W-:Y:S01]  /*d680*/  MUFU.EX2 R15, R172 ;  /* 0x000000ac000f7308 */ /* 0x0001e20000000800 */
[----:B------:R-:W-:-:S04]  /*d690*/  FMNMX.FTZ R21, R186, R21, !PT ;  /* 0x00000015ba157209 */ /* 0x000fc80007810000 */
[----:B------:R-:W-:-:S03]  /*d6a0*/  FMNMX.FTZ R121, R208, R21, !PT ;  /* 0x00000015d0797209 */ /* 0x000fc60007810000 */
[----:B------:R1:W-:Y:S01]  /*d6b0*/  MUFU.EX2 R21, R174 ;  /* 0x000000ae00157308 */ /* 0x0003e20000000800 */
[----:B------:R-:W-:Y:S01]  /*d6c0*/  FMNMX.FTZ R121, R124, R121, !PT ;  /* 0x000000797c797209 */ /* 0x000fe20007810000 */
[-CC-:B0-----:R-:W-:Y:S01]  /*d6d0*/  FFMA.FTZ R172, R178, R9.reuse, -R125.reuse ;  /* 0x00000009b2ac7223 */ /* 0x181fe2000001087d */
[-CC-:B------:R-:W-:Y:S01]  /*d6e0*/  FFMA.FTZ R178, R144, R9.reuse, -R125.reuse ;  /* 0x0000000990b27223 */ /* 0x180fe2000001087d */
[----:B------:R-:W-:Y:S01]  /*d6f0*/  FFMA.FTZ R144, R158, R9, -R125 ;  /* 0x000000099e907223 */ /* 0x000fe2000001087d */
[----:B------:R-:W-:-:S03]  /*d700*/  FMNMX.FTZ R121, R190, R121, !PT ;  /* 0x00000079be797209 */ /* 0x000fc60007810000 */
[----:B------:R-:W-:Y:S01]  /*d710*/  MUFU.EX2 R168, R168 ;  /* 0x000000a800a87308 */ /* 0x000fe20000000800 */
[----:B------:R-:W-:Y:S02]  /*d720*/  FMNMX.FTZ R121, R126, R121, !PT ;  /* 0x000000797e797209 */ /* 0x000fe40007810000 */
[----:B-1----:R-:W-:Y:S01]  /*d730*/  FSEL R174, R127, -INF , !P3 ;  /* 0xff8000007fae7808 */ /* 0x002fe20005800000 */
[--C-:B------:R-:W-:Y:S01]  /*d740*/  FFMA.FTZ R127, R166, R9, -R125.reuse ;  /* 0x00000009a67f7223 */ /* 0x100fe2000001087d */
[----:B------:R-:W-:Y:S02]  /*d750*/  FMNMX.FTZ R131, R20, R121, !PT ;  /* 0x0000007914837209 */ /* 0x000fe40007810000 */
[----:B------:R-:W-:Y:S01]  /*d760*/  FSEL R166, R129, -INF , !P5 ;  /* 0xff80000081a67808 */ /* 0x000fe20006800000 */
[--C-:B------:R-:W-:Y:S01]  /*d770*/  FFMA.FTZ R129, R138, R9, -R125.reuse ;  /* 0x000000098a817223 */ /* 0x100fe2000001087d */
[----:B------:R-:W-:Y:S01]  /*d780*/  FMNMX.FTZ R131, R132, R131, !PT ;  /* 0x0000008384837209 */ /* 0x000fe20007810000 */
[-CC-:B------:R-:W-:Y:S01]  /*d790*/  FFMA.FTZ R138, R142, R9.reuse, -R125.reuse ;  /* 0x000000098e8a7223 */ /* 0x180fe2000001087d */
[----:B------:R-:W-:Y:S01]  /*d7a0*/  MUFU.EX2 R170, R170 ;  /* 0x000000aa00aa7308 */ /* 0x000fe20000000800 */
[----:B------:R-:W-:Y:S01]  /*d7b0*/  FFMA.FTZ R142, R154, R9, -R125 ;  /* 0x000000099a8e7223 */ /* 0x000fe2000001087d */
[----:B------:R-:W-:-:S04]  /*d7c0*/  FMNMX.FTZ R131, R120, R131, !PT ;  /* 0x0000008378837209 */ /* 0x000fc80007810000 */
[----:B------:R-:W-:Y:S02]  /*d7d0*/  FMNMX.FTZ R131, R134, R131, !PT ;  /* 0x0000008386837209 */ /* 0x000fe40007810000 */
[----:B------:R-:W-:Y:S02]  /*d7e0*/  MUFU.EX2 R121, R180 ;  /* 0x000000b400797308 */ /* 0x000fe40000000800 */
[----:B------:R-:W-:-:S04]  /*d7f0*/  FMNMX.FTZ R131, R14, R131, !PT ;  /* 0x000000830e837209 */ /* 0x000fc80007810000 */
[----:B------:R-:W-:Y:S02]  /*d800*/  FMNMX.FTZ R131, R136, R131, !PT ;  /* 0x0000008388837209 */ /* 0x000fe40007810000 */
[----:B------:R-:W-:Y:S02]  /*d810*/  MUFU.EX2 R172, R172 ;  /* 0x000000ac00ac7308 */ /* 0x000fe40000000800 */
[----:B------:R-:W-:-:S04]  /*d820*/  FMNMX.FTZ R131, R122, R131, !PT ;  /* 0x000000837a837209 */ /* 0x000fc80007810000 */
[----:B------:R-:W-:Y:S02]  /*d830*/  FMNMX.FTZ R131, R174, R131, !PT ;  /* 0x00000083ae837209 */ /* 0x000fe40007810000 */
[----:B------:R0:W-:Y:S02]  /*d840*/  MUFU.EX2 R180, R182 ;  /* 0x000000b600b47308 */ /* 0x0001e40000000800 */
[----:B------:R-:W-:-:S04]  /*d850*/  FMNMX.FTZ R131, R128, R131, !PT ;  /* 0x0000008380837209 */ /* 0x000fc80007810000 */
[----:B------:R-:W-:Y:S02]  /*d860*/  FMNMX.FTZ R131, R166, R131, !PT ;  /* 0x00000083a6837209 */ /* 0x000fe40007810000 */
[----:B------:R-:W-:Y:S01]  /*d870*/  MUFU.EX2 R127, R127 ;  /* 0x0000007f007f7308 */ /* 0x000fe20000000800 */
[--C-:B0-----:R-:W-:Y:S01]  /*d880*/  FFMA.FTZ R182, R162, R9, -R125.reuse ;  /* 0x00000009a2b67223 */ /* 0x101fe2000001087d */
[----:B------:R-:W-:Y:S01]  /*d890*/  FMNMX.FTZ R0, R130, R131, !PT ;  /* 0x0000008382007209 */ /* 0x000fe20007810000 */
[-CC-:B------:R-:W-:Y:S01]  /*d8a0*/  FFMA.FTZ R131, R140, R9.reuse, -R125.reuse ;  /* 0x000000098c837223 */ /* 0x180fe2000001087d */
[----:B------:R-:W-:-:S03]  /*d8b0*/  FFMA.FTZ R140, R150, R9, -R125 ;  /* 0x00000009968c7223 */ /* 0x000fc6000001087d */
        /* <DEDUP_REMOVED lines=159> */
.L_x_1423:
        /* <DEDUP_REMOVED lines=99> */
.L_x_1441:
[----:B------:R-:W-:Y:S01]  /*e8e0*/  ULEA UR5, UR37, UR38, 0x3 ;  /* 0x0000002625057291 */ /* 0x000fe2000f8e183f */
[----:B------:R-:W-:-:S05]  /*e8f0*/  IMAD.U32 R0, RZ, RZ, UR36 ;  /* 0x00000024ff007e24 */ /* 0x000fca000f8e00ff */
[----:B------:R-:W-:-:S04]  /*e900*/  SHF.L.U32 R0, R0, 0x1f, RZ ;  /* 0x0000001f00007819 */ /* 0x000fc800000006ff */
[----:B------:R0:W1:Y:S01]  /*e910*/  SYNCS.PHASECHK.TRANS64.TRYWAIT P1, [UR5+0x30850], R0 ;  /* 0x03085000ff0075a7 */ /* 0x0000620008020145 */
[----:B------:R-:W-:Y:S05]  /*e920*/  @!P0 BRA `(.L_x_1442) ;  /* 0x0000000000048947 */ /* 0x000fea0003800000 */
[----:B------:R-:W-:Y:S01]  /*e930*/  BPT.TRAP 0x1 ;  /* 0x000000040000795c */ /* 0x000fe20000300000 */
.L_x_1442:
[----:B-1----:R-:W-:Y:S05]  /*e940*/  @P1 BRA `(.L_x_1443) ;  /* 0x0000000000081947 */ /* 0x002fea0003800000 */
[----:B------:R-:W1:Y:S02]  /*e950*/  SYNCS.PHASECHK.TRANS64.TRYWAIT P0, [UR5+0x30850], R0 ;  /* 0x03085000ff0075a7 */ /* 0x000e640008000145 */
[----:B-1----:R-:W-:Y:S05]  /*e960*/  @!P0 BRA `(.L_x_1444) ;  /* 0x000000a4000c8947 */ /* 0x002fea0003800000 */
.L_x_1443:
[----:B------:R-:W-:Y:S01]  /*e970*/  UIADD3 UR38, UR38, 0x400, URZ ;  /* 0x0000040026267890 */ /* 0x000fe2000fffe03f */
[----:B------:R-:W-:Y:S01]  /*e980*/  WARPGROUP.ARRIVE ;  /* 0x00000000000079c5 */ /* 0x000fe20000000000 */
[----:B------:R-:W-:Y:S01]  /*e990*/  UMOV UR7, 0x40000040 ;  /* 0x4000004000077882 */ /* 0x000fe20000000000 */
[----:B01----:R-:W0:Y:S01]  /*e9a0*/  SHFL.BFLY PT, R0, R5, 0x2, 0x1f ;  /* 0x0c401f0005007f89 */ /* 0x003e2200000e0000 */
[----:B------:R-:W-:Y:S01]  /*e9b0*/  USHF.R.U32.HI UR38, URZ, 0x4, UR38 ;  /* 0x000000043f267899 */ /* 0x000fe20008011626 */
[----:B------:R-:W-:Y:S01]  /*e9c0*/  IMAD.MOV.U32 R10, RZ, RZ, RZ ;  /* 0x000000ffff0a7224 */ /* 0x000fe200078e00ff */
[----:B------:R-:W-:Y:S01]  /*e9d0*/  R2UR UR8, R198 ;  /* 0x00000000c60872ca */ /* 0x000fe200000e0000 */
[----:B------:R-:W1:Y:S01]  /*e9e0*/  SHFL.BFLY PT, R7, R8, 0x2, 0x1f ;  /* 0x0c401f0008077f89 */ /* 0x000e6200000e0000 */
[----:B------:R-:W-:Y:S01]  /*e9f0*/  ULOP3.LUT UR38, UR38, 0x3fff, URZ, 0xc0, !UPT ;  /* 0x00003fff26267892 */ /* 0x000fe2000f8ec03f */
[----:B------:R-:W2:Y:S03]  /*ea00*/  S2R R12, SR_TID.X ;  /* 0x00000000000c7919 */ /* 0x000ea60000002100 */
        /* <DEDUP_REMOVED lines=8> */
[----:B0-----:R-:W-:Y:S01]  /*ea90*/  FADD.FTZ R2, R0, R5 ;  /* 0x0000000500027221 */ /* 0x001fe20000010000 */
[----:B------:R-:W-:Y:S01]  /*eaa0*/  UMOV UR7, 0x40000040 ;  /* 0x4000004000077882 */ /* 0x000fe20000000000 */
[----:B------:R-:W-:-:S02]  /*eab0*/  IMAD.U32 R198, RZ, RZ, UR8 ;  /* 0x00000008ffc67e24 */ /* 0x000fc4000f8e00ff */
[----:B-1----:R-:W-:Y:S01]  /*eac0*/  FADD.FTZ R7, R7, R8 ;  /* 0x0000000807077221 */ /* 0x002fe20000010000 */
        /* <DEDUP_REMOVED lines=9> */
[----:B------:R-:W-:Y:S02]  /*eb60*/  IMAD.U32 R7, RZ, RZ, UR5 ;  /* 0x00000005ff077e24 */ /* 0x000fe4000f8e00ff */
[----:B------:R-:W-:Y:S01]  /*eb70*/  IMAD.MOV.U32 R0, RZ, RZ, -0x800000 ;  /* 0xff800000ff007424 */ /* 0x000fe200078e00ff */
[----:B------:R-:W-:-:S03]  /*eb80*/  FSETP.NE.FTZ.AND P0, PT, R13, RZ, PT ;  /* 0x000000ff0d00720b */ /* 0x000fc60003f15000 */
[----:B------:R-:W-:-:S06]  /*eb90*/  @!P2 VIADD R7, R7, 0x30860 ;  /* 0x000308600707a836 */ /* 0x000fcc0000000000 */
[----:B------:R-:W0:Y:S04]  /*eba0*/  @P1 MUFU.LG2 R11, R14 ;  /* 0x0000000e000b1308 */ /* 0x000e280000000c00 */
[C---:B------:R-:W-:Y:S01]  /*ebb0*/  @P0 FMUL.FTZ R5, R9.reuse, 0.69314718246459960938 ;  /* 0x3f31721809050820 */ /* 0x040fe20000410000 */
[----:B------:R-:W-:-:S03]  /*ebc0*/  @P1 FMUL.FTZ R9, R9, 0.69314718246459960938 ;  /* 0x3f31721809091820 */ /* 0x000fc60000410000 */
[----:B------:R-:W1:Y:S08]  /*ebd0*/  @P0 MUFU.LG2 R6, R13 ;  /* 0x0000000d00060308 */ /* 0x000e700000000c00 */
[----:B------:R-:W2:Y:S01]  /*ebe0*/  @P1 MUFU.RCP R10, R14 ;  /* 0x0000000e000a1308 */ /* 0x000ea20000001000 */
[----:B0-----:R-:W-:-:S04]  /*ebf0*/  @P1 FMUL.FTZ R12, R11, 0.69314718246459960938 ;  /* 0x3f3172180b0c1820 */ /* 0x001fc80000410000 */
[----:B------:R-:W-:Y:S01]  /*ec00*/  @P1 FFMA.FTZ R2, R9, R3, R12 ;  /* 0x0000000309021223 */ /* 0x000fe2000001000c */
[----:B------:R-:W-:Y:S02]  /*ec10*/  @!P2 PRMT R9, RZ, 0x654, R7 ;  /* 0x00000654ff09a816 */ /* 0x000fe40000000007 */
[----:B------:R-:W0:Y:S01]  /*ec20*/  @P0 MUFU.RCP R8, R13 ;  /* 0x0000000d00080308 */ /* 0x000e220000001000 */
[----:B-1----:R-:W-:-:S04]  /*ec30*/  @P0 FMUL.FTZ R6, R6, 0.69314718246459960938 ;  /* 0x3f31721806060820 */ /* 0x002fc80000410000 */
[----:B------:R-:W-:Y:S01]  /*ec40*/  @P0 FFMA.FTZ R0, R5, R4, R6 ;  /* 0x0000000405000223 */ /* 0x000fe20000010006 */
[----:B------:R-:W-:Y:S01]  /*ec50*/  PLOP3.LUT P0, PT, PT, PT, PT, 0x8, 0x0 ;  /* 0x000000000000781c */ /* 0x000fe20003f0e170 */
        /* <DEDUP_REMOVED lines=27> */
[----:B------:R1:W-:Y:S01]  /*ee10*/  @!P2 SYNCS.ARRIVE.TRANS64.RED.A1T0 RZ, [R9+URZ], RZ ;  /* 0x000000ff09ffa9a7 */ /* 0x0003e2000810043f */
[----:B--2---:R-:W-:Y:S01]  /*ee20*/  FMUL.FTZ R125, R43, R10 ;  /* 0x0000000a2b7d7220 */ /* 0x004fe20000410000 */
[----:B0-----:R-:W-:Y:S01]  /*ee30*/  FMUL.FTZ R3, R32, R8 ;  /* 0x0000000820037220 */ /* 0x001fe20000410000 */
        /* <DEDUP_REMOVED lines=94> */
.L_x_1374:
[----:B------:R-:W0:Y:S01]  /*f420*/  S2R R8, SR_CgaCtaId ;  /* 0x0000000000087919 */ /* 0x000e220000008800 */
[----:B------:R-:W-:Y:S01]  /*f430*/  MOV R23, 0x400 ;  /* 0x0000040000177802 */ /* 0x000fe20000000f00 */
[----:B------:R-:W-:Y:S01]  /*f440*/  BSSY B0, `(.L_x_1445) ;  /* 0x0000288000007945 */ /* 0x000fe20003800000 */
[----:B------:R-:W-:Y:S02]  /*f450*/  BAR.SYNC.DEFER_BLOCKING 0x5, 0x180 ;  /* 0x0146000000007b1d */ /* 0x000fe40000010000 */
[----:B0-----:R-:W-:-:S05]  /*f460*/  LEA R23, R8, R23, 0x18 ;  /* 0x0000001708177211 */ /* 0x001fca00078ec0ff */
[----:B------:R-:W0:Y:S02]  /*f470*/  LDS.128 R8, [R23+0x308d0] ;  /* 0x0308d00017087984 */ /* 0x000e240000000c00 */
[----:B0-----:R-:W-:Y:S02]  /*f480*/  R2UR UR5, R9 ;  /* 0x00000000090572ca */ /* 0x001fe400000e0000 */
[----:B------:R-:W-:Y:S02]  /*f490*/  R2UR UR7, R10 ;  /* 0x000000000a0772ca */ /* 0x000fe400000e0000 */
[----:B------:R-:W-:Y:S01]  /*f4a0*/  R2UR UR6, R11 ;  /* 0x000000000b0672ca */ /* 0x000fe200000e0000 */
[----:B------:R-:W-:Y:S06]  /*f4b0*/  BAR.ARV 0x4, 0x180 ;  /* 0x0106000000007b1d */ /* 0x000fec0000002000 */
[----:B------:R-:W-:Y:S08]  /*f4c0*/  @P0 BRA `(.L_x_1446) ;  /* 0x0000001800ac0947 */ /* 0x000ff00003800000 */
[----:B------:R-:W0:Y:S01]  /*f4d0*/  S2R R8, SR_SWINHI ;  /* 0x0000000000087919 */ /* 0x000e220000002f00 */
[----:B------:R-:W-:Y:S01]  /*f4e0*/  F2FP.BF16.F32.PACK_AB R4, R5, R4 ;  /* 0x000000040504723e */ /* 0x000fe200000010ff */
[----:B------:R-:W-:Y:S01]  /*f4f0*/  ULDC.64 UR8, c[0x0][0xc00] ;  /* 0x0003000000087ab9 */ /* 0x000fe20000000a00 */
[----:B------:R-:W-:Y:S01]  /*f500*/  F2FP.BF16.F32.PACK_AB R6, R7, R6 ;  /* 0x000000060706723e */ /* 0x000fe200000010ff */
[----:B------:R-:W-:Y:S01]  /*f510*/  UISETP.NE.U32.AND UP0, UPT, UR8, URZ, UPT ;  /* 0x0000003f0800728c */ /* 0x000fe2000bf05070 */
[----:B------:R-:W-:Y:S01]  /*f520*/  F2FP.BF16.F32.PACK_AB R5, R131, R32 ;  /* 0x000000208305723e */ /* 0x000fe200000010ff */
[----:B------:R-:W-:Y:S01]  /*f530*/  ULDC.64 UR12, c[0x0][0x208] ;  /* 0x00008200000c7ab9 */ /* 0x000fe20000000a00 */
[----:B------:R-:W-:Y:S01]  /*f540*/  F2FP.BF16.F32.PACK_AB R7, R129, R20 ;  /* 0x000000148107723e */ /* 0x000fe200000010ff */
[----:B------:R-:W-:Y:S01]  /*f550*/  UISETP.NE.AND.EX UP0, UPT, UR9, URZ, UPT, UP0 ;  /* 0x0000003f0900728c */ /* 0x000fe2000bf05300 */
[----:B------:R-:W-:Y:S02]  /*f560*/  F2FP.BF16.F32.PACK_AB R88, R89, R88 ;  /* 0x000000585958723e */ /* 0x000fe400000010ff */
[----:B------:R-:W-:Y:S01]  /*f570*/  F2FP.BF16.F32.PACK_AB R89, R43, R90 ;  /* 0x0000005a2b59723e */ /* 0x000fe200000010ff */
[----:B------:R-:W-:Y:S01]  /*f580*/  ULDC.64 UR8, c[0x0][0xc00] ;  /* 0x0003000000087ab9 */ /* 0x000fe20000000a00 */
        /* <DEDUP_REMOVED lines=10> */
[----:B------:R-:W-:Y:S02]  /*f630*/  MOV R16, R23 ;  /* 0x0000001700107202 */ /* 0x000fe40000000f00 */
[----:B0-----:R-:W-:Y:S02]  /*f640*/  MOV R17, R8 ;  /* 0x0000000800117202 */ /* 0x001fe40000000f00 */
[----:B------:R-:W-:-:S02]  /*f650*/  F2FP.BF16.F32.PACK_AB R107, R111, R110 ;  /* 0x0000006e6f6b723e */ /* 0x000fc400000010ff */
[----:B------:R-:W-:Y:S01]  /*f660*/  F2FP.BF16.F32.PACK_AB R113, R115, R114 ;  /* 0x000000727371723e */ /* 0x000fe200000010ff */
[----:B------:R-:W-:Y:S01]  /*f670*/  IMAD.WIDE R38, R202, 0x2, R16 ;  /* 0x00000002ca267825 */ /* 0x000fe200078e0210 */
[----:B------:R-:W-:Y:S02]  /*f680*/  F2FP.BF16.F32.PACK_AB R114, R117, R116 ;  /* 0x000000747572723e */ /* 0x000fe400000010ff */
[----:B------:R-:W-:Y:S02]  /*f690*/  F2FP.BF16.F32.PACK_AB R115, R119, R118 ;  /* 0x000000767773723e */ /* 0x000fe400000010ff */
[C---:B------:R-:W-:Y:S02]  /*f6a0*/  LOP3.LUT R21, R38.reuse, 0x380, RZ, 0xc0, !PT ;  /* 0x0000038026157812 */ /* 0x040fe400078ec0ff */
[C---:B------:R-:W-:Y:S02]  /*f6b0*/  IADD3 R75, P2, R38.reuse, 0x20, RZ ;  /* 0x00000020264b7810 */ /* 0x040fe40007f5e0ff */
[----:B------:R-:W-:-:S02]  /*f6c0*/  IADD3 R95, P1, R38, 0x40, RZ ;  /* 0x00000040265f7810 */ /* 0x000fc40007f3e0ff */
[C---:B------:R-:W-:Y:S01]  /*f6d0*/  IADD3 R133, P6, R38.reuse, 0x60, RZ ;  /* 0x0000006026857810 */ /* 0x040fe20007fde0ff */
[--C-:B------:R-:W-:Y:S01]  /*f6e0*/  IMAD.X R9, RZ, RZ, R39.reuse, P2 ;  /* 0x000000ffff097224 */ /* 0x100fe200010e0627 */
[C---:B------:R-:W-:Y:S01]  /*f6f0*/  IADD3 R135, P5, R38.reuse, 0x4000, RZ ;  /* 0x0000400026877810 */ /* 0x040fe20007fbe0ff */
[--C-:B------:R-:W-:Y:S01]  /*f700*/  IMAD.X R11, RZ, RZ, R39.reuse, P1 ;  /* 0x000000ffff0b7224 */ /* 0x100fe200008e0627 */
[----:B------:R-:W-:Y:S01]  /*f710*/  SHF.R.U64 R21, R21, 0x3, RZ ;  /* 0x0000000315157819 */ /* 0x000fe200000012ff */
        /* <DEDUP_REMOVED lines=8> */
[----:B------:R-:W-:Y:S01]  /*f7a0*/  LOP3.LUT R8, R75, 0x380, RZ, 0xc0, !PT ;  /* 0x000003804b087812 */ /* 0x000fe200078ec0ff */
[--C-:B------:R-:W-:Y:S01]  /*f7b0*/  IMAD.X R29, RZ, RZ, R39.reuse, P3 ;  /* 0x000000ffff1d7224 */ /* 0x100fe200018e0627 */
[----:B------:R-:W-:Y:S01]  /*f7c0*/  LOP3.LUT R10, R95, 0x380, RZ, 0xc0, !PT ;  /* 0x000003805f0a7812 */ /* 0x000fe200078ec0ff */
[----:B------:R-:W-:Y:S01]  /*f7d0*/  IMAD.X R31, RZ, RZ, R39, P2 ;  /* 0x000000ffff1f7224 */ /* 0x000fe200010e0627 */
[----:B------:R-:W-:-:S02]  /*f7e0*/  IADD3 R145, P1, R38, 0x8020, RZ ;  /* 0x0000802026917810 */ /* 0x000fc40007f3e0ff */
[C---:B------:R-:W-:Y:S02]  /*f7f0*/  IADD3 R147, P6, R38.reuse, 0x8040, RZ ;  /* 0x0000804026937810 */ /* 0x040fe40007fde0ff */
[----:B------:R-:W-:Y:S01]  /*f800*/  IADD3 R149, P5, R38, 0x8060, RZ ;  /* 0x0000806026957810 */ /* 0x000fe20007fbe0ff */
[--C-:B------:R-:W-:Y:S01]  /*f810*/  IMAD.X R33, RZ, RZ, R39.reuse, P1 ;  /* 0x000000ffff217224 */ /* 0x100fe200008e0627 */
[----:B------:R-:W-:Y:S01]  /*f820*/  LOP3.LUT R38, R21, R38, RZ, 0x3c, !PT ;  /* 0x0000002615267212 */ /* 0x000fe200078e3cff */
[--C-:B------:R-:W-:Y:S01]  /*f830*/  IMAD.X R35, RZ, RZ, R39.reuse, P6 ;  /* 0x000000ffff237224 */ /* 0x100fe200030e0627 */
[----:B------:R-:W-:Y:S01]  /*f840*/  LOP3.LUT R12, R133, 0x380, RZ, 0xc0, !PT ;  /* 0x00000380850c7812 */ /* 0x000fe200078ec0ff */
[----:B------:R-:W-:Y:S01]  /*f850*/  IMAD.X R21, RZ, RZ, R39, P5 ;  /* 0x000000ffff157224 */ /* 0x000fe200028e0627 */
[----:B------:R-:W-:Y:S02]  /*f860*/  LOP3.LUT R14, R135, 0x380, RZ, 0xc0, !PT ;  /* 0x00000380870e7812 */ /* 0x000fe400078ec0ff */
[----:B------:R-:W-:-:S02]  /*f870*/  LOP3.LUT R24, R137, 0x380, RZ, 0xc0, !PT ;  /* 0x0000038089187812 */ /* 0x000fc400078ec0ff */
[----:B------:R-:W-:Y:S02]  /*f880*/  LOP3.LUT R26, R139, 0x380, RZ, 0xc0, !PT ;  /* 0x000003808b1a7812 */ /* 0x000fe400078ec0ff */
[----:B------:R-:W-:Y:S02]  /*f890*/  SHF.R.U64 R8, R8, 0x3, RZ ;  /* 0x0000000308087819 */ /* 0x000fe400000012ff */
[----:B------:R-:W-:Y:S02]  /*f8a0*/  SHF.R.U64 R10, R10, 0x3, RZ ;  /* 0x000000030a0a7819 */ /* 0x000fe400000012ff */
[----:B------:R-:W-:Y:S02]  /*f8b0*/  LOP3.LUT R28, R141, 0x380, RZ, 0xc0, !PT ;  /* 0x000003808d1c7812 */ /* 0x000fe400078ec0ff */
[----:B------:R-:W-:Y:S02]  /*f8c0*/  LOP3.LUT R30, R143, 0x380, RZ, 0xc0, !PT ;  /* 0x000003808f1e7812 */ /* 0x000fe400078ec0ff */
[----:B------:R-:W-:-:S02]  /*f8d0*/  SHF.R.U64 R12, R12, 0x3, RZ ;  /* 0x000000030c0c7819 */ /* 0x000fc400000012ff */
[----:B------:R-:W-:Y:S02]  /*f8e0*/  SHF.R.U64 R14, R14, 0x3, RZ ;  /* 0x000000030e0e7819 */ /* 0x000fe400000012ff */
[----:B------:R-:W-:Y:S01]  /*f8f0*/  MOV R132, R38 ;  /* 0x0000002600847202 */ /* 0x000fe20000000f00 */
[----:B------:R-:W-:Y:S01]  /*f900*/  BAR.SYNC.DEFER_BLOCKING 0x1, 0x100 ;  /* 0x0044000000007b1d */ /* 0x000fe20000010000 */
[----:B------:R-:W-:Y:S02]  /*f910*/  SHF.R.U64 R24, R24, 0x3, RZ ;  /* 0x0000000318187819 */ /* 0x000fe400000012ff */
[----:B------:R-:W-:Y:S02]  /*f920*/  SHF.R.U64 R26, R26, 0x3, RZ ;  /* 0x000000031a1a7819 */ /* 0x000fe400000012ff */
[----:B------:R-:W-:Y:S02]  /*f930*/  LOP3.LUT R38, R149, 0x380, RZ, 0xc0, !PT ;  /* 0x0000038095267812 */ /* 0x000fe400078ec0ff */
[----:B------:R-:W-:-:S02]  /*f940*/  LOP3.LUT R8, R8, R75, RZ, 0x3c, !PT ;  /* 0x0000004b08087212 */ /* 0x000fc400078e3cff */
[----:B------:R-:W-:Y:S02]  /*f950*/  LOP3.LUT R10, R10, R95, RZ, 0x3c, !PT ;  /* 0x0000005f0a0a7212 */ /* 0x000fe400078e3cff */
[----:B------:R-:W-:Y:S02]  /*f960*/  SHF.R.U64 R28, R28, 0x3, RZ ;  /* 0x000000031c1c7819 */ /* 0x000fe400000012ff */
[----:B------:R-:W-:Y:S02]  /*f970*/  SHF.R.U64 R30, R30, 0x3, RZ ;  /* 0x000000031e1e7819 */ /* 0x000fe400000012ff */
[----:B------:R-:W-:Y:S02]  /*f980*/  LOP3.LUT R32, R145, 0x380, RZ, 0xc0, !PT ;  /* 0x0000038091207812 */ /* 0x000fe400078ec0ff */
[----:B------:R-:W-:Y:S02]  /*f990*/  LOP3.LUT R12, R12, R133, RZ, 0x3c, !PT ;  /* 0x000000850c0c7212 */ /* 0x000fe400078e3cff */
[----:B------:R-:W-:-:S02]  /*f9a0*/  LOP3.LUT R14, R14, R135, RZ, 0x3c, !PT ;  /* 0x000000870e0e7212 */ /* 0x000fc400078e3cff */
[----:B------:R-:W-:Y:S02]  /*f9b0*/  LOP3.LUT R34, R147, 0x380, RZ, 0xc0, !PT ;  /* 0x0000038093227812 */ /* 0x000fe400078ec0ff */
[----:B------:R-:W-:Y:S01]  /*f9c0*/  LOP3.LUT R24, R24, R137, RZ, 0x3c, !PT ;  /* 0x0000008918187212 */ /* 0x000fe200078e3cff */
[----:B------:R0:W-:Y:S01]  /*f9d0*/  STSM.16.M88.4 [R132], R4 ;  /* 0x0000000484007844 */ /* 0x0001e20000000200 */
[----:B------:R-:W-:Y:S02]  /*f9e0*/  LOP3.LUT R26, R26, R139, RZ, 0x3c, !PT ;  /* 0x0000008b1a1a7212 */ /* 0x000fe400078e3cff */
[----:B------:R-:W-:Y:S02]  /*f9f0*/  SHF.R.U64 R38, R38, 0x3, RZ ;  /* 0x0000000326267819 */ /* 0x000fe400000012ff */
[----:B------:R-:W-:Y:S02]  /*fa00*/  LOP3.LUT R28, R28, R141, RZ, 0x3c, !PT ;  /* 0x0000008d1c1c7212 */ /* 0x000fe400078e3cff */
[----:B------:R-:W-:-:S02]  /*fa10*/  LOP3.LUT R30, R30, R143, RZ, 0x3c, !PT ;  /* 0x0000008f1e1e7212 */ /* 0x000fc400078e3cff */
[----:B------:R-:W-:Y:S02]  /*fa20*/  MOV R130, R8 ;  /* 0x0000000800827202 */ /* 0x000fe40000000f00 */
[----:B------:R-:W-:Y:S02]  /*fa30*/  MOV R129, R10 ;  /* 0x0000000a00817202 */ /* 0x000fe40000000f00 */
[----:B------:R-:W-:Y:S02]  /*fa40*/  SHF.R.U64 R32, R32, 0x3, RZ ;  /* 0x0000000320207819 */ /* 0x000fe400000012ff */
[----:B------:R-:W-:Y:S02]  /*fa50*/  F2FP.BF16.F32.PACK_AB R8, R41, R40 ;  /* 0x000000282908723e */ /* 0x000fe400000010ff */
[----:B0-----:R-:W-:Y:S02]  /*fa60*/  F2FP.BF16.F32.PACK_AB R4, R120, R3 ;  /* 0x000000037804723e */ /* 0x001fe400000010ff */
[----:B------:R-:W-:-:S02]  /*fa70*/  F2FP.BF16.F32.PACK_AB R5, R127, R124 ;  /* 0x0000007c7f05723e */ /* 0x000fc400000010ff */
[----:B------:R-:W-:Y:S02]  /*fa80*/  F2FP.BF16.F32.PACK_AB R6, R37, R36 ;  /* 0x000000242506723e */ /* 0x000fe400000010ff */
[----:B------:R-:W-:Y:S02]  /*fa90*/  F2FP.BF16.F32.PACK_AB R7, R128, R123 ;  /* 0x0000007b8007723e */ /* 0x000fe400000010ff */
[----:B------:R-:W-:Y:S02]  /*faa0*/  F2FP.BF16.F32.PACK_AB R9, R125, R122 ;  /* 0x0000007a7d09723e */ /* 0x000fe400000010ff */
[----:B------:R-:W-:Y:S01]  /*fab0*/  F2FP.BF16.F32.PACK_AB R10, R45, R44 ;  /* 0x0000002c2d0a723e */ /* 0x000fe200000010ff */
[----:B------:R0:W-:Y:S01]  /*fac0*/  STSM.16.M88.4 [R130], R4 ;  /* 0x0000000482007844 */ /* 0x0001e20000000200 */
[----:B------:R-:W-:Y:S02]  /*fad0*/  F2FP.BF16.F32.PACK_AB R11, R126, R121 ;  /* 0x000000797e0b723e */ /* 0x000fe400000010ff */
[----:B------:R-:W-:-:S02]  /*fae0*/  SHF.R.U64 R34, R34, 0x3, RZ ;  /* 0x0000000322227819 */ /* 0x000fc400000012ff */
        /* <DEDUP_REMOVED lines=10> */
[----:B------:R-:W-:Y:S02]  /*fb90*/  MOV R39, R28 ;  /* 0x0000001c00277202 */ /* 0x000fe40000000f00 */
[----:B------:R-:W-:Y:S01]  /*fba0*/  MOV R38, R30 ;  /* 0x0000001e00267202 */ /* 0x000fe20000000f00 */
[----:B------:R-:W-:Y:S01]  /*fbb0*/  STSM.16.M88.4 [R95], R12 ;  /* 0x0000000c5f007844 */ /* 0x000fe20000000200 */
[----:B------:R-:W-:-:S02]  /*fbc0*/  F2FP.BF16.F32.PACK_AB R24, R57, R56 ;  /* 0x000000383918723e */ /* 0x000fc400000010ff */
[----:B------:R-:W-:Y:S02]  /*fbd0*/  F2FP.BF16.F32.PACK_AB R25, R59, R58 ;  /* 0x0000003a3b19723e */ /* 0x000fe400000010ff */
[----:B------:R-:W-:Y:S02]  /*fbe0*/  F2FP.BF16.F32.PACK_AB R26, R61, R60 ;  /* 0x0000003c3d1a723e */ /* 0x000fe400000010ff */
[----:B------:R-:W-:Y:S01]  /*fbf0*/  F2FP.BF16.F32.PACK_AB R27, R63, R62 ;  /* 0x0000003e3f1b723e */ /* 0x000fe200000010ff */
[----:B------:R-:W2:Y:S01]  /*fc00*/  LDC R60, c[0x0][0xbe8] ;  /* 0x0002fa00ff3c7b82 */ /* 0x000ea20000000800 */
[----:B------:R-:W-:Y:S02]  /*fc10*/  LOP3.LUT R32, R32, R145, RZ, 0x3c, !PT ;  /* 0x0000009120207212 */ /* 0x000fe400078e3cff */
[----:B------:R-:W-:Y:S01]  /*fc20*/  F2FP.BF16.F32.PACK_AB R28, R65, R64 ;  /* 0x00000040411c723e */ /* 0x000fe200000010ff */
[----:B------:R-:W-:Y:S01]  /*fc30*/  STSM.16.M88.4 [R94], R24 ;  /* 0x000000185e007844 */ /* 0x000fe20000000200 */
[----:B------:R-:W-:-:S02]  /*fc40*/  F2FP.BF16.F32.PACK_AB R29, R67, R66 ;  /* 0x00000042431d723e */ /* 0x000fc400000010ff */
[----:B------:R-:W-:Y:S02]  /*fc50*/  F2FP.BF16.F32.PACK_AB R30, R69, R68 ;  /* 0x00000044451e723e */ /* 0x000fe400000010ff */
[----:B------:R-:W-:Y:S02]  /*fc60*/  F2FP.BF16.F32.PACK_AB R31, R71, R70 ;  /* 0x00000046471f723e */ /* 0x000fe400000010ff */
[----:B------:R-:W-:Y:S02]  /*fc70*/  LOP3.LUT R34, R34, R147, RZ, 0x3c, !PT ;  /* 0x0000009322227212 */ /* 0x000fe400078e3cff */
[----:B0-----:R-:W-:Y:S01]  /*fc80*/  F2FP.BF16.F32.PACK_AB R4, R73, R72 ;  /* 0x000000484904723e */ /* 0x001fe200000010ff */
[----:B------:R-:W-:Y:S01]  /*fc90*/  STSM.16.M88.4 [R75], R28 ;  /* 0x0000001c4b007844 */ /* 0x000fe20000000200 */
[----:B------:R-:W-:Y:S02]  /*fca0*/  F2FP.BF16.F32.PACK_AB R5, R47, R42 ;  /* 0x0000002a2f05723e */ /* 0x000fe400000010ff */
[----:B------:R-:W-:-:S02]  /*fcb0*/  F2FP.BF16.F32.PACK_AB R6, R77, R76 ;  /* 0x0000004c4d06723e */ /* 0x000fc400000010ff */
[----:B------:R-:W-:Y:S02]  /*fcc0*/  F2FP.BF16.F32.PACK_AB R7, R79, R78 ;  /* 0x0000004e4f07723e */ /* 0x000fe400000010ff */
[----:B-1----:R-:W-:Y:S02]  /*fcd0*/  F2FP.BF16.F32.PACK_AB R8, R81, R80 ;  /* 0x000000505108723e */ /* 0x002fe400000010ff */
[----:B------:R-:W-:Y:S01]  /*fce0*/  F2FP.BF16.F32.PACK_AB R9, R83, R82 ;  /* 0x000000525309723e */ /* 0x000fe200000010ff */
[----:B------:R0:W-:Y:S01]  /*fcf0*/  STSM.16.M88.4 [R74], R4 ;  /* 0x000000044a007844 */ /* 0x0001e20000000200 */
[----:B------:R-:W-:Y:S02]  /*fd00*/  F2FP.BF16.F32.PACK_AB R10, R85, R84 ;  /* 0x00000054550a723e */ /* 0x000fe400000010ff */
[----:B------:R-:W-:Y:S02]  /*fd10*/  F2FP.BF16.F32.PACK_AB R11, R87, R86 ;  /* 0x00000056570b723e */ /* 0x000fe400000010ff */
[----:B------:R-:W-:-:S02]  /*fd20*/  MOV R32, R32 ;  /* 0x0000002000207202 */ /* 0x000fc40000000f00 */
[----:B------:R-:W-:Y:S01]  /*fd30*/  MOV R34, R34 ;  /* 0x0000002200227202 */ /* 0x000fe20000000f00 */
[----:B------:R1:W-:Y:S01]  /*fd40*/  STSM.16.M88.4 [R39], R8 ;  /* 0x0000000827007844 */ /* 0x0003e20000000200 */
[----:B------:R-:W-:Y:S02]  /*fd50*/  MOV R20, R20 ;  /* 0x0000001400147202 */ /* 0x000fe40000000f00 */
[----:B------:R-:W-:Y:S01]  /*fd60*/  R2UR UR4, R197 ;  /* 0x00000000c50472ca */ /* 0x000fe200000e0000 */
[----:B------:R3:W-:Y:S01]  /*fd70*/  STSM.16.M88.4 [R38], R88 ;  /* 0x0000005826007844 */ /* 0x0007e20000000200 */
[----:B------:R-:W-:-:S03]  /*fd80*/  PLOP3.LUT P0, PT, PT, PT, UP0, 0x80, 0x0 ;  /* 0x000000000000781c */ /* 0x000fc60003f0f008 */
[----:B------:R3:W-:Y:S04]  /*fd90*/  STSM.16.M88.4 [R32], R96 ;  /* 0x0000006020007844 */ /* 0x0007e80000000200 */
[----:B------:R3:W-:Y:S04]  /*fda0*/  STSM.16.M88.4 [R34], R104 ;  /* 0x0000006822007844 */ /* 0x0007e80000000200 */
[----:B------:R3:W-:Y:S01]  /*fdb0*/  STSM.16.M88.4 [R20], R112 ;  /* 0x0000007014007844 */ /* 0x0007e20000000200 */
[----:B------:R-:W-:-:S06]  /*fdc0*/  UIMAD.WIDE UR8, UR4, 0x4, UR8 ;  /* 0x00000004040878a5 */ /* 0x000fcc000f8e0208 */
[----:B0-----:R-:W-:Y:S02]  /*fdd0*/  IMAD.U32 R4, RZ, RZ, UR8 ;  /* 0x00000008ff047e24 */ /* 0x001fe4000f8e00ff */
[----:B------:R-:W-:Y:S01]  /*fde0*/  IMAD.U32 R5, RZ, RZ, UR9 ;  /* 0x00000009ff057e24 */ /* 0x000fe2000f8e00ff */
[----:B------:R-:W-:Y:S01]  /*fdf0*/  BAR.SYNC.DEFER_BLOCKING 0x1, 0x100 ;  /* 0x0044000000007b1d */ /* 0x000fe20000010000 */
[----:B--2---:R-:W-:-:S05]  /*fe00*/  ISETP.NE.AND P1, PT, R60, 0x1, PT ;  /* 0x000000013c00780c */ /* 0x004fca0003f25270 */
[----:B------:R-:W-:Y:S01]  /*fe10*/  ULDC.64 UR8, c[0x0][0xc08] ;  /* 0x0003020000087ab9 */ /* 0x000fe20000000a00 */
[----:B------:R-:W2:Y:S01]  /*fe20*/  @P0 LDG.E R3, desc[UR12][R4.64] ;  /* 0x0000000c04030981 */ /* 0x000ea2000c1e1900 */
[----:B------:R-:W-:-:S06]  /*fe30*/  UISETP.NE.U32.AND UP1, UPT, UR8, URZ, UPT ;  /* 0x0000003f0800728c */ /* 0x000fcc000bf25070 */
[----:B------:R-:W0:Y:S01]  /*fe40*/  @P1 LDC R6, c[0x0][0xbec] ;  /* 0x0002fb00ff061b82 */ /* 0x000e220000000800 */
[----:B------:R-:W-:Y:S01]  /*fe50*/  ULDC UR10, c[0x0][0xa88] ;  /* 0x0002a200000a7ab9 */ /* 0x000fe20000000800 */
[----:B------:R-:W-:-:S06]  /*fe60*/  UISETP.NE.AND.EX UP1, UPT, UR9, URZ, UPT, UP1 ;  /* 0x0000003f0900728c */ /* 0x000fcc000bf25310 */
[----:B-1----:R-:W1:Y:S01]  /*fe70*/  @P1 LDC R8, c[0x0][0xbf0] ;  /* 0x0002fc00ff081b82 */ /* 0x002e620000000800 */
[----:B------:R-:W-:-:S04]  /*fe80*/  PLOP3.LUT P2, PT, PT, PT, UP1, 0x80, 0x0 ;  /* 0x000000000000781c */ /* 0x000fc80003f4f018 */
[----:B------:R-:W-:Y:S02]  /*fe90*/  @UP1 ULDC.64 UR8, c[0x0][0xc08] ;  /* 0x0003020000081ab9 */ /* 0x000fe40000000a00 */
[----:B------:R-:W-:-:S03]  /*fea0*/  @UP1 UIMAD.WIDE UR8, UR4, 0x4, UR8 ;  /* 0x00000004040818a5 */ /* 0x000fc6000f8e0208 */
[----:B------:R-:W-:-:S03]  /*feb0*/  UMOV UR4, URZ ;  /* 0x0000003f00047c82 */ /* 0x000fc60008000000 */
[----:B------:R-:W-:Y:S02]  /*fec0*/  IMAD.U32 R10, RZ, RZ, UR8 ;  /* 0x00000008ff0a7e24 */ /* 0x000fe4000f8e00ff */
[----:B------:R-:W-:Y:S01]  /*fed0*/  IMAD.U32 R11, RZ, RZ, UR9 ;  /* 0x00000009ff0b7e24 */ /* 0x000fe2000f8e00ff */
[----:B--2---:R-:W-:Y:S01]  /*fee0*/  @P0 R2UR UR4, R3 ;  /* 0x00000000030402ca */ /* 0x004fe200000e0000 */
[----:B------:R-:W-:-:S06]  /*fef0*/  IMAD.U32 R3, RZ, RZ, UR10 ;  /* 0x0000000aff037e24 */ /* 0x000fcc000f8e00ff */
[----:B------:R3:W5:Y:S01]  /*ff00*/  @P2 LDG.E R3, desc[UR12][R10.64] ;  /* 0x0000000c0a032981 */ /* 0x000762000c1e1900 */
[----:B01----:R-:W-:Y:S07]  /*ff10*/  @P2 BRA `(.L_x_1447) ;  /* 0x0000000000142947 */ /* 0x003fee0003800000 */
[----:B------:R-:W-:Y:S05]  /*ff20*/  @!P0 BRA `(.L_x_1447) ;  /* 0x0000000000108947 */ /* 0x000fea0003800000 */
[----:B------:R-:W-:Y:S02]  /*ff30*/  ULDC.64 UR8, c[0x0][0x208] ;  /* 0x0000820000087ab9 */ /* 0x000fe40000000a00 */
[----:B---3--:R-:W2:Y:S04]  /*ff40*/  LDG.E R10, desc[UR8][R4.64] ;  /* 0x00000008040a7981 */ /* 0x008ea8000c1e1900 */
[----:B-----5:R-:W2:Y:S02]  /*ff50*/  LDG.E R3, desc[UR8][R4.64+0x4] ;  /* 0x0000040804037981 */ /* 0x020ea4000c1e1900 */
[----:B--2---:R-:W-:-:S07]  /*ff60*/  IMAD.IADD R3, R3, 0x1, -R10 ;  /* 0x0000000103037824 */ /* 0x004fce00078e0a0a */
.L_x_1447:
[----:B------:R-:W-:Y:S01]  /*ff70*/  R2UR UR19, R195 ;  /* 0x00000000c31372ca */ /* 0x000fe200000e0000 */
[----:B------:R-:W-:Y:S01]  /*ff80*/  USHF.R.S32.HI UR9, URZ, 0x1f, UR4 ;  /* 0x0000001f3f097899 */ /* 0x000fe20008011404 */
[----:B------:R-:W-:Y:S01]  /*ff90*/  R2UR UR13, R197 ;  /* 0x00000000c50d72ca */ /* 0x000fe200000e0000 */
[----:B------:R-:W-:Y:S01]  /*ffa0*/  ULDC.64 UR14, c[0x0][0xb90] ;  /* 0x0002e400000e7ab9 */ /* 0x000fe20000000a00 */
[----:B------:R-:W-:Y:S01]  /*ffb0*/  UMOV UR8, UR4 ;  /* 0x0000000400087c82 */ /* 0x000fe20008000000 */
[----:B------:R-:W-:Y:S01]  /*ffc0*/  VIADD R9, R19, UR60 ;  /* 0x0000003c13097c36 */ /* 0x000fe20008000000 */
[----:B------:R-:W-:Y:S01]  /*ffd0*/  ULDC.64 UR20, c[0x0][0x208] ;  /* 0x0000820000147ab9 */ /* 0x000fe20000000a00 */
[----:B------:R-:W-:Y:S02]  /*ffe0*/  VIADD R26, R201, UR60 ;  /* 0x0000003cc91a7c36 */ /* 0x000fe40008000000 */
[----:B------:R-:W-:-:S04]  /*fff0*/  @P1 IMAD.HI.U32 R5, R9, R6, RZ ;  /* 0x0000000609051227 */ /* 0x000fc800078e00ff */
[----:B------:R-:W-:Y:S01]  /*10000*/  USHF.R.S32.HI UR16, URZ, 0x1f, UR19 ;  /* 0x0000001f3f107899 */ /* 0x000fe20008011413 */
[----:B------:R-:W-:Y:S01]  /*10010*/  IMAD.MOV.U32 R4, RZ, RZ, R9 ;  /* 0x000000ffff047224 */ /* 0x000fe200078e0009 */
[----:B------:R-:W-:Y:S01]  /*10020*/  UIMAD.WIDE.U32 UR10, UR19, UR14, UR8 ;  /* 0x0000000e130a72a5 */ /* 0x000fe2000f8e0008 */
[----:B------:R-:W-:Y:S01]  /*10030*/  @P1 SHF.R.U32.HI R4, RZ, R8, R5 ;  /* 0x00000008ff041219 */ /* 0x000fe20000011605 */
[----:B------:R-:W-:Y:S01]  /*10040*/  USHF.R.S32.HI UR8, URZ, 0x1f, UR13 ;  /* 0x0000001f3f087899 */ /* 0x000fe2000801140d */
[----:B------:R-:W-:Y:S01]  /*10050*/  IMAD R5, R196, 0x40, R22 ;  /* 0x00000040c4057824 */ /* 0x000fe200078e0216 */
[----:B------:R-:W-:Y:S01]  /*10060*/  UIMAD UR12, UR16, UR14, URZ ;  /* 0x0000000e100c72a4 */ /* 0x000fe2000f8e023f */
[----:B-----5:R-:W-:Y:S01]  /*10070*/  IMAD R63, R3, R60, RZ ;  /* 0x0000003c033f7224 */ /* 0x020fe200078e02ff */
[----:B------:R-:W-:Y:S01]  /*10080*/  USEL UR18, UR8, URZ, !UP0 ;  /* 0x0000003f08127287 */ /* 0x000fe2000c000000 */
[----:B------:R-:W-:Y:S01]  /*10090*/  IMAD.MOV R7, RZ, RZ, -R4 ;  /* 0x000000ffff077224 */ /* 0x000fe200078e0a04 */
[----:B------:R-:W-:Y:S01]  /*100a0*/  UIMAD UR12, UR19, UR15, UR12 ;  /* 0x0000000f130c72a4 */ /* 0x000fe2000f8e020c */
[----:B------:R-:W-:Y:S01]  /*100b0*/  IMAD.WIDE R16, R5, 0x2, R16 ;  /* 0x0000000205107825 */ /* 0x000fe200078e0210 */
[----:B------:R-:W-:Y:S01]  /*100c0*/  USEL UR17, UR13, URZ, !UP0 ;  /* 0x0000003f0d117287 */ /* 0x000fe2000c000000 */
[----:B------:R-:W-:Y:S01]  /*100d0*/  SHF.R.S32.HI R5, RZ, 0x1f, R4 ;  /* 0x0000001fff057819 */ /* 0x000fe20000011404 */
[----:B------:R-:W-:Y:S01]  /*100e0*/  ULDC.64 UR14, c[0x0][0xb98] ;  /* 0x0002e600000e7ab9 */ /* 0x000fe20000000a00 */
[----:B------:R-:W-:Y:S01]  /*100f0*/  UIADD3 UR11, UR11, UR12, URZ ;  /* 0x0000000c0b0b7290 */ /* 0x000fe2000fffe03f */
[----:B------:R-:W-:Y:S01]  /*10100*/  IMAD R7, R60, R7, R9 ;  /* 0x000000073c077224 */ /* 0x000fe200078e0209 */
[----:B------:R-:W-:Y:S01]  /*10110*/  UIMAD UR8, UR18, UR14, URZ ;  /* 0x0000000e120872a4 */ /* 0x000fe2000f8e023f */
[C---:B------:R-:W-:Y:S01]  /*10120*/  IADD3 R13, P2, R16.reuse, 0x1000, RZ ;  /* 0x00001000100d7810 */ /* 0x040fe20007f5e0ff */
[----:B------:R-:W-:Y:S01]  /*10130*/  UIMAD.WIDE.U32 UR10, UR17, UR14, UR10 ;  /* 0x0000000e110a72a5 */ /* 0x000fe2000f8e000a */
[----:B------:R-:W-:Y:S01]  /*10140*/  IADD3 R33, P3, R16, 0x6000, RZ ;  /* 0x0000600010217810 */ /* 0x000fe20007f7e0ff */
[----:B------:R-:W-:Y:S01]  /*10150*/  UIMAD UR8, UR17, UR15, UR8 ;  /* 0x0000000f110872a4 */ /* 0x000fe2000f8e0208 */
[----:B------:R-:W-:Y:S01]  /*10160*/  SHF.R.S32.HI R6, RZ, 0x1f, R7 ;  /* 0x0000001fff067819 */ /* 0x000fe20000011407 */
[----:B------:R-:W-:Y:S01]  /*10170*/  ULDC.64 UR12, c[0x0][0xaa0] ;  /* 0x0002a800000c7ab9 */ /* 0x000fe20000000a00 */
[----:B------:R-:W-:-:S02]  /*10180*/  LOP3.LUT R12, R13, 0x380, RZ, 0xc0, !PT ;  /* 0x000003800d0c7812 */ /* 0x000fc400078ec0ff */
[----:B------:R-:W-:Y:S01]  /*10190*/  IADD3 R4, P0, R4, UR10, RZ ;  /* 0x0000000a04047c10 */ /* 0x000fe2000ff1e0ff */
[----:B------:R-:W-:Y:S01]  /*101a0*/  IMAD.U32 R8, RZ, RZ, UR8 ;  /* 0x00000008ff087e24 */ /* 0x000fe2000f8e00ff */
[----:B------:R-:W-:Y:S02]  /*101b0*/  SHF.R.U64 R12, R12, 0x3, RZ ;  /* 0x000000030c0c7819 */ /* 0x000fe400000012ff */
[----:B---3--:R-:W-:Y:S02]  /*101c0*/  LOP3.LUT R32, R33, 0x380, RZ, 0xc0, !PT ;  /* 0x0000038021207812 */ /* 0x008fe400078ec0ff */
[----:B------:R-:W-:Y:S01]  /*101d0*/  IADD3.X R5, R5, UR11, R8, P0, !PT ;  /* 0x0000000b05057c10 */ /* 0x000fe200087fe408 */
[----:B------:R-:W-:Y:S01]  /*101e0*/  ULDC.64 UR10, c[0x0][0xb88] ;  /* 0x0002e200000a7ab9 */ /* 0x000fe20000000a00 */
[----:B------:R-:W-:Y:S01]  /*101f0*/  LOP3.LUT R12, R12, R13, RZ, 0x3c, !PT ;  /* 0x0000000d0c0c7212 */ /* 0x000fe200078e3cff */
[----:B------:R-:W-:Y:S01]  /*10200*/  IMAD R6, R6, UR10, RZ ;  /* 0x0000000a06067c24 */ /* 0x000fe2000f8e02ff */
[----:B------:R-:W-:Y:S01]  /*10210*/  SHF.R.U64 R32, R32, 0x3, RZ ;  /* 0x0000000320207819 */ /* 0x000fe200000012ff */
[----:B------:R-:W-:Y:S01]  /*10220*/  IMAD.WIDE.U32 R4, R7, UR10, R4 ;  /* 0x0000000a07047c25 */ /* 0x000fe2000f8e0004 */
[----:B------:R-:W-:-:S02]  /*10230*/  IADD3 R9, P6, R16, 0x2000, RZ ;  /* 0x0000200010097810 */ /* 0x000fc40007fde0ff */
[----:B------:R-:W-:Y:S01]  /*10240*/  LOP3.LUT R32, R32, R33, RZ, 0x3c, !PT ;  /* 0x0000002120207212 */ /* 0x000fe200078e3cff */
[----:B------:R-:W-:Y:S01]  /*10250*/  IMAD R11, R7, UR11, R6 ;  /* 0x0000000b070b7c24 */ /* 0x000fe2000f8e0206 */
[----:B------:R-:W-:Y:S01]  /*10260*/  ULDC.64 UR10, c[0x0][0xb50] ;  /* 0x0002d400000a7ab9 */ /* 0x000fe20000000a00 */
[----:B------:R-:W-:Y:S01]  /*10270*/  IMAD.X R13, RZ, RZ, R17, P2 ;  /* 0x000000ffff0d7224 */ /* 0x000fe200010e0611 */
[----:B------:R-:W-:Y:S01]  /*10280*/  IADD3 R25, P2, R16, 0x7000, RZ ;  /* 0x0000700010197810 */ /* 0x000fe20007f5e0ff */
[----:B------:R-:W-:Y:S01]  /*10290*/  IMAD.IADD R5, R5, 0x1, R11 ;  /* 0x0000000105057824 */ /* 0x000fe200078e020b */
[----:B------:R-:W-:Y:S01]  /*102a0*/  LEA R11, P0, R4, UR10, 0x2 ;  /* 0x0000000a040b7c11 */ /* 0x000fe2000f8010ff */
[----:B------:R-:W-:Y:S01]  /*102b0*/  IMAD.X R33, RZ, RZ, R17, P3 ;  /* 0x000000ffff217224 */ /* 0x000fe200018e0611 */
[----:B------:R-:W-:Y:S01]  /*102c0*/  LOP3.LUT R24, R25, 0x380, RZ, 0xc0, !PT ;  /* 0x0000038019187812 */ /* 0x000fe200078ec0ff */
[----:B------:R-:W-:Y:S01]  /*102d0*/  VIADD R6, R26, 0x8 ;  /* 0x000000081a067836 */ /* 0x000fe20000000000 */
[----:B------:R-:W-:Y:S01]  /*102e0*/  LEA.HI.X R14, R4, UR11, R5, 0x2, P0 ;  /* 0x0000000b040e7c11 */ /* 0x000fe200080f1405 */
[----:B------:R-:W-:Y:S01]  /*102f0*/  SHFL.IDX PT, R20, R11, RZ, 0x1c1f ;  /* 0x001c1fff0b147589 */ /* 0x000fe200000e0000 */
[----:B------:R-:W-:-:S02]  /*10300*/  IADD3 R41, P0, R16, 0x5000, RZ ;  /* 0x0000500010297810 */ /* 0x000fc40007f1e0ff */
[----:B------:R-:W-:Y:S01]  /*10310*/  SHF.R.U64 R24, R24, 0x3, RZ ;  /* 0x0000000318187819 */ /* 0x000fe200000012ff */
[----:B------:R-:W0:Y:S01]  /*10320*/  SHFL.IDX PT, R21, R14, RZ, 0x1c1f ;  /* 0x001c1fff0e157589 */ /* 0x000e2200000e0000 */
[----:B------:R-:W-:Y:S02]  /*10330*/  LOP3.LUT R40, R41, 0x380, RZ, 0xc0, !PT ;  /* 0x0000038029287812 */ /* 0x000fe400078ec0ff */
[----:B------:R-:W-:Y:S01]  /*10340*/  IADD3 R10, P3, R16, 0xb000, RZ ;  /* 0x0000b000100a7810 */ /* 0x000fe20007f7e0ff */
[----:B------:R-:W-:Y:S01]  /*10350*/  SHFL.IDX PT, R38, R11, 0x1, 0x1c1f ;  /* 0x003c1f000b267f89 */ /* 0x000fe200000e0000 */
[----:B------:R-:W-:Y:S02]  /*10360*/  SHF.R.U64 R40, R40, 0x3, RZ ;  /* 0x0000000328287819 */ /* 0x000fe400000012ff */
[----:B------:R-:W-:Y:S01]  /*10370*/  LOP3.LUT R24, R24, R25, RZ, 0x3c, !PT ;  /* 0x0000001918187212 */ /* 0x000fe200078e3cff */
[--C-:B------:R-:W-:Y:S01]  /*10380*/  IMAD.X R25, RZ, RZ, R17.reuse, P2 ;  /* 0x000000ffff197224 */ /* 0x100fe200010e0611 */
[----:B------:R-:W-:Y:S01]  /*10390*/  LOP3.LUT R40, R40, R41, RZ, 0x3c, !PT ;  /* 0x0000002928287212 */ /* 0x000fe200078e3cff */
[----:B------:R-:W-:Y:S01]  /*103a0*/  IMAD.X R41, RZ, RZ, R17, P0 ;  /* 0x000000ffff297224 */ /* 0x000fe200000e0611 */
[----:B------:R-:W-:Y:S01]  /*103b0*/  LOP3.LUT P0, RZ, R199, 0x3, RZ, 0xc0, !PT ;  /* 0x00000003c7ff7812 */ /* 0x000fe2000780c0ff */
[----:B------:R-:W1:Y:S01]  /*103c0*/  SHFL.IDX PT, R39, R14, 0x1, 0x1c1f ;  /* 0x003c1f000e277f89 */ /* 0x000e6200000e0000 */
[----:B------:R-:W-:-:S02]  /*103d0*/  LOP3.LUT R3, R10, 0x380, RZ, 0xc0, !PT ;  /* 0x000003800a037812 */ /* 0x000fc400078ec0ff */
[C---:B------:R-:W-:Y:S02]  /*103e0*/  IADD3 R45, P4, R16.reuse, 0x4000, RZ ;  /* 0x00004000102d7810 */ /* 0x040fe40007f9e0ff */
[----:B------:R-:W-:Y:S02]  /*103f0*/  LOP3.LUT R8, R9, 0x380, RZ, 0xc0, !PT ;  /* 0x0000038009087812 */ /* 0x000fe400078ec0ff */
[----:B------:R-:W-:Y:S01]  /*10400*/  LOP3.LUT R7, R16, 0x380, RZ, 0xc0, !PT ;  /* 0x0000038010077812 */ /* 0x000fe200078ec0ff */
[----:B------:R-:W-:Y:S01]  /*10410*/  UIMAD UR10, UR9, UR12, URZ ;  /* 0x0000000c090a72a4 */ /* 0x000fe2000f8e023f */
[----:B------:R-:W-:Y:S01]  /*10420*/  ISETP.GE.OR P2, PT, R26, R63, P0 ;  /* 0x0000003f1a00720c */ /* 0x000fe20000746670 */
[----:B------:R-:W-:Y:S01]  /*10430*/  IMAD.X R37, RZ, RZ, R17, P3 ;  /* 0x000000ffff257224 */ /* 0x000fe200018e0611 */
[----:B------:R-:W-:Y:S02]  /*10440*/  SHF.R.U64 R3, R3, 0x3, RZ ;  /* 0x0000000303037819 */ /* 0x000fe400000012ff */
[----:B------:R-:W-:-:S02]  /*10450*/  IADD3 R5, P5, R16, 0x3000, RZ ;  /* 0x0000300010057810 */ /* 0x000fc40007fbe0ff */
[----:B------:R-:W-:Y:S02]  /*10460*/  LOP3.LUT R36, R3, R10, RZ, 0x3c, !PT ;  /* 0x0000000a03247212 */ /* 0x000fe400078e3cff */
[----:B------:R-:W2:Y:S01]  /*10470*/  @P1 LDC R3, c[0x0][0xbec] ;  /* 0x0002fb00ff031b82 */ /* 0x000ea20000000800 */
[----:B------:R-:W-:Y:S02]  /*10480*/  LOP3.LUT R4, R5, 0x380, RZ, 0xc0, !PT ;  /* 0x0000038005047812 */ /* 0x000fe400078ec0ff */
[----:B------:R-:W-:Y:S02]  /*10490*/  LOP3.LUT R44, R45, 0x380, RZ, 0xc0, !PT ;  /* 0x000003802d2c7812 */ /* 0x000fe400078ec0ff */
[----:B0-----:R0:W-:Y:S01]  /*104a0*/  @!P2 ST.E desc[UR20][R20.64], R0 ;  /* 0x000000001400a985 */ /* 0x0011e2000c101914 */
[----:B------:R-:W-:Y:S02]  /*104b0*/  ISETP.GE.OR P0, PT, R6, R63, P0 ;  /* 0x0000003f0600720c */ /* 0x000fe40000706670 */
[----:B------:R-:W-:-:S02]  /*104c0*/  SHF.R.U64 R8, R8, 0x3, RZ ;  /* 0x0000000308087819 */ /* 0x000fc400000012ff */
[----:B------:R-:W-:Y:S02]  /*104d0*/  SHF.R.U64 R4, R4, 0x3, RZ ;  /* 0x0000000304047819 */ /* 0x000fe400000012ff */
[----:B------:R-:W-:Y:S02]  /*104e0*/  SHF.R.U64 R44, R44, 0x3, RZ ;  /* 0x000000032c2c7819 */ /* 0x000fe400000012ff */
[----:B------:R-:W-:Y:S02]  /*104f0*/  SHF.R.U64 R7, R7, 0x3, RZ ;  /* 0x0000000307077819 */ /* 0x000fe400000012ff */
[----:B------:R-:W-:Y:S01]  /*10500*/  LOP3.LUT R8, R8, R9, RZ, 0x3c, !PT ;  /* 0x0000000908087212 */ /* 0x000fe200078e3cff */
[----:B0-----:R-:W0:Y:S01]  /*10510*/  @P1 LDC R21, c[0x0][0xbf0] ;  /* 0x0002fc00ff151b82 */ /* 0x001e220000000800 */
[----:B------:R-:W-:Y:S01]  /*10520*/  LOP3.LUT R4, R4, R5, RZ, 0x3c, !PT ;  /* 0x0000000504047212 */ /* 0x000fe200078e3cff */
[--C-:B------:R-:W-:Y:S01]  /*10530*/  IMAD.X R9, RZ, RZ, R17.reuse, P6 ;  /* 0x000000ffff097224 */ /* 0x100fe200030e0611 */
[----:B------:R-:W-:Y:S01]  /*10540*/  LOP3.LUT R44, R44, R45, RZ, 0x3c, !PT ;  /* 0x0000002d2c2c7212 */ /* 0x000fe200078e3cff */
[--C-:B------:R-:W-:Y:S01]  /*10550*/  IMAD.X R5, RZ, RZ, R17.reuse, P5 ;  /* 0x000000ffff057224 */ /* 0x100fe200028e0611 */
[C---:B------:R-:W-:Y:S01]  /*10560*/  IADD3 R57, P6, R16.reuse, 0x8000, RZ ;  /* 0x0000800010397810 */ /* 0x040fe20007fde0ff */
[--C-:B------:R-:W-:Y:S01]  /*10570*/  IMAD.X R45, RZ, RZ, R17.reuse, P4 ;  /* 0x000000ffff2d7224 */ /* 0x100fe200020e0611 */
[C---:B------:R-:W-:Y:S01]  /*10580*/  IADD3 R53, P5, R16.reuse, 0x9000, RZ ;  /* 0x0000900010357810 */ /* 0x040fe20007fbe0ff */
[----:B------:R-:W-:Y:S01]  /*10590*/  UIMAD.WIDE.U32 UR8, UR4, UR12, URZ ;  /* 0x0000000c040872a5 */ /* 0x000fe2000f8e003f */
[----:B------:R-:W-:Y:S01]  /*105a0*/  IADD3 R49, P4, R16, 0xa000, RZ ;  /* 0x0000a00010317810 */ /* 0x000fe20007f9e0ff */
[----:B------:R-:W-:Y:S01]  /*105b0*/  UIMAD UR10, UR4, UR13, UR10 ;  /* 0x0000000d040a72a4 */ /* 0x000fe2000f8e020a */
[----:B------:R-:W-:Y:S01]  /*105c0*/  LOP3.LUT R16, R7, R16, RZ, 0x3c, !PT ;  /* 0x0000001007107212 */ /* 0x000fe200078e3cff */
[----:B------:R-:W-:Y:S01]  /*105d0*/  IMAD R0, R194, 0x20, R196 ;  /* 0x00000020c2007824 */ /* 0x000fe200078e02c4 */
[----:B------:R-:W-:Y:S01]  /*105e0*/  ULDC.64 UR12, c[0x0][0xae8] ;  /* 0x0002ba00000c7ab9 */ /* 0x000fe20000000a00 */
[----:B------:R-:W-:Y:S01]  /*105f0*/  UIADD3 UR9, UR9, UR10, URZ ;  /* 0x0000000a09097290 */ /* 0x000fe2000fffe03f */
[----:B------:R-:W-:Y:S01]  /*10600*/  LOP3.LUT R56, R57, 0x380, RZ, 0xc0, !PT ;  /* 0x0000038039387812 */ /* 0x000fe200078ec0ff */
[----:B------:R-:W-:Y:S01]  /*10610*/  UIMAD UR4, UR16, UR12, URZ ;  /* 0x0000000c100472a4 */ /* 0x000fe2000f8e023f */
[----:B------:R-:W-:Y:S01]  /*10620*/  LOP3.LUT R52, R53, 0x380, RZ, 0xc0, !PT ;  /* 0x0000038035347812 */ /* 0x000fe200078ec0ff */
[----:B-1----:R1:W-:Y:S01]  /*10630*/  @!P0 ST.E desc[UR20][R38.64], R2 ;  /* 0x0000000226008985 */ /* 0x0023e2000c101914 */
[----:B------:R-:W-:Y:S01]  /*10640*/  LOP3.LUT R48, R49, 0x380, RZ, 0xc0, !PT ;  /* 0x0000038031307812 */ /* 0x000fe200078ec0ff */
[----:B------:R-:W-:Y:S01]  /*10650*/  UIMAD UR4, UR19, UR13, UR4 ;  /* 0x0000000d130472a4 */ /* 0x000fe2000f8e0204 */
[----:B------:R-:W-:Y:S01]  /*10660*/  SHF.R.U64 R56, R56, 0x3, RZ ;  /* 0x0000000338387819 */ /* 0x000fe200000012ff */
[----:B------:R3:W5:Y:S01]  /*10670*/  LD.E.128 R28, desc[UR20][R16.64] ;  /* 0x00000014101c7980 */ /* 0x000762000c101d00 */
[----:B------:R-:W-:Y:S01]  /*10680*/  UIMAD.WIDE.U32 UR8, UR19, UR12, UR8 ;  /* 0x0000000c130872a5 */ /* 0x000fe2000f8e0008 */
[----:B------:R-:W-:Y:S01]  /*10690*/  SHF.R.U64 R52, R52, 0x3, RZ ;  /* 0x0000000334347819 */ /* 0x000fe200000012ff */
[----:B------:R-:W-:Y:S01]  /*106a0*/  ULDC.64 UR10, c[0x0][0xaf0] ;  /* 0x0002bc00000a7ab9 */ /* 0x000fe20000000a00 */
[----:B------:R-:W-:Y:S01]  /*106b0*/  SHF.R.U64 R48, R48, 0x3, RZ ;  /* 0x0000000330307819 */ /* 0x000fe200000012ff */
[----:B------:R-:W-:Y:S01]  /*106c0*/  UIADD3 UR9, UR9, UR4, URZ ;  /* 0x0000000409097290 */ /* 0x000fe2000fffe03f */
[----:B------:R-:W-:Y:S01]  /*106d0*/  LOP3.LUT R56, R56, R57, RZ, 0x3c, !PT ;  /* 0x0000003938387212 */ /* 0x000fe200078e3cff */
[----:B------:R-:W5:Y:S01]  /*106e0*/  LD.E.128 R12, desc[UR20][R12.64] ;  /* 0x000000140c0c7980 */ /* 0x000f62000c101d00 */
[----:B------:R-:W-:Y:S01]  /*106f0*/  LOP3.LUT R52, R52, R53, RZ, 0x3c, !PT ;  /* 0x0000003534347212 */ /* 0x000fe200078e3cff */
[----:B---3--:R-:W-:Y:S01]  /*10700*/  VIADD R16, R0, UR60 ;  /* 0x0000003c00107c36 */ /* 0x008fe20008000000 */
[----:B------:R-:W-:Y:S01]  /*10710*/  LOP3.LUT R48, R48, R49, RZ, 0x3c, !PT ;  /* 0x0000003130307212 */ /* 0x000fe200078e3cff */
[----:B------:R-:W-:Y:S01]  /*10720*/  UIMAD UR4, UR18, UR10, URZ ;  /* 0x0000000a120472a4 */ /* 0x000fe2000f8e023f */
[----:B------:R-:W-:Y:S01]  /*10730*/  IMAD.X R57, RZ, RZ, R17, P6 ;  /* 0x000000ffff397224 */ /* 0x000fe200030e0611 */
[----:B------:R-:W5:Y:S01]  /*10740*/  LD.E.128 R8, desc[UR20][R8.64] ;  /* 0x0000001408087980 */ /* 0x000f62000c101d00 */
[----:B--2---:R-:W-:Y:S01]  /*10750*/  @P1 IMAD.HI.U32 R0, R16, R3, RZ ;  /* 0x0000000310001227 */ /* 0x004fe200078e00ff */
[----:B------:R-:W-:-:S02]  /*10760*/  UIMAD UR4, UR17, UR11, UR4 ;  /* 0x0000000b110472a4 */ /* 0x000fc4000f8e0204 */
[----:B------:R-:W5:Y:S01]  /*10770*/  LD.E.128 R4, desc[UR20][R4.64] ;  /* 0x0000001404047980 */ /* 0x000f62000c101d00 */
[--C-:B------:R-:W-:Y:S02]  /*10780*/  IMAD.X R53, RZ, RZ, R17.reuse, P5 ;  /* 0x000000ffff357224 */ /* 0x100fe400028e0611 */
[----:B------:R-:W-:Y:S01]  /*10790*/  IMAD.X R49, RZ, RZ, R17, P4 ;  /* 0x000000ffff317224 */ /* 0x000fe200020e0611 */
[----:B------:R-:W-:Y:S01]  /*107a0*/  UIMAD.WIDE.U32 UR8, UR17, UR10, UR8 ;  /* 0x0000000a110872a5 */ /* 0x000fe2000f8e0008 */
[----:B------:R-:W-:Y:S01]  /*107b0*/  IMAD.MOV.U32 R17, RZ, RZ, R16 ;  /* 0x000000ffff117224 */ /* 0x000fe200078e0010 */
[----:B0-----:R-:W-:Y:S01]  /*107c0*/  @P1 SHF.R.U32.HI R17, RZ, R21, R0 ;  /* 0x00000015ff111219 */ /* 0x001fe20000011600 */
[----:B------:R-:W-:Y:S01]  /*107d0*/  ULDC.64 UR10, c[0x0][0xae0] ;  /* 0x0002b800000a7ab9 */ /* 0x000fe20000000a00 */
[----:B------:R-:W-:Y:S01]  /*107e0*/  UIADD3 UR4, UR9, UR4, URZ ;  /* 0x0000000409047290 */ /* 0x000fe2000fffe03f */
[----:B------:R-:W5:Y:S01]  /*107f0*/  LD.E.128 R44, desc[UR20][R44.64] ;  /* 0x000000142c2c7980 */ /* 0x000f62000c101d00 */
[--C-:B------:R-:W-:Y:S01]  /*10800*/  SHF.R.S32.HI R0, RZ, 0x1f, R17.reuse ;  /* 0x0000001fff007819 */ /* 0x100fe20000011411 */
[----:B------:R-:W-:-:S02]  /*10810*/  IMAD.MOV R21, RZ, RZ, -R17 ;  /* 0x000000ffff157224 */ /* 0x000fc400078e0a11 */
[----:B------:R-:W-:Y:S01]  /*10820*/  IMAD.U32 R3, RZ, RZ, UR9 ;  /* 0x00000009ff037e24 */ /* 0x000fe2000f8e00ff */
[----:B------:R-:W5:Y:S01]  /*10830*/  LD.E.128 R40, desc[UR20][R40.64] ;  /* 0x0000001428287980 */ /* 0x000f62000c101d00 */
[----:B------:R-:W-:Y:S02]  /*10840*/  IMAD R0, R0, UR10, RZ ;  /* 0x0000000a00007c24 */ /* 0x000fe4000f8e02ff */
[----:B------:R-:W-:Y:S01]  /*10850*/  IMAD R21, R60, R21, R16 ;  /* 0x000000153c157224 */ /* 0x000fe200078e0210 */
[----:B------:R-:W5:Y:S01]  /*10860*/  LD.E.128 R32, desc[UR20][R32.64] ;  /* 0x0000001420207980 */ /* 0x000f62000c101d00 */
[----:B-1----:R-:W-:Y:S01]  /*10870*/  IMAD.U32 R2, RZ, RZ, UR8 ;  /* 0x00000008ff027e24 */ /* 0x002fe2000f8e00ff */
[----:B------:R-:W-:Y:S01]  /*10880*/  ULDC.64 UR8, c[0x0][0xad8] ;  /* 0x0002b60000087ab9 */ /* 0x000fe20000000a00 */
[----:B------:R-:W-:Y:S01]  /*10890*/  IMAD.U32 R3, RZ, RZ, UR4 ;  /* 0x00000004ff037e24 */ /* 0x000fe2000f8e00ff */
[----:B------:R-:W5:Y:S01]  /*108a0*/  LD.E.128 R24, desc[UR20][R24.64] ;  /* 0x0000001418187980 */ /* 0x000f62000c101d00 */
[----:B------:R-:W-:Y:S01]  /*108b0*/  IMAD R61, R17, UR11, R0 ;  /* 0x0000000b113d7c24 */ /* 0x000fe2000f8e0200 */
[----:B------:R-:W-:-:S02]  /*108c0*/  SHF.R.S32.HI R0, RZ, 0x1f, R21 ;  /* 0x0000001fff007819 */ /* 0x000fc40000011415 */
[----:B------:R-:W5:Y:S01]  /*108d0*/  LD.E.128 R56, desc[UR20][R56.64] ;  /* 0x0000001438387980 */ /* 0x000f62000c101d00 */
[----:B------:R-:W-:-:S03]  /*108e0*/  IMAD.WIDE.U32 R2, R17, UR10, R2 ;  /* 0x0000000a11027c25 */ /* 0x000fc6000f8e0002 */
[----:B------:R-:W5:Y:S04]  /*108f0*/  LD.E.128 R52, desc[UR20][R52.64] ;  /* 0x0000001434347980 */ /* 0x000f68000c101d00 */
[----:B------:R-:W5:Y:S04]  /*10900*/  LD.E.128 R48, desc[UR20][R48.64] ;  /* 0x0000001430307980 */ /* 0x000f68000c101d00 */
[----:B------:R-:W5:Y:S01]  /*10910*/  LD.E.128 R36, desc[UR20][R36.64] ;  /* 0x0000001424247980 */ /* 0x000f62000c101d00 */
        /* <DEDUP_REMOVED lines=11> */
[----:B------:R-:W-:Y:S01]  /*109d0*/  ISETP.GE.AND P2, PT, R62, R63, PT ;  /* 0x0000003f3e00720c */ /* 0x000fe20003f46270 */
[----:B------:R-:W-:Y:S02]  /*109e0*/  ULDC.64 UR8, c[0x0][0xa80] ;  /* 0x0002a00000087ab9 */ /* 0x000fe40000000a00 */
[----:B------:R-:W-:Y:S01]  /*109f0*/  IMAD.IADD R3, R3, 0x1, R17 ;  /* 0x0000000103037824 */ /* 0x000fe200078e0211 */
[----:B------:R-:W-:Y:S01]  /*10a00*/  LEA R60, P3, R2, UR8, 0x1 ;  /* 0x00000008023c7c11 */ /* 0x000fe2000f8608ff */
[----:B------:R-:W-:-:S02]  /*10a10*/  VIADD R23, R23, 0x30820 ;  /* 0x0003082017177836 */ /* 0x000fc40000000000 */
[----:B------:R-:W-:Y:S01]  /*10a20*/  VIADD R0, R62, 0x20 ;  /* 0x000000203e007836 */ /* 0x000fe20000000000 */
[----:B------:R-:W-:Y:S02]  /*10a30*/  LEA.HI.X R61, R2, UR9, R3, 0x1, P3 ;  /* 0x00000009023d7c11 */ /* 0x000fe400098f0c03 */
[----:B------:R-:W-:Y:S02]  /*10a40*/  PRMT R23, RZ, 0x654, R23 ;  /* 0x00000654ff177816 */ /* 0x000fe40000000017 */
[-C--:B------:R-:W-:Y:S01]  /*10a50*/  ISETP.GE.AND P1, PT, R0, R63.reuse, PT ;  /* 0x0000003f0000720c */ /* 0x080fe20003f26270 */
[----:B------:R-:W-:Y:S01]  /*10a60*/  VIADD R0, R62, 0x40 ;  /* 0x000000403e007836 */ /* 0x000fe20000000000 */
[----:B0-----:R0:W-:Y:S01]  /*10a70*/  SYNCS.ARRIVE.TRANS64.RED.A1T0 RZ, [R23+URZ], RZ ;  /* 0x000000ff17ff79a7 */ /* 0x0011e2000810043f */
[----:B------:R0:W1:Y:S01]  /*10a80*/  SHFL.IDX PT, R17, R60, RZ, 0x181f ;  /* 0x00181fff3c117589 */ /* 0x00006200000e0000 */
[----:B------:R-:W-:Y:S03]  /*10a90*/  BSSY B1, `(.L_x_1448) ;  /* 0x0000012000017945 */ /* 0x000fe60003800000 */
[----:B------:R0:W2:Y:S01]  /*10aa0*/  SHFL.IDX PT, R21, R61, RZ, 0x181f ;  /* 0x00181fff3d157589 */ /* 0x0000a200000e0000 */
[----:B------:R-:W-:Y:S01]  /*10ab0*/  ISETP.GE.AND P0, PT, R0, R63, PT ;  /* 0x0000003f0000720c */ /* 0x000fe20003f06270 */
[----:B------:R-:W-:-:S12]  /*10ac0*/  @P2 BRA `(.L_x_1449) ;  /* 0x0000000000382947 */ /* 0x000fd80003800000 */
        /* <DEDUP_REMOVED lines=14> */
.L_x_1449:
[----:B------:R-:W-:Y:S05]  /*10bb0*/  BSYNC B1 ;  /* 0x0000000000017941 */ /* 0x000fea0003800000 */
.L_x_1448:
[----:B--23--:R2:W3:Y:S01]  /*10bc0*/  SHFL.IDX PT, R21, R61, 0x1, 0x181f ;  /* 0x00381f003d157f89 */ /* 0x00c4e200000e0000 */
[----:B------:R-:W-:Y:S03]  /*10bd0*/  BSSY B1, `(.L_x_1450) ;  /* 0x0000011000017945 */ /* 0x000fe60003800000 */
[----:B------:R2:W4:Y:S01]  /*10be0*/  SHFL.IDX PT, R3, R60, 0x1, 0x181f ;  /* 0x00381f003c037f89 */ /* 0x00052200000e0000 */
[----:B------:R-:W-:Y:S05]  /*10bf0*/  @P1 BRA `(.L_x_1451) ;  /* 0x0000000000381947 */ /* 0x000fea0003800000 */
[----:B------:R-:W-:Y:S01]  /*10c00*/  ULDC UR4, c[0x0][0xac8] ;  /* 0x0002b20000047ab9 */ /* 0x000fe20000000800 */
[----:B------:R-:W-:Y:S01]  /*10c10*/  ULDC.64 UR8, c[0x0][0x208] ;  /* 0x0000820000087ab9 */ /* 0x000fe20000000a00 */
[----:B------:R-:W-:Y:S02]  /*10c20*/  ISETP.GE.AND P4, PT, R22, UR4, PT ;  /* 0x0000000416007c0c */ /* 0x000fe4000bf86270 */
[----:B------:R-:W-:Y:S02]  /*10c30*/  ISETP.GE.AND P5, PT, R192, UR4, PT ;  /* 0x00000004c0007c0c */ /* 0x000fe4000bfa6270 */
[----:B------:R-:W-:-:S09]  /*10c40*/  ISETP.GE.AND P6, PT, R193, UR4, PT ;  /* 0x00000004c1007c0c */ /* 0x000fd2000bfc6270 */
[-C--:B----4-:R-:W-:Y:S02]  /*10c50*/  @!P4 LEA R2, P1, R22, R3.reuse, 0x1 ;  /* 0x000000031602c211 */ /* 0x090fe400078208ff */
[-C--:B------:R-:W-:Y:S02]  /*10c60*/  @!P5 LEA R16, P2, R192, R3.reuse, 0x1 ;  /* 0x00000003c010d211 */ /* 0x080fe400078408ff */
[C---:B------:R-:W-:Y:S02]  /*10c70*/  @!P6 LEA R20, P3, R193.reuse, R3, 0x1 ;  /* 0x00000003c114e211 */ /* 0x040fe400078608ff */
[-C--:B---3--:R-:W-:Y:S02]  /*10c80*/  @!P4 LEA.HI.X R3, R22, R21.reuse, R206, 0x1, P1 ;  /* 0x000000151603c211 */ /* 0x088fe400008f0cce */
[-C--:B-1----:R-:W-:Y:S02]  /*10c90*/  @!P5 LEA.HI.X R17, R192, R21.reuse, R205, 0x1, P2 ;  /* 0x00000015c011d211 */ /* 0x082fe400010f0ccd */
[----:B------:R-:W-:Y:S01]  /*10ca0*/  @!P6 LEA.HI.X R21, R193, R21, R204, 0x1, P3 ;  /* 0x00000015c115e211 */ /* 0x000fe200018f0ccc */
[----:B-----5:R1:W-:Y:S04]  /*10cb0*/  @!P4 ST.E.128 desc[UR8][R2.64], R12 ;  /* 0x0000000c0200c985 */ /* 0x0203e8000c101d08 */
[----:B------:R1:W-:Y:S04]  /*10cc0*/  @!P5 ST.E.128 desc[UR8][R16.64], R40 ;  /* 0x000000281000d985 */ /* 0x0003e8000c101d08 */
[----:B------:R1:W-:Y:S02]  /*10cd0*/  @!P6 ST.E.128 desc[UR8][R20.64], R52 ;  /* 0x000000341400e985 */ /* 0x0003e4000c101d08 */
.L_x_1451:
[----:B------:R-:W-:Y:S05]  /*10ce0*/  BSYNC B1 ;  /* 0x0000000000017941 */ /* 0x000fea0003800000 */
.L_x_1450:
[----:B-1---5:R1:W0:Y:S01]  /*10cf0*/  SHFL.IDX PT, R15, R61, 0x2, 0x181f ;  /* 0x00581f003d0f7f89 */ /* 0x02222200000e0000 */
[----:B------:R-:W-:Y:S03]  /*10d00*/  BSSY B1, `(.L_x_1452) ;  /* 0x0000011000017945 */ /* 0x000fe60003800000 */
[----:B----4-:R1:W4:Y:S01]  /*10d10*/  SHFL.IDX PT, R3, R60, 0x2, 0x181f ;  /* 0x00581f003c037f89 */ /* 0x01032200000e0000 */
        /* <DEDUP_REMOVED lines=15> */
.L_x_1453:
[----:B------:R-:W-:Y:S05]  /*10e10*/  BSYNC B1 ;  /* 0x0000000000017941 */ /* 0x000fea0003800000 */
.L_x_1452:
[----:B------:R-:W-:Y:S01]  /*10e20*/  VIADD R0, R62, 0x60 ;  /* 0x000000603e007836 */ /* 0x000fe20000000000 */
[----:B012---:R-:W0:Y:S04]  /*10e30*/  SHFL.IDX PT, R61, R61, 0x3, 0x181f ;  /* 0x00781f003d3d7f89 */ /* 0x007e2800000e0000 */
        /* <DEDUP_REMOVED lines=9> */
[-C--:B0---4-:R-:W-:Y:S02]  /*10ed0*/  @!P2 LEA.HI.X R3, R22, R61.reuse, R206, 0x1, P0 ;  /* 0x0000003d1603a211 */ /* 0x091fe400000f0cce */
[----:B------:R-:W-:Y:S02]  /*10ee0*/  ISETP.GE.AND P0, PT, R193, UR4, PT ;  /* 0x00000004c1007c0c */ /* 0x000fe4000bf06270 */
[----:B------:R-:W-:Y:S01]  /*10ef0*/  @!P3 LEA.HI.X R9, R192, R61, R205, 0x1, P1 ;  /* 0x0000003dc009b211 */ /* 0x000fe200008f0ccd */
[----:B------:R1:W-:Y:S04]  /*10f00*/  @!P2 ST.E.128 desc[UR8][R2.64], R4 ;  /* 0x000000040200a985 */ /* 0x0003e8000c101d08 */
[----:B------:R1:W-:Y:S06]  /*10f10*/  @!P3 ST.E.128 desc[UR8][R8.64], R24 ;  /* 0x000000180800b985 */ /* 0x0003ec000c101d08 */
[----:B------:R-:W-:Y:S05]  /*10f20*/  @P0 BRA `(.L_x_1454) ;  /* 0x0000000c00640947 */ /* 0x000fea0003800000 */
[----:B-1----:R-:W-:Y:S01]  /*10f30*/  LEA R2, P0, R193, R11, 0x1 ;  /* 0x0000000bc1027211 */ /* 0x002fe200078008ff */
[----:B------:R-:W-:-:S03]  /*10f40*/  ULDC.64 UR8, c[0x0][0x208] ;  /* 0x0000820000087ab9 */ /* 0x000fc60000000a00 */
[----:B------:R-:W-:-:S05]  /*10f50*/  LEA.HI.X R3, R193, R61, R204, 0x1, P0 ;  /* 0x0000003dc1037211 */ /* 0x000fca00000f0ccc */
[----:B------:R0:W-:Y:S01]  /*10f60*/  ST.E.128 desc[UR8][R2.64], R36 ;  /* 0x0000002402007985 */ /* 0x0001e2000c101d08 */
[----:B------:R-:W-:Y:S05]  /*10f70*/  BRA `(.L_x_1454) ;  /* 0x0000000c00507947 */ /* 0x000fea0003800000 */
.L_x_1446:
[----:B------:R-:W-:Y:S01]  /*10f80*/  ULDC.64 UR8, c[0x0][0xc00] ;  /* 0x0003000000087ab9 */ /* 0x000fe20000000a00 */
[----:B------:R-:W-:Y:S01]  /*10f90*/  R2UR UR4, R197 ;  /* 0x00000000c50472ca */ /* 0x000fe200000e0000 */
[----:B------:R-:W-:Y:S01]  /*10fa0*/  UISETP.NE.U32.AND UP0, UPT, UR8, URZ, UPT ;  /* 0x0000003f0800728c */ /* 0x000fe2000bf05070 */
[----:B------:R-:W0:Y:S01]  /*10fb0*/  LDC R11, c[0x0][0xbe8] ;  /* 0x0002fa00ff0b7b82 */ /* 0x000e220000000800 */
[----:B------:R-:W-:Y:S01]  /*10fc0*/  ULDC.64 UR12, c[0x0][0x208] ;  /* 0x00008200000c7ab9 */ /* 0x000fe20000000a00 */
[----:B------:R-:W-:Y:S01]  /*10fd0*/  R2UR UR10, R195 ;  /* 0x00000000c30a72ca */ /* 0x000fe200000e0000 */
[----:B------:R-:W-:-:S03]  /*10fe0*/  UISETP.NE.AND.EX UP0, UPT, UR9, URZ, UPT, UP0 ;  /* 0x0000003f0900728c */ /* 0x000fc6000bf05300 */
[----:B------:R-:W-:-:S03]  /*10ff0*/  ULDC.64 UR8, c[0x0][0xc00] ;  /* 0x0003000000087ab9 */ /* 0x000fc60000000a00 */
[----:B------:R-:W-:Y:S02]  /*11000*/  PLOP3.LUT P2, PT, PT, PT, UP0, 0x80, 0x0 ;  /* 0x000000000000781c */ /* 0x000fe40003f4f008 */
[----:B------:R-:W-:-:S06]  /*11010*/  UIMAD.WIDE UR8, UR4, 0x4, UR8 ;  /* 0x00000004040878a5 */ /* 0x000fcc000f8e0208 */
[----:B------:R-:W-:Y:S02]  /*11020*/  IMAD.U32 R2, RZ, RZ, UR8 ;  /* 0x00000008ff027e24 */ /* 0x000fe4000f8e00ff */
[----:B------:R-:W-:Y:S01]  /*11030*/  IMAD.U32 R3, RZ, RZ, UR9 ;  /* 0x00000009ff037e24 */ /* 0x000fe2000f8e00ff */
[----:B------:R-:W-:-:S04]  /*11040*/  ULDC.64 UR8, c[0x0][0xc08] ;  /* 0x0003020000087ab9 */ /* 0x000fc80000000a00 */
[----:B------:R-:W2:Y:S01]  /*11050*/  @P2 LDG.E R6, desc[UR12][R2.64] ;  /* 0x0000000c02062981 */ /* 0x000ea2000c1e1900 */
[----:B0-----:R-:W-:Y:S01]  /*11060*/  ISETP.NE.AND P0, PT, R11, 0x1, PT ;  /* 0x000000010b00780c */ /* 0x001fe20003f05270 */
[----:B------:R-:W-:-:S04]  /*11070*/  UISETP.NE.U32.AND UP1, UPT, UR8, URZ, UPT ;  /* 0x0000003f0800728c */ /* 0x000fc8000bf25070 */
[----:B------:R-:W-:-:S06]  /*11080*/  UISETP.NE.AND.EX UP1, UPT, UR9, URZ, UPT, UP1 ;  /* 0x0000003f0900728c */ /* 0x000fcc000bf25310 */
[----:B------:R-:W-:Y:S02]  /*11090*/  PLOP3.LUT P3, PT, PT, PT, UP1, 0x80, 0x0 ;  /* 0x000000000000781c */ /* 0x000fe40003f6f018 */
[----:B------:R-:W0:Y:S03]  /*110a0*/  @P0 LDC R9, c[0x0][0xbec] ;  /* 0x0002fb00ff090b82 */ /* 0x000e260000000800 */
[----:B------:R-:W-:Y:S02]  /*110b0*/  @UP1 ULDC.64 UR8, c[0x0][0xc08] ;  /* 0x0003020000081ab9 */ /* 0x000fe40000000a00 */
[----:B------:R-:W-:-:S03]  /*110c0*/  @UP1 UIMAD.WIDE UR8, UR4, 0x4, UR8 ;  /* 0x00000004040818a5 */ /* 0x000fc6000f8e0208 */
[----:B------:R-:W-:Y:S02]  /*110d0*/  ULDC UR4, c[0x0][0xa88] ;  /* 0x0002a20000047ab9 */ /* 0x000fe40000000800 */
[----:B------:R-:W-:Y:S02]  /*110e0*/  IMAD.U32 R0, RZ, RZ, UR4 ;  /* 0x00000004ff007e24 */ /* 0x000fe4000f8e00ff */
[----:B------:R-:W-:Y:S02]  /*110f0*/  IMAD.U32 R4, RZ, RZ, UR8 ;  /* 0x00000008ff047e24 */ /* 0x000fe4000f8e00ff */
[----:B------:R-:W-:Y:S01]  /*11100*/  IMAD.U32 R5, RZ, RZ, UR9 ;  /* 0x00000009ff057e24 */ /* 0x000fe2000f8e00ff */
[----:B------:R-:W-:-:S04]  /*11110*/  UMOV UR4, URZ ;  /* 0x0000003f00047c82 */ /* 0x000fc80008000000 */
[----:B------:R1:W5:Y:S01]  /*11120*/  @P3 LDG.E R0, desc[UR12][R4.64] ;  /* 0x0000000c04003981 */ /* 0x000362000c1e1900 */
[----:B------:R-:W-:Y:S01]  /*11130*/  USHF.R.S32.HI UR12, URZ, 0x1f, UR10 ;  /* 0x0000001f3f0c7899 */ /* 0x000fe2000801140a */
[----:B------:R-:W-:Y:S02]  /*11140*/  ISETP.GE.AND P1, PT, R207, 0x80, PT ;  /* 0x00000080cf00780c */ /* 0x000fe40003f26270 */
[----:B--2---:R-:W-:Y:S01]  /*11150*/  @P2 R2UR UR4, R6 ;  /* 0x00000000060422ca */ /* 0x004fe200000e0000 */
[----:B01----:R-:W-:-:S14]  /*11160*/  @P3 BRA `(.L_x_1455) ;  /* 0x0000000000143947 */ /* 0x003fdc0003800000 */
[----:B------:R-:W-:Y:S05]  /*11170*/  @!P2 BRA `(.L_x_1455) ;  /* 0x000000000010a947 */ /* 0x000fea0003800000 */
[----:B------:R-:W-:Y:S02]  /*11180*/  ULDC.64 UR8, c[0x0][0x208] ;  /* 0x0000820000087ab9 */ /* 0x000fe40000000a00 */
[----:B------:R-:W2:Y:S04]  /*11190*/  LDG.E R5, desc[UR8][R2.64] ;  /* 0x0000000802057981 */ /* 0x000ea8000c1e1900 */
[----:B-----5:R-:W2:Y:S02]  /*111a0*/  LDG.E R0, desc[UR8][R2.64+0x4] ;  /* 0x0000040802007981 */ /* 0x020ea4000c1e1900 */
[----:B--2---:R-:W-:-:S07]  /*111b0*/  IMAD.IADD R0, R0, 0x1, -R5 ;  /* 0x0000000100007824 */ /* 0x004fce00078e0a05 */
.L_x_1455:
[----:B------:R-:W-:Y:S01]  /*111c0*/  R2UR UR9, R197 ;  /* 0x00000000c50972ca */ /* 0x000fe200000e0000 */
[----:B------:R-:W-:Y:S01]  /*111d0*/  USHF.R.S32.HI UR11, URZ, 0x1f, UR4 ;  /* 0x0000001f3f0b7899 */ /* 0x000fe20008011404 */
[----:B------:R-:W-:Y:S11]  /*111e0*/  BSSY B1, `(.L_x_1456) ;  /* 0x0000030000017945 */ /* 0x000ff60003800000 */
[----:B------:R-:W-:-:S02]  /*111f0*/  USHF.R.S32.HI UR8, URZ, 0x1f, UR9 ;  /* 0x0000001f3f087899 */ /* 0x000fc40008011409 */
[----:B------:R-:W-:Y:S02]  /*11200*/  USEL UR13, UR9, URZ, !UP0 ;  /* 0x0000003f090d7287 */ /* 0x000fe4000c000000 */
[----:B------:R-:W-:Y:S01]  /*11210*/  USEL UR14, UR8, URZ, !UP0 ;  /* 0x0000003f080e7287 */ /* 0x000fe2000c000000 */
[----:B------:R-:W-:Y:S11]  /*11220*/  @P1 BRA `(.L_x_1457) ;  /* 0x0000000000ac1947 */ /* 0x000ff60003800000 */
[----:B------:R-:W0:Y:S01]  /*11230*/  S2R R3, SR_TID.X ;  /* 0x0000000000037919 */ /* 0x000e220000002100 */
[----:B------:R-:W1:Y:S01]  /*11240*/  LDC R7, c[0x0][0xbe8] ;  /* 0x0002fa00ff077b82 */ /* 0x000e620000000800 */
[----:B------:R-:W-:Y:S02]  /*11250*/  IMAD.U32 R4, RZ, RZ, UR60 ;  /* 0x0000003cff047e24 */ /* 0x000fe4000f8e00ff */
[----:B-1---5:R-:W-:-:S03]  /*11260*/  IMAD R2, R0, R7, RZ ;  /* 0x0000000700027224 */ /* 0x022fc600078e02ff */
[----:B0-----:R-:W-:-:S04]  /*11270*/  IADD3 R4, R4, -0x80, R3 ;  /* 0xffffff8004047810 */ /* 0x001fc80007ffe003 */
[----:B------:R-:W-:-:S13]  /*11280*/  ISETP.GE.AND P1, PT, R4, R2, PT ;  /* 0x000000020400720c */ /* 0x000fda0003f26270 */
[----:B------:R-:W-:Y:S05]  /*11290*/  @P1 BRA `(.L_x_1457) ;  /* 0x0000000000901947 */ /* 0x000fea0003800000 */
[----:B------:R-:W-:Y:S01]  /*112a0*/  ISETP.NE.AND P1, PT, R7, 0x1, PT ;  /* 0x000000010700780c */ /* 0x000fe20003f25270 */
[----:B------:R-:W-:Y:S01]  /*112b0*/  ULDC.64 UR16, c[0x0][0xb90] ;  /* 0x0002e40000107ab9 */ /* 0x000fe20000000a00 */
[----:B------:R-:W-:Y:S01]  /*112c0*/  R2UR UR15, R195 ;  /* 0x00000000c30f72ca */ /* 0x000fe200000e0000 */
[----:B------:R-:W-:Y:S01]  /*112d0*/  UIMAD UR10, UR12, UR16, URZ ;  /* 0x000000100c0a72a4 */ /* 0x000fe2000f8e023f */
[----:B------:R-:W-:Y:S01]  /*112e0*/  IMAD.MOV.U32 R2, RZ, RZ, R4 ;  /* 0x000000ffff027224 */ /* 0x000fe200078e0004 */
[----:B------:R-:W-:Y:S01]  /*112f0*/  UMOV UR8, UR4 ;  /* 0x0000000400087c82 */ /* 0x000fe20008000000 */
[----:B------:R-:W-:Y:S01]  /*11300*/  UMOV UR9, UR11 ;  /* 0x0000000b00097c82 */ /* 0x000fe20008000000 */
[----:B------:R-:W-:-:S06]  /*11310*/  ULDC.64 UR18, c[0x0][0x208] ;  /* 0x0000820000127ab9 */ /* 0x000fcc0000000a00 */
[----:B------:R-:W0:Y:S02]  /*11320*/  @P1 LDC R3, c[0x0][0xbec] ;  /* 0x0002fb00ff031b82 */ /* 0x000e240000000800 */
[----:B------:R-:W-:Y:S02]  /*11330*/  UIMAD.WIDE.U32 UR8, UR15, UR16, UR8 ;  /* 0x000000100f0872a5 */ /* 0x000fe4000f8e0008 */
[----:B------:R-:W-:-:S03]  /*11340*/  UIMAD UR10, UR15, UR17, UR10 ;  /* 0x000000110f0a72a4 */ /* 0x000fc6000f8e020a */
[----:B------:R-:W-:Y:S01]  /*11350*/  ULDC.64 UR16, c[0x0][0xb98] ;  /* 0x0002e60000107ab9 */ /* 0x000fe20000000a00 */
[----:B------:R-:W1:Y:S01]  /*11360*/  @P1 LDC R6, c[0x0][0xbf0] ;  /* 0x0002fc00ff061b82 */ /* 0x000e620000000800 */
[----:B------:R-:W-:Y:S02]  /*11370*/  UIADD3 UR9, UR9, UR10, URZ ;  /* 0x0000000a09097290 */ /* 0x000fe4000fffe03f */
[----:B------:R-:W-:Y:S02]  /*11380*/  UIMAD UR10, UR14, UR16, URZ ;  /* 0x000000100e0a72a4 */ /* 0x000fe4000f8e023f */
[----:B------:R-:W-:Y:S02]  /*11390*/  UIMAD.WIDE.U32 UR8, UR13, UR16, UR8 ;  /* 0x000000100d0872a5 */ /* 0x000fe4000f8e0008 */
[----:B------:R-:W-:-:S03]  /*113a0*/  UIMAD UR10, UR13, UR17, UR10 ;  /* 0x000000110d0a72a4 */ /* 0x000fc6000f8e020a */
[----:B------:R-:W-:Y:S01]  /*113b0*/  ULDC.64 UR16, c[0x0][0xb88] ;  /* 0x0002e20000107ab9 */ /* 0x000fe20000000a00 */
[----:B0-----:R-:W-:-:S05]  /*113c0*/  @P1 IMAD.HI.U32 R3, R4, R3, RZ ;  /* 0x0000000304031227 */ /* 0x001fca00078e00ff */
[----:B-1----:R-:W-:Y:S01]  /*113d0*/  @P1 SHF.R.U32.HI R2, RZ, R6, R3 ;  /* 0x00000006ff021219 */ /* 0x002fe20000011603 */
[----:B------:R-:W-:-:S03]  /*113e0*/  IMAD.U32 R6, RZ, RZ, UR10 ;  /* 0x0000000aff067e24 */ /* 0x000fc6000f8e00ff */
[--C-:B------:R-:W-:Y:S01]  /*113f0*/  SHF.R.S32.HI R3, RZ, 0x1f, R2.reuse ;  /* 0x0000001fff037819 */ /* 0x100fe20000011402 */
[----:B------:R-:W-:Y:S01]  /*11400*/  IMAD.MOV R5, RZ, RZ, -R2 ;  /* 0x000000ffff057224 */ /* 0x000fe200078e0a02 */
[----:B------:R-:W-:-:S03]  /*11410*/  IADD3 R2, P1, R2, UR8, RZ ;  /* 0x0000000802027c10 */ /* 0x000fc6000ff3e0ff */
[----:B------:R-:W-:Y:S01]  /*11420*/  IMAD R5, R7, R5, R4 ;  /* 0x0000000507057224 */ /* 0x000fe200078e0204 */
[----:B------:R-:W-:Y:S01]  /*11430*/  IADD3.X R3, R3, UR9, R6, P1, !PT ;  /* 0x0000000903037c10 */ /* 0x000fe20008ffe406 */
[----:B------:R-:W-:-:S03]  /*11440*/  ULDC.64 UR8, c[0x0][0xb50] ;  /* 0x0002d40000087ab9 */ /* 0x000fc60000000a00 */
[----:B------:R-:W-:Y:S01]  /*11450*/  SHF.R.S32.HI R4, RZ, 0x1f, R5 ;  /* 0x0000001fff047819 */ /* 0x000fe20000011405 */
[----:B------:R-:W-:-:S04]  /*11460*/  IMAD.WIDE.U32 R2, R5, UR16, R2 ;  /* 0x0000001005027c25 */ /* 0x000fc8000f8e0002 */
[----:B------:R-:W-:-:S04]  /*11470*/  IMAD R4, R4, UR16, RZ ;  /* 0x0000001004047c24 */ /* 0x000fc8000f8e02ff */
[----:B------:R-:W-:Y:S01]  /*11480*/  IMAD R7, R5, UR17, R4 ;  /* 0x0000001105077c24 */ /* 0x000fe2000f8e0204 */
[----:B------:R-:W-:-:S03]  /*11490*/  LEA R4, P1, R2, UR8, 0x2 ;  /* 0x0000000802047c11 */ /* 0x000fc6000f8210ff */
[----:B------:R-:W-:-:S05]  /*114a0*/  IMAD.IADD R3, R3, 0x1, R7 ;  /* 0x0000000103037824 */ /* 0x000fca00078e0207 */
[----:B------:R-:W-:Y:S01]  /*114b0*/  LEA.HI.X R5, R2, UR9, R3, 0x2, P1 ;  /* 0x0000000902057c11 */ /* 0x000fe200088f1403 */
[----:B------:R-:W-:-:S05]  /*114c0*/  IMAD.MOV.U32 R3, RZ, RZ, -0x800000 ;  /* 0xff800000ff037424 */ /* 0x000fca00078e00ff */
[----:B------:R0:W-:Y:S02]  /*114d0*/  STG.E desc[UR18][R4.64], R3 ;  /* 0x0000000304007986 */ /* 0x0001e4000c101912 */
.L_x_1457:
[----:B------:R-:W-:Y:S05]  /*114e0*/  BSYNC B1 ;  /* 0x0000000000017941 */ /* 0x000fea0003800000 */
.L_x_1456:
[----:B0-----:R-:W0:Y:S01]  /*114f0*/  @P0 LDC R3, c[0x0][0xbf0] ;  /* 0x0002fc00ff030b82 */ /* 0x001e220000000800 */
[----:B------:R-:W-:Y:S01]  /*11500*/  ULDC.64 UR16, c[0x0][0xaa0] ;  /* 0x0002a80000107ab9 */ /* 0x000fe20000000a00 */
[----:B------:R-:W-:Y:S01]  /*11510*/  R2UR UR15, R195 ;  /* 0x00000000c30f72ca */ /* 0x000fe200000e0000 */
[----:B------:R-:W-:Y:S01]  /*11520*/  UIMAD UR10, UR11, UR16, URZ ;  /* 0x000000100b0a72a4 */ /* 0x000fe2000f8e023f */
[----:B------:R-:W-:Y:S01]  /*11530*/  IMAD R2, R194, 0x20, R196 ;  /* 0x00000020c2027824 */ /* 0x000fe200078e02c4 */
[----:B------:R-:W-:Y:S01]  /*11540*/  UIMAD.WIDE.U32 UR8, UR4, UR16, URZ ;  /* 0x00000010040872a5 */ /* 0x000fe2000f8e003f */
[----:B------:R-:W-:Y:S01]  /*11550*/  BSSY B1, `(.L_x_1458) ;  /* 0x000003d000017945 */ /* 0x000fe20003800000 */
[----:B------:R-:W-:Y:S01]  /*11560*/  UIMAD UR10, UR4, UR17, UR10 ;  /* 0x00000011040a72a4 */ /* 0x000fe2000f8e020a */
[----:B------:R-:W-:Y:S02]  /*11570*/  VIADD R6, R2, UR60 ;  /* 0x0000003c02067c36 */ /* 0x000fe40008000000 */
[----:B------:R-:W-:Y:S01]  /*11580*/  ULDC.64 UR16, c[0x0][0xae8] ;  /* 0x0002ba0000107ab9 */ /* 0x000fe20000000a00 */
[----:B------:R-:W-:Y:S01]  /*11590*/  UIADD3 UR9, UR9, UR10, URZ ;  /* 0x0000000a09097290 */ /* 0x000fe2000fffe03f */
[----:B------:R-:W-:Y:S01]  /*115a0*/  @P0 IMAD.HI.U32 R2, R6, R9, RZ ;  /* 0x0000000906020227 */ /* 0x000fe200078e00ff */
[----:B------:R-:W-:-:S02]  /*115b0*/  UIMAD UR4, UR12, UR16, URZ ;  /* 0x000000100c0472a4 */ /* 0x000fc4000f8e023f */
[----:B------:R-:W-:Y:S01]  /*115c0*/  UIMAD.WIDE.U32 UR8, UR15, UR16, UR8 ;  /* 0x000000100f0872a5 */ /* 0x000fe2000f8e0008 */
[----:B------:R-:W-:Y:S01]  /*115d0*/  IMAD.MOV.U32 R5, RZ, RZ, R6 ;  /* 0x000000ffff057224 */ /* 0x000fe200078e0006 */
[----:B------:R-:W-:Y:S01]  /*115e0*/  UIMAD UR4, UR15, UR17, UR4 ;  /* 0x000000110f0472a4 */ /* 0x000fe2000f8e0204 */
[----:B------:R-:W-:-:S03]  /*115f0*/  ULDC.64 UR10, c[0x0][0xaf0] ;  /* 0x0002bc00000a7ab9 */ /* 0x000fc60000000a00 */
[----:B------:R-:W-:Y:S02]  /*11600*/  UIADD3 UR9, UR9, UR4, URZ ;  /* 0x0000000409097290 */ /* 0x000fe4000fffe03f */
[----:B------:R-:W-:Y:S01]  /*11610*/  UIMAD UR4, UR14, UR10, URZ ;  /* 0x0000000a0e0472a4 */ /* 0x000fe2000f8e023f */
[----:B0-----:R-:W-:Y:S01]  /*11620*/  @P0 SHF.R.U32.HI R5, RZ, R3, R2 ;  /* 0x00000003ff050219 */ /* 0x001fe20000011602 */
[----:B------:R-:W-:Y:S02]  /*11630*/  UIMAD.WIDE.U32 UR8, UR13, UR10, UR8 ;  /* 0x0000000a0d0872a5 */ /* 0x000fe4000f8e0008 */
[----:B------:R-:W-:Y:S01]  /*11640*/  UIMAD UR4, UR13, UR11, UR4 ;  /* 0x0000000b0d0472a4 */ /* 0x000fe2000f8e0204 */
[--C-:B------:R-:W-:Y:S01]  /*11650*/  SHF.R.S32.HI R2, RZ, 0x1f, R5.reuse ;  /* 0x0000001fff027819 */ /* 0x100fe20000011405 */
[----:B------:R-:W-:Y:S01]  /*11660*/  IMAD.MOV R7, RZ, RZ, -R5 ;  /* 0x000000ffff077224 */ /* 0x000fe200078e0a05 */
[----:B------:R-:W-:Y:S01]  /*11670*/  ULDC.64 UR10, c[0x0][0xae0] ;  /* 0x0002b800000a7ab9 */ /* 0x000fe20000000a00 */
[----:B------:R-:W-:-:S02]  /*11680*/  UIADD3 UR4, UR9, UR4, URZ ;  /* 0x0000000409047290 */ /* 0x000fc4000fffe03f */
[----:B------:R-:W-:Y:S02]  /*11690*/  IMAD.U32 R3, RZ, RZ, UR9 ;  /* 0x00000009ff037e24 */ /* 0x000fe4000f8e00ff */
[----:B------:R-:W-:Y:S02]  /*116a0*/  IMAD R4, R2, UR10, RZ ;  /* 0x0000000a02047c24 */ /* 0x000fe4000f8e02ff */
[----:B------:R-:W-:Y:S02]  /*116b0*/  IMAD R7, R11, R7, R6 ;  /* 0x000000070b077224 */ /* 0x000fe400078e0206 */
[----:B------:R-:W-:Y:S01]  /*116c0*/  IMAD.U32 R2, RZ, RZ, UR8 ;  /* 0x00000008ff027e24 */ /* 0x000fe2000f8e00ff */
[----:B------:R-:W-:Y:S01]  /*116d0*/  ULDC.64 UR8, c[0x0][0xad8] ;  /* 0x0002b60000087ab9 */ /* 0x000fe20000000a00 */
[----:B------:R-:W-:Y:S02]  /*116e0*/  IMAD.U32 R3, RZ, RZ, UR4 ;  /* 0x00000004ff037e24 */ /* 0x000fe4000f8e00ff */
[C---:B------:R-:W-:Y:S01]  /*116f0*/  IMAD R9, R5.reuse, UR11, R4 ;  /* 0x0000000b05097c24 */ /* 0x040fe2000f8e0204 */
[----:B------:R-:W-:Y:S01]  /*11700*/  SHF.R.S32.HI R4, RZ, 0x1f, R7 ;  /* 0x0000001fff047819 */ /* 0x000fe20000011407 */
[----:B------:R-:W-:-:S04]  /*11710*/  IMAD.WIDE.U32 R2, R5, UR10, R2 ;  /* 0x0000000a05027c25 */ /* 0x000fc8000f8e0002 */
[----:B------:R-:W-:Y:S02]  /*11720*/  IMAD.IADD R3, R3, 0x1, R9 ;  /* 0x0000000103037824 */ /* 0x000fe400078e0209 */
[----:B------:R-:W-:Y:S02]  /*11730*/  IMAD R4, R4, UR8, RZ ;  /* 0x0000000804047c24 */ /* 0x000fe4000f8e02ff */
[----:B------:R-:W-:Y:S02]  /*11740*/  VIADD R6, R196, UR60 ;  /* 0x0000003cc4067c36 */ /* 0x000fe40008000000 */
[----:B-----5:R-:W-:Y:S02]  /*11750*/  IMAD R11, R0, R11, RZ ;  /* 0x0000000b000b7224 */ /* 0x020fe400078e02ff */
[C---:B------:R-:W-:Y:S02]  /*11760*/  IMAD R5, R7.reuse, UR9, R4 ;  /* 0x0000000907057c24 */ /* 0x040fe4000f8e0204 */
[----:B------:R-:W-:Y:S01]  /*11770*/  IMAD.WIDE.U32 R2, R7, UR8, R2 ;  /* 0x0000000807027c25 */ /* 0x000fe2000f8e0002 */
[----:B------:R-:W-:Y:S01]  /*11780*/  ISETP.GE.AND P2, PT, R6, R11, PT ;  /* 0x0000000b0600720c */ /* 0x000fe20003f46270 */
[----:B------:R-:W-:-:S02]  /*11790*/  ULDC.64 UR8, c[0x0][0xa80] ;  /* 0x0002a00000087ab9 */ /* 0x000fc40000000a00 */
[----:B------:R-:W-:Y:S01]  /*117a0*/  IMAD.IADD R3, R3, 0x1, R5 ;  /* 0x0000000103037824 */ /* 0x000fe200078e0205 */
[----:B------:R-:W-:Y:S01]  /*117b0*/  LEA R4, P3, R2, UR8, 0x1 ;  /* 0x0000000802047c11 */ /* 0x000fe2000f8608ff */
[----:B------:R-:W-:-:S03]  /*117c0*/  VIADD R0, R6, 0x20 ;  /* 0x0000002006007836 */ /* 0x000fc60000000000 */
[----:B------:R-:W-:Y:S01]  /*117d0*/  LEA.HI.X R5, R2, UR9, R3, 0x1, P3 ;  /* 0x0000000902057c11 */ /* 0x000fe200098f0c03 */
[----:B------:R0:W1:Y:S01]  /*117e0*/  SHFL.IDX PT, R7, R4, RZ, 0x181f ;  /* 0x00181fff04077589 */ /* 0x00006200000e0000 */
[-C--:B------:R-:W-:Y:S01]  /*117f0*/  ISETP.GE.AND P1, PT, R0, R11.reuse, PT ;  /* 0x0000000b0000720c */ /* 0x080fe20003f26270 */
[----:B------:R-:W-:Y:S02]  /*11800*/  VIADD R0, R6, 0x40 ;  /* 0x0000004006007836 */ /* 0x000fe40000000000 */
[----:B------:R0:W2:Y:S03]  /*11810*/  SHFL.IDX PT, R3, R5, RZ, 0x181f ;  /* 0x00181fff05037589 */ /* 0x0000a600000e0000 */
        /* <DEDUP_REMOVED lines=16> */
.L_x_1459:
[----:B------:R-:W-:Y:S05]  /*11920*/  BSYNC B1 ;  /* 0x0000000000017941 */ /* 0x000fea0003800000 */
.L_x_1458:
[----:B--23--:R2:W3:Y:S01]  /*11930*/  SHFL.IDX PT, R3, R5, 0x1, 0x181f ;  /* 0x00381f0005037f89 */ /* 0x00c4e200000e0000 */
[----:B------:R-:W-:Y:S03]  /*11940*/  BSSY B1, `(.L_x_1460) ;  /* 0x0000011000017945 */ /* 0x000fe60003800000 */
[----:B-1----:R2:W1:Y:S01]  /*11950*/  SHFL.IDX PT, R7, R4, 0x1, 0x181f ;  /* 0x00381f0004077f89 */ /* 0x00246200000e0000 */
        /* <DEDUP_REMOVED lines=15> */
.L_x_1461:
[----:B------:R-:W-:Y:S05]  /*11a50*/  BSYNC B1 ;  /* 0x0000000000017941 */ /* 0x000fea0003800000 */
.L_x_1460:
[----:B---34-:R3:W4:Y:S01]  /*11a60*/  SHFL.IDX PT, R3, R5, 0x2, 0x181f ;  /* 0x00581f0005037f89 */ /* 0x01872200000e0000 */
        /* <DEDUP_REMOVED lines=17> */
.L_x_1463:
[----:B------:R-:W-:Y:S05]  /*11b80*/  BSYNC B1 ;  /* 0x0000000000017941 */ /* 0x000fea0003800000 */
.L_x_1462:
[----:B------:R-:W-:Y:S01]  /*11b90*/  VIADD R0, R6, 0x60 ;  /* 0x0000006006007836 */ /* 0x000fe20000000000 */
[----:B0-23--:R-:W0:Y:S04]  /*11ba0*/  SHFL.IDX PT, R5, R5, 0x3, 0x181f ;  /* 0x00781f0005057f89 */ /* 0x00de2800000e0000 */
[----:B------:R-:W-:Y:S01]  /*11bb0*/  ISETP.GE.AND P0, PT, R0, R11, PT ;  /* 0x0000000b0000720c */ /* 0x000fe20003f06270 */
[----:B-1--4-:R1:W2:-:S12]  /*11bc0*/  SHFL.IDX PT, R3, R4, 0x3, 0x181f ;  /* 0x00781f0004037f89 */ /* 0x01229800000e0000 */
[----:B-1----:R-:W-:Y:S05]  /*11bd0*/  @P0 BRA `(.L_x_1454) ;  /* 0x0000000000380947 */ /* 0x002fea0003800000 */
[----:B------:R-:W-:Y:S01]  /*11be0*/  ULDC UR4, c[0x0][0xac8] ;  /* 0x0002b20000047ab9 */ /* 0x000fe20000000800 */
[----:B------:R-:W-:Y:S01]  /*11bf0*/  ULDC.64 UR8, c[0x0][0x208] ;  /* 0x0000820000087ab9 */ /* 0x000fe20000000a00 */
        /* <DEDUP_REMOVED lines=12> */
.L_x_1454:
[----:B------:R-:W-:Y:S05]  /*11cc0*/  BSYNC B0 ;  /* 0x0000000000007941 */ /* 0x000fea0003800000 */
.L_x_1445:
[----:B------:R-:W-:Y:S02]  /*11cd0*/  ULDC UR4, c[0x0][0xc3c] ;  /* 0x00030f0000047ab9 */ /* 0x000fe40000000800 */
[----:B------:R-:W-:-:S06]  /*11ce0*/  UISETP.GE.AND UP0, UPT, UR6, UR4, UPT ;  /* 0x000000040600728c */ /* 0x000fcc000bf06270 */
[----:B------:R-:W-:-:S13]  /*11cf0*/  PLOP3.LUT P0, PT, PT, PT, UP0, 0x80, 0x0 ;  /* 0x000000000000781c */ /* 0x000fda0003f0f008 */
[----:B------:R-:W-:Y:S05]  /*11d00*/  @!P0 BRA `(.L_x_1464) ;  /* 0xfffffef000508947 */ /* 0x000fea000383ffff */
[----:B------:R-:W-:Y:S05]  /*11d10*/  EXIT ;  /* 0x000000000000794d */ /* 0x000fea0003800000 */
.L_x_1363:
        /* <DEDUP_REMOVED lines=15> */
[----:B------:R-:W2:Y:S01]  /*11e10*/  LDS.128 R16, [UR4+0x308d0] ;  /* 0x0308d004ff107984 */ /* 0x000ea20008000c00 */
[----:B------:R-:W-:Y:S06]  /*11e20*/  BAR.ARV 0x4, 0x180 ;  /* 0x0106000000007b1d */ /* 0x000fec0000002000 */
[----:B------:R-:W-:Y:S05]  /*11e30*/  BRA `(.L_x_1466) ;  /* 0x0000000800947947 */ /* 0x000fea0003800000 */
.L_x_1465:
[----:B------:R-:W1:Y:S01]  /*11e40*/  S2R R0, SR_TID.X ;  /* 0x0000000000007919 */ /* 0x000e620000002100 */
[----:B------:R-:W-:Y:S01]  /*11e50*/  ULDC UR4, c[0x0][0xc3c] ;  /* 0x00030f0000047ab9 */ /* 0x000fe20000000800 */
[----:B------:R-:W-:Y:S01]  /*11e60*/  ULDC.64 UR6, c[0x0][0x208] ;  /* 0x0000820000067ab9 */ /* 0x000fe20000000a00 */
[----:B------:R-:W-:Y:S01]  /*11e70*/  ULDC UR5, c[0x0][0xc38] ;  /* 0x00030e0000057ab9 */ /* 0x000fe20000000800 */
[----:B-1----:R-:W-:-:S04]  /*11e80*/  LOP3.LUT R0, R0, 0x1f, RZ, 0xc0, !PT ;  /* 0x0000001f00007812 */ /* 0x002fc800078ec0ff */
[----:B------:R-:W-:-:S04]  /*11e90*/  ISETP.NE.AND P0, PT, R0, 0x1f, PT ;  /* 0x0000001f0000780c */ /* 0x000fc80003f05270 */
[----:B------:R-:W-:-:S13]  /*11ea0*/  ISETP.GE.OR P1, PT, R0, UR4, !P0 ;  /* 0x0000000400007c0c */ /* 0x000fda000c726670 */
[----:B0-----:R-:W0:Y:S02]  /*11eb0*/  @!P1 LDC.64 R2, c[0x0][0xc80] ;  /* 0x00032000ff029b82 */ /* 0x001e240000000a00 */
[----:B0-----:R-:W-:-:S05]  /*11ec0*/  @!P1 IMAD.WIDE.U32 R2, R0, 0x4, R2 ;  /* 0x0000000400029825 */ /* 0x001fca00078e0002 */
[----:B------:R-:W2:Y:S01]  /*11ed0*/  @!P1 LDG.E R5, desc[UR6][R2.64] ;  /* 0x0000000602059981 */ /* 0x000ea2000c1e1900 */
[C---:B------:R-:W-:Y:S01]  /*11ee0*/  ISETP.NE.AND P1, PT, R0.reuse, RZ, PT ;  /* 0x000000ff0000720c */ /* 0x040fe20003f25270 */
[----:B------:R-:W0:Y:S01]  /*11ef0*/  S2UR UR6, SR_CTAID.X ;  /* 0x00000000000679c3 */ /* 0x000e220000002500 */
[C---:B------:R-:W-:Y:S01]  /*11f00*/  ISETP.GE.U32.AND P2, PT, R0.reuse, 0x2, PT ;  /* 0x000000020000780c */ /* 0x040fe20003f46070 */
[----:B------:R-:W-:Y:S01]  /*11f10*/  UMOV UR4, URZ ;  /* 0x0000003f00047c82 */ /* 0x000fe20008000000 */
[C---:B------:R-:W-:Y:S01]  /*11f20*/  ISETP.GE.U32.AND P3, PT, R0.reuse, 0x4, PT ;  /* 0x000000040000780c */ /* 0x040fe20003f66070 */
[----:B------:R-:W-:Y:S01]  /*11f30*/  IMAD.MOV.U32 R16, RZ, RZ, RZ ;  /* 0x000000ffff107224 */ /* 0x000fe200078e00ff */
[C---:B------:R-:W-:Y:S02]  /*11f40*/  ISETP.GE.U32.AND P4, PT, R0.reuse, 0x8, PT ;  /* 0x000000080000780c */ /* 0x040fe40003f86070 */
[----:B------:R-:W-:Y:S01]  /*11f50*/  ISETP.GE.U32.AND P5, PT, R0, 0x10, PT ;  /* 0x000000100000780c */ /* 0x000fe20003fa6070 */
[----:B--2---:R-:W1:Y:S02]  /*11f60*/  SHFL.UP PT, R4, R5, 0x1, RZ ;  /* 0x0420000005047989 */ /* 0x004e6400000e00ff */
[----:B-1----:R-:W-:-:S05]  /*11f70*/  SEL R4, R4, RZ, P1 ;  /* 0x000000ff04047207 */ /* 0x002fca0000800000 */
[----:B------:R-:W-:-:S05]  /*11f80*/  IMAD.IADD R4, R5, 0x1, R4 ;  /* 0x0000000105047824 */ /* 0x000fca00078e0204 */
[----:B------:R-:W1:Y:S02]  /*11f90*/  SHFL.UP PT, R6, R4, 0x2, RZ ;  /* 0x0440000004067989 */ /* 0x000e6400000e00ff */
        /* <DEDUP_REMOVED lines=11> */
[----:B------:R-:W1:Y:S02]  /*12050*/  SHFL.IDX PT, R2, R4, 0x1f, 0x1f ;  /* 0x03e01f0004027f89 */ /* 0x000e6400000e0000 */
[----:B-1----:R-:W-:-:S04]  /*12060*/  IMAD R6, R2, UR5, RZ ;  /* 0x0000000502067c24 */ /* 0x002fc8000f8e02ff */
[----:B------:R-:W-:Y:S01]  /*12070*/  IMAD.MOV.U32 R7, RZ, RZ, R6 ;  /* 0x000000ffff077224 */ /* 0x000fe200078e0006 */
[----:B0-----:R-:W-:-:S13]  /*12080*/  ISETP.GT.AND P6, PT, R6, UR6, PT ;  /* 0x0000000606007c0c */ /* 0x001fda000bfc4270 */
[----:B------:R-:W-:Y:S05]  /*12090*/  @P6 BRA `(.L_x_1467) ;  /* 0x0000000000a06947 */ /* 0x000fea0003800000 */
[----:B------:R-:W0:Y:S01]  /*120a0*/  LDC R4, c[0x0][0xc3c] ;  /* 0x00030f00ff047b82 */ /* 0x000e220000000800 */
[----:B------:R-:W-:Y:S01]  /*120b0*/  IMAD.MOV.U32 R6, RZ, RZ, R7 ;  /* 0x000000ffff067224 */ /* 0x000fe200078e0007 */
[----:B------:R-:W-:Y:S01]  /*120c0*/  UMOV UR4, URZ ;  /* 0x0000003f00047c82 */ /* 0x000fe20008000000 */
[----:B------:R-:W-:Y:S01]  /*120d0*/  ULDC UR7, c[0x0][0xc3c] ;  /* 0x00030f0000077ab9 */ /* 0x000fe20000000800 */
[----:B------:R-:W-:-:S05]  /*120e0*/  ULDC UR5, c[0x0][0xc38] ;  /* 0x00030e0000057ab9 */ /* 0x000fca0000000800 */
.L_x_1471:
        /* <DEDUP_REMOVED lines=9> */
[----:B------:R-:W0:Y:S01]  /*12180*/  LDC.64 R2, c[0x0][0xc80] ;  /* 0x00032000ff027b82 */ /* 0x000e220000000a00 */
[----:B------:R-:W-:Y:S01]  /*12190*/  ULDC.64 UR8, c[0x0][0x208] ;  /* 0x0000820000087ab9 */ /* 0x000fe20000000a00 */
[----:B0-----:R-:W-:-:S05]  /*121a0*/  IMAD.WIDE R2, R7, 0x4, R2 ;  /* 0x0000000407027825 */ /* 0x001fca00078e0202 */
[----:B------:R0:W5:Y:S02]  /*121b0*/  LDG.E R5, desc[UR8][R2.64] ;  /* 0x0000000802057981 */ /* 0x000164000c1e1900 */
.L_x_1470:
[----:B------:R-:W-:Y:S05]  /*121c0*/  BSYNC B0 ;  /* 0x0000000000007941 */ /* 0x000fea0003800000 */
.L_x_1469:
        /* <DEDUP_REMOVED lines=21> */
.L_x_1467:
[----:B------:R-:W-:Y:S01]  /*12320*/  IMAD.IADD R7, R6, 0x1, -R7 ;  /* 0x0000000106077824 */ /* 0x000fe200078e0a07 */
[----:B------:R-:W-:-:S03]  /*12330*/  ULDC.64 UR8, c[0x0][0x208] ;  /* 0x0000820000087ab9 */ /* 0x000fc60000000a00 */
[----:B------:R-:W-:-:S05]  /*12340*/  IMAD R2, R4, UR5, R7 ;  /* 0x0000000504027c24 */ /* 0x000fca000f8e0207 */
[----:B------:R-:W-:Y:S02]  /*12350*/  ISETP.GT.AND P0, PT, R2, UR6, PT ;  /* 0x0000000602007c0c */ /* 0x000fe4000bf04270 */
[----:B------:R-:W0:Y:S11]  /*12360*/  LDC.64 R2, c[0x0][0xc90] ;  /* 0x00032400ff027b82 */ /* 0x000e360000000a00 */
[----:B------:R-:W-:-:S04]  /*12370*/  VOTE.ANY R11, PT, !P0 ;  /* 0x00000000000b7806 */ /* 0x000fc800040e0100 */
[----:B------:R-:W1:Y:S02]  /*12380*/  POPC R6, R11 ;  /* 0x0000000b00067309 */ /* 0x000e640000000000 */
[----:B-1----:R-:W-:-:S04]  /*12390*/  VIADD R19, R6, UR4 ;  /* 0x0000000406137c36 */ /* 0x002fc80008000000 */
[----:B0-----:R-:W-:-:S05]  /*123a0*/  IMAD.WIDE R2, R19, 0x4, R2 ;  /* 0x0000000413027825 */ /* 0x001fca00078e0202 */
[----:B------:R-:W2:Y:S01]  /*123b0*/  LDG.E R10, desc[UR8][R2.64] ;  /* 0x00000008020a7981 */ /* 0x000ea2000c1e1900 */
[----:B------:R-:W-:-:S03]  /*123c0*/  ISETP.NE.AND P0, PT, R11, RZ, PT ;  /* 0x000000ff0b00720c */ /* 0x000fc60003f05270 */
[----:B------:R-:W2:Y:S02]  /*123d0*/  SHFL.IDX PT, R5, R5, R6, 0x1f ;  /* 0x00001f0605057589 */ /* 0x000ea400000e0000 */
[----:B--2---:R-:W-:-:S05]  /*123e0*/  IMAD R8, R5, R10, RZ ;  /* 0x0000000a05087224 */ /* 0x004fca00078e02ff */
[----:B------:R-:W-:-:S04]  /*123f0*/  IABS R9, R8 ;  /* 0x0000000800097213 */ /* 0x000fc80000000000 */
[----:B------:R-:W0:Y:S08]  /*12400*/  I2F.RP R12, R9 ;  /* 0x00000009000c7306 */ /* 0x000e300000209400 */
[----:B0-----:R-:W0:Y:S02]  /*12410*/  MUFU.RCP R12, R12 ;  /* 0x0000000c000c7308 */ /* 0x001e240000001000 */
[----:B0-----:R-:W-:-:S06]  /*12420*/  VIADD R13, R12, 0xffffffe ;  /* 0x0ffffffe0c0d7836 */ /* 0x001fcc0000000000 */
[----:B------:R0:W1:Y:S01]  /*12430*/  F2I.FTZ.U32.TRUNC.NTZ R3, R13 ;  /* 0x0000000d00037305 */ /* 0x000062000021f000 */
[----:B------:R-:W-:Y:S05]  /*12440*/  @!P0 BRA `(.L_x_1472) ;  /* 0x0000000000088947 */ /* 0x000fea0003800000 */
[----:B------:R-:W-:-:S05]  /*12450*/  VIADD R11, R6, 0xffffffff ;  /* 0xffffffff060b7836 */ /* 0x000fca0000000000 */
[----:B------:R2:W3:Y:S02]  /*12460*/  SHFL.IDX PT, R16, R4, R11, 0x1f ;  /* 0x00001f0b04107589 */ /* 0x0004e400000e0000 */
.L_x_1472:
[----:B-1----:R-:W-:Y:S01]  /*12470*/  IMAD.MOV R2, RZ, RZ, -R3 ;  /* 0x000000ffff027224 */ /* 0x002fe200078e0a03 */
[----:B--2---:R-:W-:Y:S01]  /*12480*/  IABS R4, R8 ;  /* 0x0000000800047213 */ /* 0x004fe20000000000 */
[----:B---3--:R-:W-:Y:S02]  /*12490*/  IMAD R16, R16, UR5, R7 ;  /* 0x0000000510107c24 */ /* 0x008fe4000f8e0207 */
[----:B------:R-:W-:Y:S02]  /*124a0*/  IMAD R7, R2, R9, RZ ;  /* 0x0000000902077224 */ /* 0x000fe400078e02ff */
[----:B------:R-:W-:Y:S02]  /*124b0*/  IMAD.MOV.U32 R2, RZ, RZ, RZ ;  /* 0x000000ffff027224 */ /* 0x000fe400078e00ff */
[----:B------:R-:W-:Y:S02]  /*124c0*/  IMAD.MOV R4, RZ, RZ, -R4 ;  /* 0x000000ffff047224 */ /* 0x000fe400078e0a04 */
[----:B------:R-:W-:Y:S01]  /*124d0*/  IMAD.HI.U32 R2, R3, R7, R2 ;  /* 0x0000000703027227 */ /* 0x000fe200078e0002 */
[----:B------:R-:W-:-:S04]  /*124e0*/  IADD3 R7, -R16, UR6, RZ ;  /* 0x0000000610077c10 */ /* 0x000fc8000fffe1ff */
[----:B------:R-:W-:-:S05]  /*124f0*/  IABS R3, R7 ;  /* 0x0000000700037213 */ /* 0x000fca0000000000 */
[----:B------:R-:W-:-:S04]  /*12500*/  IMAD.HI.U32 R2, R2, R3, RZ ;  /* 0x0000000302027227 */ /* 0x000fc800078e00ff */
[----:B------:R-:W-:Y:S01]  /*12510*/  IMAD R4, R2, R4, R3 ;  /* 0x0000000402047224 */ /* 0x000fe200078e0203 */
[----:B------:R-:W-:-:S04]  /*12520*/  LOP3.LUT R3, R7, R8, RZ, 0x3c, !PT ;  /* 0x0000000807037212 */ /* 0x000fc800078e3cff */
[----:B------:R-:W-:Y:S02]  /*12530*/  ISETP.GT.U32.AND P1, PT, R9, R4, PT ;  /* 0x000000040900720c */ /* 0x000fe40003f24070 */
[----:B------:R-:W-:-:S11]  /*12540*/  ISETP.GE.AND P2, PT, R3, RZ, PT ;  /* 0x000000ff0300720c */ /* 0x000fd60003f46270 */
[----:B------:R-:W-:Y:S02]  /*12550*/  @!P1 IMAD.IADD R4, R4, 0x1, -R9 ;  /* 0x0000000104049824 */ /* 0x000fe400078e0a09 */
[----:B------:R-:W-:Y:S01]  /*12560*/  @!P1 VIADD R2, R2, 0x1 ;  /* 0x0000000102029836 */ /* 0x000fe20000000000 */
[----:B------:R-:W-:Y:S02]  /*12570*/  ISETP.NE.AND P1, PT, R8, RZ, PT ;  /* 0x000000ff0800720c */ /* 0x000fe40003f25270 */
[----:B------:R-:W-:-:S13]  /*12580*/  ISETP.GE.U32.AND P0, PT, R4, R9, PT ;  /* 0x000000090400720c */ /* 0x000fda0003f06070 */
[----:B------:R-:W-:-:S04]  /*12590*/  @P0 VIADD R2, R2, 0x1 ;  /* 0x0000000102020836 */ /* 0x000fc80000000000 */
[----:B------:R-:W-:-:S04]  /*125a0*/  IMAD.MOV.U32 R9, RZ, RZ, R2 ;  /* 0x000000ffff097224 */ /* 0x000fc800078e0002 */
[----:B------:R-:W-:Y:S01]  /*125b0*/  @!P2 IMAD.MOV R9, RZ, RZ, -R9 ;  /* 0x000000ffff09a224 */ /* 0x000fe200078e0a09 */
[----:B------:R-:W-:-:S05]  /*125c0*/  @!P1 LOP3.LUT R9, RZ, R8, RZ, 0x33, !PT ;  /* 0x00000008ff099212 */ /* 0x000fca00078e33ff */
[----:B------:R-:W-:Y:S02]  /*125d0*/  IMAD R4, R10, R9, RZ ;  /* 0x000000090a047224 */ /* 0x000fe400078e02ff */
[----:B------:R-:W-:Y:S02]  /*125e0*/  IMAD.MOV R9, RZ, RZ, -R9 ;  /* 0x000000ffff097224 */ /* 0x000fe400078e0a09 */
[----:B------:R-:W-:Y:S02]  /*125f0*/  IMAD.MOV R3, RZ, RZ, -R4 ;  /* 0x000000ffff037224 */ /* 0x000fe400078e0a04 */
[----:B------:R-:W-:-:S03]  /*12600*/  IMAD R7, R8, R9, R7 ;  /* 0x0000000908077224 */ /* 0x000fc600078e0207 */
[----:B------:R-:W-:Y:S01]  /*12610*/  VIADDMNMX R10, R3, UR5, R10, PT ;  /* 0x00000005030a7c46 */ /* 0x000fe2000b80010a */
[----:B------:R-:W-:Y:S01]  /*12620*/  IMAD.IADD R4, R7, 0x1, R4 ;  /* 0x0000000107047824 */ /* 0x000fe200078e0204 */
[----:B------:R-:W-:Y:S02]  /*12630*/  IABS R8, R7 ;  /* 0x0000000700087213 */ /* 0x000fe40000000000 */
[----:B------:R-:W-:-:S04]  /*12640*/  IABS R6, R10 ;  /* 0x0000000a00067213 */ /* 0x000fc80000000000 */
[----:B------:R-:W1:Y:S08]  /*12650*/  I2F.RP R11, R6 ;  /* 0x00000006000b7306 */ /* 0x000e700000209400 */
[----:B-1----:R-:W1:Y:S02]  /*12660*/  MUFU.RCP R11, R11 ;  /* 0x0000000b000b7308 */ /* 0x002e640000001000 */
[----:B-1----:R-:W-:-:S06]  /*12670*/  VIADD R2, R11, 0xffffffe ;  /* 0x0ffffffe0b027836 */ /* 0x002fcc0000000000 */
[----:B------:R1:W2:Y:S02]  /*12680*/  F2I.FTZ.U32.TRUNC.NTZ R3, R2 ;  /* 0x0000000200037305 */ /* 0x0002a4000021f000 */
[----:B-1----:R-:W-:Y:S02]  /*12690*/  IMAD.MOV.U32 R2, RZ, RZ, RZ ;  /* 0x000000ffff027224 */ /* 0x002fe400078e00ff */
[----:B--2---:R-:W-:-:S04]  /*126a0*/  IMAD.MOV R9, RZ, RZ, -R3 ;  /* 0x000000ffff097224 */ /* 0x004fc800078e0a03 */
[----:B------:R-:W-:-:S04]  /*126b0*/  IMAD R9, R9, R6, RZ ;  /* 0x0000000609097224 */ /* 0x000fc800078e02ff */
[----:B------:R-:W-:Y:S01]  /*126c0*/  IMAD.HI.U32 R3, R3, R9, R2 ;  /* 0x0000000903037227 */ /* 0x000fe200078e0002 */
[-C--:B------:R-:W-:Y:S02]  /*126d0*/  IABS R9, R10.reuse ;  /* 0x0000000a00097213 */ /* 0x080fe40000000000 */
[----:B------:R-:W-:-:S03]  /*126e0*/  LOP3.LUT R2, R7, R10, RZ, 0x3c, !PT ;  /* 0x0000000a07027212 */ /* 0x000fc600078e3cff */
[----:B------:R-:W-:Y:S01]  /*126f0*/  IMAD.MOV R9, RZ, RZ, -R9 ;  /* 0x000000ffff097224 */ /* 0x000fe200078e0a09 */
[----:B------:R-:W-:Y:S01]  /*12700*/  ISETP.GE.AND P2, PT, R2, RZ, PT ;  /* 0x000000ff0200720c */ /* 0x000fe20003f46270 */
[----:B------:R-:W-:-:S04]  /*12710*/  IMAD.HI.U32 R3, R3, R8, RZ ;  /* 0x0000000803037227 */ /* 0x000fc800078e00ff */
[----:B------:R-:W-:-:S05]  /*12720*/  IMAD R9, R3, R9, R8 ;  /* 0x0000000903097224 */ /* 0x000fca00078e0208 */
[----:B------:R-:W-:-:S13]  /*12730*/  ISETP.GT.U32.AND P1, PT, R6, R9, PT ;  /* 0x000000090600720c */ /* 0x000fda0003f24070 */
[----:B------:R-:W-:Y:S02]  /*12740*/  @!P1 IMAD.IADD R9, R9, 0x1, -R6 ;  /* 0x0000000109099824 */ /* 0x000fe400078e0a06 */
[----:B------:R-:W-:Y:S01]  /*12750*/  @!P1 VIADD R3, R3, 0x1 ;  /* 0x0000000103039836 */ /* 0x000fe20000000000 */
[----:B------:R-:W-:Y:S02]  /*12760*/  ISETP.NE.AND P1, PT, R10, RZ, PT ;  /* 0x000000ff0a00720c */ /* 0x000fe40003f25270 */
[----:B------:R-:W-:-:S13]  /*12770*/  ISETP.GE.U32.AND P0, PT, R9, R6, PT ;  /* 0x000000060900720c */ /* 0x000fda0003f06070 */
[----:B------:R-:W-:-:S04]  /*12780*/  @P0 VIADD R3, R3, 0x1 ;  /* 0x0000000103030836 */ /* 0x000fc80000000000 */
[----:B------:R-:W-:Y:S01]  /*12790*/  @!P2 IMAD.MOV R3, RZ, RZ, -R3 ;  /* 0x000000ffff03a224 */ /* 0x000fe200078e0a03 */
[----:B------:R-:W-:Y:S01]  /*127a0*/  @!P1 LOP3.LUT R3, RZ, R10, RZ, 0x33, !PT ;  /* 0x0000000aff039212 */ /* 0x000fe200078e33ff */
[----:B------:R-:W-:-:S03]  /*127b0*/  IMAD.MOV R10, RZ, RZ, -R10 ;  /* 0x000000ffff0a7224 */ /* 0x000fc600078e0a0a */
[----:B------:R-:W-:Y:S01]  /*127c0*/  LOP3.LUT R2, RZ, R3, RZ, 0x33, !PT ;  /* 0x00000003ff027212 */ /* 0x000fe200078e33ff */
[----:B------:R-:W-:-:S04]  /*127d0*/  IMAD R18, R3, R10, R4 ;  /* 0x0000000a03127224 */ /* 0x000fc800078e0204 */
[----:B------:R-:W-:Y:S01]  /*127e0*/  IMAD.IADD R17, R5, 0x1, R2 ;  /* 0x0000000105117824 */ /* 0x000fe200078e0202 */
[----:B------:R-:W-:Y:S06]  /*127f0*/  BRA `(.L_x_1473) ;  /* 0x00000000000c7947 */ /* 0x000fec0003800000 */
.L_x_1468:
[----:B------:R-:W-:Y:S02]  /*12800*/  IMAD.MOV.U32 R17, RZ, RZ, RZ ;  /* 0x000000ffff117224 */ /* 0x000fe400078e00ff */
[----:B------:R-:W-:Y:S02]  /*12810*/  IMAD.U32 R16, RZ, RZ, UR6 ;  /* 0x00000006ff107e24 */ /* 0x000fe4000f8e00ff */
[----:B------:R-:W-:-:S07]  /*12820*/  IMAD.MOV.U32 R18, RZ, RZ, RZ ;  /* 0x000000ffff127224 */ /* 0x000fce00078e00ff */
.L_x_1473:
[----:B------:R-:W-:-:S13]  /*12830*/  ISETP.NE.AND P0, PT, R0, RZ, PT ;  /* 0x000000ff0000720c */ /* 0x000fda0003f05270 */
[----:B------:R-:W1:Y:S01]  /*12840*/  @!P0 S2R R3, SR_CgaCtaId ;  /* 0x0000000000038919 */ /* 0x000e620000008800 */
[----:B------:R-:W-:-:S04]  /*12850*/  @!P0 MOV R0, 0x400 ;  /* 0x0000040000008802 */ /* 0x000fc80000000f00 */
[----:B-1----:R-:W-:-:S05]  /*12860*/  @!P0 LEA R0, R3, R0, 0x18 ;  /* 0x0000000003008211 */ /* 0x002fca00078ec0ff */
[----:B------:R1:W-:Y:S01]  /*12870*/  @!P0 STS.128 [R0+0x308d0], R16 ;  /* 0x0308d01000008388 */ /* 0x0003e20000000c00 */
[----:B------:R-:W-:Y:S06]  /*12880*/  BAR.ARV 0x5, 0x180 ;  /* 0x0146000000007b1d */ /* 0x000fec0000002000 */
.L_x_1466:
[----:B-1----:R-:W-:Y:S01]  /*12890*/  IMAD.MOV.U32 R0, RZ, RZ, 0x1 ;  /* 0x00000001ff007424 */ /* 0x002fe200078e00ff */
[----:B------:R1:W-:Y:S01]  /*128a0*/  STL [R1+0x4], RZ ;  /* 0x000004ff01007387 */ /* 0x0003e20000100800 */
[----:B------:R-:W-:Y:S02]  /*128b0*/  ULDC UR4, c[0x0][0xc3c] ;  /* 0x00030f0000047ab9 */ /* 0x000fe40000000800 */
[----:B--2---:R-:W-:Y:S01]  /*128c0*/  ISETP.GE.AND P0, PT, R19, UR4, PT ;  /* 0x0000000413007c0c */ /* 0x004fe2000bf06270 */
[----:B------:R1:W-:Y:S04]  /*128d0*/  STL [R1+0x10], R0 ;  /* 0x0000100001007387 */ /* 0x0003e80000100800 */
[----:B------:R1:W-:Y:S08]  /*128e0*/  STL [R1+0x38], RZ ;  /* 0x000038ff01007387 */ /* 0x0003f00000100800 */
[----:B-1----:R-:W-:Y:S05]  /*128f0*/  @P0 BRA `(.L_x_1474) ;  /* 0x0000005c00700947 */ /* 0x002fea0003800000 */
[----:B------:R-:W1:Y:S01]  /*12900*/  S2R R5, SR_TID.X ;  /* 0x0000000000057919 */ /* 0x000e620000002100 */
[----:B------:R-:W2:Y:S01]  /*12910*/  S2UR UR5, SR_CgaCtaId ;  /* 0x00000000000579c3 */ /* 0x000ea20000008800 */
[----:B------:R-:W-:Y:S01]  /*12920*/  UMOV UR4, 0x400 ;  /* 0x0000040000047882 */ /* 0x000fe20000000000 */
[----:B------:R-:W-:Y:S01]  /*12930*/  BSSY B8, `(.L_x_1474) ;  /* 0x00005d8000087945 */ /* 0x000fe20003800000 */
[----:B------:R-:W-:Y:S01]  /*12940*/  ULDC UR38, c[0x0][0xc] ;  /* 0x0000030000267ab9 */ /* 0x000fe20000000800 */
[----:B------:R-:W-:Y:S01]  /*12950*/  ULDC.64 UR36, c[0x0][0x198] ;  /* 0x0000660000247ab9 */ /* 0x000fe20000000a00 */
[----:B--2---:R-:W-:Y:S01]  /*12960*/  ULEA UR4, UR5, UR4, 0x18 ;  /* 0x0000000405047291 */ /* 0x004fe2000f8ec03f */
[C---:B-1----:R-:W-:Y:S01]  /*12970*/  IMAD.SHL.U32 R0, R5.reuse, 0x8, RZ ;  /* 0x0000000805007824 */ /* 0x042fe200078e00ff */
[----:B------:R-:W-:-:S04]  /*12980*/  LOP3.LUT R4, R5, 0x7f, RZ, 0xc0, !PT ;  /* 0x0000007f05047812 */ /* 0x000fc800078ec0ff */
[C---:B0-----:R-:W-:Y:S02]  /*12990*/  LOP3.LUT R2, R0.reuse, 0x1f8, RZ, 0xc0, !PT ;  /* 0x000001f800027812 */ /* 0x041fe400078ec0ff */
        /* <DEDUP_REMOVED lines=9> */
[----:B------:R-:W-:Y:S01]  /*12a30*/  STL [R1], R4 ;  /* 0x0000000401007387 */ /* 0x000fe20000100800 */
[----:B------:R-:W-:-:S03]  /*12a40*/  IMAD.MOV.U32 R2, RZ, RZ, 0x1 ;  /* 0x00000001ff027424 */ /* 0x000fc600078e00ff */
[----:B------:R-:W-:Y:S04]  /*12a50*/  STL [R1+0x1c], R3 ;  /* 0x00001c0301007387 */ /* 0x000fe80000100800 */
[----:B------:R-:W-:Y:S04]  /*12a60*/  STL [R1+0x38], RZ ;  /* 0x000038ff01007387 */ /* 0x000fe80000100800 */
[----:B------:R0:W-:Y:S04]  /*12a70*/  STL [R1+0x10], R2 ;  /* 0x0000100201007387 */ /* 0x0001e80000100800 */
[----:B------:R1:W-:Y:S01]  /*12a80*/  STL [R1+0x4], RZ ;  /* 0x000004ff01007387 */ /* 0x0003e20000100800 */
[----:B0-----:R-:W-:-:S02]  /*12a90*/  LOP3.LUT R2, R0, 0x40, RZ, 0xfc, !PT ;  /* 0x0000004000027812 */ /* 0x001fc400078efcff */
[----:B-1----:R-:W-:-:S07]  /*12aa0*/  LOP3.LUT R0, R0, 0x80, RZ, 0xfc, !PT ;  /* 0x0000008000007812 */ /* 0x002fce00078efcff */
.L_x_1588:
[----:B------:R-:W-:Y:S05]  /*12ab0*/  YIELD ;  /* 0x0000000000007946 */ /* 0x000fea0003800000 */
[----:B------:R-:W-:Y:S01]  /*12ac0*/  ULDC.64 UR4, c[0x0][0xa28] ;  /* 0x00028a0000047ab9 */ /* 0x000fe20000000a00 */
[----:B---3--:R-:W-:Y:S01]  /*12ad0*/  IMAD.MOV.U32 R0, RZ, RZ, RZ ;  /* 0x000000ffff007224 */ /* 0x008fe200078e00ff */
[----:B------:R-:W-:Y:S01]  /*12ae0*/  ISETP.NE.U32.AND P0, PT, RZ, UR4, PT ;  /* 0x00000004ff007c0c */ /* 0x000fe2000bf05070 */
[----:B0-----:R-:W0:Y:S01]  /*12af0*/  LDC.64 R4, c[0x0][0xa00] ;  /* 0x00028000ff047b82 */ /* 0x001e220000000a00 */
[----:B------:R-:W-:Y:S01]  /*12b00*/  ULDC.64 UR8, c[0x0][0x208] ;  /* 0x0000820000087ab9 */ /* 0x000fe20000000a00 */
[----:B-1----:R-:W-:-:S02]  /*12b10*/  CS2R R8, SRZ ;  /* 0x0000000000087805 */ /* 0x002fc4000001ff00 */
[----:B------:R-:W-:Y:S01]  /*12b20*/  ISETP.NE.AND.EX P0, PT, RZ, UR5, PT, P0 ;  /* 0x00000005ff007c0c */ /* 0x000fe2000bf05300 */
[----:B------:R-:W-:Y:S01]  /*12b30*/  ULDC.64 UR4, c[0x0][0xa18] ;  /* 0x0002860000047ab9 */ /* 0x000fe20000000a00 */
[----:B------:R-:W-:-:S11]  /*12b40*/  ULDC.64 UR6, c[0x0][0xa08] ;  /* 0x0002820000067ab9 */ /* 0x000fd60000000a00 */
[----:B------:R-:W1:Y:S02]  /*12b50*/  @P0 LDC.64 R2, c[0x0][0xa28] ;  /* 0x00028a00ff020b82 */ /* 0x000e640000000a00 */
[----:B-1----:R-:W-:-:S05]  /*12b60*/  @P0 IMAD.WIDE R2, R19, 0x4, R2 ;  /* 0x0000000413020825 */ /* 0x002fca00078e0202 */
[----:B------:R1:W5:Y:S01]  /*12b70*/  @P0 LDG.E R0, desc[UR8][R2.64] ;  /* 0x0000000802000981 */ /* 0x000362000c1e1900 */
[----:B------:R-:W-:Y:S01]  /*12b80*/  ISETP.NE.U32.AND P0, PT, RZ, UR4, PT ;  /* 0x00000004ff007c0c */ /* 0x000fe2000bf05070 */
[----:B0-----:R-:W-:Y:S01]  /*12b90*/  IMAD.WIDE R4, R19, 0x4, R4 ;  /* 0x0000000413047825 */ /* 0x001fe200078e0204 */
[----:B------:R-:W-:Y:S02]  /*12ba0*/  ISETP.NE.U32.AND P1, PT, RZ, UR6, PT ;  /* 0x00000006ff007c0c */ /* 0x000fe4000bf25070 */
[----:B------:R-:W-:Y:S01]  /*12bb0*/  ISETP.NE.AND.EX P2, PT, RZ, UR5, PT, P0 ;  /* 0x00000005ff007c0c */ /* 0x000fe2000bf45300 */
[----:B------:R-:W-:Y:S01]  /*12bc0*/  ULDC.64 UR4, c[0x0][0xa00] ;  /* 0x0002800000047ab9 */ /* 0x000fe20000000a00 */
[----:B------:R-:W-:Y:S02]  /*12bd0*/  ISETP.NE.AND.EX P1, PT, RZ, UR7, PT, P1 ;  /* 0x00000007ff007c0c */ /* 0x000fe4000bf25310 */
[----:B------:R-:W-:Y:S01]  /*12be0*/  ISETP.NE.U32.AND P0, PT, RZ, UR4, PT ;  /* 0x00000004ff007c0c */ /* 0x000fe2000bf05070 */
[----:B-1----:R-:W0:Y:S03]  /*12bf0*/  LDC.64 R2, c[0x0][0xa08] ;  /* 0x00028200ff027b82 */ /* 0x002e260000000a00 */
[----:B------:R-:W-:-:S05]  /*12c00*/  ISETP.NE.AND.EX P0, PT, RZ, UR5, PT, P0 ;  /* 0x00000005ff007c0c */ /* 0x000fca000bf05300 */
[----:B--2---:R-:W1:Y:S08]  /*12c10*/  @P2 LDC.64 R6, c[0x0][0xa18] ;  /* 0x00028600ff062b82 */ /* 0x004e700000000a00 */
[----:B------:R-:W2:Y:S01]  /*12c20*/  @P0 LDG.E R9, desc[UR8][R4.64] ;  /* 0x0000000804090981 */ /* 0x000ea2000c1e1900 */
[----:B------:R-:W-:Y:S01]  /*12c30*/  ULDC UR4, c[0x0][0x288] ;  /* 0x0000a20000047ab9 */ /* 0x000fe20000000800 */
[----:B0-----:R-:W-:-:S05]  /*12c40*/  IMAD.WIDE R2, R19, 0x4, R2 ;  /* 0x0000000413027825 */ /* 0x001fca00078e0202 */
[----:B------:R-:W5:Y:S01]  /*12c50*/  @P1 LDG.E R8, desc[UR8][R2.64] ;  /* 0x0000000802081981 */ /* 0x000f62000c1e1900 */
[----:B-1----:R-:W-:-:S03]  /*12c60*/  @P2 IMAD.WIDE R6, R19, 0x4, R6 ;  /* 0x0000000413062825 */ /* 0x002fc600078e0206 */
[----:B--2---:R0:W-:Y:S02]  /*12c70*/  STL [R1+0x34], R9 ;  /* 0x0000340901007387 */ /* 0x0041e40000100800 */
[----:B0-----:R-:W-:Y:S01]  /*12c80*/  IMAD.U32 R9, RZ, RZ, UR4 ;  /* 0x00000004ff097e24 */ /* 0x001fe2000f8e00ff */
[----:B------:R-:W-:-:S05]  /*12c90*/  ULDC.64 UR4, c[0x0][0x418] ;  /* 0x0001060000047ab9 */ /* 0x000fca0000000a00 */
        /* <DEDUP_REMOVED lines=11> */
[----:B------:R-:W-:Y:S02]  /*12d50*/  ULDC.64 UR4, c[0x0][0x208] ;  /* 0x0000820000047ab9 */ /* 0x000fe40000000a00 */
[----:B------:R-:W0:Y:S04]  /*12d60*/  LDG.E R7, desc[UR4][R4.64] ;  /* 0x0000000404077981 */ /* 0x000e28000c1e1900 */
[----:B------:R-:W0:Y:S02]  /*12d70*/  LDG.E R4, desc[UR4][R4.64+0x4] ;  /* 0x0000040404047981 */ /* 0x000e24000c1e1900 */
[----:B0-----:R-:W-:-:S05]  /*12d80*/  IMAD.IADD R9, R4, 0x1, -R7 ;  /* 0x0000000104097824 */ /* 0x001fca00078e0a07 */
[----:B------:R1:W-:Y:S02]  /*12d90*/  STL [R1+0x30], R9 ;  /* 0x0000300901007387 */ /* 0x0003e40000100800 */
.L_x_1475:
[----:B-----5:R-:W-:Y:S01]  /*12da0*/  IMAD.IADD R4, R8, 0x1, R0 ;  /* 0x0000000108047824 */ /* 0x020fe200078e0200 */
[----:B------:R-:W-:Y:S02]  /*12db0*/  ULDC.64 UR4, c[0x0][0xa20] ;  /* 0x0002880000047ab9 */ /* 0x000fe40000000a00 */
[----:B------:R-:W-:Y:S02]  /*12dc0*/  ISETP.NE.U32.AND P0, PT, RZ, UR4, PT ;  /* 0x00000004ff007c0c */ /* 0x000fe4000bf05070 */
[----:B------:R2:W-:Y:S02]  /*12dd0*/  STL [R1+0x14], R4 ;  /* 0x0000140401007387 */ /* 0x0005e40000100800 */
[----:B------:R-:W-:-:S13]  /*12de0*/  ISETP.NE.AND.EX P0, PT, RZ, UR5, PT, P0 ;  /* 0x00000005ff007c0c */ /* 0x000fda000bf05300 */
[----:B--2---:R-:W-:Y:S05]  /*12df0*/  @!P0 BRA `(.L_x_1476) ;  /* 0x0000000000148947 */ /* 0x004fea0003800000 */
[----:B------:R-:W2:Y:S01]  /*12e00*/  LDC.64 R2, c[0x0][0xa20] ;  /* 0x00028800ff027b82 */ /* 0x000ea20000000a00 */
[----:B------:R-:W-:Y:S01]  /*12e10*/  ULDC.64 UR4, c[0x0][0x208] ;  /* 0x0000820000047ab9 */ /* 0x000fe20000000a00 */
[----:B--2---:R-:W-:-:S05]  /*12e20*/  IMAD.WIDE R2, R19, 0x4, R2 ;  /* 0x0000000413027825 */ /* 0x004fca00078e0202 */
[----:B------:R2:W5:Y:S01]  /*12e30*/  LDG.E R6, desc[UR4][R2.64] ;  /* 0x0000000402067981 */ /* 0x000562000c1e1900 */
[----:B------:R-:W-:Y:S05]  /*12e40*/  BRA `(.L_x_1477) ;  /* 0x0000000000147947 */ /* 0x000fea0003800000 */
.L_x_1476:
[----:B------:R-:W-:Y:S05]  /*12e50*/  @!P1 BRA `(.L_x_1477) ;  /* 0x0000000000109947 */ /* 0x000fea0003800000 */
[----:B------:R-:W-:Y:S02]  /*12e60*/  ULDC.64 UR4, c[0x0][0x208] ;  /* 0x0000820000047ab9 */ /* 0x000fe40000000a00 */
[----:B------:R-:W2:Y:S04]  /*12e70*/  LDG.E R6, desc[UR4][R2.64] ;  /* 0x0000000402067981 */ /* 0x000ea8000c1e1900 */
[----:B------:R-:W2:Y:S02]  /*12e80*/  LDG.E R2, desc[UR4][R2.64+0x4] ;  /* 0x0000040402027981 */ /* 0x000ea4000c1e1900 */
[----:B--2---:R-:W-:-:S07]  /*12e90*/  IMAD.IADD R6, R2, 0x1, -R6 ;  /* 0x0000000102067824 */ /* 0x004fce00078e0a06 */
.L_x_1477:
[----:B--2---:R-:W2:Y:S01]  /*12ea0*/  LDC R2, c[0x0][0x448] ;  /* 0x00011200ff027b82 */ /* 0x004ea20000000800 */
[----:B------:R-:W-:Y:S02]  /*12eb0*/  IMAD.SHL.U32 R8, R17, 0x80, RZ ;  /* 0x0000008011087824 */ /* 0x000fe400078e00ff */
[----:B-----5:R-:W-:Y:S02]  /*12ec0*/  IMAD.IADD R0, R6, 0x1, -R0 ;  /* 0x0000000106007824 */ /* 0x020fe400078e0a00 */
[----:B------:R-:W-:Y:S01]  /*12ed0*/  VIADD R4, R8, 0x7f ;  /* 0x0000007f08047836 */ /* 0x000fe20000000000 */
[----:B------:R3:W-:Y:S03]  /*12ee0*/  STL [R1+0x2c], R8 ;  /* 0x00002c0801007387 */ /* 0x0007e60000100800 */
[----:B------:R-:W-:Y:S01]  /*12ef0*/  IMAD.MOV.U32 R6, RZ, RZ, R4 ;  /* 0x000000ffff067224 */ /* 0x000fe200078e0004 */
[----:B--2---:R-:W-:-:S13]  /*12f00*/  ISETP.NE.AND P1, PT, R2, 0x1, PT ;  /* 0x000000010200780c */ /* 0x004fda0003f25270 */
[----:B------:R-:W2:Y:S08]  /*12f10*/  @P1 LDC R3, c[0x0][0x44c] ;  /* 0x00011300ff031b82 */ /* 0x000eb00000000800 */
[----:B------:R-:W4:Y:S01]  /*12f20*/  @P1 LDC R2, c[0x0][0x450] ;  /* 0x00011400ff021b82 */ /* 0x000f220000000800 */
[----:B--2---:R-:W-:-:S05]  /*12f30*/  @P1 IMAD.HI.U32 R3, R4, R3, RZ ;  /* 0x0000000304031227 */ /* 0x004fca00078e00ff */
[----:B----4-:R-:W-:Y:S02]  /*12f40*/  @P1 SHF.R.U32.HI R6, RZ, R2, R3 ;  /* 0x00000002ff061219 */ /* 0x010fe40000011603 */
[----:B------:R-:W-:-:S05]  /*12f50*/  IADD3 R2, R0, 0x1, -R9 ;  /* 0x0000000100027810 */ /* 0x000fca0007ffe809 */
[----:B------:R-:W-:Y:S02]  /*12f60*/  IMAD.IADD R6, R2, 0x1, R6 ;  /* 0x0000000102067824 */ /* 0x000fe400078e0206 */
[----:B------:R-:W2:Y:S02]  /*12f70*/  LDC.64 R2, c[0x0][0x9e0] ;  /* 0x00027800ff027b82 */ /* 0x000ea40000000a00 */
[----:B--2---:R-:W-:Y:S01]  /*12f80*/  ISETP.GE.AND P2, PT, R3, 0x1, PT ;  /* 0x000000010300780c */ /* 0x004fe20003f46270 */
[----:B------:R-:W-:-:S12]  /*12f90*/  IMAD.IADD R2, R6, 0x1, R2 ;  /* 0x0000000106027824 */ /* 0x000fd800078e0202 */
[----:B---3--:R-:W-:Y:S05]  /*12fa0*/  @!P2 BRA `(.L_x_1478) ;  /* 0x000000000048a947 */ /* 0x008fea0003800000 */
[C---:B------:R-:W-:Y:S01]  /*12fb0*/  ISETP.GT.AND P0, PT, R6.reuse, RZ, PT ;  /* 0x000000ff0600720c */ /* 0x040fe20003f04270 */
[----:B------:R-:W-:Y:S01]  /*12fc0*/  BSSY B0, `(.L_x_1479) ;  /* 0x000000e000007945 */ /* 0x000fe20003800000 */
[----:B------:R-:W-:-:S11]  /*12fd0*/  VIADD R7, R6, 0xffffffff ;  /* 0xffffffff06077836 */ /* 0x000fd60000000000 */
[----:B------:R-:W-:Y:S05]  /*12fe0*/  @P0 BRA `(.L_x_1480) ;  /* 0x00000000001c0947 */ /* 0x000fea0003800000 */
[----:B------:R-:W-:Y:S01]  /*12ff0*/  ISETP.NE.AND P0, PT, R3, 0x1, PT ;  /* 0x000000010300780c */ /* 0x000fe20003f05270 */
[----:B------:R-:W-:-:S12]  /*13000*/  IMAD.MOV R6, RZ, RZ, -R6 ;  /* 0x000000ffff067224 */ /* 0x000fd800078e0a06 */
[----:B------:R-:W2:Y:S02]  /*13010*/  @P0 LDC.64 R4, c[0x0][0x9e8] ;  /* 0x00027a00ff040b82 */ /* 0x000ea40000000a00 */
[----:B--2---:R-:W-:-:S05]  /*13020*/  @P0 IMAD.HI.U32 R4, R6, R4, RZ ;  /* 0x0000000406040227 */ /* 0x004fca00078e00ff */
[----:B------:R-:W-:-:S04]  /*13030*/  @P0 SHF.R.U32.HI R6, RZ, R5, R4 ;  /* 0x00000005ff060219 */ /* 0x000fc80000011604 */
[----:B------:R-:W-:Y:S01]  /*13040*/  LOP3.LUT R7, RZ, R6, RZ, 0x33, !PT ;  /* 0x00000006ff077212 */ /* 0x000fe200078e33ff */
[----:B------:R-:W-:Y:S06]  /*13050*/  BRA `(.L_x_1481) ;  /* 0x0000000000107947 */ /* 0x000fec0003800000 */
.L_x_1480:
[----:B------:R-:W-:-:S13]  /*13060*/  ISETP.NE.AND P0, PT, R3, 0x1, PT ;  /* 0x000000010300780c */ /* 0x000fda0003f05270 */
[----:B------:R-:W2:Y:S02]  /*13070*/  @P0 LDC.64 R4, c[0x0][0x9e8] ;  /* 0x00027a00ff040b82 */ /* 0x000ea40000000a00 */
[----:B--2---:R-:W-:-:S05]  /*13080*/  @P0 IMAD.HI.U32 R4, R7, R4, RZ ;  /* 0x0000000407040227 */ /* 0x004fca00078e00ff */
[----:B------:R-:W-:-:S07]  /*13090*/  @P0 SHF.R.U32.HI R7, RZ, R5, R4 ;  /* 0x00000005ff070219 */ /* 0x000fce0000011604 */
.L_x_1481:
[----:B------:R-:W-:Y:S05]  /*130a0*/  BSYNC B0 ;  /* 0x0000000000007941 */ /* 0x000fea0003800000 */
.L_x_1479:
[----:B------:R-:W-:-:S05]  /*130b0*/  IMAD R7, R7, R3, R3 ;  /* 0x0000000307077224 */ /* 0x000fca00078e0203 */
[----:B------:R-:W-:-:S07]  /*130c0*/  VIMNMX R2, R2, R7, PT ;  /* 0x0000000702027248 */ /* 0x000fce0003fe0100 */
.L_x_1478:
[----:B------:R-:W2:Y:S01]  /*130d0*/  @P1 LDC R6, c[0x0][0x44c] ;  /* 0x00011300ff061b82 */ /* 0x000ea20000000800 */
[----:B------:R-:W-:Y:S01]  /*130e0*/  IMAD.MOV.U32 R4, RZ, RZ, R8 ;  /* 0x000000ffff047224 */ /* 0x000fe200078e0008 */
[----:B------:R-:W-:-:S06]  /*130f0*/  ULDC UR4, c[0x0][0x9dc] ;  /* 0x0002770000047ab9 */ /* 0x000fcc0000000800 */
[----:B------:R-:W3:Y:S01]  /*13100*/  @P1 LDC R5, c[0x0][0x450] ;  /* 0x00011400ff051b82 */ /* 0x000ee20000000800 */
[----:B--2---:R-:W-:-:S05]  /*13110*/  @P1 IMAD.HI.U32 R6, R8, R6, RZ ;  /* 0x0000000608061227 */ /* 0x004fca00078e00ff */
[----:B---3--:R-:W-:Y:S01]  /*13120*/  @P1 SHF.R.U32.HI R4, RZ, R5, R6 ;  /* 0x00000005ff041219 */ /* 0x008fe20000011606 */
[----:B------:R-:W-:Y:S02]  /*13130*/  VIADD R5, R2, 0x5f ;  /* 0x0000005f02057836 */ /* 0x000fe40000000000 */
[----:B------:R-:W-:Y:S01]  /*13140*/  VIADD R6, R0, 0x5f ;  /* 0x0000005f00067836 */ /* 0x000fe20000000000 */
[----:B------:R-:W-:Y:S01]  /*13150*/  IADD3 R2, R4, R0, -R9 ;  /* 0x0000000004027210 */ /* 0x000fe20007ffe809 */
[----:B------:R-:W-:-:S04]  /*13160*/  IMAD.HI R5, R5, 0x2aaaaaab, RZ ;  /* 0x2aaaaaab05057827 */ /* 0x000fc800078e02ff */
[----:B------:R-:W-:Y:S01]  /*13170*/  IMAD.HI R6, R6, 0x2aaaaaab, RZ ;  /* 0x2aaaaaab06067827 */ /* 0x000fe200078e02ff */
[----:B------:R-:W-:-:S04]  /*13180*/  SHF.R.U32.HI R0, RZ, 0x1f, R5 ;  /* 0x0000001fff007819 */ /* 0x000fc80000011605 */
[----:B------:R-:W-:Y:S02]  /*13190*/  SHF.R.U32.HI R4, RZ, 0x1f, R6 ;  /* 0x0000001fff047819 */ /* 0x000fe40000011606 */
[----:B------:R-:W-:Y:S02]  /*131a0*/  LEA.HI.SX32 R0, R5, R0, 0x1c ;  /* 0x0000000005007211 */ /* 0x000fe400078fe2ff */
[----:B------:R-:W-:-:S04]  /*131b0*/  LEA.HI.SX32 R4, R6, R4, 0x1c ;  /* 0x0000000406047211 */ /* 0x000fc800078fe2ff */
[----:B------:R-:W-:Y:S01]  /*131c0*/  VIMNMX R7, R4, R0, PT ;  /* 0x0000000004077248 */ /* 0x000fe20003fe0100 */
[----:B------:R-:W-:-:S04]  /*131d0*/  VIADD R0, R2, -UR4 ;  /* 0x8000000402007c36 */ /* 0x000fc80008000000 */
[----:B------:R2:W-:Y:S01]  /*131e0*/  STL [R1+0x28], R7 ;  /* 0x0000280701007387 */ /* 0x0005e20000100800 */
[----:B------:R-:W-:Y:S05]  /*131f0*/  @!P2 BRA `(.L_x_1482) ;  /* 0x000000000044a947 */ /* 0x000fea0003800000 */
[----:B------:R-:W-:Y:S01]  /*13200*/  ISETP.GT.AND P0, PT, R2, -0x1, PT ;  /* 0xffffffff0200780c */ /* 0x000fe20003f04270 */
[----:B------:R-:W-:-:S12]  /*13210*/  BSSY B0, `(.L_x_1483) ;  /* 0x000000d000007945 */ /* 0x000fd80003800000 */
[----:B------:R-:W-:Y:S05]  /*13220*/  @P0 BRA `(.L_x_1484) ;  /* 0x00000000001c0947 */ /* 0x000fea0003800000 */
[----:B------:R-:W-:Y:S02]  /*13230*/  ISETP.NE.AND P0, PT, R3, 0x1, PT ;  /* 0x000000010300780c */ /* 0x000fe40003f05270 */
[----:B------:R-:W-:-:S11]  /*13240*/  LOP3.LUT R2, RZ, R2, RZ, 0x33, !PT ;  /* 0x00000002ff027212 */ /* 0x000fd600078e33ff */
[----:B------:R-:W3:Y:S02]  /*13250*/  @P0 LDC.64 R4, c[0x0][0x9e8] ;  /* 0x00027a00ff040b82 */ /* 0x000ee40000000a00 */
[----:B---3--:R-:W-:-:S05]  /*13260*/  @P0 IMAD.HI.U32 R4, R2, R4, RZ ;  /* 0x0000000402040227 */ /* 0x008fca00078e00ff */
[----:B------:R-:W-:-:S04]  /*13270*/  @P0 SHF.R.U32.HI R2, RZ, R5, R4 ;  /* 0x00000005ff020219 */ /* 0x000fc80000011604 */
[----:B------:R-:W-:Y:S01]  /*13280*/  LOP3.LUT R2, RZ, R2, RZ, 0x33, !PT ;  /* 0x00000002ff027212 */ /* 0x000fe200078e33ff */
[----:B------:R-:W-:Y:S06]  /*13290*/  BRA `(.L_x_1485) ;  /* 0x0000000000107947 */ /* 0x000fec0003800000 */
.L_x_1484:
[----:B------:R-:W-:-:S13]  /*132a0*/  ISETP.NE.AND P0, PT, R3, 0x1, PT ;  /* 0x000000010300780c */ /* 0x000fda0003f05270 */
[----:B------:R-:W3:Y:S02]  /*132b0*/  @P0 LDC.64 R4, c[0x0][0x9e8] ;  /* 0x00027a00ff040b82 */ /* 0x000ee40000000a00 */
[----:B---3--:R-:W-:-:S05]  /*132c0*/  @P0 IMAD.HI.U32 R4, R2, R4, RZ ;  /* 0x0000000402040227 */ /* 0x008fca00078e00ff */
[----:B------:R-:W-:-:S07]  /*132d0*/  @P0 SHF.R.U32.HI R2, RZ, R5, R4 ;  /* 0x00000005ff020219 */ /* 0x000fce0000011604 */
.L_x_1485:
[----:B------:R-:W-:Y:S05]  /*132e0*/  BSYNC B0 ;  /* 0x0000000000007941 */ /* 0x000fea0003800000 */
.L_x_1483:
[----:B------:R-:W-:-:S05]  /*132f0*/  IMAD R2, R2, R3, RZ ;  /* 0x0000000302027224 */ /* 0x000fca00078e02ff */
[----:B------:R-:W-:-:S07]  /*13300*/  VIMNMX R0, R0, R2, !PT ;  /* 0x0000000200007248 */ /* 0x000fce0007fe0100 */
.L_x_1482:
[----:B------:R-:W-:Y:S01]  /*13310*/  IMAD.HI R0, R0, 0x2aaaaaab, RZ ;  /* 0x2aaaaaab00007827 */ /* 0x000fe200078e02ff */
[----:B------:R-:W-:Y:S04]  /*13320*/  BSSY B7, `(.L_x_1486) ;  /* 0x000046f000077945 */ /* 0x000fe80003800000 */
[----:B------:R-:W-:-:S04]  /*13330*/  SHF.R.U32.HI R2, RZ, 0x1f, R0 ;  /* 0x0000001fff027819 */ /* 0x000fc80000011600 */
[----:B------:R-:W-:-:S04]  /*13340*/  LEA.HI.SX32 R2, R0, R2, 0x1c ;  /* 0x0000000200027211 */ /* 0x000fc800078fe2ff */
[----:B------:R-:W-:-:S04]  /*13350*/  VIMNMX R3, RZ, R2, !PT ;  /* 0x00000002ff037248 */ /* 0x000fc80007fe0100 */
[----:B------:R-:W-:Y:S01]  /*13360*/  ISETP.GT.AND P0, PT, R7, R3, PT ;  /* 0x000000030700720c */ /* 0x000fe20003f04270 */
[----:B------:R3:W-:-:S12]  /*13370*/  STL [R1+0x20], R3 ;  /* 0x0000200301007387 */ /* 0x0007d80000100800 */
[----:B---3--:R-:W-:Y:S05]  /*13380*/  @P0 BRA `(.L_x_1487) ;  /* 0x0000000000480947 */ /* 0x008fea0003800000 */
[----:B------:R-:W3:Y:S02]  /*13390*/  S2R R3, SR_TID.X ;  /* 0x0000000000037919 */ /* 0x000ee40000002100 */
[----:B---3--:R-:W-:-:S04]  /*133a0*/  LOP3.LUT R3, R3, 0x7f, RZ, 0xc0, !PT ;  /* 0x0000007f03037812 */ /* 0x008fc800078ec0ff */
[----:B------:R-:W-:-:S13]  /*133b0*/  ISETP.NE.AND P0, PT, R3, RZ, PT ;  /* 0x000000ff0300720c */ /* 0x000fda0003f05270 */
[----:B------:R-:W-:Y:S05]  /*133c0*/  @P0 BRA `(.L_x_1488) ;  /* 0x0000004400900947 */ /* 0x000fea0003800000 */
[----:B------:R-:W3:Y:S01]  /*133d0*/  S2R R5, SR_LANEID ;  /* 0x0000000000057919 */ /* 0x000ee20000000000 */
[----:B------:R-:W-:Y:S01]  /*133e0*/  VOTEU.ANY UR4, UPT, PT ;  /* 0x0000000000047886 */ /* 0x000fe200038e0100 */
[----:B------:R-:W4:Y:S01]  /*133f0*/  LDC.64 R2, c[0x0][0xc60] ;  /* 0x00031800ff027b82 */ /* 0x000f220000000a00 */
[----:B------:R-:W3:Y:S01]  /*13400*/  FLO.U32 R0, UR4 ;  /* 0x0000000400007d00 */ /* 0x000ee200080e0000 */
[----:B------:R-:W-:Y:S01]  /*13410*/  ULDC.64 UR6, c[0x0][0x208] ;  /* 0x0000820000067ab9 */ /* 0x000fe20000000a00 */
[----:B---3--:R-:W-:-:S06]  /*13420*/  ISETP.EQ.U32.AND P0, PT, R0, R5, PT ;  /* 0x000000050000720c */ /* 0x008fcc0003f02070 */
[----:B------:R-:W4:Y:S07]  /*13430*/  POPC R5, UR4 ;  /* 0x0000000400057d09 */ /* 0x000f2e0008000000 */
[----:B----4-:R-:W3:Y:S01]  /*13440*/  @P0 ATOMG.E.ADD.STRONG.GPU PT, R3, desc[UR6][R2.64], R5 ;  /* 0x00000005020309a8 */ /* 0x010ee200081ee1c6 */
[----:B------:R-:W4:Y:S02]  /*13450*/  S2R R4, SR_LTMASK ;  /* 0x0000000000047919 */ /* 0x000f240000003900 */
[----:B----4-:R-:W-:-:S04]  /*13460*/  LOP3.LUT R4, R4, UR4, RZ, 0xc0, !PT ;  /* 0x0000000404047c12 */ /* 0x010fc8000f8ec0ff */
[----:B--2---:R-:W2:Y:S01]  /*13470*/  POPC R7, R4 ;  /* 0x0000000400077309 */ /* 0x004ea20000000000 */
[----:B---3--:R-:W2:Y:S02]  /*13480*/  SHFL.IDX PT, R0, R3, R0, 0x1f ;  /* 0x00001f0003007589 */ /* 0x008ea400000e0000 */
[----:B--2---:R-:W-:Y:S01]  /*13490*/  IADD3 R16, R0, UR38, R7 ;  /* 0x0000002600107c10 */ /* 0x004fe2000fffe007 */
[----:B------:R-:W-:Y:S06]  /*134a0*/  BRA `(.L_x_1488) ;  /* 0x0000004400587947 */ /* 0x000fec0003800000 */
.L_x_1487:
[----:B------:R-:W3:Y:S01]  /*134b0*/  LDL R17, [R1] ;  /* 0x0000000001117983 */ /* 0x000ee20000100800 */
[----:B------:R-:W-:Y:S01]  /*134c0*/  BSSY B6, `(.L_x_1489) ;  /* 0x0000014000067945 */ /* 0x000fe20003800000 */
[----:B---3--:R-:W-:-:S05]  /*134d0*/  VIADD R0, R17, 0x1e400 ;  /* 0x0001e40011007836 */ /* 0x008fca0000000000 */
[----:B------:R-:W-:-:S13]  /*134e0*/  LOP3.LUT P0, RZ, R0, 0x3ff, RZ, 0xc0, !PT ;  /* 0x000003ff00ff7812 */ /* 0x000fda000780c0ff */
[----:B------:R-:W-:Y:S05]  /*134f0*/  @!P0 BRA `(.L_x_1490) ;  /* 0x0000000000408947 */ /* 0x000fea0003800000 */
[----:B------:R-:W-:Y:S01]  /*13500*/  MOV R2, 0x0 ;  /* 0x0000000000027802 */ /* 0x000fe20000000f00 */
[----:B------:R-:W-:Y:S01]  /*13510*/  ULDC.64 UR6, c[0x4][0xa8] ;  /* 0x01002a0000067ab9 */ /* 0x000fe20000000a00 */
[----:B------:R-:W-:Y:S01]  /*13520*/  ULDC.64 UR8, c[0x4][0xb0] ;  /* 0x01002c0000087ab9 */ /* 0x000fe20000000a00 */
[----:B------:R-:W-:Y:S01]  /*13530*/  ULDC.64 UR4, c[0x4][0x30] ;  /* 0x01000c0000047ab9 */ /* 0x000fe20000000a00 */
[----:B------:R-:W-:Y:S02]  /*13540*/  IMAD.U32 R4, RZ, RZ, UR6 ;  /* 0x00000006ff047e24 */ /* 0x000fe4000f8e00ff */
[----:B------:R-:W3:Y:S01]  /*13550*/  LDC.64 R2, c[0x4][R2] ;  /* 0x0100000002027b82 */ /* 0x000ee20000000a00 */
[----:B------:R-:W-:Y:S02]  /*13560*/  IMAD.U32 R5, RZ, RZ, UR7 ;  /* 0x00000007ff057e24 */ /* 0x000fe4000f8e00ff */
[----:B------:R-:W-:Y:S02]  /*13570*/  IMAD.U32 R6, RZ, RZ, UR8 ;  /* 0x00000008ff067e24 */ /* 0x000fe4000f8e00ff */
[----:B--2---:R-:W-:-:S02]  /*13580*/  IMAD.U32 R7, RZ, RZ, UR9 ;  /* 0x00000009ff077e24 */ /* 0x004fc4000f8e00ff */
[----:B------:R-:W-:Y:S02]  /*13590*/  IMAD.U32 R10, RZ, RZ, UR4 ;  /* 0x00000004ff0a7e24 */ /* 0x000fe4000f8e00ff */
[----:B------:R-:W-:Y:S02]  /*135a0*/  IMAD.U32 R11, RZ, RZ, UR5 ;  /* 0x00000005ff0b7e24 */ /* 0x000fe4000f8e00ff */
[----:B------:R-:W-:Y:S02]  /*135b0*/  IMAD.MOV.U32 R8, RZ, RZ, 0x70 ;  /* 0x00000070ff087424 */ /* 0x000fe400078e00ff */
[----:B------:R-:W-:Y:S02]  /*135c0*/  IMAD.MOV.U32 R12, RZ, RZ, 0x1 ;  /* 0x00000001ff0c7424 */ /* 0x000fe400078e00ff */
[----:B------:R-:W-:-:S07]  /*135d0*/  IMAD.MOV.U32 R13, RZ, RZ, RZ ;  /* 0x000000ffff0d7224 */ /* 0x000fce00078e00ff */
[----:B------:R-:W-:-:S07]  /*135e0*/  LEPC R20, `(.L_x_1490) ;  /* 0x000000001014794e */ /* 0x000fce0000000000 */
[----:B01-3--:R-:W-:Y:S05]  /*135f0*/  CALL.ABS.NOINC R2 ;  /* 0x0000000002007343 */ /* 0x00bfea0003c00000 */
.L_x_1490:
[----:B------:R-:W-:Y:S05]  /*13600*/  BSYNC B6 ;  /* 0x0000000000067941 */ /* 0x000fea0003800000 */
.L_x_1489:
        /* <DEDUP_REMOVED lines=8> */
[----:B------:R3:W4:Y:S01]  /*13690*/  LDC.64 R2, c[0x4][R17] ;  /* 0x0100000011027b82 */ /* 0x0007220000000a00 */
[----:B------:R-:W-:Y:S02]  /*136a0*/  IMAD.U32 R4, RZ, RZ, UR6 ;  /* 0x00000006ff047e24 */ /* 0x000fe4000f8e00ff */
[----:B------:R-:W-:Y:S02]  /*136b0*/  IMAD.U32 R5, RZ, RZ, UR7 ;  /* 0x00000007ff057e24 */ /* 0x000fe4000f8e00ff */
[----:B------:R-:W-:Y:S02]  /*136c0*/  IMAD.U32 R6, RZ, RZ, UR8 ;  /* 0x00000008ff067e24 */ /* 0x000fe4000f8e00ff */
[----:B--2---:R-:W-:-:S02]  /*136d0*/  IMAD.U32 R7, RZ, RZ, UR9 ;  /* 0x00000009ff077e24 */ /* 0x004fc4000f8e00ff */
[----:B------:R-:W-:Y:S02]  /*136e0*/  IMAD.U32 R10, RZ, RZ, UR4 ;  /* 0x00000004ff0a7e24 */ /* 0x000fe4000f8e00ff */
[----:B------:R-:W-:Y:S02]  /*136f0*/  IMAD.U32 R11, RZ, RZ, UR5 ;  /* 0x00000005ff0b7e24 */ /* 0x000fe4000f8e00ff */
[----:B------:R-:W-:Y:S02]  /*13700*/  IMAD.MOV.U32 R8, RZ, RZ, 0x70 ;  /* 0x00000070ff087424 */ /* 0x000fe400078e00ff */
[----:B------:R-:W-:Y:S02]  /*13710*/  IMAD.MOV.U32 R12, RZ, RZ, 0x1 ;  /* 0x00000001ff0c7424 */ /* 0x000fe400078e00ff */
[----:B---3--:R-:W-:-:S07]  /*13720*/  IMAD.MOV.U32 R13, RZ, RZ, RZ ;  /* 0x000000ffff0d7224 */ /* 0x008fce00078e00ff */
[----:B------:R-:W-:-:S07]  /*13730*/  LEPC R20, `(.L_x_1493) ;  /* 0x000000001014794e */ /* 0x000fce0000000000 */
[----:B01--4-:R-:W-:Y:S05]  /*13740*/  CALL.ABS.NOINC R2 ;  /* 0x0000000002007343 */ /* 0x013fea0003c00000 */
.L_x_1493:
        /* <DEDUP_REMOVED lines=15> */
.L_x_1492:
[----:B------:R-:W-:Y:S05]  /*13840*/  BSYNC B6 ;  /* 0x0000000000067941 */ /* 0x000fea0003800000 */
.L_x_1491:
[----:B------:R-:W-:Y:S01]  /*13850*/  ULDC.64 UR4, c[0x0][0x9f8] ;  /* 0x00027e0000047ab9 */ /* 0x000fe20000000a00 */
[----:B------:R-:W3:Y:S01]  /*13860*/  LDL R17, [R1+0x28] ;  /* 0x0000280001117983 */ /* 0x000ee20000100800 */
[----:B------:R-:W-:Y:S01]  /*13870*/  ISETP.NE.U32.AND P0, PT, RZ, UR4, PT ;  /* 0x00000004ff007c0c */ /* 0x000fe2000bf05070 */
[----:B--2---:R-:W-:Y:S01]  /*13880*/  IMAD.MOV.U32 R7, RZ, RZ, R19 ;  /* 0x000000ffff077224 */ /* 0x004fe200078e0013 */
[----:B------:R-:W-:Y:S02]  /*13890*/  ULDC.64 UR6, c[0x0][0x208] ;  /* 0x0000820000067ab9 */ /* 0x000fe40000000a00 */
[----:B------:R-:W-:Y:S01]  /*138a0*/  ISETP.NE.AND.EX P0, PT, RZ, UR5, PT, P0 ;  /* 0x00000005ff007c0c */ /* 0x000fe2000bf05300 */
[----:B------:R-:W-:-:S12]  /*138b0*/  ULDC.64 UR4, c[0x0][0xa08] ;  /* 0x0002820000047ab9 */ /* 0x000fd80000000a00 */
[----:B------:R-:W2:Y:S02]  /*138c0*/  @P0 LDC.64 R2, c[0x0][0x9f8] ;  /* 0x00027e00ff020b82 */ /* 0x000ea40000000a00 */
[----:B--2---:R-:W-:-:S05]  /*138d0*/  @P0 IMAD.WIDE R2, R19, 0x4, R2 ;  /* 0x0000000413020825 */ /* 0x004fca00078e0202 */
[----:B------:R2:W4:Y:S02]  /*138e0*/  @P0 LDG.E R7, desc[UR6][R2.64] ;  /* 0x0000000602070981 */ /* 0x000524000c1e1900 */
[----:B--2---:R-:W2:Y:S02]  /*138f0*/  LDC.64 R2, c[0x0][0x418] ;  /* 0x00010600ff027b82 */ /* 0x004ea40000000a00 */
[----:B--2---:R-:W-:Y:S01]  /*13900*/  LOP3.LUT P0, RZ, R2, UR4, RZ, 0xfc, !PT ;  /* 0x0000000402ff7c12 */ /* 0x004fe2000f80fcff */
[----:B------:R-:W-:-:S03]  /*13910*/  UMOV UR4, 0xffffffff ;  /* 0xffffffff00047882 */ /* 0x000fc60000000000 */
[----:B------:R-:W-:Y:S01]  /*13920*/  LOP3.LUT P0, RZ, R3, UR5, RZ, 0xfc, P0 ;  /* 0x0000000503ff7c12 */ /* 0x000fe2000800fcff */
[----:B---3--:R-:W-:Y:S01]  /*13930*/  VIADD R0, R17, 0xffffffff ;  /* 0xffffffff11007836 */ /* 0x008fe20000000000 */
[----:B----4-:R-:W-:Y:S01]  /*13940*/  SHF.R.S32.HI R8, RZ, 0x1f, R7 ;  /* 0x0000001fff087819 */ /* 0x010fe20000011407 */
[----:B------:R2:W-:Y:S01]  /*13950*/  STL [R1+0xc], R7 ;  /* 0x00000c0701007387 */ /* 0x0005e20000100800 */
[----:B------:R-:W-:-:S03]  /*13960*/  SEL R17, R7, RZ, !P0 ;  /* 0x000000ff07117207 */ /* 0x000fc60004000000 */
[----:B------:R2:W-:Y:S01]  /*13970*/  STL [R1+0x18], R8 ;  /* 0x0000180801007387 */ /* 0x0005e20000100800 */
[----:B------:R-:W-:Y:S05]  /*13980*/  BRA.DIV UR4, `(.L_x_1494) ;  /* 0x00000056041c7947 */ /* 0x000fea000b800000 */
[----:B------:R-:W3:Y:S02]  /*13990*/  S2R R4, SR_TID.X ;  /* 0x0000000000047919 */ /* 0x000ee40000002100 */
[----:B---3--:R-:W-:-:S04]  /*139a0*/  SHF.R.U32.HI R4, RZ, 0x5, R4 ;  /* 0x00000005ff047819 */ /* 0x008fc80000011604 */
[----:B------:R-:W-:-:S05]  /*139b0*/  LOP3.LUT R4, R4, 0x3, RZ, 0xc0, !PT ;  /* 0x0000000304047812 */ /* 0x000fca00078ec0ff */
[----:B------:R3:W4:Y:S02]  /*139c0*/  SHFL.IDX PT, R14, R4, RZ, 0x1f ;  /* 0x00001fff040e7589 */ /* 0x00072400000e0000 */
.L_x_1604:
[----:B---3--:R-:W3:Y:S01]  /*139d0*/  LDL.LU R4, [R1+0x24] ;  /* 0x0000240001047983 */ /* 0x008ee20000300800 */
[----:B------:R-:W-:Y:S02]  /*139e0*/  PLOP3.LUT P1, PT, PT, PT, PT, 0x8, 0x0 ;  /* 0x000000000000781c */ /* 0x000fe40003f2e170 */
[----:B----4-:R-:W-:Y:S01]  /*139f0*/  ISETP.NE.AND P0, PT, R14, RZ, PT ;  /* 0x000000ff0e00720c */ /* 0x010fe20003f05270 */
[----:B------:R4:W-:Y:S01]  /*13a00*/  STL [R1+0x8], R0 ;  /* 0x0000080001007387 */ /* 0x0009e20000100800 */
[----:B---3--:R-:W-:-:S09]  /*13a10*/  LOP3.LUT R4, R4, 0xfffffffe, RZ, 0xc0, !PT ;  /* 0xfffffffe04047812 */ /* 0x008fd200078ec0ff */
[----:B------:R-:W-:-:S05]  /*13a20*/  @P1 LOP3.LUT R4, R4, 0x1, RZ, 0xfc, !PT ;  /* 0x0000000104041812 */ /* 0x000fca00078efcff */
[----:B------:R4:W-:Y:S01]  /*13a30*/  STL [R1+0x24], R4 ;  /* 0x0000240401007387 */ /* 0x0009e20000100800 */
[----:B------:R-:W-:Y:S05]  /*13a40*/  @P0 BRA `(.L_x_1495) ;  /* 0x00000004004c0947 */ /* 0x000fea0003800000 */
[----:B------:R-:W-:-:S03]  /*13a50*/  UMOV UR4, 0xffffffff ;  /* 0xffffffff00047882 */ /* 0x000fc60000000000 */
[----:B------:R-:W-:Y:S05]  /*13a60*/  BRA.DIV UR4, `(.L_x_1496) ;  /* 0x0000005604187947 */ /* 0x000fea000b800000 */
[----:B------:R-:W-:-:S13]  /*13a70*/  ELECT P6, URZ, PT ;  /* 0x00000000003f782f */ /* 0x000fda00038c0000 */
.L_x_1607:
[----:B------:R-:W-:Y:S05]  /*13a80*/  @!P6 BRA `(.L_x_1495) ;  /* 0x00000004003ce947 */ /* 0x000fea0003800000 */
[----:B------:R-:W-:-:S04]  /*13a90*/  ISETP.NE.U32.AND P0, PT, R2, RZ, PT ;  /* 0x000000ff0200720c */ /* 0x000fc80003f05070 */
[----:B------:R-:W-:-:S13]  /*13aa0*/  ISETP.NE.AND.EX P0, PT, R3, RZ, PT, P0 ;  /* 0x000000ff0300720c */ /* 0x000fda0003f05300 */
[----:B------:R-:W-:Y:S05]  /*13ab0*/  @!P0 BRA `(.L_x_1497) ;  /* 0x0000000000548947 */ /* 0x000fea0003800000 */
[----:B------:R-:W3:Y:S01]  /*13ac0*/  LDC R6, c[0x0][0x43c] ;  /* 0x00010f00ff067b82 */ /* 0x000ee20000000800 */
[----:B01----:R-:W-:Y:S01]  /*13ad0*/  IMAD.MOV.U32 R9, RZ, RZ, R0 ;  /* 0x000000ffff097224 */ /* 0x003fe200078e0000 */
[----:B------:R-:W-:Y:S01]  /*13ae0*/  ULDC.64 UR4, c[0x0][0x428] ;  /* 0x00010a0000047ab9 */ /* 0x000fe20000000a00 */
[----:B------:R-:W-:Y:S02]  /*13af0*/  ULDC.64 UR6, c[0x0][0x208] ;  /* 0x0000820000067ab9 */ /* 0x000fe40000000a00 */
[----:B----4-:R-:W-:Y:S01]  /*13b00*/  IMAD.MOV.U32 R0, RZ, RZ, R9 ;  /* 0x000000ffff007224 */ /* 0x010fe200078e0009 */
[----:B---3--:R-:W-:-:S13]  /*13b10*/  ISETP.NE.AND P0, PT, R6, 0x1, PT ;  /* 0x000000010600780c */ /* 0x008fda0003f05270 */
[----:B------:R-:W0:Y:S02]  /*13b20*/  @P0 LDC.64 R4, c[0x0][0x440] ;  /* 0x00011000ff040b82 */ /* 0x000e240000000a00 */
[----:B0-----:R-:W-:-:S05]  /*13b30*/  @P0 IMAD.HI.U32 R4, R9, R4, RZ ;  /* 0x0000000409040227 */ /* 0x001fca00078e00ff */
[----:B------:R-:W-:-:S04]  /*13b40*/  @P0 SHF.R.U32.HI R0, RZ, R5, R4 ;  /* 0x00000005ff000219 */ /* 0x000fc80000011604 */
[--C-:B------:R-:W-:Y:S01]  /*13b50*/  SHF.R.S32.HI R5, RZ, 0x1f, R0.reuse ;  /* 0x0000001fff057819 */ /* 0x100fe20000011400 */
[----:B------:R-:W-:-:S04]  /*13b60*/  IMAD.MOV R4, RZ, RZ, -R0 ;  /* 0x000000ffff047224 */ /* 0x000fc800078e0a00 */
[----:B------:R-:W-:Y:S02]  /*13b70*/  IMAD R9, R6, R4, R9 ;  /* 0x0000000406097224 */ /* 0x000fe400078e0209 */
[----:B------:R-:W-:Y:S02]  /*13b80*/  IMAD R6, R8, UR4, RZ ;  /* 0x0000000408067c24 */ /* 0x000fe4000f8e02ff */
[----:B------:R-:W-:Y:S01]  /*13b90*/  IMAD.MOV.U32 R4, RZ, RZ, R0 ;  /* 0x000000ffff047224 */ /* 0x000fe200078e0000 */
[----:B------:R3:W-:Y:S01]  /*13ba0*/  STL [R1+0x8], R9 ;  /* 0x0000080901007387 */ /* 0x0007e20000100800 */
[C---:B------:R-:W-:Y:S02]  /*13bb0*/  IMAD R0, R7.reuse, UR5, R6 ;  /* 0x0000000507007c24 */ /* 0x040fe4000f8e0206 */
[----:B------:R-:W-:-:S04]  /*13bc0*/  IMAD.WIDE.U32 R4, R7, UR4, R4 ;  /* 0x0000000407047c25 */ /* 0x000fc8000f8e0004 */
[----:B------:R-:W-:Y:S01]  /*13bd0*/  IMAD.IADD R0, R5, 0x1, R0 ;  /* 0x0000000105007824 */ /* 0x000fe200078e0200 */
[----:B------:R-:W-:-:S04]  /*13be0*/  LEA R2, P0, R4, R2, 0x2 ;  /* 0x0000000204027211 */ /* 0x000fc800078010ff */
[----:B------:R-:W-:-:S05]  /*13bf0*/  LEA.HI.X R3, R4, R3, R0, 0x2, P0 ;  /* 0x0000000304037211 */ /* 0x000fca00000f1400 */
[----:B------:R3:W5:Y:S04]  /*13c00*/  LDG.E R17, desc[UR6][R2.64] ;  /* 0x0000000602117981 */ /* 0x000768000c1e1900 */
.L_x_1497:
[----:B--2---:R-:W2:Y:S04]  /*13c10*/  LDL R7, [R1] ;  /* 0x0000000001077983 */ /* 0x004ea80000100800 */
[----:B----4-:R-:W2:Y:S04]  /*13c20*/  LDL R0, [R1+0x4] ;  /* 0x0000040001007983 */ /* 0x010ea80000100800 */
[----:B---3--:R-:W3:Y:S01]  /*13c30*/  LDL R2, [R1+0x10] ;  /* 0x0000100001027983 */ /* 0x008ee20000100800 */
[----:B--2---:R-:W-:Y:S01]  /*13c40*/  IMAD R0, R0, 0x8, R7 ;  /* 0x0000000800007824 */ /* 0x004fe200078e0207 */
[----:B---3--:R-:W-:-:S04]  /*13c50*/  SHF.L.U32 R2, R2, 0x1f, RZ ;  /* 0x0000001f02027819 */ /* 0x008fc800000006ff */
[----:B------:R-:W2:Y:S02]  /*13c60*/  SYNCS.PHASECHK.TRANS64.TRYWAIT P0, [R0+URZ+0x30840], R2 ;  /* 0x03084002000075a7 */ /* 0x000ea4000800017f */
[----:B--2---:R-:W-:Y:S05]  /*13c70*/  @!P0 BRA `(.L_x_1498) ;  /* 0x0000005000b48947 */ /* 0x004fea0003800000 */
.L_x_1608:
[----:B------:R-:W3:Y:S02]  /*13c80*/  S2R R3, SR_TID.X ;  /* 0x0000000000037919 */ /* 0x000ee40000002100 */
[----:B---3--:R-:W-:-:S04]  /*13c90*/  LOP3.LUT R3, R3, 0x7f, RZ, 0xc0, !PT ;  /* 0x0000007f03037812 */ /* 0x008fc800078ec0ff */
[----:B------:R-:W-:-:S13]  /*13ca0*/  ISETP.NE.AND P0, PT, R3, RZ, PT ;  /* 0x000000ff0300720c */ /* 0x000fda0003f05270 */
        /* <DEDUP_REMOVED lines=8> */
.L_x_1499:
[----:B------:R-:W3:Y:S04]  /*13d30*/  LDL R6, [R1] ;  /* 0x0000000001067983 */ /* 0x000ee80000100800 */
[----:B------:R-:W3:Y:S04]  /*13d40*/  LDL R5, [R1+0x4] ;  /* 0x0000040001057983 */ /* 0x000ee80000100800 */
[----:B------:R-:W4:Y:S04]  /*13d50*/  LDL R4, [R1+0x8] ;  /* 0x0000080001047983 */ /* 0x000f280000100800 */
[----:B------:R-:W4:Y:S04]  /*13d60*/  LDL R3, [R1+0x14] ;  /* 0x0000140001037983 */ /* 0x000f280000100800 */
[----:B--2---:R-:W2:Y:S01]  /*13d70*/  LDL.LU R2, [R1+0x24] ;  /* 0x0000240001027983 */ /* 0x004ea20000300800 */
[----:B------:R-:W-:Y:S01]  /*13d80*/  R2UR UR9, R0 ;  /* 0x00000000000972ca */ /* 0x000fe200000e0000 */
[----:B------:R-:W-:Y:S01]  /*13d90*/  UIADD3 UR4, UP0, UR36, 0x370, URZ ;  /* 0x0000037024047890 */ /* 0x000fe2000ff1e03f */
[----:B------:R-:W-:Y:S01]  /*13da0*/  R2UR UR12, R18 ;  /* 0x00000000120c72ca */ /* 0x000fe200000e0000 */
[----:B------:R-:W-:Y:S01]  /*13db0*/  UMOV UR10, URZ ;  /* 0x0000003f000a7c82 */ /* 0x000fe20008000000 */
[----:B-----5:R-:W-:Y:S01]  /*13dc0*/  R2UR UR13, R17 ;  /* 0x00000000110d72ca */ /* 0x020fe200000e0000 */
[----:B------:R-:W-:Y:S01]  /*13dd0*/  UMOV UR6, 0x0 ;  /* 0x0000000000067882 */ /* 0x000fe20000000000 */
[----:B------:R-:W-:Y:S01]  /*13de0*/  PLOP3.LUT P0, PT, PT, PT, PT, 0x80, 0x0 ;  /* 0x000000000000781c */ /* 0x000fe20003f0f070 */
[----:B------:R-:W-:Y:S01]  /*13df0*/  UMOV UR7, 0x14f00000 ;  /* 0x14f0000000077882 */ /* 0x000fe20000000000 */
[----:B------:R-:W-:-:S05]  /*13e00*/  UMOV UR16, 0x40 ;  /* 0x0000004000107882 */ /* 0x000fca0000000000 */
[----:B------:R-:W-:Y:S01]  /*13e10*/  UIADD3 UR9, UR9, 0x30830, URZ ;  /* 0x0003083009097890 */ /* 0x000fe2000fffe03f */
[----:B---3--:R-:W-:Y:S01]  /*13e20*/  IMAD R0, R5, 0x9000, R6 ;  /* 0x0000900005007824 */ /* 0x008fe200078e0206 */
[----:B----4-:R-:W-:-:S04]  /*13e30*/  R2UR UR11, R4 ;  /* 0x00000000040b72ca */ /* 0x010fc800000e0000 */
[----:B------:R-:W-:Y:S02]  /*13e40*/  R2UR UR8, R0 ;  /* 0x00000000000872ca */ /* 0x000fe400000e0000 */
[----:B------:R-:W-:Y:S02]  /*13e50*/  R2UR UR5, R3 ;  /* 0x00000000030572ca */ /* 0x000fe400000e0000 */
[----:B--2---:R-:W-:-:S04]  /*13e60*/  LOP3.LUT R2, R2, 0xfffffffe, RZ, 0xc0, !PT ;  /* 0xfffffffe02027812 */ /* 0x004fc800078ec0ff */
[----:B------:R-:W-:-:S05]  /*13e70*/  @P0 LOP3.LUT R2, R2, 0x1, RZ, 0xfc, !PT ;  /* 0x0000000102020812 */ /* 0x000fca00078efcff */
[----:B------:R-:W-:Y:S02]  /*13e80*/  UIADD3 UR14, UR8, 0x1e400, URZ ;  /* 0x0001e400080e7890 */ /* 0x000fe4000fffe03f */
[----:B------:R-:W-:Y:S01]  /*13e90*/  UIMAD UR11, UR11, 0x60, UR5 ;  /* 0x000000600b0b78a4 */ /* 0x000fe2000f8e0205 */
[----:B------:R3:W-:Y:S01]  /*13ea0*/  STL [R1+0x24], R2 ;  /* 0x0000240201007387 */ /* 0x0007e20000100800 */
[----:B------:R-:W-:Y:S02]  /*13eb0*/  UIADD3.X UR5, URZ, UR37, URZ, UP0, !UPT ;  /* 0x000000253f057290 */ /* 0x000fe400087fe43f */
[----:B------:R-:W-:Y:S02]  /*13ec0*/  UIADD3 UR15, UR8, 0x21400, URZ ;  /* 0x00021400080f7890 */ /* 0x000fe4000fffe03f */
[----:B------:R-:W-:-:S03]  /*13ed0*/  UIADD3 UR17, UR8, 0x24400, URZ ;  /* 0x0002440008117890 */ /* 0x000fc6000fffe03f */
[----:B------:R-:W-:Y:S01]  /*13ee0*/  UMOV UR8, UR14 ;  /* 0x0000000e00087c82 */ /* 0x000fe20008000000 */
[----:B------:R-:W-:Y:S01]  /*13ef0*/  UMOV UR14, 0x80 ;  /* 0x00000080000e7882 */ /* 0x000fe20000000000 */
[----:B------:R2:W-:Y:S02]  /*13f00*/  UTMALDG.4D [UR8], [UR4], desc[UR6] ;  /* 0x00000608040075b4 */ /* 0x0005e40008019000 */
[----:B--2---:R-:W-:Y:S01]  /*13f10*/  UMOV UR8, UR15 ;  /* 0x0000000f00087c82 */ /* 0x004fe20008000000 */
[----:B------:R-:W-:Y:S02]  /*13f20*/  UMOV UR10, UR16 ;  /* 0x00000010000a7c82 */ /* 0x000fe40008000000 */
[----:B------:R2:W-:Y:S02]  /*13f30*/  UTMALDG.4D [UR8], [UR4], desc[UR6] ;  /* 0x00000608040075b4 */ /* 0x0005e40008019000 */
[----:B--2---:R-:W-:Y:S01]  /*13f40*/  UMOV UR8, UR17 ;  /* 0x0000001100087c82 */ /* 0x004fe20008000000 */
[----:B------:R-:W-:-:S02]  /*13f50*/  UMOV UR10, UR14 ;  /* 0x0000000e000a7c82 */ /* 0x000fc40008000000 */
[----:B------:R3:W-:Y:S02]  /*13f60*/  UTMALDG.4D [UR8], [UR4], desc[UR6] ;  /* 0x00000608040075b4 */ /* 0x0007e40008019000 */
[----:B---3--:R-:W-:Y:S01]  /*13f70*/  NOP ;  /* 0x0000000000007918 */ /* 0x008fe20000000000 */
.L_x_1495:
[----:B----4-:R-:W3:Y:S04]  /*13f80*/  LDL R0, [R1] ;  /* 0x0000000001007983 */ /* 0x010ee80000100800 */
[----:B------:R-:W4:Y:S01]  /*13f90*/  LDL.LU R3, [R1+0x34] ;  /* 0x0000340001037983 */ /* 0x000f220000300800 */
[----:B------:R-:W-:Y:S05]  /*13fa0*/  WARPSYNC.ALL ;  /* 0x0000000000007948 */ /* 0x000fea0003800000 */
[----:B------:R-:W-:Y:S01]  /*13fb0*/  ULDC.64 UR4, c[0x0][0x298] ;  /* 0x0000a60000047ab9 */ /* 0x000fe20000000a00 */
[----:B------:R-:W-:Y:S01]  /*13fc0*/  BSSY B6, `(.L_x_1500) ;  /* 0x000001c000067945 */ /* 0x000fe20003800000 */
[----:B------:R-:W-:Y:S01]  /*13fd0*/  BAR.SYNC.DEFER_BLOCKING 0x8, 0x180 ;  /* 0x0206000000007b1d */ /* 0x000fe20000010000 */
[----:B---3--:R-:W-:Y:S01]  /*13fe0*/  VIADD R0, R0, 0x12400 ;  /* 0x0001240000007836 */ /* 0x008fe20000000000 */
[----:B----4-:R-:W-:Y:S01]  /*13ff0*/  SHF.R.S32.HI R2, RZ, 0x1f, R3 ;  /* 0x0000001fff027819 */ /* 0x010fe20000011403 */
[----:B------:R-:W-:-:S03]  /*14000*/  IMAD.WIDE.U32 R4, R3, UR4, RZ ;  /* 0x0000000403047c25 */ /* 0x000fc6000f8e00ff */
[----:B------:R-:W-:Y:S01]  /*14010*/  LOP3.LUT P0, RZ, R0, 0x3ff, RZ, 0xc0, !PT ;  /* 0x000003ff00ff7812 */ /* 0x000fe2000780c0ff */
[----:B------:R-:W-:Y:S01]  /*14020*/  IMAD R2, R2, UR4, RZ ;  /* 0x0000000402027c24 */ /* 0x000fe2000f8e02ff */
[----:B------:R3:W-:Y:S03]  /*14030*/  STL.64 [R1+0x40], R4 ;  /* 0x0000400401007387 */ /* 0x0007e60000100a00 */
[----:B------:R-:W-:-:S04]  /*14040*/  IMAD R2, R3, UR5, R2 ;  /* 0x0000000503027c24 */ /* 0x000fc8000f8e0202 */
[----:B------:R-:W-:-:S05]  /*14050*/  IMAD.IADD R0, R5, 0x1, R2 ;  /* 0x0000000105007824 */ /* 0x000fca00078e0202 */
[----:B------:R3:W-:Y:S01]  /*14060*/  STL [R1+0x34], R0 ;  /* 0x0000340001007387 */ /* 0x0007e20000100800 */
[----:B------:R-:W-:Y:S05]  /*14070*/  @!P0 BRA `(.L_x_1501) ;  /* 0x0000000000408947 */ /* 0x000fea0003800000 */
[----:B------:R-:W-:Y:S01]  /*14080*/  MOV R2, 0x0 ;  /* 0x0000000000027802 */ /* 0x000fe20000000f00 */
[----:B------:R-:W-:Y:S01]  /*14090*/  ULDC.64 UR6, c[0x4][0xa8] ;  /* 0x01002a0000067ab9 */ /* 0x000fe20000000a00 */
[----:B------:R-:W-:Y:S01]  /*140a0*/  ULDC.64 UR8, c[0x4][0xb0] ;  /* 0x01002c0000087ab9 */ /* 0x000fe20000000a00 */
[----:B------:R-:W-:Y:S01]  /*140b0*/  ULDC.64 UR4, c[0x4][0x20] ;  /* 0x0100080000047ab9 */ /* 0x000fe20000000a00 */
[----:B---3--:R-:W-:Y:S02]  /*140c0*/  IMAD.U32 R4, RZ, RZ, UR6 ;  /* 0x00000006ff047e24 */ /* 0x008fe4000f8e00ff */
        /* <DEDUP_REMOVED lines=11> */
.L_x_1501:
[----:B------:R-:W-:Y:S05]  /*14180*/  BSYNC B6 ;  /* 0x0000000000067941 */ /* 0x000fea0003800000 */
.L_x_1500:
[----:B---3--:R-:W3:Y:S01]  /*14190*/  LDL.LU R0, [R1+0x34] ;  /* 0x0000340001007983 */ /* 0x008ee20000300800 */
[----:B--2---:R-:W2:Y:S01]  /*141a0*/  LDC R7, c[0x0][0x448] ;  /* 0x00011200ff077b82 */ /* 0x004ea20000000800 */
[----:B------:R-:W-:Y:S01]  /*141b0*/  ULDC.64 UR4, c[0x0][0x2d8] ;  /* 0x0000b60000047ab9 */ /* 0x000fe20000000a00 */
[----:B------:R-:W-:Y:S01]  /*141c0*/  ULDC.64 UR6, c[0x0][0x280] ;  /* 0x0000a00000067ab9 */ /* 0x000fe20000000a00 */
[----:B------:R-:W3:Y:S04]  /*141d0*/  LDL.LU.64 R2, [R1+0x40] ;  /* 0x0000400001027983 */ /* 0x000ee80000300a00 */
[----:B01----:R-:W4:Y:S01]  /*141e0*/  LDL R9, [R1+0x2c] ;  /* 0x00002c0001097983 */ /* 0x003f220000100800 */
[----:B------:R-:W0:Y:S01]  /*141f0*/  S2R R5, SR_TID.X ;  /* 0x0000000000057919 */ /* 0x000e220000002100 */
[----:B------:R-:W1:Y:S01]  /*14200*/  S2R R6, SR_TID.X ;  /* 0x0000000000067919 */ /* 0x000e620000002100 */
[----:B------:R-:W1:Y:S01]  /*14210*/  S2R R10, SR_TID.X ;  /* 0x00000000000a7919 */ /* 0x000e620000002100 */
[----:B0-----:R-:W-:-:S04]  /*14220*/  LOP3.LUT R5, R5, 0x7f, RZ, 0xc0, !PT ;  /* 0x0000007f05057812 */ /* 0x001fc800078ec0ff */
[----:B------:R-:W-:Y:S01]  /*14230*/  SHF.R.U32.HI R5, RZ, 0x3, R5 ;  /* 0x00000003ff057819 */ /* 0x000fe20000011605 */
[----:B-1----:R-:W-:-:S05]  /*14240*/  IMAD.SHL.U32 R8, R6, 0x10, RZ ;  /* 0x0000001006087824 */ /* 0x002fca00078e00ff */
[----:B------:R-:W-:Y:S01]  /*14250*/  LOP3.LUT R8, R5, 0x70, R8, 0xf8, !PT ;  /* 0x0000007005087812 */ /* 0x000fe200078ef808 */
[----:B------:R-:W-:-:S05]  /*14260*/  IMAD.SHL.U32 R10, R10, 0x8, RZ ;  /* 0x000000080a0a7824 */ /* 0x000fca00078e00ff */
[----:B------:R-:W-:-:S04]  /*14270*/  LOP3.LUT R10, R10, 0x38, RZ, 0xc0, !PT ;  /* 0x000000380a0a7812 */ /* 0x000fc800078ec0ff */
[C---:B------:R-:W-:Y:S02]  /*14280*/  LOP3.LUT R11, R10.reuse, 0x40, RZ, 0xfc, !PT ;  /* 0x000000400a0b7812 */ /* 0x040fe400078efcff */
[----:B------:R-:W-:Y:S01]  /*14290*/  LOP3.LUT R10, R10, 0x80, RZ, 0xfc, !PT ;  /* 0x000000800a0a7812 */ /* 0x000fe200078efcff */
[----:B---3--:R-:W-:Y:S01]  /*142a0*/  IMAD.MOV.U32 R3, RZ, RZ, R0 ;  /* 0x000000ffff037224 */ /* 0x008fe200078e0000 */
[----:B------:R-:W-:-:S05]  /*142b0*/  SHF.R.S32.HI R0, RZ, 0x1f, R18 ;  /* 0x0000001fff007819 */ /* 0x000fca0000011412 */
[----:B------:R-:W-:Y:S02]  /*142c0*/  IMAD R0, R0, UR4, RZ ;  /* 0x0000000400007c24 */ /* 0x000fe4000f8e02ff */
[----:B------:R-:W-:-:S04]  /*142d0*/  IMAD.WIDE.U32 R2, R18, UR4, R2 ;  /* 0x0000000412027c25 */ /* 0x000fc8000f8e0002 */
[----:B------:R-:W-:Y:S01]  /*142e0*/  IMAD R0, R18, UR5, R0 ;  /* 0x0000000512007c24 */ /* 0x000fe2000f8e0200 */
[----:B------:R-:W-:Y:S02]  /*142f0*/  ULDC.64 UR4, c[0x0][0xa00] ;  /* 0x0002800000047ab9 */ /* 0x000fe40000000a00 */
[----:B------:R-:W-:Y:S01]  /*14300*/  ISETP.NE.U32.AND P0, PT, RZ, UR4, PT ;  /* 0x00000004ff007c0c */ /* 0x000fe2000bf05070 */
[----:B------:R-:W-:Y:S01]  /*14310*/  IMAD.IADD R3, R3, 0x1, R0 ;  /* 0x0000000103037824 */ /* 0x000fe200078e0200 */
[----:B------:R-:W-:Y:S02]  /*14320*/  SHF.R.S32.HI R0, RZ, 0x1f, R19 ;  /* 0x0000001fff007819 */ /* 0x000fe40000011413 */
[----:B------:R-:W-:Y:S01]  /*14330*/  ISETP.NE.AND.EX P0, PT, RZ, UR5, PT, P0 ;  /* 0x00000005ff007c0c */ /* 0x000fe2000bf05300 */
[----:B------:R-:W-:-:S03]  /*14340*/  ULDC.64 UR4, c[0x0][0x2e0] ;  /* 0x0000b80000047ab9 */ /* 0x000fc60000000a00 */
[----:B------:R-:W-:Y:S02]  /*14350*/  SEL R4, R0, RZ, !P0 ;  /* 0x000000ff00047207 */ /* 0x000fe40004000000 */
[----:B------:R-:W-:Y:S02]  /*14360*/  SEL R0, R19, RZ, !P0 ;  /* 0x000000ff13007207 */ /* 0x000fe40004000000 */
[----:B--2---:R-:W-:Y:S01]  /*14370*/  ISETP.NE.AND P0, PT, R7, 0x1, PT ;  /* 0x000000010700780c */ /* 0x004fe20003f05270 */
[----:B------:R-:W-:-:S12]  /*14380*/  IMAD R4, R4, UR4, RZ ;  /* 0x0000000404047c24 */ /* 0x000fd8000f8e02ff */
[----:B------:R-:W0:Y:S08]  /*14390*/  @P0 LDC R5, c[0x0][0x44c] ;  /* 0x00011300ff050b82 */ /* 0x000e300000000800 */
[----:B------:R-:W1:Y:S01]  /*143a0*/  @P0 LDC R6, c[0x0][0x450] ;  /* 0x00011400ff060b82 */ /* 0x000e620000000800 */
[----:B------:R-:W-:-:S04]  /*143b0*/  IMAD.WIDE.U32 R2, R0, UR4, R2 ;  /* 0x0000000400027c25 */ /* 0x000fc8000f8e0002 */
[----:B------:R-:W-:Y:S01]  /*143c0*/  IMAD R0, R0, UR5, R4 ;  /* 0x0000000500007c24 */ /* 0x000fe2000f8e0204 */
[----:B------:R-:W-:-:S03]  /*143d0*/  ULDC.64 UR4, c[0x0][0x2d0] ;  /* 0x0000b40000047ab9 */ /* 0x000fc60000000a00 */
[----:B------:R-:W-:Y:S02]  /*143e0*/  IMAD.IADD R3, R3, 0x1, R0 ;  /* 0x0000000103037824 */ /* 0x000fe400078e0200 */
[----:B----4-:R-:W-:-:S04]  /*143f0*/  IMAD.IADD R0, R8, 0x1, R9 ;  /* 0x0000000108007824 */ /* 0x010fc800078e0209 */
[----:B0-----:R-:W-:-:S04]  /*14400*/  @P0 IMAD.HI.U32 R5, R0, R5, RZ ;  /* 0x0000000500050227 */ /* 0x001fc800078e00ff */
[----:B------:R-:W-:Y:S01]  /*14410*/  IMAD.MOV.U32 R4, RZ, RZ, R0 ;  /* 0x000000ffff047224 */ /* 0x000fe200078e0000 */
[----:B-1----:R-:W-:-:S05]  /*14420*/  @P0 SHF.R.U32.HI R4, RZ, R6, R5 ;  /* 0x00000006ff040219 */ /* 0x002fca0000011605 */
[----:B------:R-:W-:-:S04]  /*14430*/  IMAD.MOV R5, RZ, RZ, -R4 ;  /* 0x000000ffff057224 */ /* 0x000fc800078e0a04 */
[----:B------:R-:W-:Y:S01]  /*14440*/  IMAD R0, R7, R5, R0 ;  /* 0x0000000507007224 */ /* 0x000fe200078e0200 */
[----:B------:R-:W-:Y:S01]  /*14450*/  SHF.R.S32.HI R5, RZ, 0x1f, R4 ;  /* 0x0000001fff057819 */ /* 0x000fe20000011404 */
        /* <DEDUP_REMOVED lines=9> */
[----:B------:R-:W-:Y:S02]  /*144f0*/  ISETP.GE.AND P0, PT, R10, UR4, PT ;  /* 0x000000040a007c0c */ /* 0x000fe4000bf06270 */
[----:B------:R0:W5:Y:S01]  /*14500*/  LDL R10, [R1+0x1c] ;  /* 0x00001c00010a7983 */ /* 0x0001620000100800 */
[----:B------:R-:W1:Y:S01]  /*14510*/  S2R R5, SR_TID.X ;  /* 0x0000000000057919 */ /* 0x000e620000002100 */
[----:B------:R-:W-:Y:S01]  /*14520*/  IMAD R0, R0, UR5, R4 ;  /* 0x0000000500007c24 */ /* 0x000fe2000f8e0204 */
[----:B------:R-:W-:-:S03]  /*14530*/  LEA R4, P3, R2, UR6, 0x1 ;  /* 0x0000000602047c11 */ /* 0x000fc6000f8608ff */
[----:B------:R-:W-:Y:S01]  /*14540*/  IMAD.IADD R0, R3, 0x1, R0 ;  /* 0x0000000103007824 */ /* 0x000fe200078e0200 */
[----:B------:R-:W-:-:S04]  /*14550*/  ISETP.GE.AND P1, PT, R11, UR4, PT ;  /* 0x000000040b007c0c */ /* 0x000fc8000bf26270 */
[----:B------:R-:W-:Y:S01]  /*14560*/  LEA.HI.X R3, R2, UR7, R0, 0x1, P3 ;  /* 0x0000000702037c11 */ /* 0x000fe200098f0c00 */
[----:B-1----:R-:W-:-:S05]  /*14570*/  IMAD.SHL.U32 R8, R5, 0x8, RZ ;  /* 0x0000000805087824 */ /* 0x002fca00078e00ff */
[----:B------:R-:W-:-:S04]  /*14580*/  LOP3.LUT R8, R8, 0x38, RZ, 0xc0, !PT ;  /* 0x0000003808087812 */ /* 0x000fc800078ec0ff */
[----:B------:R-:W-:Y:S01]  /*14590*/  ISETP.GE.AND P2, PT, R8, UR4, PT ;  /* 0x0000000408007c0c */ /* 0x000fe2000bf46270 */
[----:B------:R-:W-:-:S03]  /*145a0*/  UMOV UR4, 0xffffffff ;  /* 0xffffffff00047882 */ /* 0x000fc60000000000 */
[----:B0-----:R-:W-:Y:S09]  /*145b0*/  BRA.DIV UR4, `(.L_x_1502) ;  /* 0x0000004a04787947 */ /* 0x001ff2000b800000 */
[----:B------:R-:W0:Y:S01]  /*145c0*/  S2R R5, SR_TID.X ;  /* 0x0000000000057919 */ /* 0x000e220000002100 */
[----:B------:R-:W2:Y:S01]  /*145d0*/  LDL.LU R8, [R1+0x2c] ;  /* 0x00002c0001087983 */ /* 0x000ea20000300800 */
[----:B0-----:R-:W-:-:S04]  /*145e0*/  LOP3.LUT R5, R5, 0x7f, RZ, 0xc0, !PT ;  /* 0x0000007f05057812 */ /* 0x001fc800078ec0ff */
[----:B------:R-:W-:Y:S02]  /*145f0*/  SHF.R.U32.HI R6, RZ, 0x3, R5 ;  /* 0x00000003ff067819 */ /* 0x000fe40000011605 */
[----:B------:R-:W3:Y:S04]  /*14600*/  LDL.LU R5, [R1+0x30] ;  /* 0x0000300001057983 */ /* 0x000ee80000300800 */
[----:B------:R-:W-:Y:S01]  /*14610*/  SHFL.IDX PT, R9, R3, 0x1, 0x181f ;  /* 0x00381f0003097f89 */ /* 0x000fe200000e0000 */
[----:B------:R-:W-:Y:S01]  /*14620*/  ULDC.64 UR4, c[0x0][0x208] ;  /* 0x0000820000047ab9 */ /* 0x000fe20000000a00 */
[----:B--2---:R-:W-:Y:S02]  /*14630*/  IMAD.IADD R0, R6, 0x1, R8 ;  /* 0x0000000106007824 */ /* 0x004fe400078e0208 */
[----:B------:R-:W0:Y:S01]  /*14640*/  S2R R6, SR_TID.X ;  /* 0x0000000000067919 */ /* 0x000e220000002100 */
[----:B---3--:R-:W-:-:S02]  /*14650*/  IMAD R2, R5, R7, RZ ;  /* 0x0000000705027224 */ /* 0x008fc400078e02ff */
[----:B------:R-:W1:Y:S01]  /*14660*/  SHFL.IDX PT, R7, R4, RZ, 0x181f ;  /* 0x00181fff04077589 */ /* 0x000e6200000e0000 */
[----:B0-----:R-:W-:-:S03]  /*14670*/  IMAD.SHL.U32 R11, R6, 0x8, RZ ;  /* 0x00000008060b7824 */ /* 0x001fc600078e00ff */
[----:B------:R-:W0:Y:S01]  /*14680*/  SHFL.IDX PT, R6, R3, RZ, 0x181f ;  /* 0x00181fff03067589 */ /* 0x000e2200000e0000 */
[C---:B------:R-:W-:Y:S01]  /*14690*/  VIADD R5, R0.reuse, 0x10 ;  /* 0x0000001000057836 */ /* 0x040fe20000000000 */
[----:B------:R-:W-:-:S04]  /*146a0*/  ISETP.GE.AND P4, PT, R0, R2, PT ;  /* 0x000000020000720c */ /* 0x000fc80003f86270 */
[----:B------:R-:W-:Y:S02]  /*146b0*/  ISETP.GE.AND P3, PT, R5, R2, PT ;  /* 0x000000020500720c */ /* 0x000fe40003f66270 */
[----:B------:R-:W2:Y:S01]  /*146c0*/  SHFL.IDX PT, R5, R4, 0x1, 0x181f ;  /* 0x00381f0004057f89 */ /* 0x000ea200000e0000 */
[----:B------:R-:W-:-:S06]  /*146d0*/  LOP3.LUT R11, R11, 0x38, RZ, 0xc0, !PT ;  /* 0x000000380b0b7812 */ /* 0x000fcc00078ec0ff */
[----:B-1----:R-:W-:-:S05]  /*146e0*/  @!P4 LEA R7, P5, R11, R7, 0x1 ;  /* 0x000000070b07c211 */ /* 0x002fca00078a08ff */
[----:B0-----:R-:W-:-:S05]  /*146f0*/  @!P4 IMAD.X R6, RZ, RZ, R6, P5 ;  /* 0x000000ffff06c224 */ /* 0x001fca00028e0606 */
[----:B------:R-:W-:-:S04]  /*14700*/  @!P4 LOP3.LUT R7, R7, R6, RZ, 0x3c, !PT ;  /* 0x000000060707c212 */ /* 0x000fc800078e3cff */
[----:B------:R-:W-:Y:S02]  /*14710*/  @!P4 LOP3.LUT R6, R7, R6, RZ, 0x3c, !PT ;  /* 0x000000060706c212 */ /* 0x000fe400078e3cff */
[----:B--2---:R-:W-:Y:S02]  /*14720*/  @!P3 LEA R8, P5, R11, R5, 0x1 ;  /* 0x000000050b08b211 */ /* 0x004fe400078a08ff */
[----:B------:R-:W-:-:S03]  /*14730*/  @!P4 LOP3.LUT R7, R7, R6, RZ, 0x3c, !PT ;  /* 0x000000060707c212 */ /* 0x000fc600078e3cff */
[----:B------:R-:W-:Y:S02]  /*14740*/  @!P3 IMAD.X R5, RZ, RZ, R9, P5 ;  /* 0x000000ffff05b224 */ /* 0x000fe400028e0609 */
[----:B-----5:R-:W-:Y:S04]  /*14750*/  @!P4 LDGSTS.E.BYPASS.LTC128B.128 [R10+0x12400], desc[UR4][R6.64], !P2 ;  /* 0x12400000060acfae */ /* 0x020fe8000d101d44 */
[----:B------:R-:W-:Y:S04]  /*14760*/  @!P4 LDGSTS.E.BYPASS.LTC128B.128 [R10+0x16400], desc[UR4][R6.64+0x80], !P1 ;  /* 0x16400080060acfae */ /* 0x000fe8000c901d44 */
[----:B------:R0:W-:Y:S02]  /*14770*/  @!P4 LDGSTS.E.BYPASS.LTC128B.128 [R10+0x1a400], desc[UR4][R6.64+0x100], !P0 ;  /* 0x1a400100060acfae */ /* 0x0001e4000c101d44 */
[----:B0-----:R-:W-:-:S02]  /*14780*/  @!P3 IMAD.MOV.U32 R6, RZ, RZ, R8 ;  /* 0x000000ffff06b224 */ /* 0x001fc400078e0008 */
[----:B------:R-:W-:Y:S02]  /*14790*/  @!P3 IMAD.MOV.U32 R7, RZ, RZ, R5 ;  /* 0x000000ffff07b224 */ /* 0x000fe400078e0005 */
[----:B------:R-:W-:-:S03]  /*147a0*/  VIADD R5, R0, 0x20 ;  /* 0x0000002000057836 */ /* 0x000fc60000000000 */
[----:B------:R-:W-:Y:S04]  /*147b0*/  @!P3 LDGSTS.E.BYPASS.LTC128B.128 [R10+0x12c00], desc[UR4][R6.64], !P2 ;  /* 0x12c00000060abfae */ /* 0x000fe8000d101d44 */
[----:B------:R-:W-:Y:S04]  /*147c0*/  @!P3 LDGSTS.E.BYPASS.LTC128B.128 [R10+0x16c00], desc[UR4][R6.64+0x80], !P1 ;  /* 0x16c00080060abfae */ /* 0x000fe8000c901d44 */
[----:B------:R0:W-:Y:S01]  /*147d0*/  @!P3 LDGSTS.E.BYPASS.LTC128B.128 [R10+0x1ac00], desc[UR4][R6.64+0x100], !P0 ;  /* 0x1ac00100060abfae */ /* 0x0001e2000c101d44 */
[----:B------:R-:W-:-:S03]  /*147e0*/  ISETP.GE.AND P3, PT, R5, R2, PT ;  /* 0x000000020500720c */ /* 0x000fc60003f66270 */
[----:B------:R-:W1:Y:S04]  /*147f0*/  SHFL.IDX PT, R5, R4, 0x2, 0x181f ;  /* 0x00581f0004057f89 */ /* 0x000e6800000e0000 */
[----:B------:R-:W0:Y:S06]  /*14800*/  SHFL.IDX PT, R8, R3, 0x2, 0x181f ;  /* 0x00581f0003087f89 */ /* 0x000e2c00000e0000 */
        /* <DEDUP_REMOVED lines=44> */
[----:B0-----:R-:W-:-:S03]  /*14ad0*/  @!P4 LEA R5, P3, R11, R5, 0x1 ;  /* 0x000000050b05c211 */ /* 0x001fc600078608ff */
[----:B------:R-:W0:Y:S04]  /*14ae0*/  SHFL.IDX PT, R3, R3, 0x7, 0x181f ;  /* 0x00f81f0003037f89 */ /* 0x000e2800000e0000 */
[----:B------:R-:W2:Y:S01]  /*14af0*/  SHFL.IDX PT, R4, R4, 0x7, 0x181f ;  /* 0x00f81f0004047f89 */ /* 0x000ea200000e0000 */
[----:B-1----:R-:W-:-:S04]  /*14b00*/  @!P4 IMAD.X R6, RZ, RZ, R6, P3 ;  /* 0x000000ffff06c224 */ /* 0x002fc800018e0606 */
[----:B------:R-:W-:Y:S02]  /*14b10*/  @!P4 IMAD.MOV.U32 R7, RZ, RZ, R6 ;  /* 0x000000ffff07c224 */ /* 0x000fe400078e0006 */
[----:B------:R-:W-:-:S05]  /*14b20*/  @!P4 IMAD.MOV.U32 R6, RZ, RZ, R5 ;  /* 0x000000ffff06c224 */ /* 0x000fca00078e0005 */
[----:B------:R1:W-:Y:S04]  /*14b30*/  @!P4 LDGSTS.E.BYPASS.LTC128B.128 [R10+0x15400], desc[UR4][R6.64], !P2 ;  /* 0x15400000060acfae */ /* 0x0003e8000d101d44 */
[----:B------:R1:W-:Y:S04]  /*14b40*/  @!P4 LDGSTS.E.BYPASS.LTC128B.128 [R10+0x19400], desc[UR4][R6.64+0x80], !P1 ;  /* 0x19400080060acfae */ /* 0x0003e8000c901d44 */
[----:B0-2---:R1:W-:Y:S02]  /*14b50*/  @!P4 LDGSTS.E.BYPASS.LTC128B.128 [R10+0x1d400], desc[UR4][R6.64+0x100], !P0 ;  /* 0x1d400100060acfae */ /* 0x0053e4000c101d44 */
.L_x_1625:
[----:B------:R-:W-:Y:S01]  /*14b60*/  VIADD R0, R0, 0x70 ;  /* 0x0000007000007836 */ /* 0x000fe20000000000 */
[----:B------:R-:W-:Y:S04]  /*14b70*/  BSSY B0, `(.L_x_1503) ;  /* 0x000000f000007945 */ /* 0x000fe80003800000 */
[----:B------:R-:W-:-:S13]  /*14b80*/  ISETP.GE.AND P3, PT, R0, R2, PT ;  /* 0x000000020000720c */ /* 0x000fda0003f66270 */
[----:B------:R-:W-:Y:S05]  /*14b90*/  @P3 BRA `(.L_x_1504) ;  /* 0x0000000000303947 */ /* 0x000fea0003800000 */
[----:B------:R-:W0:Y:S01]  /*14ba0*/  S2R R5, SR_TID.X ;  /* 0x0000000000057919 */ /* 0x000e220000002100 */
[----:B------:R-:W-:Y:S01]  /*14bb0*/  ULDC.64 UR4, c[0x0][0x208] ;  /* 0x0000820000047ab9 */ /* 0x000fe20000000a00 */
[----:B0-----:R-:W-:-:S05]  /*14bc0*/  IMAD.SHL.U32 R5, R5, 0x8, RZ ;  /* 0x0000000805057824 */ /* 0x001fca00078e00ff */
        /* <DEDUP_REMOVED lines=9> */
.L_x_1504:
[----:B------:R-:W-:Y:S05]  /*14c60*/  BSYNC B0 ;  /* 0x0000000000007941 */ /* 0x000fea0003800000 */
.L_x_1503:
[----:B01----:R-:W2:Y:S01]  /*14c70*/  LDL R10, [R1] ;  /* 0x00000000010a7983 */ /* 0x003ea20000100800 */
[----:B------:R-:W-:Y:S01]  /*14c80*/  PLOP3.LUT P0, PT, PT, PT, PT, 0x80, 0x0 ;  /* 0x000000000000781c */ /* 0x000fe20003f0f070 */
[----:B------:R-:W-:Y:S01]  /*14c90*/  NOP ;  /* 0x0000000000007918 */ /* 0x000fe20000000000 */
[----:B--2---:R-:W-:-:S11]  /*14ca0*/  VIADD R10, R10, 0x30800 ;  /* 0x000308000a0a7836 */ /* 0x004fd60000000000 */
.L_x_1505:
[----:B------:R-:W2:Y:S01]  /*14cb0*/  LDL R2, [R1] ;  /* 0x0000000001027983 */ /* 0x000ea20000100800 */
        /* <DEDUP_REMOVED lines=18> */
.L_x_1626:
[----:B------:R-:W-:Y:S05]  /*14de0*/  BSYNC B0 ;  /* 0x0000000000007941 */ /* 0x000fea0003800000 */
.L_x_1506:
[----:B------:R-:W2:Y:S04]  /*14df0*/  LDL R3, [R1+0x28] ;  /* 0x0000280001037983 */ /* 0x000ea80000100800 */
[----:B0-----:R-:W3:Y:S01]  /*14e00*/  LDL R2, [R1+0x20] ;  /* 0x0000200001027983 */ /* 0x001ee20000100800 */
[----:B------:R-:W-:Y:S01]  /*14e10*/  BSSY B0, `(.L_x_1508) ;  /* 0x0000254000007945 */ /* 0x000fe20003800000 */
[----:B--2---:R-:W-:-:S05]  /*14e20*/  VIADD R0, R3, 0xfffffffe ;  /* 0xfffffffe03007836 */ /* 0x004fca0000000000 */
[----:B---3--:R-:W-:-:S13]  /*14e30*/  ISETP.GE.AND P0, PT, R0, R2, PT ;  /* 0x000000020000720c */ /* 0x008fda0003f06270 */
[----:B------:R-:W-:Y:S05]  /*14e40*/  @!P0 BRA `(.L_x_1509) ;  /* 0x0000002400408947 */ /* 0x000fea0003800000 */
[----:B------:R-:W-:Y:S01]  /*14e50*/  LOP3.LUT R8, RZ, R2, RZ, 0x33, !PT ;  /* 0x00000002ff087212 */ /* 0x000fe200078e33ff */
[----:B------:R-:W-:Y:S01]  /*14e60*/  IMAD.MOV R2, RZ, RZ, -R3 ;  /* 0x000000ffff027224 */ /* 0x000fe200078e0a03 */
[----:B------:R-:W-:Y:S04]  /*14e70*/  BSSY B2, `(.L_x_1510) ;  /* 0x00000ca000027945 */ /* 0x000fe80003800000 */
[----:B------:R-:W-:-:S05]  /*14e80*/  VIADDMNMX R8, R2, 0x1, R8, !PT ;  /* 0x0000000102087846 */ /* 0x000fca0007800108 */
[----:B------:R-:W-:-:S05]  /*14e90*/  IMAD.IADD R2, R3, 0x1, R8 ;  /* 0x0000000103027824 */ /* 0x000fca00078e0208 */
[----:B------:R-:W-:-:S04]  /*14ea0*/  LOP3.LUT R2, R2, 0x1, RZ, 0xc0, !PT ;  /* 0x0000000102027812 */ /* 0x000fc800078ec0ff */
[----:B------:R-:W-:-:S13]  /*14eb0*/  ISETP.NE.U32.AND P0, PT, R2, 0x1, PT ;  /* 0x000000010200780c */ /* 0x000fda0003f05070 */
[----:B------:R-:W-:Y:S05]  /*14ec0*/  @P0 BRA `(.L_x_1511) ;  /* 0x0000000c00100947 */ /* 0x000fea0003800000 */
[----:B------:R-:W2:Y:S04]  /*14ed0*/  LDL R5, [R1+0x24] ;  /* 0x0000240001057983 */ /* 0x000ea80000100800 */
[----:B------:R-:W3:Y:S04]  /*14ee0*/  LDL R4, [R1+0x4] ;  /* 0x0000040001047983 */ /* 0x000ee80000100800 */
[----:B------:R-:W4:Y:S01]  /*14ef0*/  LDL R3, [R1+0x10] ;  /* 0x0000100001037983 */ /* 0x000f220000100800 */
[----:B------:R-:W-:Y:S01]  /*14f00*/  BSSY B1, `(.L_x_1512) ;  /* 0x00000bc000017945 */ /* 0x000fe20003800000 */
[----:B--2---:R-:W-:Y:S01]  /*14f10*/  LOP3.LUT P1, RZ, R5, 0x1, RZ, 0xc0, !PT ;  /* 0x0000000105ff7812 */ /* 0x004fe2000782c0ff */
        /* <DEDUP_REMOVED lines=12> */
[----:B------:R-:W0:Y:S01]  /*14fe0*/  LDC R5, c[0x0][0x43c] ;  /* 0x00010f00ff057b82 */ /* 0x000e220000000800 */
[----:B------:R-:W-:Y:S02]  /*14ff0*/  ULDC.64 UR6, c[0x0][0x428] ;  /* 0x00010a0000067ab9 */ /* 0x000fe40000000a00 */
[----:B------:R-:W3:Y:S01]  /*15000*/  LDL R6, [R1+0xc] ;  /* 0x00000c0001067983 */ /* 0x000ee20000100800 */
        /* <DEDUP_REMOVED lines=16> */
.L_x_1514:
[----:B------:R-:W2:Y:S01]  /*15110*/  LDL R2, [R1] ;  /* 0x0000000001027983 */ /* 0x000ea20000100800 */
[----:B------:R-:W-:Y:S01]  /*15120*/  BSSY B3, `(.L_x_1515) ;  /* 0x0000005000037945 */ /* 0x000fe20003800000 */
[----:B--2---:R-:W-:Y:S01]  /*15130*/  IMAD R3, R7, 0x8, R2 ;  /* 0x0000000807037824 */ /* 0x004fe200078e0202 */
[----:B------:R-:W-:-:S04]  /*15140*/  SHF.L.U32 R2, R9, 0x1f, RZ ;  /* 0x0000001f09027819 */ /* 0x000fc800000006ff */
[----:B------:R-:W1:Y:S02]  /*15150*/  SYNCS.PHASECHK.TRANS64.TRYWAIT P0, [R3+URZ+0x30840], R2 ;  /* 0x03084002030075a7 */ /* 0x000e64000800017f */
[----:B-1----:R-:W-:Y:S05]  /*15160*/  @!P0 BRA `(.L_x_1516) ;  /* 0x00000048009c8947 */ /* 0x002fea0003800000 */
.L_x_1627:
[----:B------:R-:W-:Y:S05]  /*15170*/  BSYNC B3 ;  /* 0x0000000000037941 */ /* 0x000fea0003800000 */
.L_x_1515:
        /* <DEDUP_REMOVED lines=12> */
.L_x_1518:
[----:B------:R-:W-:Y:S05]  /*15240*/  BSYNC B3 ;  /* 0x0000000000037941 */ /* 0x000fea0003800000 */
.L_x_1517:
[----:B------:R-:W2:Y:S04]  /*15250*/  LDL R5, [R1] ;  /* 0x0000000001057983 */ /* 0x000ea80000100800 */
        /* <DEDUP_REMOVED lines=12> */
.L_x_1519:
        /* <DEDUP_REMOVED lines=16> */
.L_x_1520:
        /* <DEDUP_REMOVED lines=16> */
.L_x_1521:
        /* <DEDUP_REMOVED lines=17> */
.L_x_1628:
[----:B------:R-:W-:Y:S05]  /*15630*/  BSYNC B3 ;  /* 0x0000000000037941 */ /* 0x000fea0003800000 */
.L_x_1522:
[----:B------:R-:W-:Y:S01]  /*15640*/  BSSY B3, `(.L_x_1524) ;  /* 0x000000e000037945 */ /* 0x000fe20003800000 */
[----:B------:R-:W-:Y:S02]  /*15650*/  IMAD.MOV.U32 R12, RZ, RZ, 0x0 ;  /* 0x00000000ff0c7424 */ /* 0x000fe400078e00ff */
[----:B------:R-:W-:Y:S01]  /*15660*/  IMAD.MOV.U32 R13, RZ, RZ, 0x14f00000 ;  /* 0x14f00000ff0d7424 */ /* 0x000fe200078e00ff */
[----:B------:R-:W-:Y:S06]  /*15670*/  @P1 BRA `(.L_x_1525) ;  /* 0x0000000000281947 */ /* 0x000fec0003800000 */
[----:B0-----:R-:W2:Y:S04]  /*15680*/  LDL R3, [R1] ;  /* 0x0000000001037983 */ /* 0x001ea80000100800 */
[----:B------:R-:W2:Y:S01]  /*15690*/  LDL R6, [R1+0x4] ;  /* 0x0000040001067983 */ /* 0x000ea20000100800 */
[----:B------:R-:W0:Y:S02]  /*156a0*/  S2R R5, SR_TID.X ;  /* 0x0000000000057919 */ /* 0x000e240000002100 */
[----:B0-----:R-:W-:-:S04]  /*156b0*/  LOP3.LUT R5, R5, 0x1f, RZ, 0xc0, !PT ;  /* 0x0000001f05057812 */ /* 0x001fc800078ec0ff */
[----:B------:R-:W-:Y:S01]  /*156c0*/  ISETP.NE.AND P0, PT, R5, RZ, PT ;  /* 0x000000ff0500720c */ /* 0x000fe20003f05270 */
[----:B--2---:R-:W-:Y:S02]  /*156d0*/  IMAD R2, R6, 0x8, R3 ;  /* 0x0000000806027824 */ /* 0x004fe400078e0203 */
[----:B------:R-:W-:-:S04]  /*156e0*/  IMAD.MOV.U32 R3, RZ, RZ, 0x9000 ;  /* 0x00009000ff037424 */ /* 0x000fc800078e00ff */
[----:B------:R1:W-:Y:S06]  /*156f0*/  SYNCS.ARRIVE.TRANS64 RZ, [R2+URZ+0x30850], R3 ;  /* 0x0308500302ff79a7 */ /* 0x0003ec000800003f */
[----:B------:R-:W-:Y:S05]  /*15700*/  @!P0 BRA `(.L_x_1525) ;  /* 0x0000000000048947 */ /* 0x000fea0003800000 */
[----:B------:R-:W-:Y:S01]  /*15710*/  BPT.TRAP 0x1 ;  /* 0x000000040000795c */ /* 0x000fe20000300000 */
.L_x_1525:
[----:B------:R-:W-:Y:S05]  /*15720*/  BSYNC B3 ;  /* 0x0000000000037941 */ /* 0x000fea0003800000 */
.L_x_1524:
[----:B01----:R-:W2:Y:S01]  /*15730*/  LDL.LU R2, [R1+0x4] ;  /* 0x0000040001027983 */ /* 0x003ea20000300800 */
[----:B------:R-:W-:-:S03]  /*15740*/  R2UR UR10, R11 ;  /* 0x000000000b0a72ca */ /* 0x000fc600000e0000 */
[----:B------:R-:W3:Y:S04]  /*15750*/  LDL R6, [R1+0x14] ;  /* 0x0000140001067983 */ /* 0x000ee80000100800 */
[----:B------:R-:W3:Y:S04]  /*15760*/  LDL.LU R5, [R1+0x8] ;  /* 0x0000080001057983 */ /* 0x000ee80000300800 */
[----:B------:R-:W2:Y:S01]  /*15770*/  LDL R11, [R1] ;  /* 0x00000000010b7983 */ /* 0x000ea20000100800 */
[----:B------:R-:W-:Y:S01]  /*15780*/  R2UR UR6, R12 ;  /* 0x000000000c0672ca */ /* 0x000fe200000e0000 */
[----:B------:R-:W-:Y:S01]  /*15790*/  UIADD3 UR4, UP0, UR36, 0x470, URZ ;  /* 0x0000047024047890 */ /* 0x000fe2000ff1e03f */
[----:B------:R-:W-:-:S02]  /*157a0*/  R2UR UR7, R13 ;  /* 0x000000000d0772ca */ /* 0x000fc400000e0000 */
[----:B------:R-:W-:Y:S01]  /*157b0*/  PLOP3.LUT P0, PT, PT, PT, PT, 0x80, 0x0 ;  /* 0x000000000000781c */ /* 0x000fe20003f0f070 */
[----:B------:R-:W-:Y:S01]  /*157c0*/  UIADD3.X UR5, URZ, UR37, URZ, UP0, !UPT ;  /* 0x000000253f057290 */ /* 0x000fe200087fe43f */
[----:B---3--:R-:W-:Y:S02]  /*157d0*/  IMAD R5, R5, 0x60, R6 ;  /* 0x0000006005057824 */ /* 0x008fe400078e0206 */
[C-C-:B--2---:R-:W-:Y:S02]  /*157e0*/  IMAD R3, R2.reuse, 0x8, R11.reuse ;  /* 0x0000000802037824 */ /* 0x144fe400078e020b */
[----:B------:R-:W-:Y:S02]  /*157f0*/  IMAD R2, R2, 0x9000, R11 ;  /* 0x0000900002027824 */ /* 0x000fe400078e020b */
[----:B------:R-:W-:Y:S02]  /*15800*/  VIADD R3, R3, 0x30850 ;  /* 0x0003085003037836 */ /* 0x000fe40000000000 */
[----:B------:R-:W-:-:S07]  /*15810*/  VIADD R6, R2, 0x400 ;  /* 0x0000040002067836 */ /* 0x000fce0000000000 */
.L_x_1526:
        /* <DEDUP_REMOVED lines=15> */
.L_x_1527:
        /* <DEDUP_REMOVED lines=15> */
.L_x_1528:
        /* <DEDUP_REMOVED lines=12> */
.L_x_1513:
[----:B------:R-:W-:Y:S05]  /*15ac0*/  BSYNC B1 ;  /* 0x0000000000017941 */ /* 0x000fea0003800000 */
.L_x_1512:
[----:B0-----:R-:W2:Y:S04]  /*15ad0*/  LDL R0, [R1+0x28] ;  /* 0x0000280001007983 */ /* 0x001ea80000100800 */
[----:B------:R0:W-:Y:S04]  /*15ae0*/  STL [R1+0x4], R7 ;  /* 0x0000040701007387 */ /* 0x0001e80000100800 */
[----:B------:R0:W-:Y:S02]  /*15af0*/  STL [R1+0x10], R9 ;  /* 0x0000100901007387 */ /* 0x0001e40000100800 */
[----:B0-2---:R-:W-:-:S07]  /*15b00*/  VIADD R0, R0, 0xfffffffd ;  /* 0xfffffffd00007836 */ /* 0x005fce0000000000 */
.L_x_1511:
[----:B------:R-:W-:Y:S05]  /*15b10*/  BSYNC B2 ;  /* 0x0000000000027941 */ /* 0x000fea0003800000 */
.L_x_1510:
[----:B------:R-:W2:Y:S01]  /*15b20*/  LDL.LU R2, [R1+0x28] ;  /* 0x0000280001027983 */ /* 0x000ea20000300800 */
[----:B------:R-:W-:Y:S01]  /*15b30*/  VIADD R8, R8, 0xfffffffe ;  /* 0xfffffffe08087836 */ /* 0x000fe20000000000 */
[----:B--2---:R-:W-:-:S04]  /*15b40*/  LOP3.LUT R2, RZ, R2, RZ, 0x33, !PT ;  /* 0x00000002ff027212 */ /* 0x004fc800078e33ff */
[----:B------:R-:W-:-:S13]  /*15b50*/  ISETP.NE.AND P0, PT, R8, R2, PT ;  /* 0x000000020800720c */ /* 0x000fda0003f05270 */
[----:B------:R-:W-:Y:S05]  /*15b60*/  @!P0 BRA `(.L_x_1509) ;  /* 0x0000001400f88947 */ /* 0x000fea0003800000 */
[----:B------:R-:W-:-:S07]  /*15b70*/  IMAD.MOV.U32 R9, RZ, RZ, R17 ;  /* 0x000000ffff097224 */ /* 0x000fce00078e0011 */
.L_x_1563:
[----:B--2---:R-:W2:Y:S04]  /*15b80*/  LDL R4, [R1+0x24] ;  /* 0x0000240001047983 */ /* 0x004ea80000100800 */
[----:B------:R-:W3:Y:S04]  /*15b90*/  LDL R3, [R1+0x4] ;  /* 0x0000040001037983 */ /* 0x000ee80000100800 */
[----:B------:R-:W4:Y:S01]  /*15ba0*/  LDL R2, [R1+0x10] ;  /* 0x0000100001027983 */ /* 0x000f220000100800 */
[----:B------:R-:W-:Y:S05]  /*15bb0*/  YIELD ;  /* 0x0000000000007946 */ /* 0x000fea0003800000 */
[----:B------:R-:W-:Y:S01]  /*15bc0*/  BSSY B1, `(.L_x_1529) ;  /* 0x00000b8000017945 */ /* 0x000fe20003800000 */
[----:B--2---:R-:W-:Y:S01]  /*15bd0*/  LOP3.LUT P1, RZ, R4, 0x1, RZ, 0xc0, !PT ;  /* 0x0000000104ff7812 */ /* 0x004fe2000782c0ff */
[----:B---3--:R-:W-:-:S05]  /*15be0*/  VIADD R4, R3, 0x1 ;  /* 0x0000000103047836 */ /* 0x008fca0000000000 */
[----:B------:R-:W-:-:S04]  /*15bf0*/  ISETP.NE.AND P0, PT, R4, 0x2, PT ;  /* 0x000000020400780c */ /* 0x000fc80003f05270 */
[----:B------:R-:W-:Y:S02]  /*15c00*/  SEL R5, RZ, 0x1, P0 ;  /* 0x00000001ff057807 */ /* 0x000fe40000000000 */
[----:B------:R-:W-:Y:S02]  /*15c10*/  SEL R4, R4, RZ, P0 ;  /* 0x000000ff04047207 */ /* 0x000fe40000000000 */
[----:B----4-:R-:W-:Y:S01]  /*15c20*/  LOP3.LUT R5, R2, R5, RZ, 0x3c, !PT ;  /* 0x0000000502057212 */ /* 0x010fe200078e3cff */
[----:B01----:R-:W-:Y:S06]  /*15c30*/  @!P1 BRA `(.L_x_1530) ;  /* 0x0000000800c09947 */ /* 0x003fec0003800000 */
        /* <DEDUP_REMOVED lines=20> */
[----:B------:R-:W-:-:S04]  /*15d80*/  IMAD.WIDE.U32 R2, R11, UR6, R2 ;  /* 0x000000060b027c25 */ /* 0x000fc8000f8e0002 */
[----:B------:R-:W-:Y:S01]  /*15d90*/  IMAD.IADD R3, R6, 0x1, R3 ;  /* 0x0000000106037824 */ /* 0x000fe200078e0203 */
[----:B------:R-:W-:-:S04]  /*15da0*/  LEA R6, P0, R2, UR4, 0x2 ;  /* 0x0000000402067c11 */ /* 0x000fc8000f8010ff */
[----:B------:R-:W-:-:S05]  /*15db0*/  LEA.HI.X R7, R2, UR5, R3, 0x2, P0 ;  /* 0x0000000502077c11 */ /* 0x000fca00080f1403 */
[----:B------:R0:W5:Y:S04]  /*15dc0*/  LDG.E R9, desc[UR8][R6.64] ;  /* 0x0000000806097981 */ /* 0x000168000c1e1900 */
.L_x_1531:
[----:B------:R-:W2:Y:S01]  /*15dd0*/  LDL R2, [R1] ;  /* 0x0000000001027983 */ /* 0x000ea20000100800 */
[----:B------:R-:W-:Y:S01]  /*15de0*/  BSSY B2, `(.L_x_1532) ;  /* 0x0000005000027945 */ /* 0x000fe20003800000 */
[----:B--2---:R-:W-:Y:S01]  /*15df0*/  IMAD R3, R4, 0x8, R2 ;  /* 0x0000000804037824 */ /* 0x004fe200078e0202 */
[----:B------:R-:W-:-:S04]  /*15e00*/  SHF.L.U32 R2, R5, 0x1f, RZ ;  /* 0x0000001f05027819 */ /* 0x000fc800000006ff */
[----:B------:R-:W1:Y:S02]  /*15e10*/  SYNCS.PHASECHK.TRANS64.TRYWAIT P0, [R3+URZ+0x30840], R2 ;  /* 0x03084002030075a7 */ /* 0x000e64000800017f */
[----:B-1----:R-:W-:Y:S05]  /*15e20*/  @!P0 BRA `(.L_x_1533) ;  /* 0x0000003c00948947 */ /* 0x002fea0003800000 */
.L_x_1629:
[----:B------:R-:W-:Y:S05]  /*15e30*/  BSYNC B2 ;  /* 0x0000000000027941 */ /* 0x000fea0003800000 */
.L_x_1532:
        /* <DEDUP_REMOVED lines=12> */
.L_x_1535:
[----:B------:R-:W-:Y:S05]  /*15f00*/  BSYNC B2 ;  /* 0x0000000000027941 */ /* 0x000fea0003800000 */
.L_x_1534:
        /* <DEDUP_REMOVED lines=13> */
.L_x_1536:
        /* <DEDUP_REMOVED lines=16> */
.L_x_1537:
        /* <DEDUP_REMOVED lines=16> */
.L_x_1538:
        /* <DEDUP_REMOVED lines=17> */
.L_x_1630:
[----:B------:R-:W-:Y:S05]  /*162f0*/  BSYNC B2 ;  /* 0x0000000000027941 */ /* 0x000fea0003800000 */
.L_x_1539:
        /* <DEDUP_REMOVED lines=11> */
.L_x_1542:
[----:B------:R-:W-:Y:S05]  /*163b0*/  BSYNC B2 ;  /* 0x0000000000027941 */ /* 0x000fea0003800000 */
.L_x_1541:
[----:B0-----:R-:W2:Y:S01]  /*163c0*/  LDL.LU R3, [R1+0x4] ;  /* 0x0000040001037983 */ /* 0x001ea20000300800 */
[----:B------:R-:W-:-:S03]  /*163d0*/  R2UR UR10, R11 ;  /* 0x000000000b0a72ca */ /* 0x000fc600000e0000 */
[----:B------:R-:W3:Y:S04]  /*163e0*/  LDL R7, [R1+0x14] ;  /* 0x0000140001077983 */ /* 0x000ee80000100800 */
[----:B------:R-:W3:Y:S04]  /*163f0*/  LDL.LU R6, [R1+0x8] ;  /* 0x0000080001067983 */ /* 0x000ee80000300800 */
[----:B------:R-:W2:Y:S01]  /*16400*/  LDL R11, [R1] ;  /* 0x00000000010b7983 */ /* 0x000ea20000100800 */
[----:B------:R-:W-:Y:S01]  /*16410*/  R2UR UR6, R12 ;  /* 0x000000000c0672ca */ /* 0x000fe200000e0000 */
[----:B------:R-:W-:Y:S01]  /*16420*/  UIADD3 UR4, UP0, UR36, 0x470, URZ ;  /* 0x0000047024047890 */ /* 0x000fe2000ff1e03f */
[----:B------:R-:W-:Y:S01]  /*16430*/  R2UR UR7, R13 ;  /* 0x000000000d0772ca */ /* 0x000fe200000e0000 */
[----:B------:R-:W-:Y:S01]  /*16440*/  VIADD R2, R2, 0x50 ;  /* 0x0000005002027836 */ /* 0x000fe20000000000 */
[----:B------:R-:W-:Y:S01]  /*16450*/  PLOP3.LUT P0, PT, PT, PT, PT, 0x80, 0x0 ;  /* 0x000000000000781c */ /* 0x000fe20003f0f070 */
[----:B------:R-:W-:Y:S01]  /*16460*/  UIADD3.X UR5, URZ, UR37, URZ, UP0, !UPT ;  /* 0x000000253f057290 */ /* 0x000fe200087fe43f */
[----:B---3--:R-:W-:-:S02]  /*16470*/  IMAD R6, R6, 0x60, R7 ;  /* 0x0000006006067824 */ /* 0x008fc400078e0207 */
[----:B--2---:R-:W-:-:S04]  /*16480*/  IMAD R3, R3, 0x9000, R11 ;  /* 0x0000900003037824 */ /* 0x004fc800078e020b */
[----:B------:R-:W-:-:S07]  /*16490*/  VIADD R7, R3, 0x400 ;  /* 0x0000040003077836 */ /* 0x000fce0000000000 */
.L_x_1543:
        /* <DEDUP_REMOVED lines=15> */
.L_x_1544:
        /* <DEDUP_REMOVED lines=15> */
.L_x_1545:
        /* <DEDUP_REMOVED lines=12> */
.L_x_1530:
[----:B------:R-:W-:Y:S05]  /*16740*/  BSYNC B1 ;  /* 0x0000000000017941 */ /* 0x000fea0003800000 */
.L_x_1529:
[----:B------:R-:W2:Y:S01]  /*16750*/  LDL R2, [R1+0x24] ;  /* 0x0000240001027983 */ /* 0x000ea20000100800 */
[----:B------:R-:W-:Y:S01]  /*16760*/  VIADD R3, R4, 0x1 ;  /* 0x0000000104037836 */ /* 0x000fe20000000000 */
[----:B------:R-:W-:Y:S01]  /*16770*/  BSSY B1, `(.L_x_1546) ;  /* 0x00000b9000017945 */ /* 0x000fe20003800000 */
[----:B------:R-:W-:-:S03]  /*16780*/  VIADD R6, R0, 0xffffffff ;  /* 0xffffffff00067836 */ /* 0x000fc60000000000 */
[----:B------:R-:W-:-:S04]  /*16790*/  ISETP.NE.AND P0, PT, R3, 0x2, PT ;  /* 0x000000020300780c */ /* 0x000fc80003f05270 */
[----:B------:R-:W-:Y:S02]  /*167a0*/  SEL R12, R3, RZ, P0 ;  /* 0x000000ff030c7207 */ /* 0x000fe40000000000 */
[----:B--2---:R-:W-:Y:S02]  /*167b0*/  LOP3.LUT P1, RZ, R2, 0x1, RZ, 0xc0, !PT ;  /* 0x0000000102ff7812 */ /* 0x004fe4000782c0ff */
[----:B------:R-:W-:-:S04]  /*167c0*/  SEL R2, RZ, 0x1, P0 ;  /* 0x00000001ff027807 */ /* 0x000fc80000000000 */
[----:B------:R-:W-:-:S05]  /*167d0*/  LOP3.LUT R11, R5, R2, RZ, 0x3c, !PT ;  /* 0x00000002050b7212 */ /* 0x000fca00078e3cff */
[----:B------:R1:W-:Y:S04]  /*167e0*/  STL [R1+0x10], R11 ;  /* 0x0000100b01007387 */ /* 0x0003e80000100800 */
[----:B------:R1:W-:Y:S01]  /*167f0*/  STL [R1+0x4], R12 ;  /* 0x0000040c01007387 */ /* 0x0003e20000100800 */
[----:B------:R-:W-:Y:S05]  /*16800*/  @!P1 BRA `(.L_x_1547) ;  /* 0x0000000800bc9947 */ /* 0x000fea0003800000 */
[----:B------:R-:W-:Y:S01]  /*16810*/  ULDC.64 UR4, c[0x0][0x418] ;  /* 0x0001060000047ab9 */ /* 0x000fe20000000a00 */
[----:B------:R-:W-:Y:S01]  /*16820*/  IMAD.MOV.U32 R7, RZ, RZ, R6 ;  /* 0x000000ffff077224 */ /* 0x000fe200078e0006 */
[----:B------:R-:W-:-:S04]  /*16830*/  ISETP.NE.U32.AND P0, PT, RZ, UR4, PT ;  /* 0x00000004ff007c0c */ /* 0x000fc8000bf05070 */
[----:B------:R-:W-:-:S13]  /*16840*/  ISETP.NE.AND.EX P0, PT, RZ, UR5, PT, P0 ;  /* 0x00000005ff007c0c */ /* 0x000fda000bf05300 */
[----:B------:R-:W-:Y:S05]  /*16850*/  @!P0 BRA `(.L_x_1548) ;  /* 0x0000000000508947 */ /* 0x000fea0003800000 */
[----:B------:R-:W2:Y:S01]  /*16860*/  LDL R14, [R1+0x18] ;  /* 0x00001800010e7983 */ /* 0x000ea20000100800 */
[----:B0-----:R-:W0:Y:S01]  /*16870*/  LDC R8, c[0x0][0x43c] ;  /* 0x00010f00ff087b82 */ /* 0x001e220000000800 */
        /* <DEDUP_REMOVED lines=16> */
[----:B------:R-:W-:-:S06]  /*16980*/  LEA.HI.X R9, R2, UR5, R3, 0x2, P0 ;  /* 0x0000000502097c11 */ /* 0x000fcc00080f1403 */
[----:B------:R2:W5:Y:S03]  /*16990*/  LDG.E R9, desc[UR8][R8.64] ;  /* 0x0000000808097981 */ /* 0x000566000c1e1900 */
.L_x_1548:
[----:B------:R-:W3:Y:S01]  /*169a0*/  LDL R2, [R1] ;  /* 0x0000000001027983 */ /* 0x000ee20000100800 */
[----:B------:R-:W-:Y:S01]  /*169b0*/  SHF.L.U32 R3, R11, 0x1f, RZ ;  /* 0x0000001f0b037819 */ /* 0x000fe200000006ff */
[----:B------:R-:W-:Y:S01]  /*169c0*/  BSSY B2, `(.L_x_1549) ;  /* 0x0000004000027945 */ /* 0x000fe20003800000 */
[----:B---3--:R-:W-:-:S04]  /*169d0*/  IMAD R2, R12, 0x8, R2 ;  /* 0x000000080c027824 */ /* 0x008fc800078e0202 */
[----:B------:R-:W3:Y:S02]  /*169e0*/  SYNCS.PHASECHK.TRANS64.TRYWAIT P0, [R2+URZ+0x30840], R3 ;  /* 0x03084003020075a7 */ /* 0x000ee4000800017f */
[----:B---3--:R-:W-:Y:S05]  /*169f0*/  @!P0 BRA `(.L_x_1550) ;  /* 0x0000003000c88947 */ /* 0x008fea0003800000 */
.L_x_1631:
[----:B------:R-:W-:Y:S05]  /*16a00*/  BSYNC B2 ;  /* 0x0000000000027941 */ /* 0x000fea0003800000 */
.L_x_1549:
        /* <DEDUP_REMOVED lines=12> */
.L_x_1552:
[----:B------:R-:W-:Y:S05]  /*16ad0*/  BSYNC B2 ;  /* 0x0000000000027941 */ /* 0x000fea0003800000 */
.L_x_1551:
[----:B------:R-:W2:Y:S04]  /*16ae0*/  LDL R8, [R1+0x4] ;  /* 0x0000040001087983 */ /* 0x000ea80000100800 */
[----:B-1----:R-:W4:Y:S04]  /*16af0*/  LDL R11, [R1] ;  /* 0x00000000010b7983 */ /* 0x002f280000100800 */
[----:B---3--:R-:W3:Y:S01]  /*16b00*/  LDL R2, [R1+0x14] ;  /* 0x0000140001027983 */ /* 0x008ee20000100800 */
        /* <DEDUP_REMOVED lines=8> */
[----:B----4-:R-:W-:Y:S02]  /*16b90*/  IMAD R8, R8, 0x9000, R11 ;  /* 0x0000900008087824 */ /* 0x010fe400078e020b */
[----:B------:R-:W-:-:S02]  /*16ba0*/  VIADD R3, R3, 0x30 ;  /* 0x0000003003037836 */ /* 0x000fc40000000000 */
[----:B---3--:R-:W-:Y:S02]  /*16bb0*/  IMAD R2, R7, 0x60, R2 ;  /* 0x0000006007027824 */ /* 0x008fe400078e0202 */
[----:B------:R-:W-:-:S07]  /*16bc0*/  VIADD R11, R8, 0x1e400 ;  /* 0x0001e400080b7836 */ /* 0x000fce0000000000 */
.L_x_1553:
        /* <DEDUP_REMOVED lines=16> */
.L_x_1554:
        /* <DEDUP_REMOVED lines=16> */
.L_x_1555:
        /* <DEDUP_REMOVED lines=15> */
.L_x_1632:
[----:B------:R-:W-:Y:S05]  /*16ec0*/  BSYNC B2 ;  /* 0x0000000000027941 */ /* 0x000fea0003800000 */
.L_x_1556:
        /* <DEDUP_REMOVED lines=11> */
.L_x_1559:
[----:B------:R-:W-:Y:S05]  /*16f80*/  BSYNC B2 ;  /* 0x0000000000027941 */ /* 0x000fea0003800000 */
.L_x_1558:
[----:B------:R-:W2:Y:S04]  /*16f90*/  LDL R8, [R1] ;  /* 0x0000000001087983 */ /* 0x000ea80000100800 */
        /* <DEDUP_REMOVED lines=12> */
.L_x_1560:
        /* <DEDUP_REMOVED lines=15> */
.L_x_1561:
        /* <DEDUP_REMOVED lines=15> */
.L_x_1562:
        /* <DEDUP_REMOVED lines=12> */
.L_x_1547:
[----:B------:R-:W-:Y:S05]  /*17300*/  BSYNC B1 ;  /* 0x0000000000017941 */ /* 0x000fea0003800000 */
.L_x_1546:
[----:B------:R-:W3:Y:S01]  /*17310*/  LDL R2, [R1+0x20] ;  /* 0x0000200001027983 */ /* 0x000ee20000100800 */
[----:B------:R-:W-:Y:S01]  /*17320*/  VIADD R0, R0, 0xfffffffe ;  /* 0xfffffffe00007836 */ /* 0x000fe20000000000 */
[----:B---3--:R-:W-:-:S13]  /*17330*/  ISETP.GT.AND P0, PT, R6, R2, PT ;  /* 0x000000020600720c */ /* 0x008fda0003f04270 */
[----:B------:R-:W-:Y:S05]  /*17340*/  @P0 BRA `(.L_x_1563) ;  /* 0xffffffe8000c0947 */ /* 0x000fea000383ffff */
.L_x_1509:
[----:B------:R-:W-:Y:S05]  /*17350*/  BSYNC B0 ;  /* 0x0000000000007941 */ /* 0x000fea0003800000 */
.L_x_1508:
[----:B------:R-:W3:Y:S01]  /*17360*/  S2R R2, SR_TID.X ;  /* 0x0000000000027919 */ /* 0x000ee20000002100 */
[----:B------:R-:W-:Y:S01]  /*17370*/  BSSY B0, `(.L_x_1564) ;  /* 0x0000011000007945 */ /* 0x000fe20003800000 */
        /* <DEDUP_REMOVED lines=10> */
[----:B----4-:R-:W3:Y:S04]  /*17420*/  @P0 ATOMG.E.ADD.STRONG.GPU PT, R2, desc[UR6][R4.64], R2 ;  /* 0x00000002040209a8 */ /* 0x010ee800081ee1c6 */
[----:B---3--:R3:W4:Y:S02]  /*17430*/  SHFL.IDX PT, R2, R2, R0, 0x1f ;  /* 0x00001f0002027589 */ /* 0x00872400000e0000 */
[----:B---3--:R-:W3:Y:S02]  /*17440*/  S2R R0, SR_LTMASK ;  /* 0x0000000000007919 */ /* 0x008ee40000003900 */
[----:B---3--:R-:W-:-:S06]  /*17450*/  LOP3.LUT R0, R0, UR4, RZ, 0xc0, !PT ;  /* 0x0000000400007c12 */ /* 0x008fcc000f8ec0ff */
[----:B------:R-:W4:Y:S02]  /*17460*/  POPC R0, R0 ;  /* 0x0000000000007309 */ /* 0x000f240000000000 */
[----:B----4-:R-:W-:-:S07]  /*17470*/  IADD3 R16, R2, UR38, R0 ;  /* 0x0000002602107c10 */ /* 0x010fce000fffe000 */
.L_x_1565:
[----:B------:R-:W-:Y:S05]  /*17480*/  BSYNC B0 ;  /* 0x0000000000007941 */ /* 0x000fea0003800000 */
.L_x_1564:
[----:B------:R-:W3:Y:S01]  /*17490*/  LDL R0, [R1+0x24] ;  /* 0x0000240001007983 */ /* 0x000ee20000100800 */
[----:B------:R-:W-:Y:S01]  /*174a0*/  BSSY B0, `(.L_x_1566) ;  /* 0x000004d000007945 */ /* 0x000fe20003800000 */
[----:B---3--:R-:W-:-:S13]  /*174b0*/  LOP3.LUT P0, RZ, R0, 0x1, RZ, 0xc0, !PT ;  /* 0x0000000100ff7812 */ /* 0x008fda000780c0ff */
[----:B------:R-:W-:Y:S05]  /*174c0*/  @!P0 BRA `(.L_x_1567) ;  /* 0x0000000400288947 */ /* 0x000fea0003800000 */
[----:B------:R-:W3:Y:S04]  /*174d0*/  LDL R4, [R1] ;  /* 0x0000000001047983 */ /* 0x000ee80000100800 */
[----:B------:R-:W3:Y:S04]  /*174e0*/  LDL R0, [R1+0x4] ;  /* 0x0000040001007983 */ /* 0x000ee80000100800 */
[----:B------:R-:W4:Y:S01]  /*174f0*/  LDL R2, [R1+0x10] ;  /* 0x0000100001027983 */ /* 0x000f220000100800 */
[----:B------:R-:W-:Y:S01]  /*17500*/  BSSY B1, `(.L_x_1568) ;  /* 0x0000006000017945 */ /* 0x000fe20003800000 */
[----:B------:R-:W-:Y:S01]  /*17510*/  ISETP.NE.AND P1, PT, R3, RZ, PT ;  /* 0x000000ff0300720c */ /* 0x000fe20003f25270 */
[----:B---3--:R-:W-:Y:S01]  /*17520*/  IMAD R0, R0, 0x8, R4 ;  /* 0x0000000800007824 */ /* 0x008fe200078e0204 */
[----:B----4-:R-:W-:-:S04]  /*17530*/  SHF.L.U32 R2, R2, 0x1f, RZ ;  /* 0x0000001f02027819 */ /* 0x010fc800000006ff */
[----:B------:R-:W3:Y:S02]  /*17540*/  SYNCS.PHASECHK.TRANS64.TRYWAIT P0, [R0+URZ+0x30860], R2 ;  /* 0x03086002000075a7 */ /* 0x000ee4000800017f */
[----:B---3--:R-:W-:Y:S05]  /*17550*/  @!P0 BRA `(.L_x_1569) ;  /* 0x0000002800188947 */ /* 0x008fea0003800000 */
.L_x_1633:
[----:B------:R-:W-:Y:S05]  /*17560*/  BSYNC B1 ;  /* 0x0000000000017941 */ /* 0x000fea0003800000 */
.L_x_1568:
[----:B------:R-:W-:Y:S04]  /*17570*/  BSSY B1, `(.L_x_1570) ;  /* 0x0000009000017945 */ /* 0x000fe80003800000 */
        /* <DEDUP_REMOVED lines=8> */
.L_x_1571:
[----:B------:R-:W-:Y:S05]  /*17600*/  BSYNC B1 ;  /* 0x0000000000017941 */ /* 0x000fea0003800000 */
.L_x_1570:
[----:B------:R-:W4:Y:S04]  /*17610*/  LDL.LU R5, [R1+0x14] ;  /* 0x0000140001057983 */ /* 0x000f280000300800 */
[----:B------:R-:W4:Y:S04]  /*17620*/  LDL.LU R3, [R1+0x8] ;  /* 0x0000080001037983 */ /* 0x000f280000300800 */
[----:B------:R-:W5:Y:S04]  /*17630*/  LDL R4, [R1] ;  /* 0x0000000001047983 */ /* 0x000f680000100800 */
[----:B---3--:R-:W5:Y:S01]  /*17640*/  LDL R2, [R1+0x4] ;  /* 0x0000040001027983 */ /* 0x008f620000100800 */
[----:B------:R-:W-:Y:S01]  /*17650*/  UIADD3 UR4, UP0, UR36, 0x470, URZ ;  /* 0x0000047024047890 */ /* 0x000fe2000ff1e03f */
[----:B------:R-:W-:Y:S01]  /*17660*/  PLOP3.LUT P0, PT, PT, PT, PT, 0x80, 0x0 ;  /* 0x000000000000781c */ /* 0x000fe20003f0f070 */
[----:B------:R-:W-:Y:S01]  /*17670*/  VIADD R0, R0, 0x30850 ;  /* 0x0003085000007836 */ /* 0x000fe20000000000 */
[----:B------:R-:W-:Y:S01]  /*17680*/  UMOV UR6, 0x0 ;  /* 0x0000000000067882 */ /* 0x000fe20000000000 */
[----:B------:R-:W-:Y:S01]  /*17690*/  UIADD3.X UR5, URZ, UR37, URZ, UP0, !UPT ;  /* 0x000000253f057290 */ /* 0x000fe200087fe43f */
[----:B------:R-:W-:Y:S01]  /*176a0*/  UMOV UR7, 0x14f00000 ;  /* 0x14f0000000077882 */ /* 0x000fe20000000000 */
[----:B------:R-:W-:Y:S01]  /*176b0*/  UMOV UR10, URZ ;  /* 0x0000003f000a7c82 */ /* 0x000fe20008000000 */
[----:B----4-:R-:W-:-:S02]  /*176c0*/  IMAD R3, R3, 0x60, R5 ;  /* 0x0000006003037824 */ /* 0x010fc400078e0205 */
[----:B-----5:R-:W-:-:S04]  /*176d0*/  IMAD R2, R2, 0x9000, R4 ;  /* 0x0000900002027824 */ /* 0x020fc800078e0204 */
[----:B------:R-:W-:-:S07]  /*176e0*/  VIADD R4, R2, 0x400 ;  /* 0x0000040002047836 */ /* 0x000fce0000000000 */
.L_x_1572:
        /* <DEDUP_REMOVED lines=9> */
[----:B---3--:R-:W-:Y:S05]  /*17780*/  @P0 BRA.U.ANY `(.L_x_1572) ;  /* 0xfffffffd00d80947 */ /* 0x008fea000393ffff */
[----:B------:R-:W-:Y:S01]  /*17790*/  PLOP3.LUT P0, PT, PT, PT, PT, 0x80, 0x0 ;  /* 0x000000000000781c */ /* 0x000fe20003f0f070 */
[----:B------:R-:W-:Y:S01]  /*177a0*/  VIADD R4, R2, 0x3400 ;  /* 0x0000340002047836 */ /* 0x000fe20000000000 */
[----:B------:R-:W-:Y:S01]  /*177b0*/  UMOV UR6, 0x0 ;  /* 0x0000000000067882 */ /* 0x000fe20000000000 */
[----:B------:R-:W-:Y:S01]  /*177c0*/  UMOV UR7, 0x14f00000 ;  /* 0x14f0000000077882 */ /* 0x000fe20000000000 */
[----:B------:R-:W-:-:S09]  /*177d0*/  UMOV UR10, 0x40 ;  /* 0x00000040000a7882 */ /* 0x000fd20000000000 */
.L_x_1573:
        /* <DEDUP_REMOVED lines=15> */
.L_x_1574:
        /* <DEDUP_REMOVED lines=10> */
.L_x_1567:
[----:B------:R-:W-:Y:S05]  /*17970*/  BSYNC B0 ;  /* 0x0000000000007941 */ /* 0x000fea0003800000 */
.L_x_1566:
[----:B------:R-:W3:Y:S04]  /*17980*/  LDL.LU R5, [R1+0x4] ;  /* 0x0000040001057983 */ /* 0x000ee80000300800 */
[----:B------:R-:W4:Y:S01]  /*17990*/  LDL.LU R4, [R1+0x10] ;  /* 0x0000100001047983 */ /* 0x000f220000300800 */
[----:B---3--:R-:W-:-:S05]  /*179a0*/  VIADD R0, R5, 0x1 ;  /* 0x0000000105007836 */ /* 0x008fca0000000000 */
[----:B------:R-:W-:-:S04]  /*179b0*/  ISETP.NE.AND P0, PT, R0, 0x2, PT ;  /* 0x000000020000780c */ /* 0x000fc80003f05270 */
[----:B------:R-:W-:Y:S02]  /*179c0*/  SEL R2, RZ, 0x1, P0 ;  /* 0x00000001ff027807 */ /* 0x000fe40000000000 */
[----:B------:R-:W-:Y:S02]  /*179d0*/  SEL R0, R0, RZ, P0 ;  /* 0x000000ff00007207 */ /* 0x000fe40000000000 */
[----:B----4-:R-:W-:-:S03]  /*179e0*/  LOP3.LUT R4, R4, R2, RZ, 0x3c, !PT ;  /* 0x0000000204047212 */ /* 0x010fc600078e3cff */
[----:B------:R3:W-:Y:S04]  /*179f0*/  STL [R1+0x4], R0 ;  /* 0x0000040001007387 */ /* 0x0007e80000100800 */
[----:B------:R3:W-:Y:S02]  /*17a00*/  STL [R1+0x10], R4 ;  /* 0x0000100401007387 */ /* 0x0007e40000100800 */
.L_x_1488:
[----:B------:R-:W-:Y:S05]  /*17a10*/  BSYNC B7 ;  /* 0x0000000000077941 */ /* 0x000fea0003800000 */
.L_x_1486:
[----:B---3--:R-:W3:Y:S02]  /*17a20*/  LDL R0, [R1+0x24] ;  /* 0x0000240001007983 */ /* 0x008ee40000100800 */
[----:B---3--:R-:W-:-:S13]  /*17a30*/  LOP3.LUT P0, RZ, R0, 0x2, RZ, 0xc0, !PT ;  /* 0x0000000200ff7812 */ /* 0x008fda000780c0ff */
[----:B------:R-:W-:Y:S05]  /*17a40*/  @!P0 BRA `(.L_x_1575) ;  /* 0x0000000000288947 */ /* 0x000fea0003800000 */
[----:B------:R-:W-:Y:S05]  /*17a50*/  WARPSYNC.ALL ;  /* 0x0000000000007948 */ /* 0x000fea0003800000 */
[----:B------:R-:W3:Y:S08]  /*17a60*/  S2UR UR5, SR_CgaCtaId ;  /* 0x00000000000579c3 */ /* 0x000ef00000008800 */
[----:B------:R-:W-:Y:S06]  /*17a70*/  BAR.SYNC.DEFER_BLOCKING 0x5, 0x180 ;  /* 0x0146000000007b1d */ /* 0x000fec0000010000 */
[----:B------:R-:W-:-:S02]  /*17a80*/  UMOV UR4, 0x400 ;  /* 0x0000040000047882 */ /* 0x000fc40000000000 */
[----:B---3--:R-:W-:-:S06]  /*17a90*/  ULEA UR4, UR5, UR4, 0x18 ;  /* 0x0000000405047291 */ /* 0x008fcc000f8ec03f */
[----:B------:R-:W-:-:S05]  /*17aa0*/  IMAD.U32 R0, RZ, RZ, UR4 ;  /* 0x00000004ff007e24 */ /* 0x000fca000f8e00ff */
[----:B------:R3:W4:Y:S04]  /*17ab0*/  LDS.128 R16, [R0+0x308d0] ;  /* 0x0308d00000107984 */ /* 0x0007280000000c00 */
[----:B------:R3:W-:Y:S01]  /*17ac0*/  STL [R1], R0 ;  /* 0x0000000001007387 */ /* 0x0007e20000100800 */
[----:B------:R-:W-:Y:S06]  /*17ad0*/  BAR.ARV 0x4, 0x180 ;  /* 0x0106000000007b1d */ /* 0x000fec0000002000 */
[----:B------:R-:W-:Y:S05]  /*17ae0*/  BRA `(.L_x_1576) ;  /* 0x0000000800e47947 */ /* 0x000fea0003800000 */
.L_x_1575:
[----:B------:R-:W3:Y:S01]  /*17af0*/  S2R R0, SR_TID.X ;  /* 0x0000000000007919 */ /* 0x000ee20000002100 */
[----:B------:R-:W-:Y:S01]  /*17b00*/  UMOV UR4, 0xffffffff ;  /* 0xffffffff00047882 */ /* 0x000fe20000000000 */
[----:B---3--:R-:W-:-:S04]  /*17b10*/  LOP3.LUT R6, R0, 0x1f, RZ, 0xc0, !PT ;  /* 0x0000001f00067812 */ /* 0x008fc800078ec0ff */
[----:B------:R-:W-:Y:S01]  /*17b20*/  ISETP.NE.AND P0, PT, R6, 0x1f, PT ;  /* 0x0000001f0600780c */ /* 0x000fe20003f05270 */
[----:B------:R-:W-:-:S12]  /*17b30*/  BRA.DIV UR4, `(.L_x_1577) ;  /* 0x0000002204b47947 */ /* 0x000fd8000b800000 */
[----:B------:R-:W-:Y:S01]  /*17b40*/  IMAD.IADD R5, R19, 0x1, R6 ;  /* 0x0000000113057824 */ /* 0x000fe200078e0206 */
[----:B------:R-:W-:Y:S01]  /*17b50*/  ULDC UR4, c[0x0][0xc3c] ;  /* 0x00030f0000047ab9 */ /* 0x000fe20000000800 */
[----:B------:R-:W-:-:S03]  /*17b60*/  ULDC.64 UR6, c[0x0][0x208] ;  /* 0x0000820000067ab9 */ /* 0x000fc60000000a00 */
[----:B------:R-:W-:-:S13]  /*17b70*/  ISETP.GE.OR P1, PT, R5, UR4, !P0 ;  /* 0x0000000405007c0c */ /* 0x000fda000c726670 */
[----:B------:R-:W3:Y:S02]  /*17b80*/  @!P1 LDC.64 R2, c[0x0][0xc80] ;  /* 0x00032000ff029b82 */ /* 0x000ee40000000a00 */
[----:B---3--:R-:W-:-:S06]  /*17b90*/  @!P1 IMAD.WIDE R2, R5, 0x4, R2 ;  /* 0x0000000405029825 */ /* 0x008fcc00078e0202 */
[----:B------:R3:W4:Y:S01]  /*17ba0*/  @!P1 LDG.E R3, desc[UR6][R2.64] ;  /* 0x0000000602039981 */ /* 0x000722000c1e1900 */
[C---:B------:R-:W-:Y:S02]  /*17bb0*/  ISETP.GE.U32.AND P2, PT, R6.reuse, 0x2, PT ;  /* 0x000000020600780c */ /* 0x040fe40003f46070 */
[C---:B------:R-:W-:Y:S01]  /*17bc0*/  ISETP.GE.U32.AND P3, PT, R6.reuse, 0x4, PT ;  /* 0x000000040600780c */ /* 0x040fe20003f66070 */
[----:B------:R-:W-:Y:S01]  /*17bd0*/  SHFL.IDX PT, R0, R16, RZ, 0x1f ;  /* 0x00001fff10007589 */ /* 0x000fe200000e0000 */
[C---:B------:R-:W-:Y:S02]  /*17be0*/  ISETP.GE.U32.AND P4, PT, R6.reuse, 0x8, PT ;  /* 0x000000080600780c */ /* 0x040fe40003f86070 */
[C---:B------:R-:W-:Y:S01]  /*17bf0*/  ISETP.GE.U32.AND P5, PT, R6.reuse, 0x10, PT ;  /* 0x000000100600780c */ /* 0x040fe20003fa6070 */
[----:B---3--:R-:W-:Y:S02]  /*17c00*/  IMAD.MOV.U32 R2, RZ, RZ, RZ ;  /* 0x000000ffff027224 */ /* 0x008fe400078e00ff */
[----:B----4-:R-:W-:Y:S01]  /*17c10*/  @!P1 IMAD.MOV.U32 R2, RZ, RZ, R3 ;  /* 0x000000ffff029224 */ /* 0x010fe200078e0003 */
[----:B------:R-:W-:-:S04]  /*17c20*/  ISETP.NE.AND P1, PT, R6, RZ, PT ;  /* 0x000000ff0600720c */ /* 0x000fc80003f25270 */
[----:B------:R-:W3:Y:S02]  /*17c30*/  SHFL.UP PT, R14, R2, 0x1, RZ ;  /* 0x04200000020e7989 */ /* 0x000ee400000e00ff */
[----:B---3--:R-:W-:-:S05]  /*17c40*/  SEL R5, R14, RZ, P1 ;  /* 0x000000ff0e057207 */ /* 0x008fca0000800000 */
[----:B------:R-:W-:Y:S02]  /*17c50*/  IMAD.IADD R3, R2, 0x1, R5 ;  /* 0x0000000102037824 */ /* 0x000fe400078e0205 */
[----:B------:R-:W-:Y:S04]  /*17c60*/  SHFL.IDX PT, R5, R16, 0x1, 0x1f ;  /* 0x00201f0010057f89 */ /* 0x000fe800000e0000 */
[----:B------:R-:W3:Y:S02]  /*17c70*/  SHFL.UP PT, R4, R3, 0x2, RZ ;  /* 0x0440000003047989 */ /* 0x000ee400000e00ff */
[----:B---3--:R-:W-:-:S05]  /*17c80*/  SEL R4, R4, RZ, P2 ;  /* 0x000000ff04047207 */ /* 0x008fca0001000000 */
[----:B------:R-:W-:-:S05]  /*17c90*/  IMAD.IADD R3, R3, 0x1, R4 ;  /* 0x0000000103037824 */ /* 0x000fca00078e0204 */
        /* <DEDUP_REMOVED lines=9> */
[----:B------:R3:W4:Y:S02]  /*17d30*/  SHFL.IDX PT, R16, R3, 0x1f, 0x1f ;  /* 0x03e01f0003107f89 */ /* 0x00072400000e0000 */
.L_x_1643:
[----:B------:R-:W-:Y:S02]  /*17d40*/  ULDC UR4, c[0x0][0xc38] ;  /* 0x00030e0000047ab9 */ /* 0x000fe40000000800 */
[----:B------:R-:W-:-:S04]  /*17d50*/  IMAD.U32 R4, RZ, RZ, UR4 ;  /* 0x00000004ff047e24 */ /* 0x000fc8000f8e00ff */
[----:B----4-:R-:W-:-:S04]  /*17d60*/  IMAD R16, R16, R4, RZ ;  /* 0x0000000410107224 */ /* 0x010fc800078e02ff */
[----:B------:R-:W-:-:S05]  /*17d70*/  IMAD.IADD R5, R5, 0x1, R16 ;  /* 0x0000000105057824 */ /* 0x000fca00078e0210 */
[----:B------:R-:W-:-:S13]  /*17d80*/  ISETP.GT.AND P6, PT, R5, R0, PT ;  /* 0x000000000500720c */ /* 0x000fda0003fc4270 */
[----:B------:R-:W-:Y:S05]  /*17d90*/  @P6 BRA `(.L_x_1578) ;  /* 0x0000000000a06947 */ /* 0x000fea0003800000 */
.L_x_1583:
[----:B------:R-:W4:Y:S01]  /*17da0*/  LDC R2, c[0x0][0xc3c] ;  /* 0x00030f00ff027b82 */ /* 0x000f220000000800 */
[----:B------:R-:W-:-:S05]  /*17db0*/  VIADD R19, R19, 0x1f ;  /* 0x0000001f13137836 */ /* 0x000fca0000000000 */
[----:B----4-:R-:W-:-:S13]  /*17dc0*/  ISETP.GE.AND P6, PT, R19, R2, PT ;  /* 0x000000021300720c */ /* 0x010fda0003fc6270 */
[----:B------:R-:W-:Y:S05]  /*17dd0*/  @P6 BRA `(.L_x_1579) ;  /* 0x0000000400dc6947 */ /* 0x000fea0003800000 */
[----:B---3--:R-:W3:Y:S01]  /*17de0*/  S2R R3, SR_TID.X ;  /* 0x0000000000037919 */ /* 0x008ee20000002100 */
[----:B------:R-:W-:Y:S01]  /*17df0*/  BSSY B0, `(.L_x_1580) ;  /* 0x000000a000007945 */ /* 0x000fe20003800000 */
[----:B---3--:R-:W-:-:S05]  /*17e00*/  LOP3.LUT R3, R3, 0x1f, RZ, 0xc0, !PT ;  /* 0x0000001f03037812 */ /* 0x008fca00078ec0ff */
[----:B------:R-:W-:-:S05]  /*17e10*/  IMAD.IADD R4, R19, 0x1, R3 ;  /* 0x0000000113047824 */ /* 0x000fca00078e0203 */
[----:B------:R-:W-:Y:S01]  /*17e20*/  ISETP.GE.OR P6, PT, R4, R2, !P0 ;  /* 0x000000020400720c */ /* 0x000fe200047c6670 */
[----:B------:R-:W-:-:S12]  /*17e30*/  IMAD.MOV.U32 R2, RZ, RZ, RZ ;  /* 0x000000ffff027224 */ /* 0x000fd800078e00ff */
[----:B------:R-:W-:Y:S05]  /*17e40*/  @P6 BRA `(.L_x_1581) ;  /* 0x0000000000106947 */ /* 0x000fea0003800000 */
[----:B------:R-:W3:Y:S01]  /*17e50*/  LDC.64 R2, c[0x0][0xc80] ;  /* 0x00032000ff027b82 */ /* 0x000ee20000000a00 */
[----:B------:R-:W-:Y:S01]  /*17e60*/  ULDC.64 UR4, c[0x0][0x208] ;  /* 0x0000820000047ab9 */ /* 0x000fe20000000a00 */
[----:B---3--:R-:W-:-:S06]  /*17e70*/  IMAD.WIDE R2, R4, 0x4, R2 ;  /* 0x0000000404027825 */ /* 0x008fcc00078e0202 */
[----:B------:R3:W5:Y:S02]  /*17e80*/  LDG.E R2, desc[UR4][R2.64] ;  /* 0x0000000402027981 */ /* 0x000764000c1e1900 */
.L_x_1581:
[----:B------:R-:W-:Y:S05]  /*17e90*/  BSYNC B0 ;  /* 0x0000000000007941 */ /* 0x000fea0003800000 */
.L_x_1580:
[----:B------:R-:W-:-:S03]  /*17ea0*/  UMOV UR4, 0xffffffff ;  /* 0xffffffff00047882 */ /* 0x000fc60000000000 */
[----:B------:R-:W-:Y:S05]  /*17eb0*/  BRA.DIV UR4, `(.L_x_1582) ;  /* 0x0000002604107947 */ /* 0x000fea000b800000 */
[----:B-----5:R-:W3:Y:S02]  /*17ec0*/  SHFL.UP PT, R14, R2, 0x1, RZ ;  /* 0x04200000020e7989 */ /* 0x020ee400000e00ff */
        /* <DEDUP_REMOVED lines=15> */
.L_x_1651:
[----:B------:R-:W-:Y:S02]  /*17fc0*/  ULDC UR4, c[0x0][0xc38] ;  /* 0x00030e0000047ab9 */ /* 0x000fe40000000800 */
[----:B------:R-:W-:-:S04]  /*17fd0*/  IMAD.U32 R4, RZ, RZ, UR4 ;  /* 0x00000004ff047e24 */ /* 0x000fc8000f8e00ff */
[----:B----4-:R-:W-:-:S04]  /*17fe0*/  IMAD R16, R16, R4, RZ ;  /* 0x0000000410107224 */ /* 0x010fc800078e02ff */
[----:B------:R-:W-:-:S05]  /*17ff0*/  IMAD.IADD R5, R16, 0x1, R5 ;  /* 0x0000000110057824 */ /* 0x000fca00078e0205 */
[----:B------:R-:W-:-:S13]  /*18000*/  ISETP.GT.AND P6, PT, R5, R0, PT ;  /* 0x000000000500720c */ /* 0x000fda0003fc4270 */
[----:B------:R-:W-:Y:S05]  /*18010*/  @!P6 BRA `(.L_x_1583) ;  /* 0xfffffffc0060e947 */ /* 0x000fea000383ffff */
.L_x_1578:
[----:B------:R-:W-:Y:S01]  /*18020*/  IMAD.IADD R16, R5, 0x1, -R16 ;  /* 0x0000000105107824 */ /* 0x000fe200078e0a10 */
[----:B------:R-:W-:-:S03]  /*18030*/  UMOV UR4, 0xffffffff ;  /* 0xffffffff00047882 */ /* 0x000fc60000000000 */
[----:B------:R-:W-:-:S05]  /*18040*/  IMAD R5, R3, R4, R16 ;  /* 0x0000000403057224 */ /* 0x000fca00078e0210 */
[----:B------:R-:W-:Y:S01]  /*18050*/  ISETP.GT.AND P6, PT, R5, R0, PT ;  /* 0x000000000500720c */ /* 0x000fe20003fc4270 */
[----:B------:R-:W-:-:S12]  /*18060*/  BRA.DIV UR4, `(.L_x_1584) ;  /* 0x0000002604687947 */ /* 0x000fd8000b800000 */
[----:B------:R-:W-:-:S04]  /*18070*/  VOTE.ANY R5, PT, !P6 ;  /* 0x0000000000057806 */ /* 0x000fc800070e0100 */
[----:B------:R-:W4:Y:S02]  /*18080*/  POPC R6, R5 ;  /* 0x0000000500067309 */ /* 0x000f240000000000 */
[----:B----4-:R4:W0:Y:S02]  /*18090*/  SHFL.IDX PT, R17, R2, R6, 0x1f ;  /* 0x00001f0602117589 */ /* 0x01082400000e0000 */
.L_x_1655:
[----:B------:R-:W-:Y:S01]  /*180a0*/  ISETP.NE.AND P0, PT, R5, RZ, PT ;  /* 0x000000ff0500720c */ /* 0x000fe20003f05270 */
[----:B------:R-:W-:-:S12]  /*180b0*/  IMAD.MOV.U32 R5, RZ, RZ, RZ ;  /* 0x000000ffff057224 */ /* 0x000fd800078e00ff */
[----:B------:R-:W-:Y:S05]  /*180c0*/  @!P0 BRA `(.L_x_1585) ;  /* 0x0000000000148947 */ /* 0x000fea0003800000 */
[----:B------:R-:W-:Y:S01]  /*180d0*/  UMOV UR4, 0xffffffff ;  /* 0xffffffff00047882 */ /* 0x000fe20000000000 */
[----:B-1----:R-:W-:Y:S02]  /*180e0*/  VIADD R12, R6, 0xffffffff ;  /* 0xffffffff060c7836 */ /* 0x002fe40000000000 */
[----:B------:R-:W-:Y:S05]  /*180f0*/  BRA.DIV UR4, `(.L_x_1586) ;  /* 0x00000026048c7947 */ /* 0x000fea000b800000 */
[----:B---3--:R1:W3:Y:S02]  /*18100*/  SHFL.IDX PT, R3, R3, R12, 0x1f ;  /* 0x00001f0c03037589 */ /* 0x0082e400000e0000 */
.L_x_1658:
[----:B---3--:R-:W-:-:S07]  /*18110*/  IMAD.MOV.U32 R5, RZ, RZ, R3 ;  /* 0x000000ffff057224 */ /* 0x008fce00078e0003 */
.L_x_1585:
[----:B---34-:R-:W3:Y:S01]  /*18120*/  LDC.64 R2, c[0x0][0xc90] ;  /* 0x00032400ff027b82 */ /* 0x018ee20000000a00 */
[----:B------:R-:W-:Y:S01]  /*18130*/  IMAD.IADD R19, R6, 0x1, R19 ;  /* 0x0000000106137824 */ /* 0x000fe200078e0213 */
[----:B------:R-:W-:-:S03]  /*18140*/  ULDC.64 UR4, c[0x0][0x208] ;  /* 0x0000820000047ab9 */ /* 0x000fc60000000a00 */
[----:B---3--:R-:W-:-:S05]  /*18150*/  IMAD.WIDE R2, R19, 0x4, R2 ;  /* 0x0000000413027825 */ /* 0x008fca00078e0202 */
[----:B--2---:R-:W0:Y:S01]  /*18160*/  LDG.E R7, desc[UR4][R2.64] ;  /* 0x0000000402077981 */ /* 0x004e22000c1e1900 */
[----:B------:R-:W-:-:S04]  /*18170*/  IMAD R16, R5, R4, R16 ;  /* 0x0000000405107224 */ /* 0x000fc800078e0210 */
[----:B------:R-:W-:Y:S02]  /*18180*/  IMAD.IADD R0, R0, 0x1, -R16 ;  /* 0x0000000100007824 */ /* 0x000fe400078e0a10 */
[----:B0-----:R-:W-:-:S05]  /*18190*/  IMAD R6, R17, R7, RZ ;  /* 0x0000000711067224 */ /* 0x001fca00078e02ff */
[----:B------:R-:W-:-:S04]  /*181a0*/  IABS R8, R6 ;  /* 0x0000000600087213 */ /* 0x000fc80000000000 */
[----:B------:R-:W0:Y:S08]  /*181b0*/  I2F.RP R2, R8 ;  /* 0x0000000800027306 */ /* 0x000e300000209400 */
        /* <DEDUP_REMOVED lines=9> */
[----:B------:R-:W-:-:S04]  /*18250*/  IMAD.HI.U32 R2, R2, R3, RZ ;  /* 0x0000000302027227 */ /* 0x000fc800078e00ff */
[----:B------:R-:W-:-:S04]  /*18260*/  IMAD.MOV R5, RZ, RZ, -R5 ;  /* 0x000000ffff057224 */ /* 0x000fc800078e0a05 */
        /* <DEDUP_REMOVED lines=11> */
[----:B------:R-:W-:Y:S02]  /*18320*/  IMAD R5, R7, R2, RZ ;  /* 0x0000000207057224 */ /* 0x000fe400078e02ff */
[----:B------:R-:W-:Y:S02]  /*18330*/  IMAD.MOV R2, RZ, RZ, -R2 ;  /* 0x000000ffff027224 */ /* 0x000fe400078e0a02 */
[----:B------:R-:W-:Y:S02]  /*18340*/  IMAD.MOV R3, RZ, RZ, -R5 ;  /* 0x000000ffff037224 */ /* 0x000fe400078e0a05 */
[----:B------:R-:W-:-:S03]  /*18350*/  IMAD R0, R6, R2, R0 ;  /* 0x0000000206007224 */ /* 0x000fc600078e0200 */
[----:B------:R-:W-:Y:S01]  /*18360*/  VIADDMNMX R4, R3, R4, R7, PT ;  /* 0x0000000403047246 */ /* 0x000fe20003800107 */
[----:B------:R-:W-:-:S03]  /*18370*/  IMAD.IADD R5, R0, 0x1, R5 ;  /* 0x0000000100057824 */ /* 0x000fc600078e0205 */
        /* <DEDUP_REMOVED lines=23> */
[----:B------:R-:W-:Y:S01]  /*184f0*/  @!P1 LOP3.LUT R2, RZ, R4, RZ, 0x33, !PT ;  /* 0x00000004ff029212 */ /* 0x000fe200078e33ff */
[----:B------:R-:W-:-:S04]  /*18500*/  IMAD.MOV R4, RZ, RZ, -R4 ;  /* 0x000000ffff047224 */ /* 0x000fc800078e0a04 */
[----:B------:R-:W-:Y:S01]  /*18510*/  IMAD R18, R2, R4, R5 ;  /* 0x0000000402127224 */ /* 0x000fe200078e0205 */
[----:B------:R-:W-:-:S05]  /*18520*/  LOP3.LUT R2, RZ, R2, RZ, 0x33, !PT ;  /* 0x00000002ff027212 */ /* 0x000fca00078e33ff */
[----:B------:R-:W-:Y:S01]  /*18530*/  IMAD.IADD R17, R17, 0x1, R2 ;  /* 0x0000000111117824 */ /* 0x000fe200078e0202 */
[----:B------:R-:W-:Y:S06]  /*18540*/  BRA `(.L_x_1587) ;  /* 0x00000000001c7947 */ /* 0x000fec0003800000 */
.L_x_1579:
[----:B------:R-:W-:Y:S01]  /*18550*/  UMOV UR4, URZ ;  /* 0x0000003f00047c82 */ /* 0x000fe20008000000 */
[----:B------:R-:W-:Y:S01]  /*18560*/  UMOV UR5, URZ ;  /* 0x0000003f00057c82 */ /* 0x000fe20008000000 */
[----:B------:R-:W-:Y:S01]  /*18570*/  ULDC UR6, c[0x0][0xc3c] ;  /* 0x00030f0000067ab9 */ /* 0x000fe20000000800 */
[----:B------:R-:W-:Y:S02]  /*18580*/  IMAD.MOV.U32 R16, RZ, RZ, R0 ;  /* 0x000000ffff107224 */ /* 0x000fe400078e0000 */
[----:B------:R-:W-:Y:S02]  /*18590*/  IMAD.U32 R17, RZ, RZ, UR4 ;  /* 0x00000004ff117e24 */ /* 0x000fe4000f8e00ff */
[----:B------:R-:W-:Y:S02]  /*185a0*/  IMAD.U32 R18, RZ, RZ, UR5 ;  /* 0x00000005ff127e24 */ /* 0x000fe4000f8e00ff */
[----:B------:R-:W-:-:S07]  /*185b0*/  IMAD.U32 R19, RZ, RZ, UR6 ;  /* 0x00000006ff137e24 */ /* 0x000fce000f8e00ff */
.L_x_1587:
[----:B------:R4:W5:Y:S01]  /*185c0*/  LDL R2, [R1] ;  /* 0x0000000001027983 */ /* 0x0009620000100800 */
[----:B------:R-:W0:Y:S01]  /*185d0*/  S2R R0, SR_TID.X ;  /* 0x0000000000007919 */ /* 0x000e220000002100 */
[----:B------:R-:W-:Y:S05]  /*185e0*/  WARPSYNC.ALL ;  /* 0x0000000000007948 */ /* 0x000fea0003800000 */
[----:B0-----:R-:W-:Y:S01]  /*185f0*/  LOP3.LUT R0, R0, 0x1f, RZ, 0xc0, !PT ;  /* 0x0000001f00007812 */ /* 0x001fe200078ec0ff */
[----:B------:R-:W-:Y:S03]  /*18600*/  BAR.SYNC.DEFER_BLOCKING 0x4, 0x180 ;  /* 0x0106000000007b1d */ /* 0x000fe60000010000 */
[----:B------:R-:W-:-:S13]  /*18610*/  ISETP.NE.AND P0, PT, R0, RZ, PT ;  /* 0x000000ff0000720c */ /* 0x000fda0003f05270 */
[----:B---3--:R-:W5:Y:S01]  /*18620*/  @!P0 S2R R3, SR_CgaCtaId ;  /* 0x0000000000038919 */ /* 0x008f620000008800 */
[----:B------:R-:W-:-:S04]  /*18630*/  @!P0 MOV R0, 0x400 ;  /* 0x0000040000008802 */ /* 0x000fc80000000f00 */
[----:B-----5:R-:W-:-:S05]  /*18640*/  @!P0 LEA R2, R3, R0, 0x18 ;  /* 0x0000000003028211 */ /* 0x020fca00078ec0ff */
[----:B------:R4:W-:Y:S04]  /*18650*/  @!P0 STS.128 [R2+0x308d0], R16 ;  /* 0x0308d01002008388 */ /* 0x0009e80000000c00 */
[----:B------:R4:W-:Y:S01]  /*18660*/  @!P0 STL [R1], R2 ;  /* 0x0000000201008387 */ /* 0x0009e20000100800 */
[----:B------:R-:W-:Y:S06]  /*18670*/  BAR.ARV 0x5, 0x180 ;  /* 0x0146000000007b1d */ /* 0x000fec0000002000 */
.L_x_1576:
[----:B------:R-:W-:Y:S02]  /*18680*/  ULDC UR4, c[0x0][0xc3c] ;  /* 0x00030f0000047ab9 */ /* 0x000fe40000000800 */
[----:B----4-:R-:W-:-:S13]  /*18690*/  ISETP.GE.AND P0, PT, R19, UR4, PT ;  /* 0x0000000413007c0c */ /* 0x010fda000bf06270 */
[----:B------:R-:W-:Y:S05]  /*186a0*/  @!P0 BRA `(.L_x_1588) ;  /* 0xffffffa400008947 */ /* 0x000fea000383ffff */
[----:B------:R-:W-:Y:S05]  /*186b0*/  BSYNC B8 ;  /* 0x0000000000087941 */ /* 0x000fea0003800000 */
.L_x_1474:
[----:B---3--:R-:W3:Y:S01]  /*186c0*/  LDL.LU R0, [R1+0x38] ;  /* 0x0000380001007983 */ /* 0x008ee20000300800 */
[----:B------:R-:W-:Y:S01]  /*186d0*/  BSSY B0, `(.L_x_1589) ;  /* 0x000000b000007945 */ /* 0x000fe20003800000 */
[----:B------:R-:W4:Y:S01]  /*186e0*/  S2R R5, SR_CgaCtaId ;  /* 0x0000000000057919 */ /* 0x000f220000008800 */
[----:B---3--:R-:W-:-:S05]  /*186f0*/  VIADD R0, R0, 0x1 ;  /* 0x0000000100007836 */ /* 0x008fca0000000000 */
[----:B0-----:R-:W-:-:S04]  /*18700*/  LEA.HI R2, R0, R0, RZ, 0x1 ;  /* 0x0000000000027211 */ /* 0x001fc800078f08ff */
[----:B------:R-:W-:-:S05]  /*18710*/  LOP3.LUT R3, R2, 0xfffffffe, RZ, 0xc0, !PT ;  /* 0xfffffffe02037812 */ /* 0x000fca00078ec0ff */
[----:B------:R-:W-:Y:S01]  /*18720*/  IMAD.IADD R3, R0, 0x1, -R3 ;  /* 0x0000000100037824 */ /* 0x000fe200078e0a03 */
[----:B------:R-:W-:-:S04]  /*18730*/  MOV R0, 0x400 ;  /* 0x0000040000007802 */ /* 0x000fc80000000f00 */
[----:B----4-:R-:W-:Y:S02]  /*18740*/  LEA R0, R5, R0, 0x18 ;  /* 0x0000000005007211 */ /* 0x010fe400078ec0ff */
[----:B------:R-:W-:-:S04]  /*18750*/  SHF.L.U32 R3, R3, 0x1f, RZ ;  /* 0x0000001f03037819 */ /* 0x000fc800000006ff */
[----:B------:R-:W0:Y:S02]  /*18760*/  SYNCS.PHASECHK.TRANS64.TRYWAIT P0, [R0+URZ+0x30820], R3 ;  /* 0x03082003000075a7 */ /* 0x000e24000800017f */
[----:B0-----:R-:W-:Y:S05]  /*18770*/  @!P0 BRA `(.L_x_1590) ;  /* 0x0000002000148947 */ /* 0x001fea0003800000 */
.L_x_1659:
[----:B------:R-:W-:Y:S05]  /*18780*/  BSYNC B0 ;  /* 0x0000000000007941 */ /* 0x000fea0003800000 */
.L_x_1589:
[----:B------:R-:W-:-:S03]  /*18790*/  UMOV UR4, 0xffffffff ;  /* 0xffffffff00047882 */ /* 0x000fc60000000000 */
[----:B------:R-:W-:Y:S05]  /*187a0*/  BRA.DIV UR4, `(.L_x_1591) ;  /* 0x00000022041c7947 */ /* 0x000fea000b800000 */
[----:B------:R-:W3:Y:S02]  /*187b0*/  S2R R2, SR_TID.X ;  /* 0x0000000000027919 */ /* 0x000ee40000002100 */
[----:B---3--:R-:W-:-:S04]  /*187c0*/  SHF.R.U32.HI R2, RZ, 0x5, R2 ;  /* 0x00000005ff027819 */ /* 0x008fc80000011602 */
[----:B------:R-:W-:-:S05]  /*187d0*/  LOP3.LUT R2, R2, 0x3, RZ, 0xc0, !PT ;  /* 0x0000000302027812 */ /* 0x000fca00078ec0ff */
[----:B------:R3:W4:Y:S02]  /*187e0*/  SHFL.IDX PT, R14, R2, RZ, 0x1f ;  /* 0x00001fff020e7589 */ /* 0x00072400000e0000 */
.L_x_1662:
[----:B----4-:R-:W-:Y:S01]  /*187f0*/  ISETP.NE.AND P0, PT, R14, RZ, PT ;  /* 0x000000ff0e00720c */ /* 0x010fe20003f05270 */
[----:B------:R-:W-:-:S12]  /*18800*/  BSSY B0, `(.L_x_1592) ;  /* 0x0000029000007945 */ /* 0x000fd80003800000 */
[----:B------:R-:W-:Y:S05]  /*18810*/  @P0 BRA `(.L_x_1593) ;  /* 0x00000000009c0947 */ /* 0x000fea0003800000 */
[----:B------:R-:W-:-:S03]  /*18820*/  UMOV UR4, 0xffffffff ;  /* 0xffffffff00047882 */ /* 0x000fc60000000000 */
[----:B------:R-:W-:Y:S05]  /*18830*/  BRA.DIV UR4, `(.L_x_1594) ;  /* 0x00000022042c7947 */ /* 0x000fea000b800000 */
[----:B------:R-:W-:-:S13]  /*18840*/  ELECT P6, URZ, PT ;  /* 0x00000000003f782f */ /* 0x000fda00038c0000 */
.L_x_1665:
[----:B------:R-:W-:Y:S05]  /*18850*/  @!P6 BRA `(.L_x_1593) ;  /* 0x00000000008ce947 */ /* 0x000fea0003800000 */
[----:B---3--:R-:W3:Y:S02]  /*18860*/  LDL R2, [R1+0x48] ;  /* 0x0000480001027983 */ /* 0x008ee40000100800 */
[----:B---3--:R-:W-:-:S13]  /*18870*/  R2UR UR4, R2 ;  /* 0x00000000020472ca */ /* 0x008fda00000e0000 */
[----:B------:R-:W-:-:S06]  /*18880*/  ULOP3.LUT UR4, UR4, 0x2, URZ, 0xfc, !UPT ;  /* 0x0000000204047892 */ /* 0x000fcc000f8efc3f */
[----:B------:R-:W-:-:S05]  /*18890*/  IMAD.U32 R2, RZ, RZ, UR4 ;  /* 0x00000004ff027e24 */ /* 0x000fca000f8e00ff */
[----:B------:R-:W-:-:S13]  /*188a0*/  ISETP.NE.AND P2, PT, R2, 0x3, PT ;  /* 0x000000030200780c */ /* 0x000fda0003f45270 */
[----:B------:R-:W-:Y:S05]  /*188b0*/  @!P2 BRA `(.L_x_1595) ;  /* 0x000000000004a947 */ /* 0x000fea0003800000 */
[----:B------:R-:W-:Y:S01]  /*188c0*/  BPT.TRAP 0x1 ;  /* 0x000000040000795c */ /* 0x000fe20000300000 */
.L_x_1595:
[----:B0-----:R-:W3:Y:S04]  /*188d0*/  LDL R3, [R1+0x4] ;  /* 0x0000040001037983 */ /* 0x001ee80000100800 */
[----:B--2---:R-:W2:Y:S01]  /*188e0*/  LDL.LU R7, [R1+0x10] ;  /* 0x0000100001077983 */ /* 0x004ea20000300800 */
[----:B------:R-:W-:-:S04]  /*188f0*/  VIADD R2, R0, 0x30840 ;  /* 0x0003084000027836 */ /* 0x000fc80000000000 */
[C---:B---3--:R-:W-:Y:S02]  /*18900*/  IMAD R6, R3.reuse, 0x8, R2 ;  /* 0x0000000803067824 */ /* 0x048fe400078e0202 */
        /* <DEDUP_REMOVED lines=10> */
.L_x_1666:
[----:B------:R-:W2:Y:S02]  /*189b0*/  SYNCS.PHASECHK.TRANS64.TRYWAIT P0, [R7+URZ], R2 ;  /* 0x00000002070075a7 */ /* 0x000ea4000800017f */
[----:B--2---:R-:W-:Y:S05]  /*189c0*/  @!P0 BRA `(.L_x_1597) ;  /* 0x0000001c00fc8947 */ /* 0x004fea0003800000 */
.L_x_1667:
[----:B------:R-:W-:Y:S05]  /*189d0*/  @!P2 BRA `(.L_x_1598) ;  /* 0x000000000004a947 */ /* 0x000fea0003800000 */
[----:B------:R-:W-:Y:S01]  /*189e0*/  BPT.TRAP 0x1 ;  /* 0x000000040000795c */ /* 0x000fe20000300000 */
.L_x_1598:
[----:B------:R-:W3:Y:S01]  /*189f0*/  LDL.LU R4, [R1+0x4] ;  /* 0x0000040001047983 */ /* 0x000ee20000300800 */
[----:B------:R-:W-:-:S04]  /*18a00*/  VIADD R0, R0, 0x30860 ;  /* 0x0003086000007836 */ /* 0x000fc80000000000 */
[----:B---3--:R-:W-:-:S04]  /*18a10*/  IMAD R4, R4, 0x8, R0 ;  /* 0x0000000804047824 */ /* 0x008fc800078e0200 */
[----:B------:R-:W3:Y:S02]  /*18a20*/  SYNCS.PHASECHK.TRANS64.TRYWAIT P0, [R4+URZ], R5 ;  /* 0x00000005040075a7 */ /* 0x000ee4000800017f */
[----:B---3--:R-:W-:Y:S05]  /*18a30*/  @!P0 BRA `(.L_x_1599) ;  /* 0x0000001c00f48947 */ /* 0x008fea0003800000 */
.L_x_1668:
[----:B------:R-:W-:-:S07]  /*18a40*/  IMAD R3, R3, 0x8, R0 ;  /* 0x0000000803037824 */ /* 0x000fce00078e0200 */
.L_x_1600:
[----:B----4-:R4:W0:Y:S02]  /*18a50*/  SYNCS.PHASECHK.TRANS64.TRYWAIT P0, [R3+URZ], R2 ;  /* 0x00000002030075a7 */ /* 0x010824000800017f */
[----:B0-----:R-:W-:Y:S05]  /*18a60*/  @!P0 NANOSLEEP.SYNCS 0x989680 ;  /* 0x009896800000895d */ /* 0x001fea0003900000 */
[----:B------:R-:W0:Y:S02]  /*18a70*/  @!P0 SYNCS.PHASECHK.TRANS64 P0, [R3+URZ], R2 ;  /* 0x00000002030085a7 */ /* 0x000e24000800007f */
[----:B0-----:R-:W-:Y:S05]  /*18a80*/  @!P0 BRA `(.L_x_1600) ;  /* 0xfffffffc00f08947 */ /* 0x001fea000383ffff */
.L_x_1593:
[----:B------:R-:W-:Y:S05]  /*18a90*/  BSYNC B0 ;  /* 0x0000000000007941 */ /* 0x000fea0003800000 */
.L_x_1592:
[----:B------:R-:W-:Y:S05]  /*18aa0*/  EXIT ;  /* 0x000000000000794d */ /* 0x000fea0003800000 */
.L_x_1376:
[----:B0-----:R-:W-:-:S04]  /*18ab0*/  IMAD.U32 R3, RZ, RZ, UR38 ;  /* 0x00000026ff037e24 */ /* 0x001fc8000f8e00ff */
[----:B------:R0:W1:Y:S03]  /*18ac0*/  SYNCS.PHASECHK.TRANS64.TRYWAIT P1, [R3+URZ+0x30800], R0 ;  /* 0x03080000030075a7 */ /* 0x000066000802017f */
[----:B-1----:R-:W-:Y:S05]  /*18ad0*/  @!P1 NANOSLEEP.SYNCS 0x989680 ;  /* 0x009896800000995d */ /* 0x002fea0003900000 */
[----:B------:R-:W1:Y:S02]  /*18ae0*/  @!P1 SYNCS.PHASECHK.TRANS64 P1, [R3+URZ+0x30800], R0 ;  /* 0x03080000030095a7 */ /* 0x000e64000802007f */
[----:B-1----:R-:W-:Y:S05]  /*18af0*/  @!P1 BRA `(.L_x_1376) ;  /* 0xfffffffc00ec9947 */ /* 0x002fea000383ffff */
[----:B------:R-:W-:Y:S05]  /*18b00*/  BRA `(.L_x_1601) ;  /* 0xfffffe90008c7947 */ /* 0x000fea000383ffff */
.L_x_1380:
[----:B-1----:R1:W3:Y:S02]  /*18b10*/  SYNCS.PHASECHK.TRANS64.TRYWAIT P1, [R11+URZ+0x30830], R0 ;  /* 0x030830000b0075a7 */ /* 0x0022e4000802017f */
[----:B---3--:R-:W-:Y:S05]  /*18b20*/  @!P1 NANOSLEEP.SYNCS 0x989680 ;  /* 0x009896800000995d */ /* 0x008fea0003900000 */
[----:B------:R-:W3:Y:S02]  /*18b30*/  @!P1 SYNCS.PHASECHK.TRANS64 P1, [R11+URZ+0x30830], R0 ;  /* 0x030830000b0095a7 */ /* 0x000ee4000802007f */
[----:B---3--:R-:W-:Y:S05]  /*18b40*/  @!P1 BRA `(.L_x_1380) ;  /* 0xfffffffc00f09947 */ /* 0x008fea000383ffff */
[----:B------:R-:W-:Y:S05]  /*18b50*/  BRA `(.L_x_1379) ;  /* 0xfffffe9000c07947 */ /* 0x000fea000383ffff */
.L_x_1396:
[----:B-1----:R-:W-:-:S04]  /*18b60*/  IMAD.U32 R12, RZ, RZ, UR7 ;  /* 0x00000007ff0c7e24 */ /* 0x002fc8000f8e00ff */
[----:B------:R1:W2:Y:S03]  /*18b70*/  SYNCS.PHASECHK.TRANS64.TRYWAIT P1, [R12+URZ+0x30830], R9 ;  /* 0x030830090c0075a7 */ /* 0x0002a6000802017f */
[----:B--2---:R-:W-:Y:S05]  /*18b80*/  @!P1 NANOSLEEP.SYNCS 0x989680 ;  /* 0x009896800000995d */ /* 0x004fea0003900000 */
[----:B------:R-:W2:Y:S02]  /*18b90*/  @!P1 SYNCS.PHASECHK.TRANS64 P1, [R12+URZ+0x30830], R9 ;  /* 0x030830090c0095a7 */ /* 0x000ea4000802007f */
[----:B--2---:R-:W-:Y:S05]  /*18ba0*/  @!P1 BRA `(.L_x_1396) ;  /* 0xfffffffc00ec9947 */ /* 0x004fea000383ffff */
[----:B------:R-:W-:Y:S05]  /*18bb0*/  BRA `(.L_x_1395) ;  /* 0xfffffec400647947 */ /* 0x000fea000383ffff */
.L_x_1400:
[----:B01----:R-:W-:-:S04]  /*18bc0*/  IMAD.U32 R9, RZ, RZ, UR6 ;  /* 0x00000006ff097e24 */ /* 0x003fc8000f8e00ff */
[----:B------:R0:W1:Y:S03]  /*18bd0*/  SYNCS.PHASECHK.TRANS64.TRYWAIT P1, [R9+URZ+0x30850], R0 ;  /* 0x03085000090075a7 */ /* 0x000066000802017f */
[----:B-1----:R-:W-:Y:S05]  /*18be0*/  @!P1 NANOSLEEP.SYNCS 0x989680 ;  /* 0x009896800000995d */ /* 0x002fea0003900000 */
[----:B------:R-:W1:Y:S02]  /*18bf0*/  @!P1 SYNCS.PHASECHK.TRANS64 P1, [R9+URZ+0x30850], R0 ;  /* 0x03085000090095a7 */ /* 0x000e64000802007f */
[----:B-1----:R-:W-:Y:S05]  /*18c00*/  @!P1 BRA `(.L_x_1400) ;  /* 0xfffffffc00ec9947 */ /* 0x002fea000383ffff */
[----:B------:R-:W-:Y:S05]  /*18c10*/  BRA `(.L_x_1399) ;  /* 0xfffffed0000c7947 */ /* 0x000fea000383ffff */
.L_x_1417:
[----:B-1----:R-:W-:-:S04]  /*18c20*/  IMAD.U32 R4, RZ, RZ, UR6 ;  /* 0x00000006ff047e24 */ /* 0x002fc8000f8e00ff */
[----:B------:R1:W2:Y:S03]  /*18c30*/  SYNCS.PHASECHK.TRANS64.TRYWAIT P1, [R4+URZ+0x30830], R3 ;  /* 0x03083003040075a7 */ /* 0x0002a6000802017f */
[----:B--2---:R-:W-:Y:S05]  /*18c40*/  @!P1 NANOSLEEP.SYNCS 0x989680 ;  /* 0x009896800000995d */ /* 0x004fea0003900000 */
[----:B------:R-:W2:Y:S02]  /*18c50*/  @!P1 SYNCS.PHASECHK.TRANS64 P1, [R4+URZ+0x30830], R3 ;  /* 0x03083003040095a7 */ /* 0x000ea4000802007f */
[----:B--2---:R-:W-:Y:S05]  /*18c60*/  @!P1 BRA `(.L_x_1417) ;  /* 0xfffffffc00ec9947 */ /* 0x004fea000383ffff */
[----:B------:R-:W-:Y:S05]  /*18c70*/  BRA `(.L_x_1416) ;  /* 0xfffffefc00547947 */ /* 0x000fea000383ffff */
.L_x_1421:
[----:B01----:R-:W-:-:S04]  /*18c80*/  IMAD.U32 R3, RZ, RZ, UR10 ;  /* 0x0000000aff037e24 */ /* 0x003fc8000f8e00ff */
[----:B------:R0:W1:Y:S03]  /*18c90*/  SYNCS.PHASECHK.TRANS64.TRYWAIT P1, [R3+URZ+0x30850], R0 ;  /* 0x03085000030075a7 */ /* 0x000066000802017f */
[----:B-1----:R-:W-:Y:S05]  /*18ca0*/  @!P1 NANOSLEEP.SYNCS 0x989680 ;  /* 0x009896800000995d */ /* 0x002fea0003900000 */
[----:B------:R-:W1:Y:S02]  /*18cb0*/  @!P1 SYNCS.PHASECHK.TRANS64 P1, [R3+URZ+0x30850], R0 ;  /* 0x03085000030095a7 */ /* 0x000e64000802007f */
[----:B-1----:R-:W-:Y:S05]  /*18cc0*/  @!P1 BRA `(.L_x_1421) ;  /* 0xfffffffc00ec9947 */ /* 0x002fea000383ffff */
[----:B------:R-:W-:Y:S05]  /*18cd0*/  BRA `(.L_x_1420) ;  /* 0xffffff0400fc7947 */ /* 0x000fea000383ffff */
.L_x_1427:
[----:B-1----:R-:W-:-:S04]  /*18ce0*/  IMAD.U32 R4, RZ, RZ, UR6 ;  /* 0x00000006ff047e24 */ /* 0x002fc8000f8e00ff */
[----:B------:R1:W2:Y:S03]  /*18cf0*/  SYNCS.PHASECHK.TRANS64.TRYWAIT P1, [R4+URZ+0x30830], R3 ;  /* 0x03083003040075a7 */ /* 0x0002a6000802017f */
[----:B--2---:R-:W-:Y:S05]  /*18d00*/  @!P1 NANOSLEEP.SYNCS 0x989680 ;  /* 0x009896800000995d */ /* 0x004fea0003900000 */
[----:B------:R-:W2:Y:S02]  /*18d10*/  @!P1 SYNCS.PHASECHK.TRANS64 P1, [R4+URZ+0x30830], R3 ;  /* 0x03083003040095a7 */ /* 0x000ea4000802007f */
[----:B--2---:R-:W-:Y:S05]  /*18d20*/  @!P1 BRA `(.L_x_1427) ;  /* 0xfffffffc00ec9947 */ /* 0x004fea000383ffff */
[----:B------:R-:W-:Y:S05]  /*18d30*/  BRA `(.L_x_1426) ;  /* 0xffffff2000447947 */ /* 0x000fea000383ffff */
.L_x_1431:
[----:B01----:R-:W-:-:S04]  /*18d40*/  IMAD.U32 R3, RZ, RZ, UR10 ;  /* 0x0000000aff037e24 */ /* 0x003fc8000f8e00ff */
[----:B------:R0:W1:Y:S03]  /*18d50*/  SYNCS.PHASECHK.TRANS64.TRYWAIT P1, [R3+URZ+0x30850], R0 ;  /* 0x03085000030075a7 */ /* 0x000066000802017f */
[----:B-1----:R-:W-:Y:S05]  /*18d60*/  @!P1 NANOSLEEP.SYNCS 0x989680 ;  /* 0x009896800000995d */ /* 0x002fea0003900000 */
[----:B------:R-:W1:Y:S02]  /*18d70*/  @!P1 SYNCS.PHASECHK.TRANS64 P1, [R3+URZ+0x30850], R0 ;  /* 0x03085000030095a7 */ /* 0x000e64000802007f */
[----:B-1----:R-:W-:Y:S05]  /*18d80*/  @!P1 BRA `(.L_x_1431) ;  /* 0xfffffffc00ec9947 */ /* 0x002fea000383ffff */
[----:B------:R-:W-:Y:S05]  /*18d90*/  BRA `(.L_x_1430) ;  /* 0xffffff2800ec7947 */ /* 0x000fea000383ffff */
.L_x_1444:
[----:B-1----:R-:W-:-:S04]  /*18da0*/  IMAD.U32 R7, RZ, RZ, UR5 ;  /* 0x00000005ff077e24 */ /* 0x002fc8000f8e00ff */
[----:B------:R1:W2:Y:S03]  /*18db0*/  SYNCS.PHASECHK.TRANS64.TRYWAIT P0, [R7+URZ+0x30850], R0 ;  /* 0x03085000070075a7 */ /* 0x0002a6000800017f */
[----:B--2---:R-:W-:Y:S05]  /*18dc0*/  @!P0 NANOSLEEP.SYNCS 0x989680 ;  /* 0x009896800000895d */ /* 0x004fea0003900000 */
[----:B------:R-:W2:Y:S02]  /*18dd0*/  @!P0 SYNCS.PHASECHK.TRANS64 P0, [R7+URZ+0x30850], R0 ;  /* 0x03085000070085a7 */ /* 0x000ea4000800007f */
[----:B--2---:R-:W-:Y:S05]  /*18de0*/  @!P0 BRA `(.L_x_1444) ;  /* 0xfffffffc00ec8947 */ /* 0x004fea000383ffff */
[----:B------:R-:W-:Y:S05]  /*18df0*/  BRA `(.L_x_1443) ;  /* 0xffffff5800dc7947 */ /* 0x000fea000383ffff */
.L_x_1494:
[----:B------:R-:W3:Y:S01]  /*18e00*/  S2R R4, SR_TID.X ;  /* 0x0000000000047919 */ /* 0x000ee20000002100 */
[----:B------:R-:W-:Y:S01]  /*18e10*/  BSSY B0, `(.L_x_1602) ;  /* 0x000000a000007945 */ /* 0x000fe20003800000 */
[----:B------:R-:W-:Y:S02]  /*18e20*/  IMAD.MOV.U32 R12, RZ, RZ, RZ ;  /* 0x000000ffff0c7224 */ /* 0x000fe400078e00ff */
[----:B------:R-:W-:Y:S02]  /*18e30*/  IMAD.MOV.U32 R11, RZ, RZ, 0x1f ;  /* 0x0000001fff0b7424 */ /* 0x000fe400078e00ff */
[----:B------:R-:W-:Y:S01]  /*18e40*/  IMAD.MOV.U32 R15, RZ, RZ, -0x1 ;  /* 0xffffffffff0f7424 */ /* 0x000fe200078e00ff */
[----:B---3--:R-:W-:-:S04]  /*18e50*/  SHF.R.U32.HI R4, RZ, 0x5, R4 ;  /* 0x00000005ff047819 */ /* 0x008fc80000011604 */
[----:B------:R-:W-:-:S05]  /*18e60*/  LOP3.LUT R4, R4, 0x3, RZ, 0xc0, !PT ;  /* 0x0000000304047812 */ /* 0x000fca00078ec0ff */
[----:B------:R-:W-:-:S07]  /*18e70*/  IMAD.MOV.U32 R13, RZ, RZ, R4 ;  /* 0x000000ffff0d7224 */ /* 0x000fce00078e0004 */
[----:B012---:R-:W-:Y:S05]  /*18e80*/  WARPSYNC.COLLECTIVE R15, `(.L_x_1603) ;  /* 0x000000000f087348 */ /* 0x007fea0003c00000 */
[----:B------:R3:W4:Y:S02]  /*18e90*/  SHFL.IDX P6, R14, R13, R12, R11 ;  /* 0x0000000c0d0e7389 */ /* 0x00072400000c000b */
[----:B01234-:R-:W-:Y:S01]  /*18ea0*/  ENDCOLLECTIVE ;  /* 0x000000000000791b */ /* 0x01ffe20003800000 */
.L_x_1603:
[----:B------:R-:W-:Y:S05]  /*18eb0*/  BSYNC B0 ;  /* 0x0000000000007941 */ /* 0x000fea0003800000 */
.L_x_1602:
[----:B------:R-:W-:Y:S05]  /*18ec0*/  BRA `(.L_x_1604) ;  /* 0xffffffa800c07947 */ /* 0x000fea000383ffff */
.L_x_1496:
[----:B------:R-:W-:Y:S01]  /*18ed0*/  BSSY B0, `(.L_x_1605) ;  /* 0x0000006000007945 */ /* 0x000fe20003800000 */
[----:B------:R-:W-:-:S07]  /*18ee0*/  IMAD.MOV.U32 R15, RZ, RZ, -0x1 ;  /* 0xffffffffff0f7424 */ /* 0x000fce00078e00ff */
[----:B012-4-:R-:W-:Y:S05]  /*18ef0*/  WARPSYNC.COLLECTIVE R15, `(.L_x_1606) ;  /* 0x000000000f0c7348 */ /* 0x017fea0003c00000 */
[----:B------:R-:W-:Y:S02]  /*18f00*/  ELECT P6, UR62, PT ;  /* 0x00000000003e782f */ /* 0x000fe400038c0000 */
[----:B------:R-:W-:Y:S01]  /*18f10*/  MOV R14, UR62 ;  /* 0x0000003e000e7c02 */ /* 0x000fe20008000f00 */
[----:B012-4-:R-:W-:Y:S10]  /*18f20*/  ENDCOLLECTIVE ;  /* 0x000000000000791b */ /* 0x017ff40003800000 */
.L_x_1606:
[----:B------:R-:W-:Y:S05]  /*18f30*/  BSYNC B0 ;  /* 0x0000000000007941 */ /* 0x000fea0003800000 */
.L_x_1605:
[----:B------:R-:W-:Y:S05]  /*18f40*/  BRA `(.L_x_1607) ;  /* 0xffffffa800cc7947 */ /* 0x000fea000383ffff */
.L_x_1498:
[----:B--2---:R2:W3:Y:S02]  /*18f50*/  SYNCS.PHASECHK.TRANS64.TRYWAIT P0, [R0+URZ+0x30840], R2 ;  /* 0x03084002000075a7 */ /* 0x0044e4000800017f */
[----:B---3--:R-:W-:Y:S05]  /*18f60*/  @!P0 NANOSLEEP.SYNCS 0x989680 ;  /* 0x009896800000895d */ /* 0x008fea0003900000 */
[----:B------:R-:W3:Y:S02]  /*18f70*/  @!P0 SYNCS.PHASECHK.TRANS64 P0, [R0+URZ+0x30840], R2 ;  /* 0x03084002000085a7 */ /* 0x000ee4000800007f */
[----:B---3--:R-:W-:Y:S05]  /*18f80*/  @!P0 BRA `(.L_x_1498) ;  /* 0xfffffffc00f08947 */ /* 0x008fea000383ffff */
[----:B------:R-:W-:Y:S05]  /*18f90*/  BRA `(.L_x_1608) ;  /* 0xffffffac00387947 */ /* 0x000fea000383ffff */
.L_x_1502:
[----:B------:R-:W2:Y:S01]  /*18fa0*/  LDL.LU R11, [R1+0x30] ;  /* 0x00003000010b7983 */ /* 0x000ea20000300800 */
[----:B------:R-:W-:Y:S01]  /*18fb0*/  IMAD.MOV.U32 R13, RZ, RZ, R3 ;  /* 0x000000ffff0d7224 */ /* 0x000fe200078e0003 */
[----:B------:R-:W-:Y:S01]  /*18fc0*/  LOP3.LUT R5, R5, 0x7f, RZ, 0xc0, !PT ;  /* 0x0000007f05057812 */ /* 0x000fe200078ec0ff */
[----:B------:R-:W-:Y:S02]  /*18fd0*/  IMAD.MOV.U32 R12, RZ, RZ, RZ ;  /* 0x000000ffff0c7224 */ /* 0x000fe400078e00ff */
[----:B------:R-:W-:Y:S01]  /*18fe0*/  IMAD.MOV.U32 R15, RZ, RZ, -0x1 ;  /* 0xffffffffff0f7424 */ /* 0x000fe200078e00ff */
[----:B------:R-:W-:-:S05]  /*18ff0*/  SHF.R.U32.HI R5, RZ, 0x3, R5 ;  /* 0x00000003ff057819 */ /* 0x000fca0000011605 */
[----:B------:R-:W-:-:S04]  /*19000*/  IMAD.IADD R0, R5, 0x1, R9 ;  /* 0x0000000105007824 */ /* 0x000fc800078e0209 */
[----:B------:R-:W-:Y:S02]  /*19010*/  VIADD R5, R0, 0x10 ;  /* 0x0000001000057836 */ /* 0x000fe40000000000 */
[----:B--2---:R-:W-:Y:S02]  /*19020*/  IMAD R2, R11, R7, RZ ;  /* 0x000000070b027224 */ /* 0x004fe400078e02ff */
[----:B------:R-:W-:-:S03]  /*19030*/  IMAD.MOV.U32 R11, RZ, RZ, 0x181f ;  /* 0x0000181fff0b7424 */ /* 0x000fc600078e00ff */
[----:B------:R-:W-:-:S13]  /*19040*/  ISETP.GE.AND P3, PT, R0, R2, PT ;  /* 0x000000020000720c */ /* 0x000fda0003f66270 */
[----:B-----5:R-:W-:Y:S05]  /*19050*/  WARPSYNC.COLLECTIVE R15, `(.L_x_1609) ;  /* 0x000000000f087348 */ /* 0x020fea0003c00000 */
[----:B------:R0:W1:Y:S02]  /*19060*/  SHFL.IDX P6, R14, R13, R12, R11 ;  /* 0x0000000c0d0e7389 */ /* 0x00006400000c000b */
[----:B01---5:R-:W-:Y:S01]  /*19070*/  ENDCOLLECTIVE ;  /* 0x000000000000791b */ /* 0x023fe20003800000 */
.L_x_1609:
[----:B------:R-:W-:Y:S02]  /*19080*/  IMAD.MOV.U32 R13, RZ, RZ, R4 ;  /* 0x000000ffff0d7224 */ /* 0x000fe400078e0004 */
[----:B------:R-:W-:-:S07]  /*19090*/  IMAD.MOV.U32 R6, RZ, RZ, R14 ;  /* 0x000000ffff067224 */ /* 0x000fce00078e000e */
[----:B------:R-:W-:Y:S05]  /*190a0*/  WARPSYNC.COLLECTIVE R15, `(.L_x_1610) ;  /* 0x000000000f087348 */ /* 0x000fea0003c00000 */
[----:B------:R0:W1:Y:S02]  /*190b0*/  SHFL.IDX P6, R14, R13, R12, R11 ;  /* 0x0000000c0d0e7389 */ /* 0x00006400000c000b */
[----:B01----:R-:W-:Y:S01]  /*190c0*/  ENDCOLLECTIVE ;  /* 0x000000000000791b */ /* 0x003fe20003800000 */
.L_x_1610:
        /* <DEDUP_REMOVED lines=19> */
.L_x_1611:
[----:B------:R-:W-:Y:S02]  /*19200*/  IMAD.MOV.U32 R13, RZ, RZ, R4 ;  /* 0x000000ffff0d7224 */ /* 0x000fe400078e0004 */
[----:B------:R-:W-:-:S07]  /*19210*/  IMAD.MOV.U32 R9, RZ, RZ, R14 ;  /* 0x000000ffff097224 */ /* 0x000fce00078e000e */
[----:B------:R-:W-:Y:S05]  /*19220*/  WARPSYNC.COLLECTIVE R15, `(.L_x_1612) ;  /* 0x000000000f087348 */ /* 0x000fea0003c00000 */
[----:B------:R0:W1:Y:S02]  /*19230*/  SHFL.IDX P6, R14, R13, R12, R11 ;  /* 0x0000000c0d0e7389 */ /* 0x00006400000c000b */
[----:B01----:R-:W-:Y:S01]  /*19240*/  ENDCOLLECTIVE ;  /* 0x000000000000791b */ /* 0x003fe20003800000 */
.L_x_1612:
[----:B------:R-:W-:Y:S01]  /*19250*/  ULDC.64 UR4, c[0x0][0x208] ;  /* 0x0000820000047ab9 */ /* 0x000fe20000000a00 */
[----:B------:R-:W-:Y:S02]  /*19260*/  IMAD.MOV.U32 R13, RZ, RZ, R3 ;  /* 0x000000ffff0d7224 */ /* 0x000fe400078e0003 */
[----:B------:R-:W-:Y:S02]  /*19270*/  IMAD.MOV.U32 R12, RZ, RZ, 0x2 ;  /* 0x00000002ff0c7424 */ /* 0x000fe400078e00ff */
[----:B------:R-:W-:-:S05]  /*19280*/  IMAD.MOV.U32 R5, RZ, RZ, R14 ;  /* 0x000000ffff057224 */ /* 0x000fca00078e000e */
[----:B------:R-:W-:-:S05]  /*19290*/  @!P3 LEA R8, P5, R8, R5, 0x1 ;  /* 0x000000050808b211 */ /* 0x000fca00078a08ff */
[----:B------:R-:W-:Y:S02]  /*192a0*/  @!P3 IMAD.X R5, RZ, RZ, R9, P5 ;  /* 0x000000ffff05b224 */ /* 0x000fe400028e0609 */
[----:B------:R-:W-:Y:S01]  /*192b0*/  @!P3 IMAD.MOV.U32 R6, RZ, RZ, R8 ;  /* 0x000000ffff06b224 */ /* 0x000fe200078e0008 */
[----:B------:R-:W0:Y:S01]  /*192c0*/  S2R R9, SR_TID.X ;  /* 0x0000000000097919 */ /* 0x000e220000002100 */
[----:B------:R-:W-:Y:S02]  /*192d0*/  @!P3 IMAD.MOV.U32 R7, RZ, RZ, R5 ;  /* 0x000000ffff07b224 */ /* 0x000fe400078e0005 */
[----:B------:R-:W-:-:S03]  /*192e0*/  VIADD R5, R0, 0x20 ;  /* 0x0000002000057836 */ /* 0x000fc60000000000 */
[----:B------:R-:W-:Y:S01]  /*192f0*/  @!PT LDS RZ, [RZ] ;  /* 0x00000000fffff984 */ /* 0x000fe20000000800 */
[----:B------:R-:W-:Y:S01]  /*19300*/  @!PT LDS RZ, [RZ] ;  /* 0x00000000fffff984 */ /* 0x000fe20000000800 */
[----:B------:R-:W-:Y:S01]  /*19310*/  @!PT LDS RZ, [RZ] ;  /* 0x00000000fffff984 */ /* 0x000fe20000000800 */
[----:B------:R1:W-:Y:S04]  /*19320*/  @!P3 LDGSTS.E.BYPASS.LTC128B.128 [R10+0x12c00], desc[UR4][R6.64], !P2 ;  /* 0x12c00000060abfae */ /* 0x0003e8000d101d44 */
[----:B------:R1:W-:Y:S04]  /*19330*/  @!P3 LDGSTS.E.BYPASS.LTC128B.128 [R10+0x16c00], desc[UR4][R6.64+0x80], !P1 ;  /* 0x16c00080060abfae */ /* 0x0003e8000c901d44 */
[----:B------:R1:W-:Y:S01]  /*19340*/  @!P3 LDGSTS.E.BYPASS.LTC128B.128 [R10+0x1ac00], desc[UR4][R6.64+0x100], !P0 ;  /* 0x1ac00100060abfae */ /* 0x0003e2000c101d44 */
[----:B------:R-:W-:-:S13]  /*19350*/  ISETP.GE.AND P3, PT, R5, R2, PT ;  /* 0x000000020500720c */ /* 0x000fda0003f66270 */
[----:B01----:R-:W-:Y:S05]  /*19360*/  WARPSYNC.COLLECTIVE R15, `(.L_x_1613) ;  /* 0x000000000f087348 */ /* 0x003fea0003c00000 */
[----:B------:R2:W3:Y:S02]  /*19370*/  SHFL.IDX P6, R14, R13, R12, R11 ;  /* 0x0000000c0d0e7389 */ /* 0x0004e400000c000b */
[----:B0123--:R-:W-:Y:S01]  /*19380*/  ENDCOLLECTIVE ;  /* 0x000000000000791b */ /* 0x00ffe20003800000 */
.L_x_1613:
[----:B------:R-:W-:Y:S02]  /*19390*/  IMAD.MOV.U32 R13, RZ, RZ, R4 ;  /* 0x000000ffff0d7224 */ /* 0x000fe400078e0004 */
[----:B------:R-:W-:-:S05]  /*193a0*/  IMAD.SHL.U32 R9, R9, 0x8, RZ ;  /* 0x0000000809097824 */ /* 0x000fca00078e00ff */
[----:B------:R-:W-:Y:S01]  /*193b0*/  LOP3.LUT R9, R9, 0x38, RZ, 0xc0, !PT ;  /* 0x0000003809097812 */ /* 0x000fe200078ec0ff */
[----:B------:R-:W-:-:S07]  /*193c0*/  IMAD.MOV.U32 R8, RZ, RZ, R14 ;  /* 0x000000ffff087224 */ /* 0x000fce00078e000e */
[----:B------:R-:W-:Y:S05]  /*193d0*/  WARPSYNC.COLLECTIVE R15, `(.L_x_1614) ;  /* 0x000000000f087348 */ /* 0x000fea0003c00000 */
[----:B------:R0:W1:Y:S02]  /*193e0*/  SHFL.IDX P6, R14, R13, R12, R11 ;  /* 0x0000000c0d0e7389 */ /* 0x00006400000c000b */
[----:B01----:R-:W-:Y:S01]  /*193f0*/  ENDCOLLECTIVE ;  /* 0x000000000000791b */ /* 0x003fe20003800000 */
.L_x_1614:
[----:B------:R-:W-:Y:S01]  /*19400*/  ULDC.64 UR4, c[0x0][0x208] ;  /* 0x0000820000047ab9 */ /* 0x000fe20000000a00 */
[----:B------:R-:W-:Y:S02]  /*19410*/  IMAD.MOV.U32 R13, RZ, RZ, R3 ;  /* 0x000000ffff0d7224 */ /* 0x000fe400078e0003 */
[----:B------:R-:W-:Y:S02]  /*19420*/  IMAD.MOV.U32 R12, RZ, RZ, 0x3 ;  /* 0x00000003ff0c7424 */ /* 0x000fe400078e00ff */
[----:B------:R-:W-:-:S05]  /*19430*/  IMAD.MOV.U32 R5, RZ, RZ, R14 ;  /* 0x000000ffff057224 */ /* 0x000fca00078e000e */
[----:B------:R-:W-:-:S05]  /*19440*/  @!P3 LEA R5, P4, R9, R5, 0x1 ;  /* 0x000000050905b211 */ /* 0x000fca00078808ff */
[----:B------:R-:W-:-:S04]  /*19450*/  @!P3 IMAD.X R6, RZ, RZ, R8, P4 ;  /* 0x000000ffff06b224 */ /* 0x000fc800020e0608 */
[----:B------:R-:W-:Y:S02]  /*19460*/  @!P3 IMAD.MOV.U32 R7, RZ, RZ, R6 ;  /* 0x000000ffff07b224 */ /* 0x000fe400078e0006 */
        /* <DEDUP_REMOVED lines=12> */
.L_x_1615:
[----:B------:R-:W-:Y:S02]  /*19530*/  IMAD.MOV.U32 R13, RZ, RZ, R4 ;  /* 0x000000ffff0d7224 */ /* 0x000fe400078e0004 */
[----:B------:R-:W-:-:S07]  /*19540*/  IMAD.MOV.U32 R6, RZ, RZ, R14 ;  /* 0x000000ffff067224 */ /* 0x000fce00078e000e */
[----:B------:R-:W-:Y:S05]  /*19550*/  WARPSYNC.COLLECTIVE R15, `(.L_x_1616) ;  /* 0x000000000f087348 */ /* 0x000fea0003c00000 */
[----:B------:R0:W1:Y:S02]  /*19560*/  SHFL.IDX P6, R14, R13, R12, R11 ;  /* 0x0000000c0d0e7389 */ /* 0x00006400000c000b */
[----:B01----:R-:W-:Y:S01]  /*19570*/  ENDCOLLECTIVE ;  /* 0x000000000000791b */ /* 0x003fe20003800000 */
.L_x_1616:
        /* <DEDUP_REMOVED lines=19> */
.L_x_1617:
[----:B------:R-:W-:Y:S02]  /*196b0*/  IMAD.MOV.U32 R13, RZ, RZ, R4 ;  /* 0x000000ffff0d7224 */ /* 0x000fe400078e0004 */
[----:B------:R-:W-:-:S07]  /*196c0*/  IMAD.MOV.U32 R6, RZ, RZ, R14 ;  /* 0x000000ffff067224 */ /* 0x000fce00078e000e */
[----:B------:R-:W-:Y:S05]  /*196d0*/  WARPSYNC.COLLECTIVE R15, `(.L_x_1618) ;  /* 0x000000000f087348 */ /* 0x000fea0003c00000 */
[----:B------:R0:W1:Y:S02]  /*196e0*/  SHFL.IDX P6, R14, R13, R12, R11 ;  /* 0x0000000c0d0e7389 */ /* 0x00006400000c000b */
[----:B01----:R-:W-:Y:S01]  /*196f0*/  ENDCOLLECTIVE ;  /* 0x000000000000791b */ /* 0x003fe20003800000 */
.L_x_1618:
        /* <DEDUP_REMOVED lines=19> */
.L_x_1619:
[----:B------:R-:W-:Y:S02]  /*19830*/  IMAD.MOV.U32 R13, RZ, RZ, R4 ;  /* 0x000000ffff0d7224 */ /* 0x000fe400078e0004 */
[----:B------:R-:W-:-:S07]  /*19840*/  IMAD.MOV.U32 R6, RZ, RZ, R14 ;  /* 0x000000ffff067224 */ /* 0x000fce00078e000e */
[----:B------:R-:W-:Y:S05]  /*19850*/  WARPSYNC.COLLECTIVE R15, `(.L_x_1620) ;  /* 0x000000000f087348 */ /* 0x000fea0003c00000 */
[----:B------:R0:W1:Y:S02]  /*19860*/  SHFL.IDX P6, R14, R13, R12, R11 ;  /* 0x0000000c0d0e7389 */ /* 0x00006400000c000b */
[----:B01----:R-:W-:Y:S01]  /*19870*/  ENDCOLLECTIVE ;  /* 0x000000000000791b */ /* 0x003fe20003800000 */
.L_x_1620:
[----:B------:R-:W-:Y:S01]  /*19880*/  ULDC.64 UR4, c[0x0][0x208] ;  /* 0x0000820000047ab9 */ /* 0x000fe20000000a00 */
[----:B------:R-:W-:Y:S02]  /*19890*/  IMAD.MOV.U32 R13, RZ, RZ, R3 ;  /* 0x000000ffff0d7224 */ /* 0x000fe400078e0003 */
[----:B------:R-:W-:Y:S02]  /*198a0*/  IMAD.MOV.U32 R12, RZ, RZ, 0x6 ;  /* 0x00000006ff0c7424 */ /* 0x000fe400078e00ff */
[----:B------:R-:W-:-:S05]  /*198b0*/  IMAD.MOV.U32 R5, RZ, RZ, R14 ;  /* 0x000000ffff057224 */ /* 0x000fca00078e000e */
[----:B------:R-:W-:-:S05]  /*198c0*/  @!P3 LEA R5, P4, R9, R5, 0x1 ;  /* 0x000000050905b211 */ /* 0x000fca00078808ff */
[----:B------:R-:W-:-:S04]  /*198d0*/  @!P3 IMAD.X R6, RZ, RZ, R6, P4 ;  /* 0x000000ffff06b224 */ /* 0x000fc800020e0606 */
[----:B------:R-:W-:Y:S02]  /*198e0*/  @!P3 IMAD.MOV.U32 R7, RZ, RZ, R6 ;  /* 0x000000ffff07b224 */ /* 0x000fe400078e0006 */
[----:B------:R-:W-:-:S05]  /*198f0*/  @!P3 IMAD.MOV.U32 R6, RZ, RZ, R5 ;  /* 0x000000ffff06b224 */ /* 0x000fca00078e0005 */
        /* <DEDUP_REMOVED lines=9> */
.L_x_1621:
[----:B------:R-:W-:-:S05]  /*19990*/  VIADD R7, R0, 0x60 ;  /* 0x0000006000077836 */ /* 0x000fca0000000000 */
[----:B------:R-:W-:Y:S01]  /*199a0*/  ISETP.GE.AND P4, PT, R7, R2, PT ;  /* 0x000000020700720c */ /* 0x000fe20003f86270 */
[----:B------:R-:W-:Y:S02]  /*199b0*/  IMAD.MOV.U32 R13, RZ, RZ, R4 ;  /* 0x000000ffff0d7224 */ /* 0x000fe400078e0004 */
[----:B------:R-:W-:-:S10]  /*199c0*/  IMAD.MOV.U32 R6, RZ, RZ, R14 ;  /* 0x000000ffff067224 */ /* 0x000fd400078e000e */
[----:B------:R-:W-:Y:S05]  /*199d0*/  WARPSYNC.COLLECTIVE R15, `(.L_x_1622) ;  /* 0x000000000f087348 */ /* 0x000fea0003c00000 */
[----:B------:R0:W1:Y:S02]  /*199e0*/  SHFL.IDX P6, R14, R13, R12, R11 ;  /* 0x0000000c0d0e7389 */ /* 0x00006400000c000b */
[----:B01----:R-:W-:Y:S01]  /*199f0*/  ENDCOLLECTIVE ;  /* 0x000000000000791b */ /* 0x003fe20003800000 */
.L_x_1622:
        /* <DEDUP_REMOVED lines=17> */
.L_x_1623:
[----:B------:R-:W-:Y:S02]  /*19b10*/  IMAD.MOV.U32 R13, RZ, RZ, R4 ;  /* 0x000000ffff0d7224 */ /* 0x000fe400078e0004 */
[----:B------:R-:W-:-:S07]  /*19b20*/  IMAD.MOV.U32 R3, RZ, RZ, R14 ;  /* 0x000000ffff037224 */ /* 0x000fce00078e000e */
[----:B------:R-:W-:Y:S05]  /*19b30*/  WARPSYNC.COLLECTIVE R15, `(.L_x_1624) ;  /* 0x000000000f087348 */ /* 0x000fea0003c00000 */
[----:B------:R0:W1:Y:S02]  /*19b40*/  SHFL.IDX P6, R14, R13, R12, R11 ;  /* 0x0000000c0d0e7389 */ /* 0x00006400000c000b */
[----:B01----:R-:W-:Y:S01]  /*19b50*/  ENDCOLLECTIVE ;  /* 0x000000000000791b */ /* 0x003fe20003800000 */
.L_x_1624:
[----:B------:R-:W-:Y:S01]  /*19b60*/  IMAD.MOV.U32 R4, RZ, RZ, R14 ;  /* 0x000000ffff047224 */ /* 0x000fe200078e000e */
[----:B------:R-:W-:Y:S06]  /*19b70*/  BRA `(.L_x_1625) ;  /* 0xffffffac00f87947 */ /* 0x000fec000383ffff */
.L_x_1507:
[----:B0-----:R-:W2:Y:S02]  /*19b80*/  LDL R2, [R1] ;  /* 0x0000000001027983 */ /* 0x001ea40000100800 */
[----:B--2---:R0:W1:Y:S02]  /*19b90*/  SYNCS.PHASECHK.TRANS64.TRYWAIT P0, [R2+URZ+0x30820], R0 ;  /* 0x03082000020075a7 */ /* 0x004064000800017f */
[----:B-1----:R-:W-:Y:S05]  /*19ba0*/  @!P0 NANOSLEEP.SYNCS 0x989680 ;  /* 0x009896800000895d */ /* 0x002fea0003900000 */
[----:B------:R-:W1:Y:S02]  /*19bb0*/  @!P0 SYNCS.PHASECHK.TRANS64 P0, [R2+URZ+0x30820], R0 ;  /* 0x03082000020085a7 */ /* 0x000e64000800007f */
[----:B-1----:R-:W-:Y:S05]  /*19bc0*/  @!P0 BRA `(.L_x_1507) ;  /* 0xfffffffc00ec8947 */ /* 0x002fea000383ffff */
[----:B------:R-:W-:Y:S05]  /*19bd0*/  BRA `(.L_x_1626) ;  /* 0xffffffb000807947 */ /* 0x000fea000383ffff */
.L_x_1516:
[----:B-1----:R1:W2:Y:S02]  /*19be0*/  SYNCS.PHASECHK.TRANS64.TRYWAIT P0, [R3+URZ+0x30840], R2 ;  /* 0x03084002030075a7 */ /* 0x0022a4000800017f */
[----:B--2---:R-:W-:Y:S05]  /*19bf0*/  @!P0 NANOSLEEP.SYNCS 0x989680 ;  /* 0x009896800000895d */ /* 0x004fea0003900000 */
[----:B------:R-:W2:Y:S02]  /*19c00*/  @!P0 SYNCS.PHASECHK.TRANS64 P0, [R3+URZ+0x30840], R2 ;  /* 0x03084002030085a7 */ /* 0x000ea4000800007f */
[----:B--2---:R-:W-:Y:S05]  /*19c10*/  @!P0 BRA `(.L_x_1516) ;  /* 0xfffffffc00f08947 */ /* 0x004fea000383ffff */
[----:B------:R-:W-:Y:S05]  /*19c20*/  BRA `(.L_x_1627) ;  /* 0xffffffb400507947 */ /* 0x000fea000383ffff */
.L_x_1523:
[----:B0-----:R0:W1:Y:S02]  /*19c30*/  SYNCS.PHASECHK.TRANS64.TRYWAIT P0, [R3+URZ+0x60], R2 ;  /* 0x00006002030075a7 */ /* 0x001064000800017f */
[----:B-1----:R-:W-:Y:S05]  /*19c40*/  @!P0 NANOSLEEP.SYNCS 0x989680 ;  /* 0x009896800000895d */ /* 0x002fea0003900000 */
[----:B------:R-:W1:Y:S02]  /*19c50*/  @!P0 SYNCS.PHASECHK.TRANS64 P0, [R3+URZ+0x60], R2 ;  /* 0x00006002030085a7 */ /* 0x000e64000800007f */
[----:B-1----:R-:W-:Y:S05]  /*19c60*/  @!P0 BRA `(.L_x_1523) ;  /* 0xfffffffc00f08947 */ /* 0x002fea000383ffff */
[----:B------:R-:W-:Y:S05]  /*19c70*/  BRA `(.L_x_1628) ;  /* 0xffffffb8006c7947 */ /* 0x000fea000383ffff */
.L_x_1533:
[----:B-1----:R1:W2:Y:S02]  /*19c80*/  SYNCS.PHASECHK.TRANS64.TRYWAIT P0, [R3+URZ+0x30840], R2 ;  /* 0x03084002030075a7 */ /* 0x0022a4000800017f */
[----:B--2---:R-:W-:Y:S05]  /*19c90*/  @!P0 NANOSLEEP.SYNCS 0x989680 ;  /* 0x009896800000895d */ /* 0x004fea0003900000 */
[----:B------:R-:W2:Y:S02]  /*19ca0*/  @!P0 SYNCS.PHASECHK.TRANS64 P0, [R3+URZ+0x30840], R2 ;  /* 0x03084002030085a7 */ /* 0x000ea4000800007f */
[----:B--2---:R-:W-:Y:S05]  /*19cb0*/  @!P0 BRA `(.L_x_1533) ;  /* 0xfffffffc00f08947 */ /* 0x004fea000383ffff */
[----:B------:R-:W-:Y:S05]  /*19cc0*/  BRA `(.L_x_1629) ;  /* 0xffffffc000587947 */ /* 0x000fea000383ffff */
.L_x_1540:
[----:B0-----:R0:W1:Y:S02]  /*19cd0*/  SYNCS.PHASECHK.TRANS64.TRYWAIT P0, [R2+URZ+0x60], R3 ;  /* 0x00006003020075a7 */ /* 0x001064000800017f */
[----:B-1----:R-:W-:Y:S05]  /*19ce0*/  @!P0 NANOSLEEP.SYNCS 0x989680 ;  /* 0x009896800000895d */ /* 0x002fea0003900000 */
[----:B------:R-:W1:Y:S02]  /*19cf0*/  @!P0 SYNCS.PHASECHK.TRANS64 P0, [R2+URZ+0x60], R3 ;  /* 0x00006003020085a7 */ /* 0x000e64000800007f */
[----:B-1----:R-:W-:Y:S05]  /*19d00*/  @!P0 BRA `(.L_x_1540) ;  /* 0xfffffffc00f08947 */ /* 0x002fea000383ffff */
[----:B------:R-:W-:Y:S05]  /*19d10*/  BRA `(.L_x_1630) ;  /* 0xffffffc400747947 */ /* 0x000fea000383ffff */
.L_x_1550:
[----:B---3--:R3:W4:Y:S02]  /*19d20*/  SYNCS.PHASECHK.TRANS64.TRYWAIT P0, [R2+URZ+0x30840], R3 ;  /* 0x03084003020075a7 */ /* 0x008724000800017f */
[----:B----4-:R-:W-:Y:S05]  /*19d30*/  @!P0 NANOSLEEP.SYNCS 0x989680 ;  /* 0x009896800000895d */ /* 0x010fea0003900000 */
[----:B------:R-:W4:Y:S02]  /*19d40*/  @!P0 SYNCS.PHASECHK.TRANS64 P0, [R2+URZ+0x30840], R3 ;  /* 0x03084003020085a7 */ /* 0x000f24000800007f */
[----:B----4-:R-:W-:Y:S05]  /*19d50*/  @!P0 BRA `(.L_x_1550) ;  /* 0xfffffffc00f08947 */ /* 0x010fea000383ffff */
[----:B------:R-:W-:Y:S05]  /*19d60*/  BRA `(.L_x_1631) ;  /* 0xffffffcc00247947 */ /* 0x000fea000383ffff */
.L_x_1557:
[----:B0-----:R0:W1:Y:S02]  /*19d70*/  SYNCS.PHASECHK.TRANS64.TRYWAIT P0, [R2+URZ+0x60], R5 ;  /* 0x00006005020075a7 */ /* 0x001064000800017f */
[----:B-1----:R-:W-:Y:S05]  /*19d80*/  @!P0 NANOSLEEP.SYNCS 0x989680 ;  /* 0x009896800000895d */ /* 0x002fea0003900000 */
[----:B------:R-:W1:Y:S02]  /*19d90*/  @!P0 SYNCS.PHASECHK.TRANS64 P0, [R2+URZ+0x60], R5 ;  /* 0x00006005020085a7 */ /* 0x000e64000800007f */
[----:B-1----:R-:W-:Y:S05]  /*19da0*/  @!P0 BRA `(.L_x_1557) ;  /* 0xfffffffc00f08947 */ /* 0x002fea000383ffff */
[----:B------:R-:W-:Y:S05]  /*19db0*/  BRA `(.L_x_1632) ;  /* 0xffffffd000407947 */ /* 0x000fea000383ffff */
.L_x_1569:
[----:B---3--:R3:W4:Y:S02]  /*19dc0*/  SYNCS.PHASECHK.TRANS64.TRYWAIT P0, [R0+URZ+0x30860], R2 ;  /* 0x03086002000075a7 */ /* 0x008724000800017f */
[----:B----4-:R-:W-:Y:S05]  /*19dd0*/  @!P0 NANOSLEEP.SYNCS 0x989680 ;  /* 0x009896800000895d */ /* 0x010fea0003900000 */
[----:B------:R-:W4:Y:S02]  /*19de0*/  @!P0 SYNCS.PHASECHK.TRANS64 P0, [R0+URZ+0x30860], R2 ;  /* 0x03086002000085a7 */ /* 0x000f24000800007f */
[----:B----4-:R-:W-:Y:S05]  /*19df0*/  @!P0 BRA `(.L_x_1569) ;  /* 0xfffffffc00f08947 */ /* 0x010fea000383ffff */
[----:B------:R-:W-:Y:S05]  /*19e00*/  BRA `(.L_x_1633) ;  /* 0xffffffd400d47947 */ /* 0x000fea000383ffff */
.L_x_1577:
[----:B------:R-:W-:Y:S01]  /*19e10*/  BSSY B0, `(.L_x_1634) ;  /* 0x0000008000007945 */ /* 0x000fe20003800000 */
[----:B------:R-:W-:Y:S02]  /*19e20*/  IMAD.MOV.U32 R13, RZ, RZ, R16 ;  /* 0x000000ffff0d7224 */ /* 0x000fe400078e0010 */
[----:B-1----:R-:W-:Y:S02]  /*19e30*/  IMAD.MOV.U32 R12, RZ, RZ, RZ ;  /* 0x000000ffff0c7224 */ /* 0x002fe400078e00ff */
[----:B------:R-:W-:Y:S02]  /*19e40*/  IMAD.MOV.U32 R11, RZ, RZ, 0x1f ;  /* 0x0000001fff0b7424 */ /* 0x000fe400078e00ff */
[----:B------:R-:W-:-:S07]  /*19e50*/  IMAD.MOV.U32 R15, RZ, RZ, -0x1 ;  /* 0xffffffffff0f7424 */ /* 0x000fce00078e00ff */
[----:B0-2---:R-:W-:Y:S05]  /*19e60*/  WARPSYNC.COLLECTIVE R15, `(.L_x_1635) ;  /* 0x000000000f087348 */ /* 0x005fea0003c00000 */
[----:B------:R1:W3:Y:S02]  /*19e70*/  SHFL.IDX P6, R14, R13, R12, R11 ;  /* 0x0000000c0d0e7389 */ /* 0x0002e400000c000b */
[----:B0123--:R-:W-:Y:S01]  /*19e80*/  ENDCOLLECTIVE ;  /* 0x000000000000791b */ /* 0x00ffe20003800000 */
.L_x_1635:
[----:B------:R-:W-:Y:S05]  /*19e90*/  BSYNC B0 ;  /* 0x0000000000007941 */ /* 0x000fea0003800000 */
.L_x_1634:
        /* <DEDUP_REMOVED lines=9> */
.L_x_1636:
[----:B------:R-:W-:Y:S01]  /*19f30*/  ULDC UR4, c[0x0][0xc3c] ;  /* 0x00030f0000047ab9 */ /* 0x000fe20000000800 */
[----:B------:R-:W-:Y:S01]  /*19f40*/  ULDC.64 UR6, c[0x0][0x208] ;  /* 0x0000820000067ab9 */ /* 0x000fe20000000a00 */
        /* <DEDUP_REMOVED lines=17> */
.L_x_1637:
[----:B------:R-:W-:Y:S01]  /*1a060*/  IMAD.MOV.U32 R12, RZ, RZ, 0x2 ;  /* 0x00000002ff0c7424 */ /* 0x000fe200078e00ff */
[----:B------:R-:W-:-:S05]  /*1a070*/  SEL R7, R14, RZ, P1 ;  /* 0x000000ff0e077207 */ /* 0x000fca0000800000 */
[----:B------:R-:W-:-:S04]  /*1a080*/  IMAD.IADD R3, R2, 0x1, R7 ;  /* 0x0000000102037824 */ /* 0x000fc800078e0207 */
[----:B------:R-:W-:-:S07]  /*1a090*/  IMAD.MOV.U32 R13, RZ, RZ, R3 ;  /* 0x000000ffff0d7224 */ /* 0x000fce00078e0003 */
[----:B------:R-:W-:Y:S05]  /*1a0a0*/  WARPSYNC.COLLECTIVE R15, `(.L_x_1638) ;  /* 0x000000000f087348 */ /* 0x000fea0003c00000 */
[----:B------:R0:W1:Y:S02]  /*1a0b0*/  SHFL.UP P6, R14, R13, R12, R11 ;  /* 0x0400000c0d0e7389 */ /* 0x00006400000c000b */
[----:B01----:R-:W-:Y:S01]  /*1a0c0*/  ENDCOLLECTIVE ;  /* 0x000000000000791b */ /* 0x003fe20003800000 */
.L_x_1638:
        /* <DEDUP_REMOVED lines=8> */
.L_x_1639:
        /* <DEDUP_REMOVED lines=8> */
.L_x_1640:
        /* <DEDUP_REMOVED lines=8> */
.L_x_1641:
        /* <DEDUP_REMOVED lines=9> */
.L_x_1642:
[----:B------:R-:W-:Y:S01]  /*1a2e0*/  IMAD.MOV.U32 R16, RZ, RZ, R14 ;  /* 0x000000ffff107224 */ /* 0x000fe200078e000e */
[----:B------:R-:W-:Y:S06]  /*1a2f0*/  BRA `(.L_x_1643) ;  /* 0xffffffd800907947 */ /* 0x000fec000383ffff */
.L_x_1582:
[----:B------:R-:W-:Y:S01]  /*1a300*/  BSSY B0, `(.L_x_1644) ;  /* 0x0000008000007945 */ /* 0x000fe20003800000 */
[----:B-----5:R-:W-:Y:S02]  /*1a310*/  IMAD.MOV.U32 R13, RZ, RZ, R2 ;  /* 0x000000ffff0d7224 */ /* 0x020fe400078e0002 */
[----:B-1----:R-:W-:Y:S02]  /*1a320*/  IMAD.MOV.U32 R12, RZ, RZ, 0x1 ;  /* 0x00000001ff0c7424 */ /* 0x002fe400078e00ff */
[----:B------:R-:W-:Y:S02]  /*1a330*/  IMAD.MOV.U32 R11, RZ, RZ, RZ ;  /* 0x000000ffff0b7224 */ /* 0x000fe400078e00ff */
[----:B------:R-:W-:-:S07]  /*1a340*/  IMAD.MOV.U32 R15, RZ, RZ, -0x1 ;  /* 0xffffffffff0f7424 */ /* 0x000fce00078e00ff */
[----:B0-23--:R-:W-:Y:S05]  /*1a350*/  WARPSYNC.COLLECTIVE R15, `(.L_x_1645) ;  /* 0x000000000f087348 */ /* 0x00dfea0003c00000 */
[----:B------:R1:W4:Y:S02]  /*1a360*/  SHFL.UP P6, R14, R13, R12, R11 ;  /* 0x0400000c0d0e7389 */ /* 0x00032400000c000b */
[----:B01234-:R-:W-:Y:S01]  /*1a370*/  ENDCOLLECTIVE ;  /* 0x000000000000791b */ /* 0x01ffe20003800000 */
.L_x_1645:
[----:B------:R-:W-:Y:S05]  /*1a380*/  BSYNC B0 ;  /* 0x0000000000007941 */ /* 0x000fea0003800000 */
.L_x_1644:
        /* <DEDUP_REMOVED lines=9> */
.L_x_1646:
[----:B------:R-:W-:Y:S01]  /*1a420*/  IMAD.MOV.U32 R12, RZ, RZ, 0x4 ;  /* 0x00000004ff0c7424 */ /* 0x000fe200078e00ff */
[----:B------:R-:W-:-:S05]  /*1a430*/  SEL R14, R14, RZ, P2 ;  /* 0x000000ff0e0e7207 */ /* 0x000fca0001000000 */
[----:B------:R-:W-:-:S04]  /*1a440*/  IMAD.IADD R3, R3, 0x1, R14 ;  /* 0x0000000103037824 */ /* 0x000fc800078e020e */
[----:B------:R-:W-:-:S07]  /*1a450*/  IMAD.MOV.U32 R13, RZ, RZ, R3 ;  /* 0x000000ffff0d7224 */ /* 0x000fce00078e0003 */
[----:B------:R-:W-:Y:S05]  /*1a460*/  WARPSYNC.COLLECTIVE R15, `(.L_x_1647) ;  /* 0x000000000f087348 */ /* 0x000fea0003c00000 */
[----:B------:R0:W1:Y:S02]  /*1a470*/  SHFL.UP P6, R14, R13, R12, R11 ;  /* 0x0400000c0d0e7389 */ /* 0x00006400000c000b */
[----:B01----:R-:W-:Y:S01]  /*1a480*/  ENDCOLLECTIVE ;  /* 0x000000000000791b */ /* 0x003fe20003800000 */
.L_x_1647:
[----:B------:R-:W-:Y:S01]  /*1a490*/  IMAD.MOV.U32 R12, RZ, RZ, 0x8 ;  /* 0x00000008ff0c7424 */ /* 0x000fe200078e00ff */
[----:B------:R-:W-:-:S05]  /*1a4a0*/  SEL R14, R14, RZ, P3 ;  /* 0x000000ff0e0e7207 */ /* 0x000fca0001800000 */
[----:B------:R-:W-:-:S04]  /*1a4b0*/  IMAD.IADD R3, R3, 0x1, R14 ;  /* 0x0000000103037824 */ /* 0x000fc800078e020e */
[----:B------:R-:W-:-:S07]  /*1a4c0*/  IMAD.MOV.U32 R13, RZ, RZ, R3 ;  /* 0x000000ffff0d7224 */ /* 0x000fce00078e0003 */
[----:B------:R-:W-:Y:S05]  /*1a4d0*/  WARPSYNC.COLLECTIVE R15, `(.L_x_1648) ;  /* 0x000000000f087348 */ /* 0x000fea0003c00000 */
[----:B------:R0:W1:Y:S02]  /*1a4e0*/  SHFL.UP P6, R14, R13, R12, R11 ;  /* 0x0400000c0d0e7389 */ /* 0x00006400000c000b */
[----:B01----:R-:W-:Y:S01]  /*1a4f0*/  ENDCOLLECTIVE ;  /* 0x000000000000791b */ /* 0x003fe20003800000 */
.L_x_1648:
[----:B------:R-:W-:Y:S01]  /*1a500*/  IMAD.MOV.U32 R12, RZ, RZ, 0x10 ;  /* 0x00000010ff0c7424 */ /* 0x000fe200078e00ff */
[----:B------:R-:W-:-:S05]  /*1a510*/  SEL R14, R14, RZ, P4 ;  /* 0x000000ff0e0e7207 */ /* 0x000fca0002000000 */
[----:B------:R-:W-:-:S04]  /*1a520*/  IMAD.IADD R3, R3, 0x1, R14 ;  /* 0x0000000103037824 */ /* 0x000fc800078e020e */
[----:B------:R-:W-:-:S07]  /*1a530*/  IMAD.MOV.U32 R13, RZ, RZ, R3 ;  /* 0x000000ffff0d7224 */ /* 0x000fce00078e0003 */
[----:B------:R-:W-:Y:S05]  /*1a540*/  WARPSYNC.COLLECTIVE R15, `(.L_x_1649) ;  /* 0x000000000f087348 */ /* 0x000fea0003c00000 */
[----:B------:R0:W1:Y:S02]  /*1a550*/  SHFL.UP P6, R14, R13, R12, R11 ;  /* 0x0400000c0d0e7389 */ /* 0x00006400000c000b */
[----:B01----:R-:W-:Y:S01]  /*1a560*/  ENDCOLLECTIVE ;  /* 0x000000000000791b */ /* 0x003fe20003800000 */
.L_x_1649:
[----:B------:R-:W-:Y:S02]  /*1a570*/  IMAD.MOV.U32 R12, RZ, RZ, 0x1f ;  /* 0x0000001fff0c7424 */ /* 0x000fe400078e00ff */
[----:B------:R-:W-:Y:S01]  /*1a580*/  IMAD.MOV.U32 R11, RZ, RZ, 0x1f ;  /* 0x0000001fff0b7424 */ /* 0x000fe200078e00ff */
[----:B------:R-:W-:-:S05]  /*1a590*/  SEL R14, R14, RZ, P5 ;  /* 0x000000ff0e0e7207 */ /* 0x000fca0002800000 */
[----:B------:R-:W-:-:S04]  /*1a5a0*/  IMAD.IADD R3, R3, 0x1, R14 ;  /* 0x0000000103037824 */ /* 0x000fc800078e020e */
[----:B------:R-:W-:-:S07]  /*1a5b0*/  IMAD.MOV.U32 R13, RZ, RZ, R3 ;  /* 0x000000ffff0d7224 */ /* 0x000fce00078e0003 */
[----:B------:R-:W-:Y:S05]  /*1a5c0*/  WARPSYNC.COLLECTIVE R15, `(.L_x_1650) ;  /* 0x000000000f087348 */ /* 0x000fea0003c00000 */
[----:B------:R0:W1:Y:S02]  /*1a5d0*/  SHFL.IDX P6, R14, R13, R12, R11 ;  /* 0x0000000c0d0e7389 */ /* 0x00006400000c000b */
[----:B01----:R-:W-:Y:S01]  /*1a5e0*/  ENDCOLLECTIVE ;  /* 0x000000000000791b */ /* 0x003fe20003800000 */
.L_x_1650:
[----:B------:R-:W-:Y:S01]  /*1a5f0*/  IMAD.MOV.U32 R16, RZ, RZ, R14 ;  /* 0x000000ffff107224 */ /* 0x000fe200078e000e */
[----:B------:R-:W-:Y:S06]  /*1a600*/  BRA `(.L_x_1651) ;  /* 0xffffffd8006c7947 */ /* 0x000fec000383ffff */
.L_x_1584:
[----:B------:R-:W-:Y:S01]  /*1a610*/  BSSY B0, `(.L_x_1652) ;  /* 0x0000006000007945 */ /* 0x000fe20003800000 */
[----:B------:R-:W-:Y:S01]  /*1a620*/  PLOP3.LUT P6, PT, P6, PT, PT, 0x8, 0x0 ;  /* 0x000000000000781c */ /* 0x000fe200037ce170 */
[----:B------:R-:W-:-:S12]  /*1a630*/  IMAD.MOV.U32 R15, RZ, RZ, -0x1 ;  /* 0xffffffffff0f7424 */ /* 0x000fd800078e00ff */
[----:B0123--:R-:W-:Y:S05]  /*1a640*/  WARPSYNC.COLLECTIVE R15, `(.L_x_1653) ;  /* 0x000000000f087348 */ /* 0x00ffea0003c00000 */
[----:B------:R-:W-:Y:S01]  /*1a650*/  VOTE.ANY R14, PT, P6 ;  /* 0x00000000000e7806 */ /* 0x000fe200030e0100 */
[----:B0123--:R-:W-:Y:S06]  /*1a660*/  ENDCOLLECTIVE ;  /* 0x000000000000791b */ /* 0x00ffec0003800000 */
.L_x_1653:
[----:B------:R-:W-:Y:S05]  /*1a670*/  BSYNC B0 ;  /* 0x0000000000007941 */ /* 0x000fea0003800000 */
.L_x_1652:
        /* <DEDUP_REMOVED lines=9> */
.L_x_1654:
[----:B------:R-:W-:Y:S01]  /*1a710*/  IMAD.MOV.U32 R17, RZ, RZ, R14 ;  /* 0x000000ffff117224 */ /* 0x000fe200078e000e */
[----:B------:R-:W-:Y:S06]  /*1a720*/  BRA `(.L_x_1655) ;  /* 0xffffffd8005c7947 */ /* 0x000fec000383ffff */
.L_x_1586:
[----:B------:R-:W-:Y:S01]  /*1a730*/  BSSY B0, `(.L_x_1656) ;  /* 0x0000007000007945 */ /* 0x000fe20003800000 */
[----:B------:R-:W-:Y:S02]  /*1a740*/  IMAD.MOV.U32 R13, RZ, RZ, R3 ;  /* 0x000000ffff0d7224 */ /* 0x000fe400078e0003 */
[----:B------:R-:W-:Y:S02]  /*1a750*/  IMAD.MOV.U32 R11, RZ, RZ, 0x1f ;  /* 0x0000001fff0b7424 */ /* 0x000fe400078e00ff */
[----:B------:R-:W-:-:S07]  /*1a760*/  IMAD.MOV.U32 R15, RZ, RZ, -0x1 ;  /* 0xffffffffff0f7424 */ /* 0x000fce00078e00ff */
[----:B0-234-:R-:W-:Y:S05]  /*1a770*/  WARPSYNC.COLLECTIVE R15, `(.L_x_1657) ;  /* 0x000000000f087348 */ /* 0x01dfea0003c00000 */
[----:B------:R1:W0:Y:S02]  /*1a780*/  SHFL.IDX P6, R14, R13, R12, R11 ;  /* 0x0000000c0d0e7389 */ /* 0x00022400000c000b */
[----:B01234-:R-:W-:Y:S01]  /*1a790*/  ENDCOLLECTIVE ;  /* 0x000000000000791b */ /* 0x01ffe20003800000 */
.L_x_1657:
[----:B------:R-:W-:Y:S05]  /*1a7a0*/  BSYNC B0 ;  /* 0x0000000000007941 */ /* 0x000fea0003800000 */
.L_x_1656:
[----:B------:R-:W-:Y:S01]  /*1a7b0*/  IMAD.MOV.U32 R3, RZ, RZ, R14 ;  /* 0x000000ffff037224 */ /* 0x000fe200078e000e */
[----:B------:R-:W-:Y:S06]  /*1a7c0*/  BRA `(.L_x_1658) ;  /* 0xffffffd800507947 */ /* 0x000fec000383ffff */
.L_x_1590:
[----:B0-----:R0:W3:Y:S02]  /*1a7d0*/  SYNCS.PHASECHK.TRANS64.TRYWAIT P0, [R0+URZ+0x30820], R3 ;  /* 0x03082003000075a7 */ /* 0x0010e4000800017f */
[----:B---3--:R-:W-:Y:S05]  /*1a7e0*/  @!P0 NANOSLEEP.SYNCS 0x989680 ;  /* 0x009896800000895d */ /* 0x008fea0003900000 */
[----:B------:R-:W3:Y:S02]  /*1a7f0*/  @!P0 SYNCS.PHASECHK.TRANS64 P0, [R0+URZ+0x30820], R3 ;  /* 0x03082003000085a7 */ /* 0x000ee4000800007f */
[----:B---3--:R-:W-:Y:S05]  /*1a800*/  @!P0 BRA `(.L_x_1590) ;  /* 0xfffffffc00f08947 */ /* 0x008fea000383ffff */
[----:B------:R-:W-:Y:S05]  /*1a810*/  BRA `(.L_x_1659) ;  /* 0xffffffdc00d87947 */ /* 0x000fea000383ffff */
.L_x_1591:
[----:B------:R-:W3:Y:S01]  /*1a820*/  S2R R2, SR_TID.X ;  /* 0x0000000000027919 */ /* 0x000ee20000002100 */
[----:B------:R-:W-:Y:S01]  /*1a830*/  BSSY B0, `(.L_x_1660) ;  /* 0x000000a000007945 */ /* 0x000fe20003800000 */
[----:B-1----:R-:W-:Y:S02]  /*1a840*/  IMAD.MOV.U32 R12, RZ, RZ, RZ ;  /* 0x000000ffff0c7224 */ /* 0x002fe400078e00ff */
[----:B------:R-:W-:Y:S02]  /*1a850*/  IMAD.MOV.U32 R11, RZ, RZ, 0x1f ;  /* 0x0000001fff0b7424 */ /* 0x000fe400078e00ff */
[----:B------:R-:W-:Y:S01]  /*1a860*/  IMAD.MOV.U32 R15, RZ, RZ, -0x1 ;  /* 0xffffffffff0f7424 */ /* 0x000fe200078e00ff */
[----:B---3--:R-:W-:-:S04]  /*1a870*/  SHF.R.U32.HI R2, RZ, 0x5, R2 ;  /* 0x00000005ff027819 */ /* 0x008fc80000011602 */
[----:B------:R-:W-:-:S05]  /*1a880*/  LOP3.LUT R2, R2, 0x3, RZ, 0xc0, !PT ;  /* 0x0000000302027812 */ /* 0x000fca00078ec0ff */
[----:B------:R-:W-:-:S07]  /*1a890*/  IMAD.MOV.U32 R13, RZ, RZ, R2 ;  /* 0x000000ffff0d7224 */ /* 0x000fce00078e0002 */
[----:B0-2---:R-:W-:Y:S05]  /*1a8a0*/  WARPSYNC.COLLECTIVE R15, `(.L_x_1661) ;  /* 0x000000000f087348 */ /* 0x005fea0003c00000 */
[----:B------:R1:W3:Y:S02]  /*1a8b0*/  SHFL.IDX P6, R14, R13, R12, R11 ;  /* 0x0000000c0d0e7389 */ /* 0x0002e400000c000b */
[----:B0123--:R-:W-:Y:S01]  /*1a8c0*/  ENDCOLLECTIVE ;  /* 0x000000000000791b */ /* 0x00ffe20003800000 */
.L_x_1661:
[----:B------:R-:W-:Y:S05]  /*1a8d0*/  BSYNC B0 ;  /* 0x0000000000007941 */ /* 0x000fea0003800000 */
.L_x_1660:
[----:B------:R-:W-:Y:S05]  /*1a8e0*/  BRA `(.L_x_1662) ;  /* 0xffffffdc00c07947 */ /* 0x000fea000383ffff */
.L_x_1594:
[----:B------:R-:W-:Y:S01]  /*1a8f0*/  BSSY B1, `(.L_x_1663) ;  /* 0x0000006000017945 */ /* 0x000fe20003800000 */
[----:B------:R-:W-:-:S07]  /*1a900*/  IMAD.MOV.U32 R15, RZ, RZ, -0x1 ;  /* 0xffffffffff0f7424 */ /* 0x000fce00078e00ff */
[----:B0123--:R-:W-:Y:S05]  /*1a910*/  WARPSYNC.COLLECTIVE R15, `(.L_x_1664) ;  /* 0x000000000f0c7348 */ /* 0x00ffea0003c00000 */
[----:B------:R-:W-:Y:S02]  /*1a920*/  ELECT P6, UR62, PT ;  /* 0x00000000003e782f */ /* 0x000fe400038c0000 */
[----:B------:R-:W-:Y:S01]  /*1a930*/  MOV R14, UR62 ;  /* 0x0000003e000e7c02 */ /* 0x000fe20008000f00 */
[----:B0123--:R-:W-:Y:S10]  /*1a940*/  ENDCOLLECTIVE ;  /* 0x000000000000791b */ /* 0x00fff40003800000 */
.L_x_1664:
[----:B------:R-:W-:Y:S05]  /*1a950*/  BSYNC B1 ;  /* 0x0000000000017941 */ /* 0x000fea0003800000 */
.L_x_1663:
[----:B------:R-:W-:Y:S05]  /*1a960*/  BRA `(.L_x_1665) ;  /* 0xffffffdc00b87947 */ /* 0x000fea000383ffff */
.L_x_1596:
[----:B0-----:R0:W2:Y:S02]  /*1a970*/  SYNCS.PHASECHK.TRANS64.TRYWAIT P0, [R6+URZ], R5 ;  /* 0x00000005060075a7 */ /* 0x0010a4000800017f */
[----:B--2---:R-:W-:Y:S05]  /*1a980*/  @!P0 NANOSLEEP.SYNCS 0x989680 ;  /* 0x009896800000895d */ /* 0x004fea0003900000 */
[----:B------:R-:W2:Y:S02]  /*1a990*/  @!P0 SYNCS.PHASECHK.TRANS64 P0, [R6+URZ], R5 ;  /* 0x00000005060085a7 */ /* 0x000ea4000800007f */
[----:B--2---:R-:W-:Y:S05]  /*1a9a0*/  @!P0 BRA `(.L_x_1596) ;  /* 0xfffffffc00f08947 */ /* 0x004fea000383ffff */
[----:B------:R-:W-:Y:S05]  /*1a9b0*/  BRA `(.L_x_1666) ;  /* 0xffffffdc00fc7947 */ /* 0x000fea000383ffff */
.L_x_1597:
[----:B--2---:R2:W3:Y:S02]  /*1a9c0*/  SYNCS.PHASECHK.TRANS64.TRYWAIT P0, [R7+URZ], R2 ;  /* 0x00000002070075a7 */ /* 0x0044e4000800017f */
[----:B---3--:R-:W-:Y:S05]  /*1a9d0*/  @!P0 NANOSLEEP.SYNCS 0x989680 ;  /* 0x009896800000895d */ /* 0x008fea0003900000 */
[----:B------:R-:W3:Y:S02]  /*1a9e0*/  @!P0 SYNCS.PHASECHK.TRANS64 P0, [R7+URZ], R2 ;  /* 0x00000002070085a7 */ /* 0x000ee4000800007f */
[----:B---3--:R-:W-:Y:S05]  /*1a9f0*/  @!P0 BRA `(.L_x_1597) ;  /* 0xfffffffc00f08947 */ /* 0x008fea000383ffff */
[----:B------:R-:W-:Y:S05]  /*1aa00*/  BRA `(.L_x_1667) ;  /* 0xffffffdc00f07947 */ /* 0x000fea000383ffff */
.L_x_1599:
[----:B---3--:R3:W4:Y:S02]  /*1aa10*/  SYNCS.PHASECHK.TRANS64.TRYWAIT P0, [R4+URZ], R5 ;  /* 0x00000005040075a7 */ /* 0x008724000800017f */
[----:B----4-:R-:W-:Y:S05]  /*1aa20*/  @!P0 NANOSLEEP.SYNCS 0x989680 ;  /* 0x009896800000895d */ /* 0x010fea0003900000 */
[----:B------:R-:W4:Y:S02]  /*1aa30*/  @!P0 SYNCS.PHASECHK.TRANS64 P0, [R4+URZ], R5 ;  /* 0x00000005040085a7 */ /* 0x000f24000800007f */
[----:B----4-:R-:W-:Y:S05]  /*1aa40*/  @!P0 BRA `(.L_x_1599) ;  /* 0xfffffffc00f08947 */ /* 0x010fea000383ffff */
[----:B------:R-:W-:Y:S05]  /*1aa50*/  BRA `(.L_x_1668) ;  /* 0xffffffdc00f87947 */ /* 0x000fea000383ffff */
.L_x_1669:
        /* <DEDUP_REMOVED lines=10> */
.L_x_3240:


//--------------------- .text._ZN7cutlass13device_kernelIN5flash11enable_sm90INS1_16FlashAttnFwdSm90INS1_25CollectiveMainloopFwdSm90ILi2EN4cute5tupleIJNS5_1CILi1EEES8_S8_EEENS6_IJNS7_ILi128EEENS7_ILi96EEENS7_ILi192EEEEEELi192ENS_10bfloat16_tEfNS_4arch4Sm90ELb0ELb1ELb1ELb1ELb0ELb1ELb0ELb1ELb1ELb1ELb0ELb0EEENS1_21CollectiveEpilogueFwdINS6_IJSA_SC_SB_EEES9_SE_SG_Li256ELb1ELb1ELb0ELb0EEENS1_36VarlenDynamicPersistentTileSchedulerILi128ELi96ELi256ELi128ELb0ELb1ELb1ELb1ELb0ELb1EEEEEEEEEvNT_6ParamsE --------------------------
	.section	.text._ZN7cutlass13device_kernelIN5flash11enable_sm90INS1_16FlashAttnFwdSm90INS1_25CollectiveMainloopFwdSm90ILi2EN4cute5tupleIJNS5_1CILi1EEES8_S8_EEENS6_IJNS7_ILi128EEENS7_ILi96EEENS7_ILi192EEEEEELi192ENS_10bfloat16_tEfNS_4arch4Sm90ELb0ELb1ELb1ELb1ELb0ELb1ELb0ELb1ELb1ELb1ELb0ELb0EEENS1_21CollectiveEpilogueFwdINS6_IJSA_SC_SB_EEES9_SE_SG_Li256ELb1ELb1ELb0ELb0EEENS1_36VarlenDynamicPersistentTileSchedulerILi128ELi96ELi256ELi128ELb0ELb1ELb1ELb1ELb0ELb1EEEEEEEEEvNT_6ParamsE,"ax",@progbits
	.align	128
.text._ZN7cutlass13device_kernelIN5flash11enable_sm90INS1_16FlashAttnFwdSm90INS1_25CollectiveMainloopFwdSm90ILi2EN4cute5tupleIJNS5_1CILi1EEES8_S8_EEENS6_IJNS7_ILi128EEENS7_ILi96EEENS7_ILi192EEEEEELi192ENS_10bfloat16_tEfNS_4arch4Sm90ELb0ELb1ELb1ELb1ELb0ELb1ELb0ELb1ELb1ELb1ELb0ELb0EEENS1_21CollectiveEpilogueFwdINS6_IJSA_SC_SB_EEES9_SE_SG_Li256ELb1ELb1ELb0ELb0EEENS1_36VarlenDynamicPersistentTileSchedulerILi128ELi96ELi256ELi128ELb0ELb1ELb1ELb1ELb0ELb1EEEEEEEEEvNT_6ParamsE:
        .type           _ZN7cutlass13device_kernelIN5flash11enable_sm90INS1_16FlashAttnFwdSm90INS1_25CollectiveMainloopFwdSm90ILi2EN4cute5tupleIJNS5_1CILi1EEES8_S8_EEENS6_IJNS7_ILi128EEENS7_ILi96EEENS7_ILi192EEEEEELi192ENS_10bfloat16_tEfNS_4arch4Sm90ELb0ELb1ELb1ELb1ELb0ELb1ELb0ELb1ELb1ELb1ELb0ELb0EEENS1_21CollectiveEpilogueFwdINS6_IJSA_SC_SB_EEES9_SE_SG_Li256ELb1ELb1ELb0ELb0EEENS1_36VarlenDynamicPersistentTileSchedulerILi128ELi96ELi256ELi128ELb0ELb1ELb1ELb1ELb0ELb1EEEEEEEEEvNT_6ParamsE,@function
        .size           _ZN7cutlass13device_kernelIN5flash11enable_sm90INS1_16FlashAttnFwdSm90INS1_25CollectiveMainloopFwdSm90ILi2EN4cute5tupleIJNS5_1CILi1EEES8_S8_EEENS6_IJNS7_ILi128EEENS7_ILi96EEENS7_ILi192EEEEEELi192ENS_10bfloat16_tEfNS_4arch4Sm90ELb0ELb1ELb1ELb1ELb0ELb1ELb0ELb1ELb1ELb1ELb0ELb0EEENS1_21CollectiveEpilogueFwdINS6_IJSA_SC_SB_EEES9_SE_SG_Li256ELb1ELb1ELb0ELb0EEENS1_36VarlenDynamicPersistentTileSchedulerILi128ELi96ELi256ELi128ELb0ELb1ELb1ELb1ELb0ELb1EEEEEEEEEvNT_6ParamsE,(.L_x_3241 - _ZN7cutlass13device_kernelIN5flash11enable_sm90INS1_16FlashAttnFwdSm90INS1_25CollectiveMainloopFwdSm90ILi2EN4cute5tupleIJNS5_1CILi1EEES8_S8_EEENS6_IJNS7_ILi128EEENS7_ILi96EEENS7_ILi192EEEEEELi192ENS_10bfloat16_tEfNS_4arch4Sm90ELb0ELb1ELb1ELb1ELb0ELb1ELb0ELb1ELb1ELb1ELb0ELb0EEENS1_21CollectiveEpilogueFwdINS6_IJSA_SC_SB_EEES9_SE_SG_Li256ELb1ELb1ELb0ELb0EEENS1_36VarlenDynamicPersistentTileSchedulerILi128ELi96ELi256ELi128ELb0ELb1ELb1ELb1ELb0ELb1EEEEEEEEEvNT_6ParamsE)
        .other          _ZN7cutlass13device_kernelIN5flash11enable_sm90INS1_16FlashAttnFwdSm90INS1_25CollectiveMainloopFwdSm90ILi2EN4cute5tupleIJNS5_1CILi1EEES8_S8_EEENS6_IJNS7_ILi128EEENS7_ILi96EEENS7_ILi192EEEEEELi192ENS_10bfloat16_tEfNS_4arch4Sm90ELb0ELb1ELb1ELb1ELb0ELb1ELb0ELb1ELb1ELb1ELb0ELb0EEENS1_21CollectiveEpilogueFwdINS6_IJSA_SC_SB_EEES9_SE_SG_Li256ELb1ELb1ELb0ELb0EEENS1_36VarlenDynamicPersistentTileSchedulerILi128ELi96ELi256ELi128ELb0ELb1ELb1ELb1ELb0ELb1EEEEEEEEEvNT_6ParamsE,@"STO_CUDA_ENTRY STV_DEFAULT"
_ZN7cutlass13device_kernelIN5flash11enable_sm90INS1_16FlashAttnFwdSm90INS1_25CollectiveMainloopFwdSm90ILi2EN4cute5tupleIJNS5_1CILi1EEES8_S8_EEENS6_IJNS7_ILi128EEENS7_ILi96EEENS7_ILi192EEEEEELi192ENS_10bfloat16_tEfNS_4arch4Sm90ELb0ELb1ELb1ELb1ELb0ELb1ELb0ELb1ELb1ELb1ELb0ELb0EEENS1_21CollectiveEpilogueFwdINS6_IJSA_SC_SB_EEES9_SE_SG_Li256ELb1ELb1ELb0ELb0EEENS1_36VarlenDynamicPersistentTileSchedulerILi128ELi96ELi256ELi128ELb0ELb1ELb1ELb1ELb0ELb1EEEEEEEEEvNT_6ParamsE:
[----:B------:R-:W0:Y:S02]  /*0000*/  LDC R1, c[0x0][0x28] ;  /* 0x00000a00ff017b82 */ /* 0x000e240000000800 */
[----:B0-----:R-:W-:-:S05]  /*0010*/  VIADD R1, R1, 0xfffffcd0 ;  /* 0xfffffcd001017836 */ /* 0x001fca0000000000 */
[----:B------:R-:W-:Y:S01]  /*0020*/  R2UR UR5, R1 ;  /* 0x00000000010572ca */ /* 0x000fe200000e0000 */
[----:B------:R-:W0:Y:S01]  /*0030*/  S2R R3, SR_TID.X ;  /* 0x0000000000037919 */ /* 0x000e220000002100 */
[----:B------:R-:W-:Y:S01]  /*0040*/  ULDC UR4, c[0x0][0x20] ;  /* 0x0000080000047ab9 */ /* 0x000fe20000000800 */
[----:B------:R-:W-:Y:S01]  /*0050*/  ELECT P0, URZ, PT ;  /* 0x00000000003f782f */ /* 0x000fe20003800000 */
[----:B------:R-:W-:Y:S09]  /*0060*/  BSSY B0, `(.L_x_1670) ;  /* 0x000001b000007945 */ /* 0x000ff20003800000 */
[----:B------:R-:W-:-:S03]  /*0070*/  UIADD3 UR5, UP0, UR5, UR4, URZ ;  /* 0x0000000405057290 */ /* 0x000fc6000ff1e03f */
[----:B------:R-:W-:Y:S02]  /*0080*/  ULDC UR4, c[0x0][0x24] ;  /* 0x0000090000047ab9 */ /* 0x000fe40000000800 */
[----:B------:R-:W-:Y:S01]  /*0090*/  UIADD3.X UR4, URZ, UR4, URZ, UP0, !UPT ;  /* 0x000000043f047290 */ /* 0x000fe200087fe43f */
[----:B------:R-:W-:-:S05]  /*00a0*/  IMAD.U32 R4, RZ, RZ, UR5 ;  /* 0x00000005ff047e24 */ /* 0x000fca000f8e00ff */
[----:B------:R-:W-:Y:S01]  /*00b0*/  STL [R1+0x2d0], R4 ;  /* 0x0002d00401007387 */ /* 0x000fe20000100800 */
[--C-:B0-----:R-:W-:Y:S02]  /*00c0*/  SHF.R.U32.HI R0, RZ, 0x5, R3.reuse ;  /* 0x00000005ff007819 */ /* 0x101fe40000011603 */
[----:B------:R-:W-:-:S03]  /*00d0*/  SHF.R.U32.HI R3, RZ, 0x7, R3 ;  /* 0x00000007ff037819 */ /* 0x000fc60000011603 */
[----:B------:R-:W0:Y:S02]  /*00e0*/  SHFL.IDX PT, R2, R0, RZ, 0x1f ;  /* 0x00001fff00027589 */ /* 0x000e2400000e0000 */
[----:B0-----:R-:W-:Y:S01]  /*00f0*/  ISETP.EQ.AND P0, PT, R2, RZ, P0 ;  /* 0x000000ff0200720c */ /* 0x001fe20000702270 */
[----:B------:R-:W-:-:S05]  /*0100*/  IMAD.U32 R2, RZ, RZ, UR4 ;  /* 0x00000004ff027e24 */ /* 0x000fca000f8e00ff */
[----:B------:R0:W-:Y:S07]  /*0110*/  STL [R1+0x2d4], R2 ;  /* 0x0002d40201007387 */ /* 0x0001ee0000100800 */
        /* <DEDUP_REMOVED lines=14> */
[----:B-1----:R-:W-:Y:S01]  /*0200*/  NOP ;  /* 0x0000000000007918 */ /* 0x002fe20000000000 */
.L_x_1671:
[----:B------:R-:W-:Y:S05]  /*0210*/  BSYNC B0 ;  /* 0x0000000000007941 */ /* 0x000fea0003800000 */
.L_x_1670:
[----:B------:R-:W-:Y:S01]  /*0220*/  VOTEU.ANY UP0, P0 ;  /* 0x00000000003f7886 */ /* 0x000fe20000000100 */
[----:B------:R-:W1:Y:S01]  /*0230*/  SHFL.IDX PT, R3, R3, RZ, 0x1f ;  /* 0x00001fff03037589 */ /* 0x000e6200000e0000 */
[----:B------:R-:W-:Y:S01]  /*0240*/  UMOV UR4, 0x80 ;  /* 0x0000008000047882 */ /* 0x000fe20000000000 */
[----:B------:R-:W-:Y:S01]  /*0250*/  UMOV UR7, 0x100 ;  /* 0x0000010000077882 */ /* 0x000fe20000000000 */
[----:B------:R-:W-:Y:S01]  /*0260*/  VOTEU.ANY UP1, P0 ;  /* 0x00000000003f7886 */ /* 0x000fe20000020100 */
[----:B------:R-:W2:Y:S01]  /*0270*/  @UP0 S2UR UR8, SR_CgaCtaId ;  /* 0x00000000000809c3 */ /* 0x000ea20000008800 */
[----:B0-----:R-:W0:Y:S01]  /*0280*/  SHFL.IDX PT, R2, R0, RZ, 0x1f ;  /* 0x00001fff00027589 */ /* 0x001e2200000e0000 */
[----:B------:R-:W-:Y:S01]  /*0290*/  @UP0 UMOV UR6, 0x400 ;  /* 0x0000040000060882 */ /* 0x000fe20000000000 */
[----:B------:R-:W-:-:S04]  /*02a0*/  @UP0 UIADD3 UR4, -UR4, 0x100000, URZ ;  /* 0x0010000004040890 */ /* 0x000fc8000fffe13f */
[----:B------:R-:W-:Y:S02]  /*02b0*/  @UP0 USHF.L.U32 UR5, UR4, 0xb, URZ ;  /* 0x0000000b04050899 */ /* 0x000fe4000800063f */
[----:B------:R-:W-:Y:S01]  /*02c0*/  @UP0 USHF.L.U32 UR4, UR4, 0x1, URZ ;  /* 0x0000000104040899 */ /* 0x000fe2000800063f */
[----:B------:R-:W-:Y:S01]  /*02d0*/  VOTEU.ANY UP2, P0 ;  /* 0x00000000003f7886 */ /* 0x000fe20000040100 */
[----:B-1----:R-:W-:Y:S01]  /*02e0*/  R2UR UR9, R3 ;  /* 0x00000000030972ca */ /* 0x002fe200000e0000 */
[----:B--2---:R-:W-:Y:S01]  /*02f0*/  @UP0 ULEA UR8, UR8, UR6, 0x18 ;  /* 0x0000000608080291 */ /* 0x004fe2000f8ec03f */
[----:B0-----:R-:W-:Y:S01]  /*0300*/  ISETP.NE.AND P1, PT, R2, RZ, PT ;  /* 0x000000ff0200720c */ /* 0x001fe20003f25270 */
        /* <DEDUP_REMOVED lines=26> */
.L_x_1672:
        /* <DEDUP_REMOVED lines=22> */
.L_x_1673:
        /* <DEDUP_REMOVED lines=18> */
.L_x_1674:
        /* <DEDUP_REMOVED lines=22> */
.L_x_1675:
        /* <DEDUP_REMOVED lines=22> */
.L_x_1676:
        /* <DEDUP_REMOVED lines=8> */
.L_x_1678:
[----:B------:R-:W-:-:S08]  /*0a70*/  NOP ;  /* 0x0000000000007918 */ /* 0x000fd00000000000 */
[----:B------:R-:W1:Y:S02]  /*0a80*/  USETMAXREG.TRY_ALLOC.CTAPOOL UP0, 0xf0 ;  /* 0x000000f0000079c8 */ /* 0x000e640008000600 */
[----:B-1----:R-:W-:-:S13]  /*0a90*/  PLOP3.LUT P0, PT, PT, PT, UP0, 0x80, 0x0 ;  /* 0x000000000000781c */ /* 0x002fda0003f0f008 */
[----:B------:R-:W-:Y:S05]  /*0aa0*/  @!P0 BRA `(.L_x_1678) ;  /* 0xfffffffc00f08947 */ /* 0x000fea000383ffff */
[----:B------:R-:W1:Y:S08]  /*0ab0*/  S2UR UR4, SR_CgaCtaId ;  /* 0x00000000000479c3 */ /* 0x000e700000008800 */
[----:B------:R-:W-:Y:S06]  /*0ac0*/  BAR.ARV 0x8, 0x180 ;  /* 0x0206000000007b1d */ /* 0x000fec0000002000 */
[----:B------:R-:W-:-:S02]  /*0ad0*/  UMOV UR39, 0x400 ;  /* 0x0000040000277882 */ /* 0x000fc40000000000 */
[----:B------:R-:W-:Y:S06]  /*0ae0*/  BAR.SYNC.DEFER_BLOCKING 0x5, 0x180 ;  /* 0x0146000000007b1d */ /* 0x000fec0000010000 */
[----:B------:R-:W-:Y:S04]  /*0af0*/  STL.64 [R1+0x2b8], RZ ;  /* 0x0002b8ff01007387 */ /* 0x000fe80000100a00 */
[----:B------:R-:W-:Y:S01]  /*0b00*/  STL [R1+0x2c0], RZ ;  /* 0x0002c0ff01007387 */ /* 0x000fe20000100800 */
[----:B-1----:R-:W-:-:S03]  /*0b10*/  ULEA UR39, UR4, UR39, 0x18 ;  /* 0x0000002704277291 */ /* 0x002fc6000f8ec03f */
[----:B------:R-:W-:-:S06]  /*0b20*/  ULDC UR4, c[0x0][0xc3c] ;  /* 0x00030f0000047ab9 */ /* 0x000fcc0000000800 */
[----:B------:R-:W1:Y:S01]  /*0b30*/  LDS.128 R24, [UR39+0x308d0] ;  /* 0x0308d027ff187984 */ /* 0x000e620008000c00 */
[----:B------:R-:W-:Y:S06]  /*0b40*/  BAR.ARV 0x4, 0x180 ;  /* 0x0106000000007b1d */ /* 0x000fec0000002000 */
[----:B-1----:R-:W-:-:S13]  /*0b50*/  ISETP.GE.AND P0, PT, R27, UR4, PT ;  /* 0x000000041b007c0c */ /* 0x002fda000bf06270 */
[----:B------:R-:W-:Y:S05]  /*0b60*/  @P0 EXIT ;  /* 0x000000000000094d */ /* 0x000fea0003800000 */
[----:B------:R-:W2:Y:S04]  /*0b70*/  LDL R3, [R1+0x2d0] ;  /* 0x0002d00001037983 */ /* 0x000ea80000100800 */
[----:B0-----:R-:W3:Y:S01]  /*0b80*/  LDL R2, [R1+0x320] ;  /* 0x0003200001027983 */ /* 0x001ee20000100800 */
[----:B------:R-:W-:Y:S01]  /*0b90*/  R2UR UR5, R25 ;  /* 0x00000000190572ca */ /* 0x000fe200000e0000 */
[----:B------:R-:W-:Y:S01]  /*0ba0*/  UMOV UR60, URZ ;  /* 0x0000003f003c7c82 */ /* 0x000fe20008000000 */
[----:B------:R-:W-:Y:S01]  /*0bb0*/  R2UR UR42, R26 ;  /* 0x000000001a2a72ca */ /* 0x000fe200000e0000 */
[----:B------:R-:W0:Y:S01]  /*0bc0*/  S2R R0, SR_TID.X ;  /* 0x0000000000007919 */ /* 0x000e220000002100 */
[----:B------:R-:W-:Y:S01]  /*0bd0*/  UMOV UR38, URZ ;  /* 0x0000003f00267c82 */ /* 0x000fe20008000000 */
[----:B0-----:R-:W-:Y:S01]  /*0be0*/  VIADD R192, R0, 0xffffff80 ;  /* 0xffffff8000c07836 */ /* 0x001fe20000000000 */
[----:B--2---:R-:W-:-:S04]  /*0bf0*/  R2UR UR6, R3 ;  /* 0x00000000030672ca */ /* 0x004fc800000e0000 */
[----:B------:R-:W-:Y:S02]  /*0c00*/  SHF.R.S32.HI R3, RZ, 0x1f, R192 ;  /* 0x0000001fff037819 */ /* 0x000fe400000114c0 */
[----:B---3--:R-:W-:Y:S02]  /*0c10*/  R2UR UR4, R2 ;  /* 0x00000000020472ca */ /* 0x008fe400000e0000 */
[CC--:B------:R-:W-:Y:S02]  /*0c20*/  LEA.HI R0, R3.reuse, R192.reuse, RZ, 0x7 ;  /* 0x000000c003007211 */ /* 0x0c0fe400078f38ff */
[CC--:B------:R-:W-:Y:S02]  /*0c30*/  LEA.HI R2, R3.reuse, R192.reuse, RZ, 0x4 ;  /* 0x000000c003027211 */ /* 0x0c0fe400078f20ff */
[----:B------:R-:W-:Y:S02]  /*0c40*/  LOP3.LUT R5, R0, 0xffffff80, RZ, 0xc0, !PT ;  /* 0xffffff8000057812 */ /* 0x000fe400078ec0ff */
[----:B------:R-:W-:Y:S01]  /*0c50*/  SHF.R.S32.HI R7, RZ, 0x4, R2 ;  /* 0x00000004ff077819 */ /* 0x000fe20000011402 */
[----:B------:R-:W-:Y:S01]  /*0c60*/  UIADD3 UR7, UR6, 0x2b8, URZ ;  /* 0x000002b806077890 */ /* 0x000fe2000fffe03f */
[-C--:B------:R-:W-:Y:S01]  /*0c70*/  LEA.HI R215, R3, R192.reuse, RZ, 0x5 ;  /* 0x000000c003d77211 */ /* 0x080fe200078f28ff */
[----:B------:R-:W-:Y:S01]  /*0c80*/  IMAD.IADD R13, R192, 0x1, -R5 ;  /* 0x00000001c00d7824 */ /* 0x000fe200078e0a05 */
[C---:B------:R-:W-:Y:S01]  /*0c90*/  LOP3.LUT R5, R2.reuse, 0x3fffff0, RZ, 0xc0, !PT ;  /* 0x03fffff002057812 */ /* 0x040fe200078ec0ff */
[----:B------:R-:W-:Y:S01]  /*0ca0*/  ULOP3.LUT UR4, UR4, 0x1, URZ, 0xfc, !UPT ;  /* 0x0000000104047892 */ /* 0x000fe2000f8efc3f */
[----:B------:R-:W-:Y:S01]  /*0cb0*/  LEA.HI R4, R2, R7, RZ, 0x1 ;  /* 0x0000000702047211 */ /* 0x000fe200078f08ff */
[----:B------:R-:W-:Y:S01]  /*0cc0*/  UMOV UR6, URZ ;  /* 0x0000003f00067c82 */ /* 0x000fe20008000000 */
[----:B------:R-:W-:Y:S01]  /*0cd0*/  SHF.R.S32.HI R6, RZ, 0x1f, R13 ;  /* 0x0000001fff067819 */ /* 0x000fe2000001140d */
[----:B------:R-:W-:Y:S01]  /*0ce0*/  IMAD.IADD R2, R192, 0x1, -R5 ;  /* 0x00000001c0027824 */ /* 0x000fe200078e0a05 */
[----:B------:R-:W-:Y:S01]  /*0cf0*/  LOP3.LUT R4, R4, 0x1ffffffe, RZ, 0xc0, !PT ;  /* 0x1ffffffe04047812 */ /* 0x000fe200078ec0ff */
[----:B------:R-:W-:Y:S01]  /*0d00*/  IMAD.U32 R202, RZ, RZ, UR4 ;  /* 0x00000004ffca7e24 */ /* 0x000fe2000f8e00ff */
[----:B------:R-:W-:Y:S01]  /*0d10*/  LEA.HI R8, R6, R13, RZ, 0x2 ;  /* 0x0000000d06087211 */ /* 0x000fe200078f10ff */
[----:B------:R-:W-:Y:S01]  /*0d20*/  UIADD3 UR4, UR39, 0x12400, URZ ;  /* 0x0001240027047890 */ /* 0x000fe2000fffe03f */
[----:B------:R-:W-:Y:S01]  /*0d30*/  SHF.R.S32.HI R215, RZ, 0x5, R215 ;  /* 0x00000005ffd77819 */ /* 0x000fe200000114d7 */
[----:B------:R-:W-:Y:S01]  /*0d40*/  IMAD.IADD R4, R7, 0x1, -R4 ;  /* 0x0000000107047824 */ /* 0x000fe200078e0a04 */
[--C-:B------:R-:W-:Y:S01]  /*0d50*/  SHF.R.S32.HI R5, RZ, 0x2, R8.reuse ;  /* 0x00000002ff057819 */ /* 0x100fe20000011408 */
[----:B------:R-:W-:Y:S01]  /*0d60*/  STL [R1+0x2e0], R13 ;  /* 0x0002e00d01007387 */ /* 0x000fe20000100800 */
[----:B------:R-:W-:Y:S01]  /*0d70*/  SHF.R.S32.HI R10, RZ, 0x1f, R8 ;  /* 0x0000001fff0a7819 */ /* 0x000fe20000011408 */
[----:B------:R-:W-:Y:S01]  /*0d80*/  IMAD R7, R215, 0x10, R2 ;  /* 0x00000010d7077824 */ /* 0x000fe200078e0202 */
[----:B------:R-:W-:Y:S01]  /*0d90*/  SHF.R.S32.HI R9, RZ, 0x7, R0 ;  /* 0x00000007ff097819 */ /* 0x000fe20000011400 */
[----:B------:R-:W-:Y:S01]  /*0da0*/  IMAD.U32 R203, RZ, RZ, UR7 ;  /* 0x00000007ffcb7e24 */ /* 0x000fe2000f8e00ff */
[----:B------:R-:W-:Y:S01]  /*0db0*/  LEA.HI R10, R10, R5, RZ, 0x3 ;  /* 0x000000050a0a7211 */ /* 0x000fe200078f18ff */
[----:B------:R-:W-:Y:S01]  /*0dc0*/  IMAD R12, R7, 0x8, R4 ;  /* 0x00000008070c7824 */ /* 0x000fe200078e0204 */
[----:B------:R-:W-:Y:S01]  /*0dd0*/  LEA.HI R2, R3, R192, RZ, 0x2 ;  /* 0x000000c003027211 */ /* 0x000fe200078f10ff */
[----:B------:R0:W-:Y:S01]  /*0de0*/  STL [R1+0x2e8], R9 ;  /* 0x0002e80901007387 */ /* 0x0001e20000100800 */
[----:B------:R-:W-:Y:S01]  /*0df0*/  LOP3.LUT R10, R10, 0xfffffff8, RZ, 0xc0, !PT ;  /* 0xfffffff80a0a7812 */ /* 0x000fe200078ec0ff */
[----:B------:R-:W-:Y:S01]  /*0e00*/  IMAD.U32 R218, RZ, RZ, UR6 ;  /* 0x00000006ffda7e24 */ /* 0x000fe2000f8e00ff */
[----:B------:R-:W-:-:S02]  /*0e10*/  LEA.HI R6, R6, R13, RZ, 0x5 ;  /* 0x0000000d06067211 */ /* 0x000fc400078f28ff */
[----:B------:R-:W-:Y:S01]  /*0e20*/  LEA.HI R0, R0, R9, RZ, 0x1 ;  /* 0x0000000900007211 */ /* 0x000fe200078f08ff */
[----:B------:R-:W-:Y:S01]  /*0e30*/  IMAD.IADD R7, R5, 0x1, -R10 ;  /* 0x0000000105077824 */ /* 0x000fe200078e0a0a */
[----:B------:R-:W-:Y:S02]  /*0e40*/  LOP3.LUT R219, R2, 0xfffffffc, RZ, 0xc0, !PT ;  /* 0xfffffffc02db7812 */ /* 0x000fe400078ec0ff */
[----:B------:R-:W-:Y:S02]  /*0e50*/  SHF.R.S32.HI R6, RZ, 0x5, R6 ;  /* 0x00000005ff067819 */ /* 0x000fe40000011406 */
[----:B------:R-:W-:Y:S01]  /*0e60*/  LOP3.LUT R0, R0, 0x3fffffe, RZ, 0xc0, !PT ;  /* 0x03fffffe00007812 */ /* 0x000fe200078ec0ff */
[----:B------:R-:W-:Y:S01]  /*0e70*/  IMAD.IADD R219, R192, 0x1, -R219 ;  /* 0x00000001c0db7824 */ /* 0x000fe200078e0adb */
[--C-:B------:R-:W-:Y:S01]  /*0e80*/  SHF.R.S32.HI R16, RZ, 0x2, R2.reuse ;  /* 0x00000002ff107819 */ /* 0x100fe20000011402 */
[----:B------:R-:W-:Y:S01]  /*0e90*/  IMAD R7, R6, 0x10, R7 ;  /* 0x0000001006077824 */ /* 0x000fe200078e0207 */
[----:B------:R-:W-:Y:S01]  /*0ea0*/  SHF.R.S32.HI R5, RZ, 0x1f, R2 ;  /* 0x0000001fff057819 */ /* 0x000fe20000011402 */
[----:B------:R-:W-:Y:S01]  /*0eb0*/  IMAD.IADD R0, R9, 0x1, -R0 ;  /* 0x0000000109007824 */ /* 0x000fe200078e0a00 */
[----:B------:R-:W-:Y:S01]  /*0ec0*/  LEA.HI R3, R3, R192, RZ, 0x3 ;  /* 0x000000c003037211 */ /* 0x000fe200078f18ff */
[----:B------:R-:W-:Y:S01]  /*0ed0*/  VIADD R201, R16, 0x40 ;  /* 0x0000004010c97836 */ /* 0x000fe20000000000 */
[----:B------:R-:W-:Y:S01]  /*0ee0*/  LEA.HI R5, R5, R16, RZ, 0x3 ;  /* 0x0000001005057211 */ /* 0x000fe200078f18ff */
[----:B------:R-:W-:Y:S01]  /*0ef0*/  IMAD.SHL.U32 R196, R219, 0x4, RZ ;  /* 0x00000004dbc47824 */ /* 0x000fe200078e00ff */
[----:B------:R-:W-:Y:S01]  /*0f00*/  SHF.R.S32.HI R217, RZ, 0x3, R3 ;  /* 0x00000003ffd97819 */ /* 0x000fe20000011403 */
[----:B------:R-:W-:Y:S01]  /*0f10*/  IMAD R6, R0, 0x40, R7 ;  /* 0x0000004000067824 */ /* 0x000fe200078e0207 */
[----:B------:R-:W-:Y:S01]  /*0f20*/  SHF.R.S32.HI R0, RZ, 0x1f, R201 ;  /* 0x0000001fff007819 */ /* 0x000fe200000114c9 */
[C---:B------:R-:W-:Y:S01]  /*0f30*/  VIADD R206, R196.reuse, 0x20 ;  /* 0x00000020c4ce7836 */ /* 0x040fe20000000000 */
[----:B------:R-:W-:Y:S01]  /*0f40*/  LOP3.LUT R5, R5, 0xfffffff8, RZ, 0xc0, !PT ;  /* 0xfffffff805057812 */ /* 0x000fe200078ec0ff */
[----:B------:R-:W-:Y:S01]  /*0f50*/  VIADD R205, R196, 0x40 ;  /* 0x00000040c4cd7836 */ /* 0x000fe20000000000 */
[----:B------:R-:W-:Y:S01]  /*0f60*/  LEA.HI R0, R0, R201, RZ, 0x3 ;  /* 0x000000c900007211 */ /* 0x000fe200078f18ff */
[C-C-:B------:R-:W-:Y:S01]  /*0f70*/  IMAD.IADD R225, R196.reuse, 0x1, R206.reuse ;  /* 0x00000001c4e17824 */ /* 0x140fe200078e02ce */
[----:B------:R-:W-:Y:S01]  /*0f80*/  STL [R1+0x2e4], R6 ;  /* 0x0002e40601007387 */ /* 0x000fe20000100800 */
[----:B------:R-:W-:Y:S01]  /*0f90*/  IMAD.IADD R226, R196, 0x1, R205 ;  /* 0x00000001c4e27824 */ /* 0x000fe200078e02cd */
[----:B------:R-:W-:Y:S01]  /*0fa0*/  LOP3.LUT R23, R8, 0x7ffffffc, RZ, 0xc0, !PT ;  /* 0x7ffffffc08177812 */ /* 0x000fe200078ec0ff */
[----:B------:R-:W-:Y:S01]  /*0fb0*/  IMAD.SHL.U32 R224, R0, 0x40, RZ ;  /* 0x0000004000e07824 */ /* 0x000fe200078e00ff */
[----:B------:R-:W-:Y:S01]  /*0fc0*/  SHF.R.S32.HI R0, RZ, 0x1f, R225 ;  /* 0x0000001fff007819 */ /* 0x000fe200000114e1 */
[----:B------:R-:W-:Y:S01]  /*0fd0*/  IMAD.SHL.U32 R222, R201, 0x40, RZ ;  /* 0x00000040c9de7824 */ /* 0x000fe200078e00ff */
[----:B------:R-:W-:Y:S01]  /*0fe0*/  SHF.R.S32.HI R230, RZ, 0x1f, R206 ;  /* 0x0000001fffe67819 */ /* 0x000fe200000114ce */
[----:B------:R-:W-:Y:S01]  /*0ff0*/  IMAD.IADD R233, R16, 0x1, -R5 ;  /* 0x0000000110e97824 */ /* 0x000fe200078e0a05 */
[-C--:B------:R-:W-:Y:S01]  /*1000*/  LEA.HI R2, R0, R225.reuse, RZ, 0x6 ;  /* 0x000000e100027211 */ /* 0x080fe200078f30ff */
[----:B------:R-:W-:Y:S01]  /*1010*/  IMAD.SHL.U32 R17, R219, 0x8, RZ ;  /* 0x00000008db117824 */ /* 0x000fe200078e00ff */
[----:B------:R-:W-:Y:S01]  /*1020*/  SHF.R.S32.HI R5, RZ, 0x1f, R226 ;  /* 0x0000001fff057819 */ /* 0x000fe200000114e2 */
[----:B------:R-:W-:Y:S01]  /*1030*/  IMAD.SHL.U32 R214, R233, 0x40, RZ ;  /* 0x00000040e9d67824 */ /* 0x000fe200078e00ff */
[----:B------:R-:W-:Y:S01]  /*1040*/  LOP3.LUT R222, R222, 0x1c0, RZ, 0xc0, !PT ;  /* 0x000001c0dede7812 */ /* 0x000fe200078ec0ff */
[----:B------:R-:W-:Y:S01]  /*1050*/  IMAD.SHL.U32 R2, R2, 0x80, RZ ;  /* 0x0000008002027824 */ /* 0x000fe200078e00ff */
[----:B------:R-:W-:Y:S01]  /*1060*/  LEA.HI R7, R0, R225, RZ, 0x3 ;  /* 0x000000e100077211 */ /* 0x000fe200078f18ff */
[C---:B------:R-:W-:Y:S01]  /*1070*/  VIADD R204, R196.reuse, 0x10 ;  /* 0x00000010c4cc7836 */ /* 0x040fe20000000000 */
[CC--:B------:R-:W-:Y:S01]  /*1080*/  LEA.HI R0, R5.reuse, R226.reuse, RZ, 0x6 ;  /* 0x000000e205007211 */ /* 0x0c0fe200078f30ff */
[C---:B------:R-:W-:Y:S01]  /*1090*/  VIADD R208, R196.reuse, 0x30 ;  /* 0x00000030c4d07836 */ /* 0x040fe20000000000 */
[----:B------:R-:W-:Y:S01]  /*10a0*/  SHF.R.U32.HI R223, RZ, 0x3, R222 ;  /* 0x00000003ffdf7819 */ /* 0x000fe200000116de */
[----:B------:R-:W-:Y:S01]  /*10b0*/  VIADD R207, R196, 0x50 ;  /* 0x00000050c4cf7836 */ /* 0x000fe20000000000 */
[----:B------:R-:W-:Y:S01]  /*10c0*/  LOP3.LUT R4, R222, 0x38, R7, 0xf8, !PT ;  /* 0x00000038de047812 */ /* 0x000fe200078ef807 */
[----:B------:R-:W-:Y:S01]  /*10d0*/  IMAD.SHL.U32 R0, R0, 0x80, RZ ;  /* 0x0000008000007824 */ /* 0x000fe200078e00ff */
[----:B------:R-:W-:Y:S01]  /*10e0*/  LEA.HI R221, R5, R226, RZ, 0x3 ;  /* 0x000000e205dd7211 */ /* 0x000fe200078f18ff */
[----:B------:R-:W-:Y:S01]  /*10f0*/  IMAD.IADD R23, R13, 0x1, -R23 ;  /* 0x000000010d177824 */ /* 0x000fe200078e0a17 */
[----:B------:R-:W-:-:S02]  /*1100*/  LOP3.LUT R224, R224, 0xfffffe00, RZ, 0xc0, !PT ;  /* 0xfffffe00e0e07812 */ /* 0x000fc400078ec0ff */
[----:B------:R-:W-:Y:S02]  /*1110*/  LOP3.LUT R2, R2, 0xffffe000, RZ, 0xc0, !PT ;  /* 0xffffe00002027812 */ /* 0x000fe400078ec0ff */
[----:B0-----:R-:W-:Y:S02]  /*1120*/  LOP3.LUT R9, R4, R223, RZ, 0x3c, !PT ;  /* 0x000000df04097212 */ /* 0x001fe400078e3cff */
[----:B------:R-:W-:Y:S02]  /*1130*/  LOP3.LUT R214, R214, 0x1c0, RZ, 0xc0, !PT ;  /* 0x000001c0d6d67812 */ /* 0x000fe400078ec0ff */
[----:B------:R-:W-:Y:S02]  /*1140*/  LOP3.LUT R4, R222, 0x38, R221, 0xf8, !PT ;  /* 0x00000038de047812 */ /* 0x000fe400078ef8dd */
[----:B------:R-:W-:Y:S01]  /*1150*/  IADD3 R235, R9, R2, R224 ;  /* 0x0000000209eb7210 */ /* 0x000fe20007ffe0e0 */
[----:B------:R-:W-:Y:S01]  /*1160*/  IMAD R2, R215, 0x200, R2 ;  /* 0x00000200d7027824 */ /* 0x000fe200078e0202 */
[----:B------:R-:W-:-:S02]  /*1170*/  SHF.R.U32.HI R216, RZ, 0x3, R214 ;  /* 0x00000003ffd87819 */ /* 0x000fc400000116d6 */
[----:B------:R-:W-:Y:S02]  /*1180*/  LOP3.LUT R9, R214, 0x38, R221, 0xf8, !PT ;  /* 0x00000038d6097812 */ /* 0x000fe400078ef8dd */
[----:B------:R-:W-:Y:S02]  /*1190*/  LOP3.LUT R0, R0, 0xffffe000, RZ, 0xc0, !PT ;  /* 0xffffe00000007812 */ /* 0x000fe400078ec0ff */
[----:B------:R-:W-:Y:S01]  /*11a0*/  LOP3.LUT R11, R4, R223, RZ, 0x3c, !PT ;  /* 0x000000df040b7212 */ /* 0x000fe200078e3cff */
[----:B------:R-:W-:Y:S01]  /*11b0*/  IMAD.SHL.U32 R4, R12, 0x8, RZ ;  /* 0x000000080c047824 */ /* 0x000fe200078e00ff */
[----:B------:R-:W-:Y:S02]  /*11c0*/  LOP3.LUT R9, R9, R216, RZ, 0x3c, !PT ;  /* 0x000000d809097212 */ /* 0x000fe400078e3cff */
[----:B------:R-:W-:Y:S01]  /*11d0*/  IADD3 R11, R11, R0, R224 ;  /* 0x000000000b0b7210 */ /* 0x000fe20007ffe0e0 */
[----:B------:R-:W-:Y:S01]  /*11e0*/  IMAD R0, R215, 0x200, R0 ;  /* 0x00000200d7007824 */ /* 0x000fe200078e0200 */
[----:B------:R-:W-:Y:S01]  /*11f0*/  LOP3.LUT R5, R214, 0x38, R7, 0xf8, !PT ;  /* 0x00000038d6057812 */ /* 0x000fe200078ef807 */
[----:B------:R-:W-:Y:S01]  /*1200*/  STL [R1+0x2ec], R4 ;  /* 0x0002ec0401007387 */ /* 0x000fe20000100800 */
[----:B------:R-:W-:Y:S01]  /*1210*/  SHF.R.S32.HI R231, RZ, 0x1f, R204 ;  /* 0x0000001fffe77819 */ /* 0x000fe200000114cc */
[----:B------:R-:W-:Y:S01]  /*1220*/  IMAD.IADD R9, R0, 0x1, R9 ;  /* 0x0000000100097824 */ /* 0x000fe200078e0209 */
[----:B------:R-:W-:-:S02]  /*1230*/  LEA.HI R0, R219, R219, RZ, 0x1 ;  /* 0x000000dbdb007211 */ /* 0x000fc400078f08ff */
[----:B------:R-:W-:Y:S02]  /*1240*/  LOP3.LUT R5, R5, R216, RZ, 0x3c, !PT ;  /* 0x000000d805057212 */ /* 0x000fe400078e3cff */
[----:B------:R-:W-:Y:S02]  /*1250*/  LOP3.LUT R0, R0, 0x1ffffffe, RZ, 0xc0, !PT ;  /* 0x1ffffffe00007812 */ /* 0x000fe400078ec0ff */
[----:B------:R-:W-:Y:S01]  /*1260*/  SHF.R.S32.HI R229, RZ, 0x1f, R208 ;  /* 0x0000001fffe57819 */ /* 0x000fe200000114d0 */
[----:B------:R-:W-:Y:S01]  /*1270*/  IMAD.IADD R2, R2, 0x1, R5 ;  /* 0x0000000102027824 */ /* 0x000fe200078e0205 */
[----:B------:R-:W-:Y:S01]  /*1280*/  LOP3.LUT R5, R3, 0xfffffff8, RZ, 0xc0, !PT ;  /* 0xfffffff803057812 */ /* 0x000fe200078ec0ff */
[----:B------:R-:W-:Y:S01]  /*1290*/  IMAD.IADD R0, R219, 0x1, -R0 ;  /* 0x00000001db007824 */ /* 0x000fe200078e0a00 */
[----:B------:R-:W-:Y:S01]  /*12a0*/  SHF.R.S32.HI R228, RZ, 0x1f, R205 ;  /* 0x0000001fffe47819 */ /* 0x000fe200000114cd */
[----:B------:R-:W-:Y:S01]  /*12b0*/  IMAD.U32 R3, RZ, RZ, UR4 ;  /* 0x00000004ff037e24 */ /* 0x000fe2000f8e00ff */
[----:B------:R-:W-:Y:S01]  /*12c0*/  SHF.R.S32.HI R227, RZ, 0x1f, R207 ;  /* 0x0000001fffe37819 */ /* 0x000fe200000114cf */
[----:B------:R-:W-:Y:S01]  /*12d0*/  IMAD R22, R0, 0x8, R6 ;  /* 0x0000000800167824 */ /* 0x000fe200078e0206 */
[----:B------:R-:W-:Y:S01]  /*12e0*/  LEA R0, R2, UR4, 0x1 ;  /* 0x0000000402007c11 */ /* 0x000fe2000f8e08ff */
[----:B------:R-:W-:Y:S01]  /*12f0*/  IMAD.IADD R232, R192, 0x1, -R5 ;  /* 0x00000001c0e87824 */ /* 0x000fe200078e0a05 */
[----:B------:R0:W-:Y:S01]  /*1300*/  STL [R1+0x2dc], R3 ;  /* 0x0002dc0301007387 */ /* 0x0001e20000100800 */
[----:B------:R-:W-:-:S02]  /*1310*/  SHF.R.S32.HI R220, RZ, 0x3, R7 ;  /* 0x00000003ffdc7819 */ /* 0x000fc40000011407 */
[----:B------:R-:W-:Y:S01]  /*1320*/  IMAD.SHL.U32 R198, R232, 0x8, RZ ;  /* 0x00000008e8c67824 */ /* 0x000fe200078e00ff */
[----:B------:R1:W-:Y:S01]  /*1330*/  STL [R1+0x2d8], R0 ;  /* 0x0002d80001007387 */ /* 0x0003e20000100800 */
[----:B------:R-:W-:Y:S02]  /*1340*/  SHF.R.S32.HI R221, RZ, 0x3, R221 ;  /* 0x00000003ffdd7819 */ /* 0x000fe400000114dd */
[C---:B------:R-:W-:Y:S01]  /*1350*/  VIADD R199, R198.reuse, 0x40 ;  /* 0x00000040c6c77836 */ /* 0x040fe20000000000 */
[----:B------:R-:W-:Y:S01]  /*1360*/  SHF.R.S32.HI R212, RZ, 0x1f, R198 ;  /* 0x0000001fffd47819 */ /* 0x000fe200000114c6 */
[----:B------:R-:W-:Y:S01]  /*1370*/  VIADD R200, R198, 0x80 ;  /* 0x00000080c6c87836 */ /* 0x000fe20000000000 */
[----:B0-----:R-:W-:Y:S02]  /*1380*/  LOP3.LUT R3, R222, 0x38, R17, 0xf8, !PT ;  /* 0x00000038de037812 */ /* 0x001fe400078ef811 */
[----:B------:R-:W-:Y:S02]  /*1390*/  SHF.R.S32.HI R211, RZ, 0x1f, R199 ;  /* 0x0000001fffd37819 */ /* 0x000fe400000114c7 */
[----:B------:R-:W-:-:S02]  /*13a0*/  LOP3.LUT R3, R224, R3, R223, 0xf6, !PT ;  /* 0x00000003e0037212 */ /* 0x000fc400078ef6df */
[----:B------:R-:W-:Y:S02]  /*13b0*/  SHF.R.S32.HI R210, RZ, 0x1f, R200 ;  /* 0x0000001fffd27819 */ /* 0x000fe400000114c8 */
[----:B------:R-:W-:Y:S02]  /*13c0*/  LEA R237, R3, UR4, 0x1 ;  /* 0x0000000403ed7c11 */ /* 0x000fe4000f8e08ff */
[----:B------:R-:W-:Y:S02]  /*13d0*/  LEA R235, R235, UR4, 0x1 ;  /* 0x00000004ebeb7c11 */ /* 0x000fe4000f8e08ff */
[----:B------:R-:W-:Y:S02]  /*13e0*/  LEA R234, R11, UR4, 0x1 ;  /* 0x000000040bea7c11 */ /* 0x000fe4000f8e08ff */
[----:B-1----:R-:W-:-:S07]  /*13f0*/  LEA R236, R9, UR4, 0x1 ;  /* 0x0000000409ec7c11 */ /* 0x002fce000f8e08ff */
.L_x_1849:
[----:B012-4-:R-:W0:Y:S01]  /*1400*/  LDC.64 R2, c[0x0][0xa28] ;  /* 0x00028a00ff027b82 */ /* 0x017e220000000a00 */
[----:B------:R-:W-:Y:S01]  /*1410*/  ULDC.64 UR6, c[0x0][0xa08] ;  /* 0x0002820000067ab9 */ /* 0x000fe20000000a00 */
[----:B------:R-:W-:Y:S01]  /*1420*/  IMAD.MOV.U32 R13, RZ, RZ, RZ ;  /* 0x000000ffff0d7224 */ /* 0x000fe200078e00ff */
[----:B------:R-:W-:Y:S01]  /*1430*/  ISETP.NE.U32.AND P3, PT, RZ, UR6, PT ;  /* 0x00000006ff007c0c */ /* 0x000fe2000bf65070 */
[----:B------:R-:W-:Y:S01]  /*1440*/  IMAD.MOV.U32 R31, RZ, RZ, RZ ;  /* 0x000000ffff1f7224 */ /* 0x000fe200078e00ff */
[----:B------:R-:W-:Y:S02]  /*1450*/  ULDC.64 UR8, c[0x0][0x208] ;  /* 0x0000820000087ab9 */ /* 0x000fe40000000a00 */
[----:B------:R-:W-:Y:S01]  /*1460*/  ISETP.NE.AND.EX P3, PT, RZ, UR7, PT, P3 ;  /* 0x00000007ff007c0c */ /* 0x000fe2000bf65330 */
[----:B------:R-:W1:Y:S01]  /*1470*/  LDC.64 R4, c[0x0][0xa18] ;  /* 0x00028600ff047b82 */ /* 0x000e620000000a00 */
[----:B------:R-:W-:Y:S01]  /*1480*/  ULDC.64 UR6, c[0x0][0x418] ;  /* 0x0001060000067ab9 */ /* 0x000fe20000000a00 */
[----:B0-----:R-:W-:-:S04]  /*1490*/  ISETP.NE.U32.AND P0, PT, R2, RZ, PT ;  /* 0x000000ff0200720c */ /* 0x001fc80003f05070 */
[----:B------:R-:W-:Y:S02]  /*14a0*/  ISETP.NE.AND.EX P0, PT, R3, RZ, PT, P0 ;  /* 0x000000ff0300720c */ /* 0x000fe40003f05300 */
[----:B-1----:R-:W-:-:S04]  /*14b0*/  ISETP.NE.U32.AND P1, PT, R4, RZ, PT ;  /* 0x000000ff0400720c */ /* 0x002fc80003f25070 */
[----:B------:R-:W-:Y:S02]  /*14c0*/  ISETP.NE.AND.EX P1, PT, R5, RZ, PT, P1 ;  /* 0x000000ff0500720c */ /* 0x000fe40003f25310 */
[----:B------:R-:W0:Y:S08]  /*14d0*/  LDC.64 R4, c[0x0][0xa08] ;  /* 0x00028200ff047b82 */ /* 0x000e300000000a00 */
[----:B------:R-:W1:Y:S08]  /*14e0*/  @P0 LDC.64 R2, c[0x0][0xa28] ;  /* 0x00028a00ff020b82 */ /* 0x000e700000000a00 */
[----:B------:R-:W2:Y:S01]  /*14f0*/  @P1 LDC.64 R6, c[0x0][0xa18] ;  /* 0x00028600ff061b82 */ /* 0x000ea20000000a00 */
[----:B------:R-:W-:-:S07]  /*1500*/  UISETP.NE.U32.AND UP0, UPT, UR6, URZ, UPT ;  /* 0x0000003f0600728c */ /* 0x000fce000bf05070 */
[----:B---3--:R-:W3:Y:S01]  /*1510*/  LDC R193, c[0x0][0x348] ;  /* 0x0000d200ffc17b82 */ /* 0x008ee20000000800 */
[----:B------:R-:W-:Y:S01]  /*1520*/  ULDC UR4, c[0x0][0x288] ;  /* 0x0000a20000047ab9 */ /* 0x000fe20000000800 */
[----:B------:R-:W-:Y:S01]  /*1530*/  UISETP.NE.AND.EX UP0, UPT, UR7, URZ, UPT, UP0 ;  /* 0x0000003f0700728c */ /* 0x000fe2000bf05300 */
[----:B------:R-:W-:Y:S01]  /*1540*/  IMAD.U32 R18, RZ, RZ, UR4 ;  /* 0x00000004ff127e24 */ /* 0x000fe2000f8e00ff */
[----:B------:R-:W-:Y:S01]  /*1550*/  ULDC UR4, c[0x0][0x424] ;  /* 0x0001090000047ab9 */ /* 0x000fe20000000800 */
[C---:B0-----:R-:W-:Y:S01]  /*1560*/  IMAD.WIDE R8, R27.reuse, 0x4, R4 ;  /* 0x000000041b087825 */ /* 0x041fe200078e0204 */
[----:B------:R-:W-:Y:S01]  /*1570*/  ULDC.64 UR6, c[0x0][0xa20] ;  /* 0x0002880000067ab9 */ /* 0x000fe20000000a00 */
[----:B------:R-:W-:Y:S01]  /*1580*/  USEL UR4, UR4, 0x1, UP0 ;  /* 0x0000000104047887 */ /* 0x000fe20008000000 */
[----:B------:R-:W-:Y:S01]  /*1590*/  ISETP.NE.U32.AND P2, PT, RZ, UR6, PT ;  /* 0x00000006ff007c0c */ /* 0x000fe2000bf45070 */
[C---:B-1----:R-:W-:Y:S01]  /*15a0*/  @P0 IMAD.WIDE R2, R27.reuse, 0x4, R2 ;  /* 0x000000041b020825 */ /* 0x042fe200078e0202 */
[----:B------:R-:W-:Y:S01]  /*15b0*/  ULDC UR6, c[0x0][0x2f0] ;  /* 0x0000bc0000067ab9 */ /* 0x000fe20000000800 */
[----:B------:R0:W5:Y:S02]  /*15c0*/  @P3 LDG.E R31, desc[UR8][R8.64] ;  /* 0x00000008081f3981 */ /* 0x000164000c1e1900 */
[----:B--2---:R-:W-:-:S02]  /*15d0*/  @P1 IMAD.WIDE R4, R27, 0x4, R6 ;  /* 0x000000041b041825 */ /* 0x004fc400078e0206 */
[----:B------:R0:W5:Y:S01]  /*15e0*/  @P0 LDG.E R13, desc[UR8][R2.64] ;  /* 0x00000008020d0981 */ /* 0x000162000c1e1900 */
[----:B------:R-:W-:Y:S01]  /*15f0*/  ISETP.NE.AND.EX P2, PT, RZ, UR7, PT, P2 ;  /* 0x00000007ff007c0c */ /* 0x000fe2000bf45320 */
[----:B------:R-:W-:Y:S02]  /*1600*/  UIMAD UR4, UR4, UR6, URZ ;  /* 0x00000006040472a4 */ /* 0x000fe4000f8e023f */
[----:B------:R0:W5:Y:S01]  /*1610*/  @P1 LDG.E R18, desc[UR8][R4.64] ;  /* 0x0000000804121981 */ /* 0x000162000c1e1900 */
[----:B------:R-:W-:Y:S09]  /*1620*/  @P1 BRA `(.L_x_1679) ;  /* 0x0000000000281947 */ /* 0x000ff20003800000 */
[----:B------:R-:W-:Y:S02]  /*1630*/  ULDC.64 UR6, c[0x0][0xa00] ;  /* 0x0002800000067ab9 */ /* 0x000fe40000000a00 */
[----:B------:R-:W-:-:S04]  /*1640*/  ISETP.NE.U32.AND P0, PT, RZ, UR6, PT ;  /* 0x00000006ff007c0c */ /* 0x000fc8000bf05070 */
[----:B------:R-:W-:-:S13]  /*1650*/  ISETP.NE.AND.EX P0, PT, RZ, UR7, PT, P0 ;  /* 0x00000007ff007c0c */ /* 0x000fda000bf05300 */
[----:B------:R-:W-:Y:S05]  /*1660*/  @!P0 BRA `(.L_x_1679) ;  /* 0x0000000000188947 */ /* 0x000fea0003800000 */
[----:B0-----:R-:W0:Y:S01]  /*1670*/  LDC.64 R2, c[0x0][0xa00] ;  /* 0x00028000ff027b82 */ /* 0x001e220000000a00 */
[----:B------:R-:W-:Y:S01]  /*1680*/  ULDC.64 UR6, c[0x0][0x208] ;  /* 0x0000820000067ab9 */ /* 0x000fe20000000a00 */
[----:B0-----:R-:W-:-:S05]  /*1690*/  IMAD.WIDE R2, R27, 0x4, R2 ;  /* 0x000000041b027825 */ /* 0x001fca00078e0202 */
[----:B-----5:R-:W2:Y:S04]  /*16a0*/  LDG.E R18, desc[UR6][R2.64] ;  /* 0x0000000602127981 */ /* 0x020ea8000c1e1900 */
[----:B------:R-:W2:Y:S02]  /*16b0*/  LDG.E R5, desc[UR6][R2.64+0x4] ;  /* 0x0000040602057981 */ /* 0x000ea4000c1e1900 */
[----:B--2---:R-:W-:-:S07]  /*16c0*/  IMAD.IADD R18, R5, 0x1, -R18 ;  /* 0x0000000105127824 */ /* 0x004fce00078e0a12 */
.L_x_1679:
[----:B------:R-:W-:Y:S02]  /*16d0*/  IMAD.U32 R26, RZ, RZ, UR4 ;  /* 0x00000004ff1a7e24 */ /* 0x000fe4000f8e00ff */
[----:B------:R-:W-:Y:S02]  /*16e0*/  IMAD.MOV.U32 R209, RZ, RZ, R27 ;  /* 0x000000ffffd17224 */ /* 0x000fe400078e001b */
[----:B------:R-:W-:Y:S01]  /*16f0*/  IMAD.U32 R213, RZ, RZ, UR42 ;  /* 0x0000002affd57e24 */ /* 0x000fe2000f8e00ff */
[----:B------:R-:W-:Y:S06]  /*1700*/  @!P2 BRA `(.L_x_1680) ;  /* 0x000000000014a947 */ /* 0x000fec0003800000 */
[----:B0-----:R-:W0:Y:S01]  /*1710*/  LDC.64 R2, c[0x0][0xa20] ;  /* 0x00028800ff027b82 */ /* 0x001e220000000a00 */
[----:B------:R-:W-:Y:S01]  /*1720*/  ULDC.64 UR6, c[0x0][0x208] ;  /* 0x0000820000067ab9 */ /* 0x000fe20000000a00 */
[----:B0-----:R-:W-:-:S05]  /*1730*/  IMAD.WIDE R2, R27, 0x4, R2 ;  /* 0x000000041b027825 */ /* 0x001fca00078e0202 */
[----:B------:R1:W5:Y:S01]  /*1740*/  LDG.E R26, desc[UR6][R2.64] ;  /* 0x00000006021a7981 */ /* 0x000362000c1e1900 */
[----:B------:R-:W-:Y:S05]  /*1750*/  BRA `(.L_x_1681) ;  /* 0x0000000000147947 */ /* 0x000fea0003800000 */
.L_x_1680:
[----:B------:R-:W-:Y:S05]  /*1760*/  @!P3 BRA `(.L_x_1681) ;  /* 0x000000000010b947 */ /* 0x000fea0003800000 */
[----:B------:R-:W-:Y:S02]  /*1770*/  ULDC.64 UR6, c[0x0][0x208] ;  /* 0x0000820000067ab9 */ /* 0x000fe40000000a00 */
[----:B0-----:R-:W2:Y:S04]  /*1780*/  LDG.E R3, desc[UR6][R8.64] ;  /* 0x0000000608037981 */ /* 0x001ea8000c1e1900 */
[----:B------:R-:W2:Y:S02]  /*1790*/  LDG.E R26, desc[UR6][R8.64+0x4] ;  /* 0x00000406081a7981 */ /* 0x000ea4000c1e1900 */
[----:B--2---:R-:W-:-:S07]  /*17a0*/  IMAD.IADD R26, R26, 0x1, -R3 ;  /* 0x000000011a1a7824 */ /* 0x004fce00078e0a03 */
.L_x_1681:
[----:B------:R-:W2:Y:S01]  /*17b0*/  LDL R0, [R1+0x320] ;  /* 0x0003200001007983 */ /* 0x000ea20000100800 */
[----:B01----:R-:W0:Y:S01]  /*17c0*/  LDC.64 R2, c[0x0][0xa10] ;  /* 0x00028400ff027b82 */ /* 0x003e220000000a00 */
[----:B------:R-:W-:-:S07]  /*17d0*/  ULDC.64 UR8, c[0x0][0x208] ;  /* 0x0000820000087ab9 */ /* 0x000fce0000000a00 */
[----:B------:R-:W1:Y:S01]  /*17e0*/  LDC.64 R4, c[0x0][0xa30] ;  /* 0x00028c00ff047b82 */ /* 0x000e620000000a00 */
[----:B------:R-:W4:Y:S07]  /*17f0*/  S2R R6, SR_TID.X ;  /* 0x0000000000067919 */ /* 0x000f2e0000002100 */
[----:B------:R-:W3:Y:S01]  /*1800*/  S2UR UR4, SR_SWINHI ;  /* 0x00000000000479c3 */ /* 0x000ee20000002f00 */
[----:B0-----:R-:W-:-:S07]  /*1810*/  ISETP.NE.U32.AND P0, PT, R2, RZ, PT ;  /* 0x000000ff0200720c */ /* 0x001fce0003f05070 */
[----:B------:R-:W0:Y:S01]  /*1820*/  LDC.64 R14, c[0x0][0x9e0] ;  /* 0x00027800ff0e7b82 */ /* 0x000e220000000a00 */
[----:B------:R-:W-:Y:S02]  /*1830*/  ISETP.NE.AND.EX P0, PT, R3, RZ, PT, P0 ;  /* 0x000000ff0300720c */ /* 0x000fe40003f05300 */
[----:B-1----:R-:W-:-:S05]  /*1840*/  ISETP.NE.U32.AND P1, PT, R4, RZ, PT ;  /* 0x000000ff0400720c */ /* 0x002fca0003f25070 */
[----:B------:R-:W1:Y:S01]  /*1850*/  LDC R4, c[0x0][0x448] ;  /* 0x00011200ff047b82 */ /* 0x000e620000000800 */
[----:B------:R-:W-:-:S07]  /*1860*/  ISETP.NE.AND.EX P1, PT, R5, RZ, PT, P1 ;  /* 0x000000ff0500720c */ /* 0x000fce0003f25310 */
[----:B------:R-:W3:Y:S08]  /*1870*/  @P0 LDC.64 R2, c[0x0][0xa10] ;  /* 0x00028400ff020b82 */ /* 0x000ef00000000a00 */
[----:B------:R-:W4:Y:S01]  /*1880*/  @P1 LDC.64 R8, c[0x0][0xa30] ;  /* 0x00028c00ff081b82 */ /* 0x000f220000000a00 */
[----:B---3--:R-:W-:-:S05]  /*1890*/  @P0 IMAD.WIDE R2, R27, 0x4, R2 ;  /* 0x000000041b020825 */ /* 0x008fca00078e0202 */
[----:B------:R-:W3:Y:S01]  /*18a0*/  @P0 LDG.E R19, desc[UR8][R2.64+0x4] ;  /* 0x0000040802130981 */ /* 0x000ee2000c1e1900 */
[----:B----4-:R-:W-:-:S05]  /*18b0*/  @P1 IMAD.WIDE R8, R27, 0x4, R8 ;  /* 0x000000041b081825 */ /* 0x010fca00078e0208 */
[----:B------:R4:W3:Y:S01]  /*18c0*/  @P1 LDG.E R20, desc[UR8][R8.64] ;  /* 0x0000000808141981 */ /* 0x0008e2000c1e1900 */
[----:B--2---:R-:W-:-:S03]  /*18d0*/  R2UR UR6, R0 ;  /* 0x00000000000672ca */ /* 0x004fc600000e0000 */
[----:B------:R2:W3:Y:S01]  /*18e0*/  @P0 LDG.E R0, desc[UR8][R2.64] ;  /* 0x0000000802000981 */ /* 0x0004e2000c1e1900 */
[----:B-1----:R-:W-:Y:S01]  /*18f0*/  ISETP.NE.AND P2, PT, R4, 0x1, PT ;  /* 0x000000010400780c */ /* 0x002fe20003f45270 */
[----:B------:R-:W-:Y:S01]  /*1900*/  UMOV UR36, UR39 ;  /* 0x0000002700247c82 */ /* 0x000fe20008000000 */
[----:B------:R-:W-:Y:S01]  /*1910*/  UMOV UR37, UR4 ;  /* 0x0000000400257c82 */ /* 0x000fe20008000000 */
[----:B------:R-:W-:-:S10]  /*1920*/  UIADD3 UR4, UP0, UR36, 0x30890, URZ ;  /* 0x0003089024047890 */ /* 0x000fd4000ff1e03f */
[----:B------:R-:W1:Y:S01]  /*1930*/  @P2 LDC R21, c[0x0][0x44c] ;  /* 0x00011300ff152b82 */ /* 0x000e620000000800 */
[----:B------:R-:W-:Y:S01]  /*1940*/  IMAD.U32 R11, RZ, RZ, UR6 ;  /* 0x00000006ff0b7e24 */ /* 0x000fe2000f8e00ff */
[----:B------:R-:W-:Y:S01]  /*1950*/  UIADD3.X UR6, URZ, UR37, URZ, UP0, !UPT ;  /* 0x000000253f067290 */ /* 0x000fe200087fe43f */
[----:B------:R-:W-:-:S05]  /*1960*/  LOP3.LUT R6, R6, 0x7f, RZ, 0xc0, !PT ;  /* 0x0000007f06067812 */ /* 0x000fca00078ec0ff */
[----:B------:R-:W0:Y:S01]  /*1970*/  @P2 LDC R12, c[0x0][0x450] ;  /* 0x00011400ff0c2b82 */ /* 0x000e220000000800 */
[----:B------:R-:W-:Y:S01]  /*1980*/  IMAD.MOV.U32 R10, RZ, RZ, 0x9000 ;  /* 0x00009000ff0a7424 */ /* 0x000fe200078e00ff */
[----:B------:R-:W-:Y:S01]  /*1990*/  ISETP.NE.AND P3, PT, R6, RZ, PT ;  /* 0x000000ff0600720c */ /* 0x000fe20003f65270 */
[----:B----4-:R-:W-:Y:S01]  /*19a0*/  IMAD.U32 R8, RZ, RZ, UR4 ;  /* 0x00000004ff087e24 */ /* 0x010fe2000f8e00ff */
[----:B------:R-:W-:Y:S01]  /*19b0*/  USHF.L.U32 UR61, UR5, 0x7, URZ ;  /* 0x00000007053d7899 */ /* 0x000fe2000800063f */
[----:B------:R-:W-:Y:S01]  /*19c0*/  IMAD.U32 R9, RZ, RZ, UR6 ;  /* 0x00000006ff097e24 */ /* 0x000fe2000f8e00ff */
[----:B------:R4:W-:Y:S01]  /*19d0*/  STL.64 [R1+0x18], R10 ;  /* 0x0000180a01007387 */ /* 0x0009e20000100a00 */
[----:B------:R-:W-:Y:S01]  /*19e0*/  IMAD.MOV.U32 R5, RZ, RZ, 0x100 ;  /* 0x00000100ff057424 */ /* 0x000fe200078e00ff */
[----:B------:R-:W-:Y:S01]  /*19f0*/  SEL R4, RZ, 0x1, P3 ;  /* 0x00000001ff047807 */ /* 0x000fe20001800000 */
[----:B------:R-:W-:Y:S01]  /*1a00*/  IMAD.MOV.U32 R6, RZ, RZ, 0x1 ;  /* 0x00000001ff067424 */ /* 0x000fe200078e00ff */
[----:B------:R-:W-:Y:S01]  /*1a10*/  UIADD3 UR7, UP1, UR36, 0x308a0, URZ ;  /* 0x000308a024077890 */ /* 0x000fe2000ff3e03f */
[----:B------:R-:W-:Y:S01]  /*1a20*/  IMAD.MOV.U32 R7, RZ, RZ, RZ ;  /* 0x000000ffff077224 */ /* 0x000fe200078e00ff */
[----:B------:R-:W-:Y:S01]  /*1a30*/  STL.64 [R1+0x8], R8 ;  /* 0x0000080801007387 */ /* 0x000fe20000100a00 */
[----:B------:R-:W-:-:S03]  /*1a40*/  UIADD3 UR4, UR61, 0x7f, URZ ;  /* 0x0000007f3d047890 */ /* 0x000fc6000fffe03f */
[----:B------:R-:W-:Y:S01]  /*1a50*/  STL.64 [R1], RZ ;  /* 0x000000ff01007387 */ /* 0x000fe20000100a00 */
[C---:B----45:R-:W-:Y:S01]  /*1a60*/  IMAD.IADD R10, R26.reuse, 0x1, -R13 ;  /* 0x000000011a0a7824 */ /* 0x070fe200078e0a0d */
[----:B------:R-:W-:Y:S01]  /*1a70*/  R2UR UR43, R26 ;  /* 0x000000001a2b72ca */ /* 0x000fe200000e0000 */
[----:B------:R-:W-:Y:S01]  /*1a80*/  UIADD3.X UR8, URZ, UR37, URZ, UP1, !UPT ;  /* 0x000000253f087290 */ /* 0x000fe20008ffe43f */
[----:B------:R1:W-:Y:S01]  /*1a90*/  STL.128 [R1+0x20], R4 ;  /* 0x0000200401007387 */ /* 0x0003e20000100c00 */
[----:B--2---:R-:W-:-:S04]  /*1aa0*/  IMAD.U32 R2, RZ, RZ, UR7 ;  /* 0x00000007ff027e24 */ /* 0x004fc8000f8e00ff */
[----:B------:R-:W-:Y:S02]  /*1ab0*/  IMAD.U32 R3, RZ, RZ, UR8 ;  /* 0x00000008ff037e24 */ /* 0x000fe4000f8e00ff */
[----:B-1----:R-:W-:-:S04]  /*1ac0*/  @P2 IMAD.HI.U32 R5, R21, UR4, RZ ;  /* 0x0000000415052c27 */ /* 0x002fc8000f8e00ff */
[----:B------:R-:W-:Y:S01]  /*1ad0*/  IMAD.U32 R4, RZ, RZ, UR4 ;  /* 0x00000004ff047e24 */ /* 0x000fe2000f8e00ff */
[----:B0-----:R-:W-:Y:S01]  /*1ae0*/  @P2 SHF.R.U32.HI R4, RZ, R12, R5 ;  /* 0x0000000cff042219 */ /* 0x001fe20000011605 */
[----:B------:R-:W-:Y:S01]  /*1af0*/  STL.64 [R1+0x10], R2 ;  /* 0x0000100201007387 */ /* 0x000fe20000100a00 */
[----:B---3--:R-:W-:Y:S02]  /*1b00*/  @P1 R2UR UR43, R20 ;  /* 0x00000000142b12ca */ /* 0x008fe400000e0000 */
[----:B------:R-:W-:Y:S01]  /*1b10*/  ISETP.GE.AND P1, PT, R15, 0x1, PT ;  /* 0x000000010f00780c */ /* 0x000fe20003f26270 */
[----:B------:R0:W-:Y:S01]  /*1b20*/  STL.64 [R1+0x30], R2 ;  /* 0x0000300201007387 */ /* 0x0001e20000100a00 */
[----:B------:R-:W-:-:S04]  /*1b30*/  @P0 IMAD.IADD R193, R19, 0x1, -R0 ;  /* 0x0000000113c10824 */ /* 0x000fc800078e0a00 */
[----:B------:R-:W-:-:S04]  /*1b40*/  IMAD.IADD R19, R10, 0x1, R193 ;  /* 0x000000010a137824 */ /* 0x000fc800078e02c1 */
[C---:B------:R-:W-:Y:S01]  /*1b50*/  VIADD R0, R19.reuse, 0x5f ;  /* 0x0000005f13007836 */ /* 0x040fe20000000000 */
[----:B------:R-:W-:-:S03]  /*1b60*/  IADD3 R25, R19, 0x1, -R18 ;  /* 0x0000000113197810 */ /* 0x000fc60007ffe812 */
[----:B------:R-:W-:-:S04]  /*1b70*/  IMAD.HI R0, R0, 0x2aaaaaab, RZ ;  /* 0x2aaaaaab00007827 */ /* 0x000fc800078e02ff */
[----:B0-----:R-:W-:Y:S01]  /*1b80*/  IMAD.IADD R3, R25, 0x1, R4 ;  /* 0x0000000119037824 */ /* 0x001fe200078e0204 */
[----:B------:R-:W-:-:S03]  /*1b90*/  SHF.R.U32.HI R79, RZ, 0x1f, R0 ;  /* 0x0000001fff4f7819 */ /* 0x000fc60000011600 */
[----:B------:R-:W-:Y:S01]  /*1ba0*/  IMAD.IADD R14, R3, 0x1, R14 ;  /* 0x00000001030e7824 */ /* 0x000fe200078e020e */
[----:B------:R-:W-:Y:S01]  /*1bb0*/  LEA.HI.SX32 R79, R0, R79, 0x1c ;  /* 0x0000004f004f7211 */ /* 0x000fe200078fe2ff */
        /* <DEDUP_REMOVED lines=11> */
.L_x_1683:
[----:B------:R-:W-:-:S13]  /*1c70*/  ISETP.NE.AND P0, PT, R15, 0x1, PT ;  /* 0x000000010f00780c */ /* 0x000fda0003f05270 */
[----:B------:R-:W0:Y:S02]  /*1c80*/  @P0 LDC.64 R2, c[0x0][0x9e8] ;  /* 0x00027a00ff020b82 */ /* 0x000e240000000a00 */
[----:B0-----:R-:W-:-:S05]  /*1c90*/  @P0 IMAD.HI.U32 R2, R0, R2, RZ ;  /* 0x0000000200020227 */ /* 0x001fca00078e00ff */
[----:B------:R-:W-:-:S07]  /*1ca0*/  @P0 SHF.R.U32.HI R0, RZ, R3, R2 ;  /* 0x00000003ff000219 */ /* 0x000fce0000011602 */
.L_x_1684:
[----:B------:R-:W-:-:S05]  /*1cb0*/  IMAD R3, R0, R15, R15 ;  /* 0x0000000f00037224 */ /* 0x000fca00078e020f */
[----:B------:R-:W-:-:S07]  /*1cc0*/  VIMNMX R14, R14, R3, PT ;  /* 0x000000030e0e7248 */ /* 0x000fce0003fe0100 */
.L_x_1682:
[----:B------:R-:W0:Y:S01]  /*1cd0*/  @P2 LDC R0, c[0x0][0x44c] ;  /* 0x00011300ff002b82 */ /* 0x000e220000000800 */
[----:B------:R-:W-:Y:S02]  /*1ce0*/  IMAD.U32 R3, RZ, RZ, UR61 ;  /* 0x0000003dff037e24 */ /* 0x000fe4000f8e00ff */
[----:B------:R-:W-:-:S05]  /*1cf0*/  IMAD.IADD R76, R19, 0x1, -R18 ;  /* 0x00000001134c7824 */ /* 0x000fca00078e0a12 */
[----:B------:R-:W1:Y:S08]  /*1d00*/  @P2 LDC R5, c[0x0][0x450] ;  /* 0x00011400ff052b82 */ /* 0x000e700000000800 */
[----:B------:R-:W2:Y:S01]  /*1d10*/  LDC R2, c[0x0][0x9dc] ;  /* 0x00027700ff027b82 */ /* 0x000ea20000000800 */
[----:B0-----:R-:W-:-:S05]  /*1d20*/  @P2 IMAD.HI.U32 R0, R0, UR61, RZ ;  /* 0x0000003d00002c27 */ /* 0x001fca000f8e00ff */
[----:B-1----:R-:W-:-:S05]  /*1d30*/  @P2 SHF.R.U32.HI R3, RZ, R5, R0 ;  /* 0x00000005ff032219 */ /* 0x002fca0000011600 */
[----:B------:R-:W-:-:S04]  /*1d40*/  IMAD.IADD R3, R76, 0x1, R3 ;  /* 0x000000014c037824 */ /* 0x000fc800078e0203 */
[----:B--2---:R-:W-:Y:S01]  /*1d50*/  IMAD.IADD R0, R3, 0x1, -R2 ;  /* 0x0000000103007824 */ /* 0x004fe200078e0a02 */
[----:B------:R-:W-:Y:S06]  /*1d60*/  @!P1 BRA `(.L_x_1685) ;  /* 0x00000000003c9947 */ /* 0x000fec0003800000 */
        /* <DEDUP_REMOVED lines=9> */
.L_x_1686:
[----:B------:R-:W-:-:S13]  /*1e00*/  ISETP.NE.AND P0, PT, R15, 0x1, PT ;  /* 0x000000010f00780c */ /* 0x000fda0003f05270 */
[----:B------:R-:W0:Y:S02]  /*1e10*/  @P0 LDC.64 R4, c[0x0][0x9e8] ;  /* 0x00027a00ff040b82 */ /* 0x000e240000000a00 */
[----:B0-----:R-:W-:-:S05]  /*1e20*/  @P0 IMAD.HI.U32 R2, R3, R4, RZ ;  /* 0x0000000403020227 */ /* 0x001fca00078e00ff */
[----:B------:R-:W-:-:S07]  /*1e30*/  @P0 SHF.R.U32.HI R3, RZ, R5, R2 ;  /* 0x00000005ff030219 */ /* 0x000fce0000011602 */
.L_x_1687:
[----:B------:R-:W-:-:S05]  /*1e40*/  IMAD R3, R3, R15, RZ ;  /* 0x0000000f03037224 */ /* 0x000fca00078e02ff */
[----:B------:R-:W-:-:S07]  /*1e50*/  VIMNMX R0, R0, R3, !PT ;  /* 0x0000000300007248 */ /* 0x000fce0007fe0100 */
.L_x_1685:
[----:B------:R-:W-:Y:S02]  /*1e60*/  VIADD R14, R14, 0x5f ;  /* 0x0000005f0e0e7836 */ /* 0x000fe40000000000 */
[----:B------:R-:W-:-:S04]  /*1e70*/  IMAD.HI R0, R0, 0x2aaaaaab, RZ ;  /* 0x2aaaaaab00007827 */ /* 0x000fc800078e02ff */
[----:B------:R-:W-:Y:S01]  /*1e80*/  IMAD.HI R14, R14, 0x2aaaaaab, RZ ;  /* 0x2aaaaaab0e0e7827 */ /* 0x000fe200078e02ff */
[----:B------:R-:W-:-:S04]  /*1e90*/  SHF.R.U32.HI R5, RZ, 0x1f, R0 ;  /* 0x0000001fff057819 */ /* 0x000fc80000011600 */
[----:B------:R-:W-:Y:S02]  /*1ea0*/  SHF.R.U32.HI R3, RZ, 0x1f, R14 ;  /* 0x0000001fff037819 */ /* 0x000fe4000001160e */
[----:B------:R-:W-:Y:S02]  /*1eb0*/  LEA.HI.SX32 R5, R0, R5, 0x1c ;  /* 0x0000000500057211 */ /* 0x000fe400078fe2ff */
[----:B------:R-:W-:Y:S02]  /*1ec0*/  LEA.HI.SX32 R14, R14, R3, 0x1c ;  /* 0x000000030e0e7211 */ /* 0x000fe400078fe2ff */
[----:B------:R-:W-:Y:S02]  /*1ed0*/  VIMNMX R5, RZ, R5, !PT ;  /* 0x00000005ff057248 */ /* 0x000fe40007fe0100 */
[----:B------:R-:W-:-:S03]  /*1ee0*/  VIMNMX R3, R79, R14, PT ;  /* 0x0000000e4f037248 */ /* 0x000fc60003fe0100 */
[--C-:B------:R-:W-:Y:S02]  /*1ef0*/  IMAD R5, R5, 0x60, -R10.reuse ;  /* 0x0000006005057824 */ /* 0x100fe400078e0a0a */
[----:B------:R-:W-:-:S03]  /*1f00*/  IMAD R10, R3, 0x60, -R10 ;  /* 0x00000060030a7824 */ /* 0x000fc600078e0a0a */
[----:B------:R-:W-:Y:S02]  /*1f10*/  VIMNMX R5, RZ, R5, !PT ;  /* 0x00000005ff057248 */ /* 0x000fe40007fe0100 */
[----:B------:R-:W-:-:S03]  /*1f20*/  VIMNMX R10, R10, R193, PT ;  /* 0x000000c10a0a7248 */ /* 0x000fc60003fe0100 */
[----:B------:R-:W-:Y:S01]  /*1f30*/  IMAD.WIDE.U32 R2, R5, -0x55555555, RZ ;  /* 0xaaaaaaab05027825 */ /* 0x000fe200078e00ff */
[----:B------:R-:W-:-:S04]  /*1f40*/  ISETP.GT.AND P0, PT, R10, R5, PT ;  /* 0x000000050a00720c */ /* 0x000fc80003f04270 */
[----:B------:R-:W-:-:S05]  /*1f50*/  SHF.R.U32.HI R78, RZ, 0x6, R3 ;  /* 0x00000006ff4e7819 */ /* 0x000fca0000011603 */
[----:B------:R-:W-:-:S04]  /*1f60*/  IMAD.MOV.U32 R77, RZ, RZ, R78 ;  /* 0x000000ffff4d7224 */ /* 0x000fc800078e004e */
[----:B------:R-:W-:-:S04]  /*1f70*/  @P0 VIADD R0, R10, 0x5f ;  /* 0x0000005f0a000836 */ /* 0x000fc80000000000 */
[----:B------:R-:W-:-:S05]  /*1f80*/  @P0 IMAD.HI R0, R0, 0x2aaaaaab, RZ ;  /* 0x2aaaaaab00000827 */ /* 0x000fca00078e02ff */
[----:B------:R-:W-:-:S04]  /*1f90*/  @P0 SHF.R.U32.HI R3, RZ, 0x1f, R0 ;  /* 0x0000001fff030819 */ /* 0x000fc80000011600 */
[----:B------:R-:W-:Y:S02]  /*1fa0*/  @P0 LEA.HI.SX32 R77, R0, R3, 0x1c ;  /* 0x00000003004d0211 */ /* 0x000fe400078fe2ff */
[----:B------:R-:W-:Y:S02]  /*1fb0*/  PLOP3.LUT P0, PT, PT, PT, PT, 0x80, 0x0 ;  /* 0x000000000000781c */ /* 0x000fe40003f0f070 */
[----:B------:R-:W-:-:S13]  /*1fc0*/  ISETP.GT.AND P1, PT, R77, R78, PT ;  /* 0x0000004e4d00720c */ /* 0x000fda0003f24270 */
[----:B------:R-:W-:Y:S05]  /*1fd0*/  @!P1 BRA `(.L_x_1688) ;  /* 0x0000002400049947 */ /* 0x000fea0003800000 */
[----:B------:R-:W-:Y:S01]  /*1fe0*/  UIADD3 UR4, UR39, 0x1e400, URZ ;  /* 0x0001e40027047890 */ /* 0x000fe2000fffe03f */
[----:B------:R-:W-:Y:S01]  /*1ff0*/  ULDC UR44, c[0x0][0x2f4] ;  /* 0x0000bd00002c7ab9 */ /* 0x000fe20000000800 */
[----:B------:R-:W-:Y:S02]  /*2000*/  ULDC.64 UR40, c[0x0][0x318] ;  /* 0x0000c60000287ab9 */ /* 0x000fe40000000a00 */
[----:B------:R-:W-:-:S06]  /*2010*/  ULOP3.LUT UP0, URZ, UR4, 0x3ff, URZ, 0xc0, !UPT ;  /* 0x000003ff043f7892 */ /* 0x000fcc000f80c03f */
[----:B------:R-:W-:-:S13]  /*2020*/  PLOP3.LUT P0, PT, PT, PT, UP0, 0x80, 0x0 ;  /* 0x000000000000781c */ /* 0x000fda0003f0f008 */
        /* <DEDUP_REMOVED lines=17> */
.L_x_1689:
[----:B------:R-:W2:Y:S04]  /*2140*/  LDL R30, [R1+0x2d0] ;  /* 0x0002d000011e7983 */ /* 0x000ea80000100800 */
[----:B------:R-:W3:Y:S01]  /*2150*/  LDL R32, [R1+0x2d4] ;  /* 0x0002d40001207983 */ /* 0x000ee20000100800 */
[----:B------:R-:W-:-:S04]  /*2160*/  UIADD3 UR4, UP0, UR36, 0x1e400, URZ ;  /* 0x0001e40024047890 */ /* 0x000fc8000ff1e03f */
[----:B------:R-:W-:Y:S01]  /*2170*/  UIADD3.X UR5, URZ, UR37, URZ, UP0, !UPT ;  /* 0x000000253f057290 */ /* 0x000fe200087fe43f */
[----:B------:R-:W-:Y:S02]  /*2180*/  IMAD.U32 R24, RZ, RZ, UR39 ;  /* 0x00000027ff187e24 */ /* 0x000fe4000f8e00ff */
[----:B------:R-:W-:-:S03]  /*2190*/  IMAD.U32 R2, RZ, RZ, UR4 ;  /* 0x00000004ff027e24 */ /* 0x000fc6000f8e00ff */
[----:B------:R-:W-:Y:S02]  /*21a0*/  IMAD.U32 R3, RZ, RZ, UR5 ;  /* 0x00000005ff037e24 */ /* 0x000fe4000f8e00ff */
[----:B------:R-:W-:-:S03]  /*21b0*/  VIADD R24, R24, 0x400 ;  /* 0x0000040018187836 */ /* 0x000fc60000000000 */
[----:B------:R0:W-:Y:S02]  /*21c0*/  STL.64 [R1+0x38], R2 ;  /* 0x0000380201007387 */ /* 0x0001e40000100a00 */
[----:B------:R-:W-:Y:S02]  /*21d0*/  LOP3.LUT P0, RZ, R24, 0x3ff, RZ, 0xc0, !PT ;  /* 0x000003ff18ff7812 */ /* 0x000fe4000780c0ff */
[----:B--2---:R-:W-:Y:S02]  /*21e0*/  R2UR UR7, R30 ;  /* 0x000000001e0772ca */ /* 0x004fe400000e0000 */
[----:B---3--:R-:W-:-:S11]  /*21f0*/  R2UR UR6, R32 ;  /* 0x00000000200672ca */ /* 0x008fd600000e0000 */
[----:B------:R-:W-:-:S05]  /*2200*/  IMAD.U32 R28, RZ, RZ, UR7 ;  /* 0x00000007ff1c7e24 */ /* 0x000fca000f8e00ff */
[----:B------:R-:W-:-:S05]  /*2210*/  IADD3 R28, P1, R28, 0x38, RZ ;  /* 0x000000381c1c7810 */ /* 0x000fca0007f3e0ff */
[----:B------:R-:W-:Y:S01]  /*2220*/  IMAD.X R29, RZ, RZ, UR6, P1 ;  /* 0x00000006ff1d7e24 */ /* 0x000fe200088e06ff */
[----:B0-----:R-:W-:Y:S07]  /*2230*/  @!P0 BRA `(.L_x_1690) ;  /* 0x0000000000408947 */ /* 0x001fee0003800000 */
        /* <DEDUP_REMOVED lines=16> */
.L_x_1690:
[----:B------:R-:W0:Y:S01]  /*2340*/  LDC.64 R2, c[0x0][0x9f8] ;  /* 0x00027e00ff027b82 */ /* 0x000e220000000a00 */
[----:B------:R-:W-:Y:S01]  /*2350*/  IMAD.MOV.U32 R43, RZ, RZ, R27 ;  /* 0x000000ffff2b7224 */ /* 0x000fe200078e001b */
[----:B------:R-:W-:Y:S01]  /*2360*/  ULDC.64 UR4, c[0x0][0x208] ;  /* 0x0000820000047ab9 */ /* 0x000fe20000000a00 */
[----:B------:R-:W-:Y:S01]  /*2370*/  USHF.R.S32.HI UR8, URZ, 0x1f, UR43 ;  /* 0x0000001f3f087899 */ /* 0x000fe2000801142b */
[----:B------:R-:W-:Y:S01]  /*2380*/  R2UR UR29, R30 ;  /* 0x000000001e1d72ca */ /* 0x000fe200000e0000 */
[----:B------:R-:W-:Y:S01]  /*2390*/  ULDC.64 UR14, c[0x0][0x3f8] ;  /* 0x0000fe00000e7ab9 */ /* 0x000fe20000000a00 */
[----:B------:R-:W-:Y:S01]  /*23a0*/  R2UR UR30, R32 ;  /* 0x00000000201e72ca */ /* 0x000fe200000e0000 */
[----:B------:R-:W-:Y:S01]  /*23b0*/  ULDC.64 UR12, c[0x0][0x3e8] ;  /* 0x0000fa00000c7ab9 */ /* 0x000fe20000000a00 */
[----:B------:R-:W-:Y:S01]  /*23c0*/  ULDC.64 UR16, c[0x0][0x408] ;  /* 0x0001020000107ab9 */ /* 0x000fe20000000a00 */
[----:B------:R-:W-:Y:S04]  /*23d0*/  STL.128 [R1+0x100], RZ ;  /* 0x000100ff01007387 */ /* 0x000fe80000100c00 */
[----:B------:R-:W-:Y:S01]  /*23e0*/  STL.128 [R1+0xc0], RZ ;  /* 0x0000c0ff01007387 */ /* 0x000fe20000100c00 */
[----:B------:R-:W-:Y:S01]  /*23f0*/  SHF.R.S32.HI R197, RZ, 0x1f, R196 ;  /* 0x0000001fffc57819 */ /* 0x000fe200000114c4 */
[----:B------:R-:W1:Y:S02]  /*2400*/  LDC.64 R38, c[0x0][0xa08] ;  /* 0x00028200ff267b82 */ /* 0x000e640000000a00 */
[----:B------:R-:W-:Y:S04]  /*2410*/  STL.128 [R1+0x120], RZ ;  /* 0x000120ff01007387 */ /* 0x000fe80000100c00 */
[----:B------:R-:W-:Y:S01]  /*2420*/  STL.128 [R1+0xe0], RZ ;  /* 0x0000e0ff01007387 */ /* 0x000fe20000100c00 */
[----:B------:R-:W-:Y:S01]  /*2430*/  IMAD.IADD R0, R31, 0x1, R26 ;  /* 0x000000011f007824 */ /* 0x000fe200078e021a */
[----:B------:R-:W2:Y:S01]  /*2440*/  LDC.64 R40, c[0x0][0x418] ;  /* 0x00010600ff287b82 */ /* 0x000ea20000000a00 */
[----:B0-----:R-:W-:-:S04]  /*2450*/  ISETP.NE.U32.AND P0, PT, R2, RZ, PT ;  /* 0x000000ff0200720c */ /* 0x001fc80003f05070 */
[----:B------:R-:W-:-:S13]  /*2460*/  ISETP.NE.AND.EX P0, PT, R3, RZ, PT, P0 ;  /* 0x000000ff0300720c */ /* 0x000fda0003f05300 */
[----:B------:R-:W0:Y:S02]  /*2470*/  @P0 LDC.64 R2, c[0x0][0x9f8] ;  /* 0x00027e00ff020b82 */ /* 0x000e240000000a00 */
[----:B0-----:R-:W-:Y:S01]  /*2480*/  @P0 IMAD.WIDE R2, R27, 0x4, R2 ;  /* 0x000000041b020825 */ /* 0x001fe200078e0202 */
[----:B------:R-:W-:Y:S01]  /*2490*/  UIMAD UR6, UR8, UR14, URZ ;  /* 0x0000000e080672a4 */ /* 0x000fe2000f8e023f */
[----:B------:R-:W5:Y:S04]  /*24a0*/  LDL R27, [R1+0x2b8] ;  /* 0x0002b800011b7983 */ /* 0x000f680000100800 */
[----:B------:R0:W3:Y:S01]  /*24b0*/  @P0 LDG.E R43, desc[UR4][R2.64] ;  /* 0x00000004022b0981 */ /* 0x0000e2000c1e1900 */
[----:B------:R-:W-:Y:S02]  /*24c0*/  UIMAD.WIDE.U32 UR4, UR43, UR14, URZ ;  /* 0x0000000e2b0472a5 */ /* 0x000fe4000f8e003f */
[----:B------:R-:W-:Y:S01]  /*24d0*/  UIMAD UR6, UR43, UR15, UR6 ;  /* 0x0000000f2b0672a4 */ /* 0x000fe2000f8e0206 */
[----:B------:R4:W-:Y:S01]  /*24e0*/  STL.64 [R1+0x2b0], R28 ;  /* 0x0002b01c01007387 */ /* 0x0009e20000100a00 */
[----:B------:R-:W-:-:S02]  /*24f0*/  ULEA UR10, UP0, UR4, UR12, 0x1 ;  /* 0x0000000c040a7291 */ /* 0x000fc4000f80083f */
[----:B------:R-:W-:Y:S01]  /*2500*/  UIADD3 UR11, UR5, UR6, URZ ;  /* 0x00000006050b7290 */ /* 0x000fe2000fffe03f */
[----:B------:R-:W1:Y:S01]  /*2510*/  S2R R44, SR_TID.X ;  /* 0x00000000002c7919 */ /* 0x000e620000002100 */
[----:B------:R-:W-:Y:S01]  /*2520*/  UIADD3 UR23, UP6, UR29, 0x228, URZ ;  /* 0x000002281d177890 */ /* 0x000fe2000ffde03f */
[----:B0-----:R-:W-:Y:S01]  /*2530*/  IMAD.MOV.U32 R2, RZ, RZ, 0x1 ;  /* 0x00000001ff027424 */ /* 0x001fe200078e00ff */
[----:B------:R-:W-:Y:S01]  /*2540*/  ULEA.HI.X UR11, UR4, UR13, UR11, 0x1, UP0 ;  /* 0x0000000d040b7291 */ /* 0x000fe200080f0c0b */
[----:B------:R-:W-:Y:S01]  /*2550*/  STL [R1+0x60], R193 ;  /* 0x000060c101007387 */ /* 0x000fe20000100800 */
[----:B------:R-:W-:Y:S02]  /*2560*/  UIADD3 UR21, UP0, UR29, 0x218, URZ ;  /* 0x000002181d157890 */ /* 0x000fe4000ff1e03f */
[----:B------:R-:W-:Y:S01]  /*2570*/  UIADD3.X UR24, URZ, UR30, URZ, UP6, !UPT ;  /* 0x0000001e3f187290 */ /* 0x000fe2000b7fe43f */
[----:B------:R-:W-:Y:S01]  /*2580*/  IMAD.U32 R6, RZ, RZ, UR23 ;  /* 0x00000017ff067e24 */ /* 0x000fe2000f8e00ff */
[----:B------:R-:W-:Y:S01]  /*2590*/  UIADD3.X UR22, URZ, UR30, URZ, UP0, !UPT ;  /* 0x0000001e3f167290 */ /* 0x000fe200087fe43f */
[----:B------:R-:W-:Y:S01]  /*25a0*/  STL.U8 [R1+0x140], R2 ;  /* 0x0001400201007387 */ /* 0x000fe20000100000 */
[----:B------:R-:W-:Y:S01]  /*25b0*/  UIADD3 UR5, UP2, UR29, 0x210, URZ ;  /* 0x000002101d057890 */ /* 0x000fe2000ff5e03f */
[----:B------:R-:W-:Y:S01]  /*25c0*/  IMAD.U32 R4, RZ, RZ, UR21 ;  /* 0x00000015ff047e24 */ /* 0x000fe2000f8e00ff */
[----:B------:R-:W-:Y:S01]  /*25d0*/  UIADD3 UR25, UP1, UR29, 0x248, URZ ;  /* 0x000002481d197890 */ /* 0x000fe2000ff3e03f */
[----:B------:R-:W-:Y:S01]  /*25e0*/  IMAD.U32 R7, RZ, RZ, UR24 ;  /* 0x00000018ff077e24 */ /* 0x000fe2000f8e00ff */
[----:B------:R-:W-:Y:S01]  /*25f0*/  UIADD3.X UR9, URZ, UR30, URZ, UP2, !UPT ;  /* 0x0000001e3f097290 */ /* 0x000fe200097fe43f */
[----:B------:R-:W-:Y:S01]  /*2600*/  IMAD.U32 R5, RZ, RZ, UR22 ;  /* 0x00000016ff057e24 */ /* 0x000fe2000f8e00ff */
[----:B------:R-:W-:Y:S01]  /*2610*/  UIADD3.X UR26, URZ, UR30, URZ, UP1, !UPT ;  /* 0x0000001e3f1a7290 */ /* 0x000fe20008ffe43f */
[----:B------:R-:W-:Y:S01]  /*2620*/  IMAD.U32 R3, RZ, RZ, UR5 ;  /* 0x00000005ff037e24 */ /* 0x000fe2000f8e00ff */
[----:B------:R-:W-:Y:S01]  /*2630*/  UIADD3 UR27, UP3, UR29, 0x250, URZ ;  /* 0x000002501d1b7890 */ /* 0x000fe2000ff7e03f */
[----:B------:R-:W-:Y:S01]  /*2640*/  IMAD.U32 R9, RZ, RZ, UR25 ;  /* 0x00000019ff097e24 */ /* 0x000fe2000f8e00ff */
[----:B------:R0:W-:Y:S01]  /*2650*/  STL.128 [R1+0x270], R4 ;  /* 0x0002700401007387 */ /* 0x0001e20000100c00 */
[----:B------:R-:W-:Y:S01]  /*2660*/  UIADD3 UR18, UP4, UR29, 0x40, URZ ;  /* 0x000000401d127890 */ /* 0x000fe2000ff9e03f */
[----:B------:R-:W-:Y:S01]  /*2670*/  IMAD.U32 R10, RZ, RZ, UR26 ;  /* 0x0000001aff0a7e24 */ /* 0x000fe2000f8e00ff */
[----:B------:R-:W-:Y:S01]  /*2680*/  UIADD3.X UR28, URZ, UR30, URZ, UP3, !UPT ;  /* 0x0000001e3f1c7290 */ /* 0x000fe20009ffe43f */
[----:B------:R-:W-:Y:S01]  /*2690*/  IMAD.U32 R8, RZ, RZ, UR9 ;  /* 0x00000009ff087e24 */ /* 0x000fe2000f8e00ff */
[----:B------:R-:W-:-:S02]  /*26a0*/  UIADD3.X UR19, URZ, UR30, URZ, UP4, !UPT ;  /* 0x0000001e3f137290 */ /* 0x000fc4000a7fe43f */
[----:B------:R-:W-:Y:S02]  /*26b0*/  UIADD3 UR20, UP5, UR29, 0x140, URZ ;  /* 0x000001401d147890 */ /* 0x000fe4000ffbe03f */
[----:B------:R-:W-:Y:S02]  /*26c0*/  UIADD3 UR12, UP6, UR29, 0x68, URZ ;  /* 0x000000681d0c7890 */ /* 0x000fe4000ffde03f */
[----:B------:R-:W-:Y:S01]  /*26d0*/  UIMAD.WIDE.U32 UR6, UR14, 0x60, URZ ;  /* 0x000000600e0678a5 */ /* 0x000fe2000f8e003f */
[----:B------:R-:W-:Y:S01]  /*26e0*/  SHF.R.S32.HI R30, RZ, 0x1f, R16 ;  /* 0x0000001fff1e7819 */ /* 0x000fe20000011410 */
[----:B------:R-:W-:Y:S01]  /*26f0*/  UIMAD UR4, UR15, 0x60, URZ ;  /* 0x000000600f0478a4 */ /* 0x000fe2000f8e023f */
[----:B----4-:R-:W-:Y:S01]  /*2700*/  SHF.R.S32.HI R29, RZ, 0x1f, R17 ;  /* 0x0000001fff1d7819 */ /* 0x010fe20000011411 */
[----:B------:R-:W-:Y:S01]  /*2710*/  UIADD3.X UR21, URZ, UR30, URZ, UP5, !UPT ;  /* 0x0000001e3f157290 */ /* 0x000fe2000affe43f */
[----:B0-----:R-:W-:Y:S01]  /*2720*/  IMAD.MOV.U32 R4, RZ, RZ, R3 ;  /* 0x000000ffff047224 */ /* 0x001fe200078e0003 */
[----:B------:R-:W-:Y:S01]  /*2730*/  UIADD3.X UR5, URZ, UR30, URZ, UP6, !UPT ;  /* 0x0000001e3f057290 */ /* 0x000fe2000b7fe43f */
[----:B------:R-:W4:Y:S01]  /*2740*/  LDL.64 R2, [R1+0x38] ;  /* 0x0000380001027983 */ /* 0x000f220000100a00 */
[----:B------:R-:W-:Y:S01]  /*2750*/  IMAD.MOV.U32 R6, RZ, RZ, R9 ;  /* 0x000000ffff067224 */ /* 0x000fe200078e0009 */
[----:B------:R-:W-:Y:S01]  /*2760*/  UIADD3 UR13, UP0, UR29, 0x60, URZ ;  /* 0x000000601d0d7890 */ /* 0x000fe2000ff1e03f */
[----:B------:R-:W-:-:S02]  /*2770*/  IMAD.MOV.U32 R7, RZ, RZ, R10 ;  /* 0x000000ffff077224 */ /* 0x000fc400078e000a */
[----:B------:R-:W-:Y:S02]  /*2780*/  IMAD.MOV.U32 R5, RZ, RZ, R8 ;  /* 0x000000ffff057224 */ /* 0x000fe400078e0008 */
[----:B------:R-:W-:Y:S02]  /*2790*/  IMAD.U32 R8, RZ, RZ, UR27 ;  /* 0x0000001bff087e24 */ /* 0x000fe4000f8e00ff */
[----:B------:R-:W-:Y:S01]  /*27a0*/  IMAD.U32 R10, RZ, RZ, UR18 ;  /* 0x00000012ff0a7e24 */ /* 0x000fe2000f8e00ff */
[----:B------:R0:W-:Y:S01]  /*27b0*/  STL.128 [R1+0x280], R4 ;  /* 0x0002800401007387 */ /* 0x0001e20000100c00 */
[----:B------:R-:W-:Y:S02]  /*27c0*/  IMAD.U32 R9, RZ, RZ, UR28 ;  /* 0x0000001cff097e24 */ /* 0x000fe4000f8e00ff */
[----:B------:R-:W-:Y:S01]  /*27d0*/  IMAD.U32 R11, RZ, RZ, UR19 ;  /* 0x00000013ff0b7e24 */ /* 0x000fe2000f8e00ff */
[----:B------:R-:W-:Y:S01]  /*27e0*/  UIADD3 UR4, UR7, UR4, URZ ;  /* 0x0000000407047290 */ /* 0x000fe2000fffe03f */
[----:B------:R-:W-:-:S02]  /*27f0*/  IMAD.U32 R12, RZ, RZ, UR20 ;  /* 0x00000014ff0c7e24 */ /* 0x000fc4000f8e00ff */
[----:B------:R-:W-:Y:S02]  /*2800*/  IMAD.U32 R14, RZ, RZ, UR12 ;  /* 0x0000000cff0e7e24 */ /* 0x000fe4000f8e00ff */
[----:B------:R-:W-:Y:S02]  /*2810*/  IMAD.U32 R13, RZ, RZ, UR21 ;  /* 0x00000015ff0d7e24 */ /* 0x000fe4000f8e00ff */
[----:B------:R-:W-:Y:S02]  /*2820*/  IMAD.U32 R15, RZ, RZ, UR5 ;  /* 0x00000005ff0f7e24 */ /* 0x000fe4000f8e00ff */
[----:B------:R-:W-:Y:S01]  /*2830*/  IMAD.MOV.U32 R28, RZ, RZ, R17 ;  /* 0x000000ffff1c7224 */ /* 0x000fe200078e0011 */
[----:B------:R-:W-:Y:S01]  /*2840*/  SHF.R.S32.HI R31, RZ, 0x1f, R0 ;  /* 0x0000001fff1f7819 */ /* 0x000fe20000011400 */
[----:B------:R-:W-:Y:S01]  /*2850*/  STL.128 [R1+0x1c0], RZ ;  /* 0x0001c0ff01007387 */ /* 0x000fe20000100c00 */
[----:B0-----:R-:W-:Y:S02]  /*2860*/  IMAD.MOV.U32 R4, RZ, RZ, R8 ;  /* 0x000000ffff047224 */ /* 0x001fe400078e0008 */
[----:B------:R-:W-:-:S02]  /*2870*/  IMAD.MOV.U32 R5, RZ, RZ, R9 ;  /* 0x000000ffff057224 */ /* 0x000fc400078e0009 */
[----:B------:R-:W-:Y:S02]  /*2880*/  IMAD.MOV.U32 R6, RZ, RZ, R10 ;  /* 0x000000ffff067224 */ /* 0x000fe400078e000a */
[----:B------:R-:W-:Y:S01]  /*2890*/  IMAD.MOV.U32 R7, RZ, RZ, R11 ;  /* 0x000000ffff077224 */ /* 0x000fe200078e000b */
[----:B------:R-:W-:Y:S01]  /*28a0*/  UIADD3.X UR9, URZ, UR30, URZ, UP0, !UPT ;  /* 0x0000001e3f097290 */ /* 0x000fe200087fe43f */
[----:B------:R-:W-:Y:S01]  /*28b0*/  IMAD.U32 R11, RZ, RZ, UR7 ;  /* 0x00000007ff0b7e24 */ /* 0x000fe2000f8e00ff */
[----:B------:R-:W-:Y:S01]  /*28c0*/  USHF.L.U64.HI UR5, UR14, 0x6, UR15 ;  /* 0x000000060e057899 */ /* 0x000fe2000801020f */
[----:B------:R-:W-:Y:S01]  /*28d0*/  IMAD.U32 R11, RZ, RZ, UR4 ;  /* 0x00000004ff0b7e24 */ /* 0x000fe2000f8e00ff */
[----:B------:R0:W-:Y:S01]  /*28e0*/  STL.128 [R1+0x290], R4 ;  /* 0x0002900401007387 */ /* 0x0001e20000100c00 */
[----:B------:R-:W-:Y:S01]  /*28f0*/  UIMAD UR4, UR17, 0x60, URZ ;  /* 0x00000060110478a4 */ /* 0x000fe2000f8e023f */
[----:B------:R-:W-:Y:S01]  /*2900*/  IMAD.U32 R8, RZ, RZ, UR13 ;  /* 0x0000000dff087e24 */ /* 0x000fe2000f8e00ff */
[----:B------:R-:W-:Y:S01]  /*2910*/  UIMAD.WIDE.U32 UR12, UR16, 0x60, URZ ;  /* 0x00000060100c78a5 */ /* 0x000fe2000f8e003f */
[----:B------:R-:W-:Y:S01]  /*2920*/  IMAD.U32 R9, RZ, RZ, UR9 ;  /* 0x00000009ff097e24 */ /* 0x000fe2000f8e00ff */
[----:B------:R-:W-:Y:S01]  /*2930*/  USHF.L.U32 UR18, UR14, 0x6, URZ ;  /* 0x000000060e127899 */ /* 0x000fe2000800063f */
[----:B------:R-:W-:Y:S01]  /*2940*/  IMAD.U32 R10, RZ, RZ, UR6 ;  /* 0x00000006ff0a7e24 */ /* 0x000fe2000f8e00ff */
[----:B------:R-:W-:Y:S01]  /*2950*/  UIADD3 UR9, UR13, UR4, URZ ;  /* 0x000000040d097290 */ /* 0x000fe2000fffe03f */
[----:B------:R-:W-:Y:S01]  /*2960*/  STL.64 [R1+0x1a0], RZ ;  /* 0x0001a0ff01007387 */ /* 0x000fe20000100a00 */
[----:B------:R-:W-:Y:S01]  /*2970*/  USHF.L.U64.HI UR19, UR16, 0x6, UR17 ;  /* 0x0000000610137899 */ /* 0x000fe20008010211 */
[----:B-1----:R-:W-:Y:S01]  /*2980*/  VIADD R192, R44, 0xffffff80 ;  /* 0xffffff802cc07836 */ /* 0x002fe20000000000 */
[----:B------:R-:W-:Y:S01]  /*2990*/  USHF.L.U32 UR21, UR16, 0x6, URZ ;  /* 0x0000000610157899 */ /* 0x000fe2000800063f */
[----:B0-----:R-:W-:-:S02]  /*29a0*/  IMAD.MOV.U32 R4, RZ, RZ, R12 ;  /* 0x000000ffff047224 */ /* 0x001fc400078e000c */
[----:B------:R-:W-:Y:S02]  /*29b0*/  IMAD.MOV.U32 R5, RZ, RZ, R13 ;  /* 0x000000ffff057224 */ /* 0x000fe400078e000d */
[----:B------:R-:W-:Y:S02]  /*29c0*/  IMAD.MOV.U32 R6, RZ, RZ, R14 ;  /* 0x000000ffff067224 */ /* 0x000fe400078e000e */
[----:B------:R-:W-:Y:S01]  /*29d0*/  IMAD.MOV.U32 R7, RZ, RZ, R15 ;  /* 0x000000ffff077224 */ /* 0x000fe200078e000f */
[----:B------:R0:W-:Y:S01]  /*29e0*/  STL.64 [R1+0x258], R8 ;  /* 0x0002580801007387 */ /* 0x0001e20000100a00 */
[----:B------:R-:W-:Y:S01]  /*29f0*/  ULDC.64 UR6, c[0x0][0x400] ;  /* 0x0001000000067ab9 */ /* 0x000fe20000000a00 */
[--C-:B------:R-:W-:Y:S02]  /*2a00*/  IMAD.MOV.U32 R194, RZ, RZ, R192.reuse ;  /* 0x000000ffffc27224 */ /* 0x100fe400078e00c0 */
[----:B------:R1:W-:Y:S01]  /*2a10*/  STL.128 [R1+0x2a0], R4 ;  /* 0x0002a00401007387 */ /* 0x0003e20000100c00 */
[----:B------:R-:W-:-:S03]  /*2a20*/  IMAD.MOV.U32 R195, RZ, RZ, R192 ;  /* 0x000000ffffc37224 */ /* 0x000fc600078e00c0 */
[----:B------:R-:W-:Y:S01]  /*2a30*/  STL [R1+0xf8], RZ ;  /* 0x0000f8ff01007387 */ /* 0x000fe20000100800 */
[----:B0-----:R-:W-:-:S03]  /*2a40*/  IMAD.U32 R9, RZ, RZ, UR9 ;  /* 0x00000009ff097e24 */ /* 0x001fc6000f8e00ff */
[----:B------:R-:W-:Y:S04]  /*2a50*/  STL [R1+0x118], RZ ;  /* 0x000118ff01007387 */ /* 0x000fe80000100800 */
[----:B------:R-:W-:Y:S01]  /*2a60*/  STL [R1+0xb8], RZ ;  /* 0x0000b8ff01007387 */ /* 0x000fe20000100800 */
[----:B-1----:R-:W-:Y:S01]  /*2a70*/  IMAD.U32 R5, RZ, RZ, UR5 ;  /* 0x00000005ff057e24 */ /* 0x002fe2000f8e00ff */
[----:B------:R-:W-:Y:S01]  /*2a80*/  ULDC.64 UR4, c[0x0][0x198] ;  /* 0x0000660000047ab9 */ /* 0x000fe20000000a00 */
[----:B------:R-:W-:Y:S01]  /*2a90*/  IMAD.MOV.U32 R7, RZ, RZ, R11 ;  /* 0x000000ffff077224 */ /* 0x000fe200078e000b */
[----:B------:R-:W-:Y:S01]  /*2aa0*/  STL [R1+0xd8], RZ ;  /* 0x0000d8ff01007387 */ /* 0x000fe20000100800 */
[----:B------:R-:W-:Y:S01]  /*2ab0*/  IMAD.U32 R11, RZ, RZ, UR13 ;  /* 0x0000000dff0b7e24 */ /* 0x000fe2000f8e00ff */
[----:B------:R-:W-:Y:S01]  /*2ac0*/  UIADD3 UR13, UP0, UR4, 0x70, URZ ;  /* 0x00000070040d7890 */ /* 0x000fe2000ff1e03f */
[----:B------:R-:W-:Y:S01]  /*2ad0*/  IMAD.MOV.U32 R6, RZ, RZ, R10 ;  /* 0x000000ffff067224 */ /* 0x000fe200078e000a */
[----:B------:R-:W-:Y:S01]  /*2ae0*/  STL.64 [R1+0x188], RZ ;  /* 0x000188ff01007387 */ /* 0x000fe20000100a00 */
[----:B------:R-:W-:Y:S01]  /*2af0*/  IMAD.U32 R4, RZ, RZ, UR18 ;  /* 0x00000012ff047e24 */ /* 0x000fe2000f8e00ff */
[----:B------:R-:W-:Y:S01]  /*2b00*/  UIADD3.X UR18, URZ, UR5, URZ, UP0, !UPT ;  /* 0x000000053f127290 */ /* 0x000fe200087fe43f */
[----:B------:R-:W-:Y:S01]  /*2b10*/  IMAD.U32 R10, RZ, RZ, UR12 ;  /* 0x0000000cff0a7e24 */ /* 0x000fe2000f8e00ff */
[----:B------:R-:W-:Y:S04]  /*2b20*/  STL.64 [R1+0x1b0], RZ ;  /* 0x0001b0ff01007387 */ /* 0x000fe80000100a00 */
[----:B------:R-:W-:Y:S04]  /*2b30*/  STL.128 [R1+0xc0], R4 ;  /* 0x0000c00401007387 */ /* 0x000fe80000100c00 */
[----:B------:R0:W-:Y:S01]  /*2b40*/  STL.128 [R1+0x100], R4 ;  /* 0x0001000401007387 */ /* 0x0001e20000100c00 */
[----:B------:R-:W-:-:S02]  /*2b50*/  IMAD.U32 R8, RZ, RZ, UR13 ;  /* 0x0000000dff087e24 */ /* 0x000fc4000f8e00ff */
[----:B------:R-:W-:Y:S01]  /*2b60*/  IMAD.U32 R11, RZ, RZ, UR18 ;  /* 0x00000012ff0b7e24 */ /* 0x000fe2000f8e00ff */
[----:B------:R-:W-:Y:S01]  /*2b70*/  UIMAD UR12, UR8, UR16, URZ ;  /* 0x00000010080c72a4 */ /* 0x000fe2000f8e023f */
[----:B------:R-:W-:Y:S01]  /*2b80*/  STL.64 [R1+0x198], RZ ;  /* 0x000198ff01007387 */ /* 0x000fe20000100a00 */
[----:B------:R-:W-:-:S03]  /*2b90*/  UIMAD.WIDE.U32 UR8, UR43, UR16, URZ ;  /* 0x000000102b0872a5 */ /* 0x000fc6000f8e003f */
[----:B------:R-:W-:Y:S04]  /*2ba0*/  STL [R1+0x190], RZ ;  /* 0x000190ff01007387 */ /* 0x000fe80000100800 */
[----:B------:R-:W-:Y:S01]  /*2bb0*/  STL [R1+0x1b8], RZ ;  /* 0x0001b8ff01007387 */ /* 0x000fe20000100800 */
[----:B0-----:R-:W-:-:S03]  /*2bc0*/  IMAD.MOV.U32 R6, RZ, RZ, R10 ;  /* 0x000000ffff067224 */ /* 0x001fc600078e000a */
[----:B------:R-:W-:Y:S01]  /*2bd0*/  STL.64 [R1+0x158], R192 ;  /* 0x000158c001007387 */ /* 0x000fe20000100a00 */
[----:B------:R-:W-:Y:S02]  /*2be0*/  IMAD.MOV.U32 R7, RZ, RZ, R9 ;  /* 0x000000ffff077224 */ /* 0x000fe400078e0009 */
[----:B------:R-:W-:Y:S01]  /*2bf0*/  IMAD.U32 R4, RZ, RZ, UR21 ;  /* 0x00000015ff047e24 */ /* 0x000fe2000f8e00ff */
[----:B------:R-:W-:Y:S01]  /*2c00*/  STL.128 [R1+0x70], R192 ;  /* 0x000070c001007387 */ /* 0x000fe20000100c00 */
[----:B------:R-:W-:Y:S01]  /*2c10*/  IMAD.U32 R5, RZ, RZ, UR19 ;  /* 0x00000013ff057e24 */ /* 0x000fe2000f8e00ff */
[----:B------:R-:W-:Y:S01]  /*2c20*/  UIMAD UR20, UR43, UR17, UR12 ;  /* 0x000000112b1472a4 */ /* 0x000fe2000f8e020c */
[----:B------:R-:W-:Y:S01]  /*2c30*/  IMAD.U32 R9, RZ, RZ, UR29 ;  /* 0x0000001dff097e24 */ /* 0x000fe2000f8e00ff */
[----:B------:R-:W-:Y:S01]  /*2c40*/  UIADD3 UR22, UP1, UR4, 0x22c, URZ ;  /* 0x0000022c04167890 */ /* 0x000fe2000ff3e03f */
[----:B------:R-:W-:Y:S01]  /*2c50*/  IMAD.U32 R10, RZ, RZ, UR30 ;  /* 0x0000001eff0a7e24 */ /* 0x000fe2000f8e00ff */
[----:B------:R-:W-:Y:S01]  /*2c60*/  STL.128 [R1+0xe0], R4 ;  /* 0x0000e00401007387 */ /* 0x000fe20000100c00 */
[----:B------:R-:W-:Y:S01]  /*2c70*/  USHF.R.S32.HI UR13, URZ, 0x1f, UR42 ;  /* 0x0000001f3f0d7899 */ /* 0x000fe2000801142a */
[----:B------:R-:W-:-:S02]  /*2c80*/  ULDC.64 UR18, c[0x0][0x300] ;  /* 0x0000c00000127ab9 */ /* 0x000fc40000000a00 */
[----:B------:R0:W-:Y:S01]  /*2c90*/  STL.128 [R1+0x120], R4 ;  /* 0x0001200401007387 */ /* 0x0001e20000100c00 */
[----:B------:R-:W-:Y:S02]  /*2ca0*/  ULEA UR12, UP0, UR8, UR6, 0x1 ;  /* 0x00000006080c7291 */ /* 0x000fe4000f80083f */
[----:B------:R-:W-:Y:S01]  /*2cb0*/  UIADD3 UR20, UR9, UR20, URZ ;  /* 0x0000001409147290 */ /* 0x000fe2000fffe03f */
[----:B0-----:R-:W-:Y:S02]  /*2cc0*/  IMAD.MOV.U32 R6, RZ, RZ, R9 ;  /* 0x000000ffff067224 */ /* 0x001fe400078e0009 */
[----:B------:R-:W-:Y:S02]  /*2cd0*/  IMAD.MOV.U32 R7, RZ, RZ, R10 ;  /* 0x000000ffff077224 */ /* 0x000fe400078e000a */
[----:B------:R-:W-:Y:S02]  /*2ce0*/  IMAD.MOV.U32 R4, RZ, RZ, R8 ;  /* 0x000000ffff047224 */ /* 0x000fe400078e0008 */
[----:B------:R-:W-:-:S02]  /*2cf0*/  IMAD.MOV.U32 R5, RZ, RZ, R11 ;  /* 0x000000ffff057224 */ /* 0x000fc400078e000b */
[----:B------:R-:W-:-:S03]  /*2d00*/  IMAD R9, R30, UR14, RZ ;  /* 0x0000000e1e097c24 */ /* 0x000fc6000f8e02ff */
[----:B------:R0:W-:Y:S01]  /*2d10*/  STL.128 [R1+0x260], R4 ;  /* 0x0002600401007387 */ /* 0x0001e20000100c00 */
[C---:B------:R-:W-:Y:S02]  /*2d20*/  IMAD R11, R16.reuse, UR15, R9 ;  /* 0x0000000f100b7c24 */ /* 0x040fe4000f8e0209 */
[C---:B------:R-:W-:Y:S01]  /*2d30*/  IMAD.WIDE.U32 R8, R16.reuse, UR14, R196 ;  /* 0x0000000e10087c25 */ /* 0x040fe2000f8e00c4 */
[----:B------:R-:W-:Y:S02]  /*2d40*/  ULEA.HI.X UR20, UR8, UR7, UR20, 0x1, UP0 ;  /* 0x0000000708147291 */ /* 0x000fe400080f0c14 */
[----:B------:R-:W-:Y:S01]  /*2d50*/  UIADD3 UR23, UP0, UR4, 0x220, URZ ;  /* 0x0000022004177890 */ /* 0x000fe2000ff1e03f */
[----:B------:R-:W-:Y:S01]  /*2d60*/  ULDC.64 UR8, c[0x0][0x308] ;  /* 0x0000c20000087ab9 */ /* 0x000fe20000000a00 */
[----:B0-----:R-:W-:Y:S01]  /*2d70*/  IMAD.WIDE.U32 R4, R16, UR14, R28 ;  /* 0x0000000e10047c25 */ /* 0x001fe2000f8e001c */
[----:B------:R-:W-:-:S03]  /*2d80*/  LEA R6, P0, R8, UR10, 0x1 ;  /* 0x0000000a08067c11 */ /* 0x000fc6000f8008ff */
[----:B------:R-:W-:Y:S01]  /*2d90*/  IMAD.IADD R7, R9, 0x1, R11 ;  /* 0x0000000109077824 */ /* 0x000fe200078e020b */
[----:B------:R-:W-:Y:S01]  /*2da0*/  LEA R32, P1, R4, UR10, 0x1 ;  /* 0x0000000a04207c11 */ /* 0x000fe2000f8208ff */
[----:B------:R-:W-:Y:S02]  /*2db0*/  IMAD.IADD R11, R11, 0x1, R5 ;  /* 0x000000010b0b7824 */ /* 0x000fe400078e0205 */
[----:B------:R-:W-:Y:S01]  /*2dc0*/  IMAD R5, R30, UR16, RZ ;  /* 0x000000101e057c24 */ /* 0x000fe2000f8e02ff */
[----:B------:R-:W-:Y:S01]  /*2dd0*/  LEA.HI.X R7, R8, UR11, R7, 0x1, P0 ;  /* 0x0000000b08077c11 */ /* 0x000fe200080f0c07 */
[----:B------:R-:W-:Y:S01]  /*2de0*/  IMAD.WIDE.U32 R8, R16, UR16, R196 ;  /* 0x0000001010087c25 */ /* 0x000fe2000f8e00c4 */
[----:B------:R-:W-:Y:S01]  /*2df0*/  LEA.HI.X R33, R4, UR11, R11, 0x1, P1 ;  /* 0x0000000b04217c11 */ /* 0x000fe200088f0c0b */
[----:B------:R-:W-:Y:S02]  /*2e00*/  UIADD3.X UR4, URZ, UR5, URZ, UP0, !UPT ;  /* 0x000000053f047290 */ /* 0x000fe400087fe43f */
[----:B------:R-:W-:-:S02]  /*2e10*/  IMAD R5, R16, UR17, R5 ;  /* 0x0000001110057c24 */ /* 0x000fc4000f8e0205 */
[----:B------:R-:W-:Y:S01]  /*2e20*/  IMAD.WIDE.U32 R10, R16, UR16, R28 ;  /* 0x00000010100a7c25 */ /* 0x000fe2000f8e001c */
[----:B------:R-:W-:Y:S02]  /*2e30*/  UIMAD UR21, UR13, UR8, URZ ;  /* 0x000000080d1572a4 */ /* 0x000fe4000f8e023f */
[----:B------:R-:W-:Y:S01]  /*2e40*/  UIMAD.WIDE.U32 UR6, UR42, UR8, URZ ;  /* 0x000000082a0672a5 */ /* 0x000fe2000f8e003f */
[----:B------:R-:W-:Y:S01]  /*2e50*/  IMAD.IADD R13, R9, 0x1, R5 ;  /* 0x00000001090d7824 */ /* 0x000fe200078e0205 */
[----:B------:R-:W-:Y:S01]  /*2e60*/  UIMAD UR8, UR19, 0x60, URZ ;  /* 0x00000060130878a4 */ /* 0x000fe2000f8e023f */
[----:B------:R-:W-:Y:S01]  /*2e70*/  IMAD.IADD R9, R5, 0x1, R11 ;  /* 0x0000000105097824 */ /* 0x000fe200078e020b */
[----:B------:R-:W-:Y:S01]  /*2e80*/  UIMAD.WIDE.U32 UR14, UR18, 0x60, URZ ;  /* 0x00000060120e78a5 */ /* 0x000fe2000f8e003f */
[----:B------:R-:W-:Y:S01]  /*2e90*/  IMAD.U32 R5, RZ, RZ, UR4 ;  /* 0x00000004ff057e24 */ /* 0x000fe2000f8e00ff */
[----:B------:R-:W-:Y:S01]  /*2ea0*/  UIADD3.X UR4, URZ, UR5, URZ, UP1, !UPT ;  /* 0x000000053f047290 */ /* 0x000fe20008ffe43f */
[----:B------:R-:W-:Y:S01]  /*2eb0*/  LEA R34, P1, R10, UR12, 0x1 ;  /* 0x0000000c0a227c11 */ /* 0x000fe2000f8208ff */
[----:B------:R-:W-:Y:S01]  /*2ec0*/  UIADD3 UR8, UR15, UR8, URZ ;  /* 0x000000080f087290 */ /* 0x000fe2000fffe03f */
[----:B------:R-:W-:-:S02]  /*2ed0*/  LEA R20, P0, R8, UR12, 0x1 ;  /* 0x0000000c08147c11 */ /* 0x000fc4000f8008ff */
[----:B------:R-:W-:Y:S01]  /*2ee0*/  LEA.HI.X R35, R10, UR20, R9, 0x1, P1 ;  /* 0x000000140a237c11 */ /* 0x000fe200088f0c09 */
[----:B------:R-:W-:Y:S01]  /*2ef0*/  IMAD.U32 R9, RZ, RZ, UR4 ;  /* 0x00000004ff097e24 */ /* 0x000fe2000f8e00ff */
[----:B------:R-:W-:Y:S01]  /*2f00*/  USHF.L.U32 UR4, UR18, 0x6, URZ ;  /* 0x0000000612047899 */ /* 0x000fe2000800063f */
[----:B------:R-:W-:Y:S01]  /*2f10*/  IMAD.U32 R4, RZ, RZ, UR23 ;  /* 0x00000017ff047e24 */ /* 0x000fe2000f8e00ff */
[----:B------:R-:W-:Y:S01]  /*2f20*/  USHF.L.U64.HI UR5, UR18, 0x6, UR19 ;  /* 0x0000000612057899 */ /* 0x000fe20008010213 */
[----:B------:R-:W-:Y:S01]  /*2f30*/  IMAD.U32 R11, RZ, RZ, UR15 ;  /* 0x0000000fff0b7e24 */ /* 0x000fe2000f8e00ff */
[----:B------:R-:W-:Y:S01]  /*2f40*/  LEA.HI.X R21, R8, UR20, R13, 0x1, P0 ;  /* 0x0000001408157c11 */ /* 0x000fe200080f0c0d */
[----:B------:R-:W-:Y:S01]  /*2f50*/  IMAD.U32 R10, RZ, RZ, UR14 ;  /* 0x0000000eff0a7e24 */ /* 0x000fe2000f8e00ff */
[----:B------:R-:W-:Y:S01]  /*2f60*/  UIMAD UR9, UR42, UR9, UR21 ;  /* 0x000000092a0972a4 */ /* 0x000fe2000f8e0215 */
[----:B------:R-:W-:Y:S01]  /*2f70*/  IMAD.U32 R11, RZ, RZ, UR8 ;  /* 0x00000008ff0b7e24 */ /* 0x000fe2000f8e00ff */
[----:B------:R-:W-:Y:S01]  /*2f80*/  ULDC.64 UR14, c[0x0][0x330] ;  /* 0x0000cc00000e7ab9 */ /* 0x000fe20000000a00 */
[----:B------:R-:W-:Y:S01]  /*2f90*/  IMAD.U32 R8, RZ, RZ, UR22 ;  /* 0x00000016ff087e24 */ /* 0x000fe2000f8e00ff */
[----:B------:R0:W-:Y:S01]  /*2fa0*/  STL.64 [R1+0x148], R4 ;  /* 0x0001480401007387 */ /* 0x0001e20000100a00 */
[----:B------:R-:W-:Y:S01]  /*2fb0*/  IMAD.U32 R14, RZ, RZ, UR4 ;  /* 0x00000004ff0e7e24 */ /* 0x000fe2000f8e00ff */
[----:B------:R-:W-:Y:S01]  /*2fc0*/  UIMAD UR13, UR13, UR14, URZ ;  /* 0x0000000e0d0d72a4 */ /* 0x000fe2000f8e023f */
[----:B------:R-:W-:Y:S01]  /*2fd0*/  IMAD.U32 R15, RZ, RZ, UR5 ;  /* 0x00000005ff0f7e24 */ /* 0x000fe2000f8e00ff */
[----:B------:R-:W-:Y:S01]  /*2fe0*/  UIADD3 UR9, UR7, UR9, URZ ;  /* 0x0000000907097290 */ /* 0x000fe2000fffe03f */
[----:B------:R1:W-:Y:S01]  /*2ff0*/  STL.64 [R1+0x150], R8 ;  /* 0x0001500801007387 */ /* 0x0003e20000100a00 */
[----:B------:R-:W-:Y:S01]  /*3000*/  ISETP.NE.U32.AND P0, PT, R38, RZ, PT ;  /* 0x000000ff2600720c */ /* 0x000fe20003f05070 */
[----:B------:R-:W-:Y:S01]  /*3010*/  UIMAD.WIDE.U32 UR4, UR42, UR14, URZ ;  /* 0x0000000e2a0472a5 */ /* 0x000fe2000f8e003f */
[----:B0-----:R-:W-:-:S02]  /*3020*/  IMAD.MOV.U32 R4, RZ, RZ, R10 ;  /* 0x000000ffff047224 */ /* 0x001fc400078e000a */
[----:B------:R-:W-:Y:S01]  /*3030*/  IMAD.MOV.U32 R5, RZ, RZ, R11 ;  /* 0x000000ffff057224 */ /* 0x000fe200078e000b */
[----:B------:R0:W-:Y:S01]  /*3040*/  STL.64 [R1+0xd0], R6 ;  /* 0x0000d00601007387 */ /* 0x0001e20000100a00 */
[----:B------:R-:W-:Y:S01]  /*3050*/  IMAD.MOV.U32 R10, RZ, RZ, R4 ;  /* 0x000000ffff0a7224 */ /* 0x000fe200078e0004 */
[----:B------:R-:W-:Y:S01]  /*3060*/  UIMAD UR8, UR42, UR15, UR13 ;  /* 0x0000000f2a0872a4 */ /* 0x000fe2000f8e020d */
[----:B------:R-:W-:Y:S02]  /*3070*/  IMAD.MOV.U32 R11, RZ, RZ, R5 ;  /* 0x000000ffff0b7224 */ /* 0x000fe400078e0005 */
[----:B-1----:R-:W-:Y:S02]  /*3080*/  IMAD.MOV.U32 R8, RZ, RZ, R14 ;  /* 0x000000ffff087224 */ /* 0x002fe400078e000e */
[----:B------:R-:W-:Y:S01]  /*3090*/  IMAD.MOV.U32 R9, RZ, RZ, R15 ;  /* 0x000000ffff097224 */ /* 0x000fe200078e000f */
[----:B------:R-:W-:Y:S01]  /*30a0*/  ISETP.NE.AND.EX P0, PT, R39, RZ, PT, P0 ;  /* 0x000000ff2700720c */ /* 0x000fe20003f05300 */
[----:B------:R-:W-:-:S02]  /*30b0*/  IMAD.U32 R13, RZ, RZ, UR7 ;  /* 0x00000007ff0d7e24 */ /* 0x000fc4000f8e00ff */
[----:B------:R-:W-:Y:S01]  /*30c0*/  IMAD.U32 R14, RZ, RZ, UR12 ;  /* 0x0000000cff0e7e24 */ /* 0x000fe2000f8e00ff */
[----:B------:R-:W-:Y:S01]  /*30d0*/  ULDC.64 UR12, c[0x0][0x318] ;  /* 0x0000c600000c7ab9 */ /* 0x000fe20000000a00 */
[----:B0-----:R-:W-:Y:S02]  /*30e0*/  IMAD R7, R31, UR18, RZ ;  /* 0x000000121f077c24 */ /* 0x001fe4000f8e02ff */
[----:B------:R-:W-:Y:S02]  /*30f0*/  IMAD.U32 R12, RZ, RZ, UR6 ;  /* 0x00000006ff0c7e24 */ /* 0x000fe4000f8e00ff */
[----:B------:R-:W-:Y:S01]  /*3100*/  IMAD.U32 R13, RZ, RZ, UR9 ;  /* 0x00000009ff0d7e24 */ /* 0x000fe2000f8e00ff */
[----:B------:R0:W-:Y:S01]  /*3110*/  STL.128 [R1+0x230], R8 ;  /* 0x0002300801007387 */ /* 0x0001e20000100c00 */
[----:B------:R-:W-:Y:S02]  /*3120*/  ULEA UR7, UP0, UR4, UR12, 0x1 ;  /* 0x0000000c04077291 */ /* 0x000fe4000f80083f */
[----:B------:R-:W-:Y:S01]  /*3130*/  UIADD3 UR8, UR5, UR8, URZ ;  /* 0x0000000805087290 */ /* 0x000fe2000fffe03f */
[----:B---3--:R-:W-:Y:S01]  /*3140*/  SHF.R.S32.HI R26, RZ, 0x1f, R43 ;  /* 0x0000001fff1a7819 */ /* 0x008fe2000001142b */
[----:B------:R1:W-:Y:S02]  /*3150*/  STL.64 [R1+0x110], R32 ;  /* 0x0001102001007387 */ /* 0x0003e40000100a00 */
[----:B------:R-:W-:-:S03]  /*3160*/  ULEA.HI.X UR5, UR4, UR13, UR8, 0x1, UP0 ;  /* 0x0000000d04057291 */ /* 0x000fc600080f0c08 */
[----:B------:R-:W-:Y:S01]  /*3170*/  ULDC.64 UR12, c[0x0][0x310] ;  /* 0x0000c400000c7ab9 */ /* 0x000fe20000000a00 */
[C---:B0-----:R-:W-:Y:S01]  /*3180*/  IMAD R11, R0.reuse, UR19, R7 ;  /* 0x00000013000b7c24 */ /* 0x041fe2000f8e0207 */
[----:B------:R0:W-:Y:S01]  /*3190*/  STL.64 [R1+0xf0], R20 ;  /* 0x0000f01401007387 */ /* 0x0001e20000100a00 */
[----:B------:R-:W-:Y:S01]  /*31a0*/  IMAD.WIDE.U32 R6, R0, UR18, R12 ;  /* 0x0000001200067c25 */ /* 0x000fe2000f8e000c */
[----:B-1----:R-:W-:Y:S01]  /*31b0*/  SEL R33, R26, RZ, !P0 ;  /* 0x000000ff1a217207 */ /* 0x002fe20004000000 */
[----:B------:R-:W1:Y:S01]  /*31c0*/  LDC.64 R8, c[0x0][0x3f8] ;  /* 0x0000fe00ff087b82 */ /* 0x000e620000000a00 */
[----:B------:R-:W-:Y:S01]  /*31d0*/  SEL R32, R43, RZ, !P0 ;  /* 0x000000ff2b207207 */ /* 0x000fe20004000000 */
[----:B------:R-:W-:Y:S02]  /*31e0*/  IMAD.IADD R7, R7, 0x1, R11 ;  /* 0x0000000107077824 */ /* 0x000fe400078e020b */
[----:B------:R-:W-:Y:S01]  /*31f0*/  IMAD R11, R33, UR12, RZ ;  /* 0x0000000c210b7c24 */ /* 0x000fe2000f8e02ff */
[----:B--2---:R-:W-:Y:S01]  /*3200*/  LOP3.LUT P0, RZ, R40, R38, RZ, 0xfc, !PT ;  /* 0x0000002628ff7212 */ /* 0x004fe2000780fcff */
[C---:B------:R-:W-:Y:S01]  /*3210*/  IMAD.WIDE.U32 R6, R32.reuse, UR12, R6 ;  /* 0x0000000c20067c25 */ /* 0x040fe2000f8e0006 */
[----:B------:R2:W-:Y:S01]  /*3220*/  STL.64 [R1+0x130], R34 ;  /* 0x0001302201007387 */ /* 0x0005e20000100a00 */
[----:B------:R-:W3:Y:S02]  /*3230*/  LDC.64 R12, c[0x0][0x328] ;  /* 0x0000ca00ff0c7b82 */ /* 0x000ee40000000a00 */
[----:B------:R-:W-:-:S02]  /*3240*/  IMAD R11, R32, UR13, R11 ;  /* 0x0000000d200b7c24 */ /* 0x000fc4000f8e020b */
[----:B0-----:R-:W-:Y:S01]  /*3250*/  IMAD.U32 R21, RZ, RZ, UR11 ;  /* 0x0000000bff157e24 */ /* 0x001fe2000f8e00ff */
[----:B------:R-:W-:Y:S01]  /*3260*/  LOP3.LUT P0, RZ, R41, R39, RZ, 0xfc, P0 ;  /* 0x0000002729ff7212 */ /* 0x000fe2000000fcff */
[----:B------:R-:W-:Y:S01]  /*3270*/  IMAD.U32 R10, RZ, RZ, UR10 ;  /* 0x0000000aff0a7e24 */ /* 0x000fe2000f8e00ff */
[----:B------:R-:W-:Y:S01]  /*3280*/  ULDC.64 UR10, c[0x0][0x2e8] ;  /* 0x0000ba00000a7ab9 */ /* 0x000fe20000000a00 */
[----:B------:R-:W-:Y:S01]  /*3290*/  IMAD.IADD R7, R7, 0x1, R11 ;  /* 0x0000000107077824 */ /* 0x000fe200078e020b */
[----:B------:R-:W0:Y:S01]  /*32a0*/  LDC.64 R38, c[0x0][0x3f0] ;  /* 0x0000fc00ff267b82 */ /* 0x000e220000000a00 */
[----:B--2---:R-:W-:Y:S01]  /*32b0*/  IMAD R35, R30, UR18, RZ ;  /* 0x000000121e237c24 */ /* 0x004fe2000f8e02ff */
[----:B------:R-:W-:Y:S01]  /*32c0*/  LEA R42, P1, R6, UR10, 0x1 ;  /* 0x0000000a062a7c11 */ /* 0x000fe2000f8208ff */
[----:B------:R-:W-:Y:S01]  /*32d0*/  IMAD.MOV.U32 R11, RZ, RZ, R21 ;  /* 0x000000ffff0b7224 */ /* 0x000fe200078e0015 */
[----:B------:R-:W-:Y:S01]  /*32e0*/  ULDC.64 UR12, c[0x0][0x428] ;  /* 0x00010a00000c7ab9 */ /* 0x000fe20000000a00 */
[----:B------:R-:W-:-:S02]  /*32f0*/  IMAD.U32 R36, RZ, RZ, UR7 ;  /* 0x00000007ff247e24 */ /* 0x000fc4000f8e00ff */
[----:B------:R-:W-:Y:S02]  /*3300*/  IMAD.U32 R37, RZ, RZ, UR5 ;  /* 0x00000005ff257e24 */ /* 0x000fe4000f8e00ff */
[C---:B------:R-:W-:Y:S02]  /*3310*/  IMAD R21, R16.reuse, UR19, R35 ;  /* 0x0000001310157c24 */ /* 0x040fe4000f8e0223 */
[----:B------:R-:W-:Y:S02]  /*3320*/  IMAD.U32 R15, RZ, RZ, UR20 ;  /* 0x00000014ff0f7e24 */ /* 0x000fe4000f8e00ff */
[----:B------:R-:W-:Y:S01]  /*3330*/  IMAD.WIDE.U32 R34, R16, UR18, R28 ;  /* 0x0000001210227c25 */ /* 0x000fe2000f8e001c */
[----:B------:R-:W-:Y:S01]  /*3340*/  LEA.HI.X R7, R6, UR11, R7, 0x1, P1 ;  /* 0x0000000b06077c11 */ /* 0x000fe200088f0c07 */
[----:B------:R2:W-:Y:S02]  /*3350*/  STL.64 [R1+0x1d0], R36 ;  /* 0x0001d02401007387 */ /* 0x0005e40000100a00 */
[----:B------:R-:W-:-:S02]  /*3360*/  IMAD R26, R26, UR12, RZ ;  /* 0x0000000c1a1a7c24 */ /* 0x000fc4000f8e02ff */
[----:B-1----:R-:W-:Y:S01]  /*3370*/  STL.128 [R1+0x90], R8 ;  /* 0x0000900801007387 */ /* 0x002fe20000100c00 */
[----:B------:R-:W-:Y:S01]  /*3380*/  IMAD.IADD R6, R35, 0x1, R21 ;  /* 0x0000000123067824 */ /* 0x000fe200078e0215 */
[----:B------:R-:W-:Y:S01]  /*3390*/  ULEA UR5, UP0, UR6, UR10, 0x1 ;  /* 0x0000000a06057291 */ /* 0x000fe2000f80083f */
[----:B------:R-:W1:Y:S01]  /*33a0*/  LDC R28, c[0x0][0x2fc] ;  /* 0x0000bf00ff1c7b82 */ /* 0x000e620000000800 */
[----:B------:R4:W-:Y:S01]  /*33b0*/  STL.64 [R1+0xb0], R14 ;  /* 0x0000b00e01007387 */ /* 0x0009e20000100a00 */
[----:B--2---:R-:W-:-:S04]  /*33c0*/  LEA R36, P1, R34, R42, 0x1 ;  /* 0x0000002a22247211 */ /* 0x004fc800078208ff */
[----:B------:R-:W-:Y:S02]  /*33d0*/  LEA.HI.X R37, R34, R7, R6, 0x1, P1 ;  /* 0x0000000722257211 */ /* 0x000fe400008f0c06 */
[----:B----4-:R-:W3:Y:S01]  /*33e0*/  LDC.64 R14, c[0x0][0x338] ;  /* 0x0000ce00ff0e7b82 */ /* 0x010ee20000000a00 */
[----:B------:R-:W-:Y:S02]  /*33f0*/  IMAD.MOV.U32 R6, RZ, RZ, R42 ;  /* 0x000000ffff067224 */ /* 0x000fe400078e002a */
[----:B------:R2:W-:Y:S01]  /*3400*/  STL.64 [R1+0x240], R36 ;  /* 0x0002402401007387 */ /* 0x0005e20000100a00 */
[----:B------:R-:W-:-:S03]  /*3410*/  IMAD.WIDE.U32 R20, R43, UR12, RZ ;  /* 0x0000000c2b147c25 */ /* 0x000fc6000f8e00ff */
[----:B------:R4:W-:Y:S01]  /*3420*/  STL.128 [R1+0x50], R4 ;  /* 0x0000500401007387 */ /* 0x0009e20000100c00 */
[C---:B------:R-:W-:Y:S01]  /*3430*/  IMAD R9, R43.reuse, UR13, R26 ;  /* 0x0000000d2b097c24 */ /* 0x040fe2000f8e021a */
[----:B------:R-:W-:Y:S02]  /*3440*/  SEL R8, R43, RZ, !P0 ;  /* 0x000000ff2b087207 */ /* 0x000fe40004000000 */
[----:B0-----:R-:W-:Y:S01]  /*3450*/  ISETP.GE.AND P1, PT, R204, R39, PT ;  /* 0x00000027cc00720c */ /* 0x001fe20003f26270 */
[----:B------:R-:W-:Y:S01]  /*3460*/  IMAD.IADD R10, R21, 0x1, R9 ;  /* 0x00000001150a7824 */ /* 0x000fe200078e0209 */
[----:B--2---:R-:W0:Y:S01]  /*3470*/  LDC.64 R36, c[0x0][0x2f0] ;  /* 0x0000bc00ff247b82 */ /* 0x004e220000000a00 */
[----:B------:R-:W-:-:S07]  /*3480*/  LEA R34, P0, R20, R40, 0x2 ;  /* 0x0000002814227211 */ /* 0x000fce00078010ff */
[----:B----4-:R-:W2:Y:S01]  /*3490*/  LDC.64 R4, c[0x0][0x310] ;  /* 0x0000c400ff047b82 */ /* 0x010ea20000000a00 */
[----:B------:R-:W-:Y:S01]  /*34a0*/  IMAD.MOV.U32 R9, RZ, RZ, R8 ;  /* 0x000000ffff097224 */ /* 0x000fe200078e0008 */
[----:B------:R-:W-:Y:S01]  /*34b0*/  ULEA.HI.X UR6, UR6, UR11, UR9, 0x1, UP0 ;  /* 0x0000000b06067291 */ /* 0x000fe200080f0c09 */
[----:B------:R-:W-:Y:S02]  /*34c0*/  ISETP.GE.AND P3, PT, R225, R39, PT ;  /* 0x00000027e100720c */ /* 0x000fe40003f66270 */
[----:B------:R-:W-:Y:S02]  /*34d0*/  SEL R6, RZ, 0xffffffff, P1 ;  /* 0xffffffffff067807 */ /* 0x000fe40000800000 */
[----:B------:R-:W-:Y:S02]  /*34e0*/  LEA.HI.X R35, R20, R41, R10, 0x2, P0 ;  /* 0x0000002914237211 */ /* 0x000fe400000f140a */
[----:B------:R-:W-:Y:S01]  /*34f0*/  ISETP.GE.AND P0, PT, R196, R39, PT ;  /* 0x00000027c400720c */ /* 0x000fe20003f06270 */
[----:B---3--:R3:W-:Y:S01]  /*3500*/  STL.128 [R1+0x1c0], R12 ;  /* 0x0001c00c01007387 */ /* 0x0087e20000100c00 */
[----:B------:R-:W-:Y:S01]  /*3510*/  SEL R7, RZ, 0xffffffff, P3 ;  /* 0xffffffffff077807 */ /* 0x000fe20001800000 */
[----:B------:R-:W-:-:S02]  /*3520*/  IMAD.U32 R11, RZ, RZ, UR5 ;  /* 0x00000005ff0b7e24 */ /* 0x000fc4000f8e00ff */
[----:B------:R4:W-:Y:S01]  /*3530*/  STL.64 [R1+0x200], R8 ;  /* 0x0002000801007387 */ /* 0x0009e20000100a00 */
[CC--:B------:R-:W-:Y:S02]  /*3540*/  ISETP.GE.AND P2, PT, R17.reuse, R39.reuse, PT ;  /* 0x000000271100720c */ /* 0x0c0fe40003f46270 */
[-C--:B------:R-:W-:Y:S01]  /*3550*/  ISETP.GE.AND P4, PT, R226, R39.reuse, PT ;  /* 0x00000027e200720c */ /* 0x080fe20003f86270 */
[----:B------:R-:W-:Y:S01]  /*3560*/  VIADD R26, R17, 0x60 ;  /* 0x00000060111a7836 */ /* 0x000fe20000000000 */
[----:B------:R-:W-:Y:S02]  /*3570*/  SEL R10, RZ, 0x1, P2 ;  /* 0x00000001ff0a7807 */ /* 0x000fe40001000000 */
[----:B------:R-:W-:Y:S01]  /*3580*/  ISETP.GE.AND P1, PT, R205, R39, PT ;  /* 0x00000027cd00720c */ /* 0x000fe20003f26270 */
[C---:B------:R-:W-:Y:S01]  /*3590*/  VIADD R21, R17.reuse, 0x80 ;  /* 0x0000008011157836 */ /* 0x040fe20000000000 */
[----:B------:R-:W-:Y:S01]  /*35a0*/  STL.64 [R1+0x88], R38 ;  /* 0x0000882601007387 */ /* 0x000fe20000100a00 */
[----:B------:R-:W-:Y:S01]  /*35b0*/  VIADD R20, R17, 0xa0 ;  /* 0x000000a011147836 */ /* 0x000fe20000000000 */
[----:B------:R-:W1:Y:S01]  /*35c0*/  LDC R41, c[0x0][0x320] ;  /* 0x0000c800ff297b82 */ /* 0x000e620000000800 */
[----:B---3--:R-:W-:Y:S01]  /*35d0*/  IMAD.U32 R12, RZ, RZ, UR6 ;  /* 0x00000006ff0c7e24 */ /* 0x008fe2000f8e00ff */
[----:B----4-:R-:W-:Y:S01]  /*35e0*/  SEL R8, RZ, 0x1, P0 ;  /* 0x00000001ff087807 */ /* 0x010fe20000000000 */
[----:B------:R-:W-:-:S02]  /*35f0*/  IMAD.SHL.U32 R9, R6, 0x2, RZ ;  /* 0x0000000206097824 */ /* 0x000fc400078e00ff */
[----:B------:R-:W-:Y:S02]  /*3600*/  IMAD.SHL.U32 R13, R7, 0x2, RZ ;  /* 0x00000002070d7824 */ /* 0x000fe400078e00ff */
[----:B------:R-:W-:Y:S01]  /*3610*/  IMAD.MOV.U32 R6, RZ, RZ, R11 ;  /* 0x000000ffff067224 */ /* 0x000fe200078e000b */
[----:B------:R-:W-:Y:S01]  /*3620*/  LOP3.LUT R9, R9, 0x2, R8, 0xe2, !PT ;  /* 0x0000000209097812 */ /* 0x000fe200078ee208 */
[----:B------:R-:W-:Y:S01]  /*3630*/  IMAD.MOV.U32 R7, RZ, RZ, R12 ;  /* 0x000000ffff077224 */ /* 0x000fe200078e000c */
[-C--:B------:R-:W-:Y:S01]  /*3640*/  ISETP.GE.AND P3, PT, R208, R39.reuse, PT ;  /* 0x00000027d000720c */ /* 0x080fe20003f66270 */
[----:B------:R-:W-:Y:S01]  /*3650*/  VIADD R8, R38, 0x5f ;  /* 0x0000005f26087836 */ /* 0x000fe20000000000 */
[----:B------:R-:W-:Y:S01]  /*3660*/  LOP3.LUT R10, R13, 0x2, R10, 0xe2, !PT ;  /* 0x000000020d0a7812 */ /* 0x000fe200078ee20a */
[----:B------:R3:W-:Y:S01]  /*3670*/  STL.64 [R1+0x180], R34 ;  /* 0x0001802201007387 */ /* 0x0007e20000100a00 */
[----:B------:R-:W-:Y:S01]  /*3680*/  ISETP.GE.AND P2, PT, R206, R39, PT ;  /* 0x00000027ce00720c */ /* 0x000fe20003f46270 */
[----:B------:R-:W-:Y:S01]  /*3690*/  IMAD.HI R8, R8, 0x2aaaaaab, RZ ;  /* 0x2aaaaaab08087827 */ /* 0x000fe200078e02ff */
[----:B------:R-:W4:Y:S01]  /*36a0*/  LDC.U8 R14, c[0x0][0x410] ;  /* 0x00010400ff0e7b82 */ /* 0x000f220000000000 */
[----:B--2---:R2:W-:Y:S01]  /*36b0*/  STL.128 [R1+0x1a0], R4 ;  /* 0x0001a00401007387 */ /* 0x0045e20000100c00 */
[----:B------:R-:W-:-:S02]  /*36c0*/  SEL R11, RZ, 0x4, P4 ;  /* 0x00000004ff0b7807 */ /* 0x000fc40002000000 */
[----:B------:R-:W-:Y:S02]  /*36d0*/  ISETP.GE.AND P0, PT, R207, R39, PT ;  /* 0x00000027cf00720c */ /* 0x000fe40003f06270 */
[----:B------:R-:W-:Y:S01]  /*36e0*/  LOP3.LUT R10, R10, R11, RZ, 0xfc, !PT ;  /* 0x0000000b0a0a7212 */ /* 0x000fe200078efcff */
[----:B------:R0:W-:Y:S01]  /*36f0*/  STL.64 [R1+0xa0], R38 ;  /* 0x0000a02601007387 */ /* 0x0001e20000100a00 */
[----:B---3--:R-:W3:Y:S01]  /*3700*/  LDC.64 R34, c[0x0][0x408] ;  /* 0x00010200ff227b82 */ /* 0x008ee20000000a00 */
[----:B--2---:R-:W-:Y:S01]  /*3710*/  IMAD.SHL.U32 R4, R39, 0x2, RZ ;  /* 0x0000000227047824 */ /* 0x004fe200078e00ff */
[----:B------:R-:W-:Y:S02]  /*3720*/  SEL R7, RZ, 0x8, P3 ;  /* 0x00000008ff077807 */ /* 0x000fe40001800000 */
[----:B------:R-:W-:Y:S02]  /*3730*/  SEL R6, RZ, 0x4, P2 ;  /* 0x00000004ff067807 */ /* 0x000fe40001000000 */
[----:B------:R-:W-:-:S02]  /*3740*/  SHF.R.U32.HI R5, RZ, 0x1f, R8 ;  /* 0x0000001fff057819 */ /* 0x000fc40000011608 */
[-C--:B0-----:R-:W-:Y:S01]  /*3750*/  ISETP.GE.AND P4, PT, R226, R37.reuse, PT ;  /* 0x00000025e200720c */ /* 0x081fe20003f86270 */
[----:B------:R-:W-:Y:S01]  /*3760*/  STL.U8 [R1+0x81], R10 ;  /* 0x0000810a01007387 */ /* 0x000fe20000100000 */
[-C--:B------:R-:W-:Y:S01]  /*3770*/  ISETP.GE.AND P3, PT, R225, R37.reuse, PT ;  /* 0x00000025e100720c */ /* 0x080fe20003f66270 */
[----:B------:R-:W0:Y:S02]  /*3780*/  LDC R38, c[0x0][0x424] ;  /* 0x00010900ff267b82 */ /* 0x000e240000000800 */
[----:B------:R2:W-:Y:S01]  /*3790*/  STL [R1+0x6c], R4 ;  /* 0x00006c0401007387 */ /* 0x0005e20000100800 */
[----:B------:R-:W-:Y:S02]  /*37a0*/  SEL R11, RZ, 0xffffffff, P3 ;  /* 0xffffffffff0b7807 */ /* 0x000fe40001800000 */
[----:B------:R-:W-:Y:S02]  /*37b0*/  ISETP.GE.AND P2, PT, R17, R37, PT ;  /* 0x000000251100720c */ /* 0x000fe40003f46270 */
[----:B------:R-:W-:-:S02]  /*37c0*/  LEA.HI.SX32 R8, R8, R5, 0x1c ;  /* 0x0000000508087211 */ /* 0x000fc400078fe2ff */
[----:B------:R-:W-:Y:S01]  /*37d0*/  LOP3.LUT R6, R7, R9, R6, 0xfe, !PT ;  /* 0x0000000907067212 */ /* 0x000fe200078efe06 */
[----:B--2---:R-:W-:Y:S01]  /*37e0*/  VIADD R4, R36, 0x5f ;  /* 0x0000005f24047836 */ /* 0x004fe20000000000 */
[----:B------:R-:W-:Y:S01]  /*37f0*/  SEL R5, RZ, 0x10, P1 ;  /* 0x00000010ff057807 */ /* 0x000fe20000800000 */
[----:B------:R-:W-:Y:S01]  /*3800*/  IMAD.SHL.U32 R12, R11, 0x2, RZ ;  /* 0x000000020b0c7824 */ /* 0x000fe200078e00ff */
[----:B------:R-:W-:Y:S01]  /*3810*/  SEL R7, RZ, 0x20, P0 ;  /* 0x00000020ff077807 */ /* 0x000fe20000000000 */
[----:B------:R-:W-:Y:S01]  /*3820*/  IMAD.HI R4, R4, 0x2aaaaaab, RZ ;  /* 0x2aaaaaab04047827 */ /* 0x000fe200078e02ff */
[----:B------:R-:W-:Y:S01]  /*3830*/  SEL R9, RZ, 0x1, P2 ;  /* 0x00000001ff097807 */ /* 0x000fe20001000000 */
[----:B------:R-:W-:Y:S01]  /*3840*/  STL [R1+0xb8], R8 ;  /* 0x0000b80801007387 */ /* 0x000fe20000100800 */
[----:B------:R-:W-:Y:S01]  /*3850*/  ISETP.GE.AND P0, PT, R26, R37, PT ;  /* 0x000000251a00720c */ /* 0x000fe20003f06270 */
[----:B------:R-:W2:Y:S01]  /*3860*/  LDC.64 R10, c[0x0][0x418] ;  /* 0x00010600ff0a7b82 */ /* 0x000ea20000000a00 */
[----:B------:R-:W-:Y:S01]  /*3870*/  LOP3.LUT R6, R7, R6, R5, 0xfe, !PT ;  /* 0x0000000607067212 */ /* 0x000fe200078efe05 */
[----:B------:R-:W-:Y:S01]  /*3880*/  STL [R1+0xd8], R8 ;  /* 0x0000d80801007387 */ /* 0x000fe20000100800 */
[----:B------:R-:W-:-:S02]  /*3890*/  SHF.R.U32.HI R5, RZ, 0x1f, R4 ;  /* 0x0000001fff057819 */ /* 0x000fc40000011604 */
[----:B------:R-:W-:Y:S01]  /*38a0*/  LOP3.LUT R9, R12, 0x2, R9, 0xe2, !PT ;  /* 0x000000020c097812 */ /* 0x000fe200078ee209 */
[----:B------:R-:W-:Y:S01]  /*38b0*/  STL [R1+0xf8], R8 ;  /* 0x0000f80801007387 */ /* 0x000fe20000100800 */
[----:B------:R-:W-:Y:S01]  /*38c0*/  SEL R7, RZ, 0x8, P0 ;  /* 0x00000008ff077807 */ /* 0x000fe20000000000 */
[----:B------:R-:W4:Y:S02]  /*38d0*/  LDC.64 R12, c[0x0][0x300] ;  /* 0x0000c000ff0c7b82 */ /* 0x000f240000000a00 */
[----:B------:R1:W-:Y:S01]  /*38e0*/  STL [R1+0x118], R8 ;  /* 0x0001180801007387 */ /* 0x0003e20000100800 */
[-C--:B------:R-:W-:Y:S02]  /*38f0*/  ISETP.GE.AND P0, PT, R21, R37.reuse, PT ;  /* 0x000000251500720c */ /* 0x080fe40003f06270 */
[----:B------:R-:W-:Y:S01]  /*3900*/  ISETP.GE.AND P1, PT, R20, R37, PT ;  /* 0x000000251400720c */ /* 0x000fe20003f26270 */
[----:B------:R3:W-:Y:S01]  /*3910*/  STL.U8 [R1+0x80], R6 ;  /* 0x0000800601007387 */ /* 0x0007e20000100000 */
[----:B------:R-:W-:-:S02]  /*3920*/  LEA.HI.SX32 R4, R4, R5, 0x1c ;  /* 0x0000000504047211 */ /* 0x000fc400078fe2ff */
[----:B-1----:R-:W-:-:S04]  /*3930*/  SEL R8, RZ, 0x4, P4 ;  /* 0x00000004ff087807 */ /* 0x002fc80002000000 */
[----:B------:R-:W-:Y:S02]  /*3940*/  LOP3.LUT R5, R7, R9, R8, 0xfe, !PT ;  /* 0x0000000907057212 */ /* 0x000fe400078efe08 */
[----:B---3--:R-:W-:Y:S02]  /*3950*/  SEL R6, RZ, 0x10, P0 ;  /* 0x00000010ff067807 */ /* 0x008fe40000000000 */
[----:B------:R-:W-:-:S04]  /*3960*/  SEL R8, RZ, 0x20, P1 ;  /* 0x00000020ff087807 */ /* 0x000fc80000800000 */
[----:B------:R-:W-:Y:S02]  /*3970*/  LOP3.LUT R6, R8, R5, R6, 0xfe, !PT ;  /* 0x0000000508067212 */ /* 0x000fe400078efe06 */
[----:B------:R-:W-:-:S03]  /*3980*/  LOP3.LUT P0, RZ, R233, 0x4, RZ, 0xc0, !PT ;  /* 0x00000004e9ff7812 */ /* 0x000fc6000780c0ff */
[----:B------:R-:W-:Y:S04]  /*3990*/  STL.U8 [R1+0x1d8], R6 ;  /* 0x0001d80601007387 */ /* 0x000fe80000100000 */
[----:B------:R-:W-:Y:S04]  /*39a0*/  STL.U8 [R1+0x1d9], R6 ;  /* 0x0001d90601007387 */ /* 0x000fe80000100000 */
[----:B------:R1:W-:Y:S01]  /*39b0*/  STL.U8 [R1+0x250], R6 ;  /* 0x0002500601007387 */ /* 0x0003e20000100000 */
[----:B------:R-:W-:Y:S01]  /*39c0*/  IMAD.MOV.U32 R40, RZ, RZ, R36 ;  /* 0x000000ffff287224 */ /* 0x000fe200078e0024 */
[----:B------:R-:W-:Y:S01]  /*39d0*/  LOP3.LUT R7, R214, 0x18, R17, 0xf8, !PT ;  /* 0x00000018d6077812 */ /* 0x000fe200078ef811 */
[----:B-1----:R-:W-:-:S05]  /*39e0*/  IMAD.MOV.U32 R6, RZ, RZ, 0x20 ;  /* 0x00000020ff067424 */ /* 0x002fca00078e00ff */
[----:B------:R-:W-:Y:S01]  /*39f0*/  SEL R6, R6, 0xffffffe0, !P0 ;  /* 0xffffffe006067807 */ /* 0x000fe20004000000 */
[----:B------:R-:W-:Y:S01]  /*3a00*/  STL.64 [R1+0x188], R36 ;  /* 0x0001882401007387 */ /* 0x000fe20000100a00 */
[----:B------:R-:W-:-:S03]  /*3a10*/  LOP3.LUT R8, R7, R216, RZ, 0x3c, !PT ;  /* 0x000000d807087212 */ /* 0x000fc600078e3cff */
[----:B------:R-:W-:Y:S04]  /*3a20*/  STL.64 [R1+0x1b0], R40 ;  /* 0x0001b02801007387 */ /* 0x000fe80000100a00 */
[----:B----4-:R-:W-:Y:S04]  /*3a30*/  STL.64 [R1+0x48], R12 ;  /* 0x0000480c01007387 */ /* 0x010fe80000100a00 */
[----:B------:R-:W-:Y:S04]  /*3a40*/  STL.64 [R1+0x198], R12 ;  /* 0x0001980c01007387 */ /* 0x000fe80000100a00 */
[----:B------:R-:W-:Y:S04]  /*3a50*/  STL.64 [R1+0xa8], R34 ;  /* 0x0000a82201007387 */ /* 0x000fe80000100a00 */
[----:B--2---:R-:W-:Y:S04]  /*3a60*/  STL.64 [R1+0x168], R10 ;  /* 0x0001680a01007387 */ /* 0x004fe80000100a00 */
[----:B------:R-:W-:Y:S04]  /*3a70*/  STL.U8 [R1+0x6a], R14 ;  /* 0x00006a0e01007387 */ /* 0x000fe80000100000 */
[----:B0-----:R-:W-:Y:S04]  /*3a80*/  STL [R1+0x178], R38 ;  /* 0x0001782601007387 */ /* 0x001fe80000100800 */
[----:B------:R-:W-:Y:S04]  /*3a90*/  STL [R1+0x190], R28 ;  /* 0x0001901c01007387 */ /* 0x000fe80000100800 */
[----:B------:R-:W-:Y:S04]  /*3aa0*/  STL [R1+0x1b8], R28 ;  /* 0x0001b81c01007387 */ /* 0x000fe80000100800 */
[----:B------:R-:W-:Y:S04]  /*3ab0*/  STL.128 [R1+0x1e0], RZ ;  /* 0x0001e0ff01007387 */ /* 0x000fe80000100c00 */
[----:B------:R-:W-:Y:S04]  /*3ac0*/  STL.64 [R1+0x1f0], RZ ;  /* 0x0001f0ff01007387 */ /* 0x000fe80000100a00 */
[----:B------:R-:W-:Y:S04]  /*3ad0*/  STL.64 [R1+0x1f8], RZ ;  /* 0x0001f8ff01007387 */ /* 0x000fe80000100a00 */
[----:B------:R-:W-:Y:S04]  /*3ae0*/  STL.64 [R1+0x248], R16 ;  /* 0x0002481001007387 */ /* 0x000fe80000100a00 */
[----:B------:R-:W-:Y:S04]  /*3af0*/  STL [R1+0x170], R192 ;  /* 0x000170c001007387 */ /* 0x000fe80000100800 */
[----:B------:R-:W-:Y:S01]  /*3b00*/  STL [R1+0x218], R6 ;  /* 0x0002180601007387 */ /* 0x000fe20000100800 */
[----:B------:R-:W-:-:S03]  /*3b10*/  IMAD R7, R215, 0x200, R8 ;  /* 0x00000200d7077824 */ /* 0x000fc600078e0208 */
[----:B------:R-:W-:Y:S01]  /*3b20*/  STL [R1+0x40], R4 ;  /* 0x0000400401007387 */ /* 0x000fe20000100800 */
[----:B------:R-:W-:-:S03]  /*3b30*/  IMAD.WIDE.U32 R2, R7, 0x2, R2 ;  /* 0x0000000207027825 */ /* 0x000fc600078e0002 */
[----:B------:R0:W-:Y:S01]  /*3b40*/  STL [R1+0x228], R4 ;  /* 0x0002280401007387 */ /* 0x0001e20000100800 */
[----:B------:R-:W-:Y:S02]  /*3b50*/  SHF.R.U32.HI R44, RZ, 0x7, R44 ;  /* 0x00000007ff2c7819 */ /* 0x000fe4000001162c */
[----:B0-----:R-:W-:Y:S01]  /*3b60*/  IADD3 R4, P0, R17, UR4, RZ ;  /* 0x0000000411047c10 */ /* 0x001fe2000ff1e0ff */
[----:B------:R-:W-:Y:S02]  /*3b70*/  ULDC.64 UR4, c[0x0][0x338] ;  /* 0x0000ce0000047ab9 */ /* 0x000fe40000000a00 */
[----:B------:R-:W-:Y:S01]  /*3b80*/  IMAD R33, R33, UR4, RZ ;  /* 0x0000000421217c24 */ /* 0x000fe2000f8e02ff */
[----:B------:R-:W-:Y:S01]  /*3b90*/  IADD3.X R5, R29, UR8, RZ, P0, !PT ;  /* 0x000000081d057c10 */ /* 0x000fe200087fe4ff */
[----:B------:R0:W-:Y:S01]  /*3ba0*/  STL.64 [R1+0x220], R2 ;  /* 0x0002200201007387 */ /* 0x0001e20000100a00 */
[----:B------:R-:W-:Y:S02]  /*3bb0*/  IMAD.U32 R81, RZ, RZ, UR29 ;  /* 0x0000001dff517e24 */ /* 0x000fe4000f8e00ff */
[----:B------:R-:W-:-:S02]  /*3bc0*/  IMAD R33, R32, UR5, R33 ;  /* 0x0000000520217c24 */ /* 0x000fc4000f8e0221 */
[----:B------:R-:W-:Y:S01]  /*3bd0*/  IMAD.WIDE.U32 R4, R32, UR4, R4 ;  /* 0x0000000420047c25 */ /* 0x000fe2000f8e0004 */
[----:B------:R1:W-:Y:S01]  /*3be0*/  STL [R1+0x160], R0 ;  /* 0x0001600001007387 */ /* 0x0003e20000100800 */
[----:B0-----:R-:W-:Y:S02]  /*3bf0*/  IADD3 R2, P0, R16, R0, RZ ;  /* 0x0000000010027210 */ /* 0x001fe40007f1e0ff */
[----:B------:R-:W-:Y:S02]  /*3c00*/  VIADD R81, R81, 0x258 ;  /* 0x0000025851517836 */ /* 0x000fe40000000000 */
[----:B------:R-:W-:Y:S02]  /*3c10*/  IMAD.IADD R80, R5, 0x1, R33 ;  /* 0x0000000105507824 */ /* 0x000fe400078e0221 */
[----:B------:R-:W-:Y:S02]  /*3c20*/  IMAD.X R3, R31, 0x1, R30, P0 ;  /* 0x000000011f037824 */ /* 0x000fe400000e061e */
[----:B-1----:R-:W-:-:S07]  /*3c30*/  VIADD R0, R44, 0x8 ;  /* 0x000000082c007836 */ /* 0x002fce0000000000 */
.L_x_1699:
[----:B------:R-:W-:Y:S01]  /*3c40*/  VIADD R77, R77, 0xffffffff ;  /* 0xffffffff4d4d7836 */ /* 0x000fe20000000000 */
[----:B------:R-:W-:Y:S05]  /*3c50*/  YIELD ;  /* 0x0000000000007946 */ /* 0x000fea0003800000 */
[----:B------:R-:W-:Y:S01]  /*3c60*/  BSSY B1, `(.L_x_1691) ;  /* 0x0000004000017945 */ /* 0x000fe20003800000 */
[----:B------:R-:W-:Y:S02]  /*3c70*/  ISETP.GT.AND P6, PT, R77, R78, PT ;  /* 0x0000004e4d00720c */ /* 0x000fe40003fc4270 */
[----:B0-----:R-:W-:-:S11]  /*3c80*/  MOV R96, 0x3ca0 ;  /* 0x00003ca000607802 */ /* 0x001fd60000000f00 */
[----:B-----5:R-:W-:Y:S05]  /*3c90*/  CALL.REL.NOINC `($_ZN7cutlass13device_kernelIN5flash11enable_sm90INS1_16FlashAttnFwdSm90INS1_25CollectiveMainloopFwdSm90ILi2EN4cute5tupleIJNS5_1CILi1EEES8_S8_EEENS6_IJNS7_ILi128EEENS7_ILi96EEENS7_ILi192EEEEEELi192ENS_10bfloat16_tEfNS_4arch4Sm90ELb0ELb1ELb1ELb1ELb0ELb1ELb0ELb1ELb1ELb1ELb0ELb0EEENS1_21CollectiveEpilogueFwdINS6_IJSA_SC_SB_EEES9_SE_SG_Li256ELb1ELb1ELb0ELb0EEENS1_36VarlenDynamicPersistentTileSchedulerILi128ELi96ELi256ELi128ELb0ELb1ELb1ELb1ELb0ELb1EEEEEEEEEvNT_6ParamsE$_ZZN5flash25CollectiveMainloopFwdSm90ILi2EN4cute5tupleIJNS1_1CILi1EEES4_S4_EEENS2_IJNS3_ILi128EEENS3_ILi96EEENS3_ILi192EEEEEELi192EN7cutlass10bfloat16_tEfNSA_4arch4Sm90ELb0ELb1ELb1ELb1ELb0ELb1ELb0ELb1ELb1ELb1ELb0ELb0EE12store_kv_newINS_16FlashAttnFwdSm90ISE_NS_21CollectiveEpilogueFwdINS2_IJS6_S8_S7_EEES5_SB_SD_Li256ELb1ELb1ELb0ELb0EEENS_36VarlenDynamicPersistentTileSchedulerILi128ELi96ELi256ELi128ELb0ELb1ELb1ELb1ELb0ELb1EEEE13SharedStorageEEEbRKNSE_6ParamsENSA_25PipelineTmaAsyncNoClusterILi2ENSA_16PipelineTmaAsyncILi2EEEEESU_RNSA_13PipelineStateILj2EEEiRT_RKNS_16SeqlenInfoQKNewKILb1ELb1EEENS2_IJiiiiEEEENKUliRKT_E_clISW_EEDaiS17_) ;  /* 0x0000023800647944 */ /* 0x020fea0003c00000 */
[----:B------:R-:W-:Y:S05]  /*3ca0*/  BSYNC B1 ;  /* 0x0000000000017941 */ /* 0x000fea0003800000 */
.L_x_1691:
[----:B------:R0:W5:Y:S01]  /*3cb0*/  LDL R48, [R1+0x2bc] ;  /* 0x0002bc0001307983 */ /* 0x0001620000100800 */
[----:B------:R-:W-:-:S13]  /*3cc0*/  R2UR UR4, R202 ;  /* 0x00000000ca0472ca */ /* 0x000fda00000e0000 */
[----:B------:R-:W-:-:S06]  /*3cd0*/  UISETP.NE.AND UP0, UPT, UR4, 0x3, UPT ;  /* 0x000000030400788c */ /* 0x000fcc000bf05270 */
[----:B------:R-:W-:-:S13]  /*3ce0*/  PLOP3.LUT P0, PT, PT, PT, UP0, 0x80, 0x0 ;  /* 0x000000000000781c */ /* 0x000fda0003f0f008 */
[----:B0-----:R-:W-:Y:S05]  /*3cf0*/  @!P0 BRA `(.L_x_1692) ;  /* 0x0000000000048947 */ /* 0x001fea0003800000 */
[----:B------:R-:W-:Y:S01]  /*3d00*/  BPT.TRAP 0x1 ;  /* 0x000000040000795c */ /* 0x000fe20000300000 */
.L_x_1692:
[----:B------:R-:W-:Y:S01]  /*3d10*/  LEA R49, R27, UR39, 0x3 ;  /* 0x000000271b317c11 */ /* 0x000fe2000f8e18ff */
[----:B------:R-:W-:Y:S01]  /*3d20*/  BSSY B0, `(.L_x_1693) ;  /* 0x0000004000007945 */ /* 0x000fe20003800000 */
[----:B-----5:R-:W-:-:S04]  /*3d30*/  SHF.L.U32 R8, R48, 0x1f, RZ ;  /* 0x0000001f30087819 */ /* 0x020fc800000006ff */
[----:B------:R-:W0:Y:S02]  /*3d40*/  SYNCS.PHASECHK.TRANS64.TRYWAIT P0, [R49+URZ+0x308b0], R8 ;  /* 0x0308b008310075a7 */ /* 0x000e24000800017f */
[----:B0-----:R-:W-:Y:S05]  /*3d50*/  @!P0 BRA `(.L_x_1694) ;  /* 0x0000020c00a08947 */ /* 0x001fea0003800000 */
.L_x_2034:
[----:B------:R-:W-:Y:S05]  /*3d60*/  BSYNC B0 ;  /* 0x0000000000007941 */ /* 0x000fea0003800000 */
.L_x_1693:
[----:B0-----:R-:W2:Y:S01]  /*3d70*/  LDL R8, [R1+0x60] ;  /* 0x0000600001087983 */ /* 0x001ea20000100800 */
[----:B------:R-:W-:Y:S01]  /*3d80*/  IMAD R9, R27, 0x4800, R7 ;  /* 0x000048001b097824 */ /* 0x000fe200078e0207 */
[----:B------:R-:W-:Y:S01]  /*3d90*/  BSSY B0, `(.L_x_1695) ;  /* 0x0000028000007945 */ /* 0x000fe20003800000 */
[----:B------:R-:W-:-:S04]  /*3da0*/  IMAD.WIDE R40, R77, 0x60, R2 ;  /* 0x000000604d287825 */ /* 0x000fc800078e0202 */
[----:B------:R-:W-:Y:S02]  /*3db0*/  IMAD.IADD R11, R6, 0x1, R9 ;  /* 0x00000001060b7824 */ /* 0x000fe400078e0209 */
[--C-:B------:R-:W-:Y:S02]  /*3dc0*/  IMAD R44, R9, 0x2, R24.reuse ;  /* 0x00000002092c7824 */ /* 0x100fe400078e0218 */
[----:B------:R-:W-:Y:S02]  /*3dd0*/  IMAD R45, R11, 0x2, R24 ;  /* 0x000000020b2d7824 */ /* 0x000fe400078e0218 */
[----:B--2---:R-:W-:-:S05]  /*3de0*/  IMAD R8, R77, -0x60, R8 ;  /* 0xffffffa04d087824 */ /* 0x004fca00078e0208 */
[----:B------:R-:W-:-:S04]  /*3df0*/  VIMNMX R8, R8, 0x60, PT ;  /* 0x0000006008087848 */ /* 0x000fc80003fe0100 */
[-C--:B------:R-:W-:Y:S02]  /*3e00*/  ISETP.GE.AND P1, PT, R16, R8.reuse, PT ;  /* 0x000000081000720c */ /* 0x080fe40003f26270 */
[----:B------:R-:W-:-:S11]  /*3e10*/  ISETP.GE.AND P0, PT, R201, R8, PT ;  /* 0x00000008c900720c */ /* 0x000fd60003f06270 */
[----:B------:R-:W-:Y:S05]  /*3e20*/  @P1 BRA `(.L_x_1696) ;  /* 0x0000000000781947 */ /* 0x000fea0003800000 */
[----:B------:R-:W-:Y:S01]  /*3e30*/  ISETP.GE.AND P3, PT, R17, UR44, PT ;  /* 0x0000002c11007c0c */ /* 0x000fe2000bf66270 */
[----:B------:R-:W-:Y:S01]  /*3e40*/  ULDC.64 UR4, c[0x0][0x328] ;  /* 0x0000ca0000047ab9 */ /* 0x000fe20000000a00 */
[----:B------:R-:W-:Y:S01]  /*3e50*/  IMAD.MOV.U32 R12, RZ, RZ, R4 ;  /* 0x000000ffff0c7224 */ /* 0x000fe200078e0004 */
[----:B------:R-:W-:Y:S01]  /*3e60*/  ULDC.64 UR6, c[0x0][0x208] ;  /* 0x0000820000067ab9 */ /* 0x000fe20000000a00 */
[----:B------:R-:W-:Y:S01]  /*3e70*/  IMAD R15, R41, UR4, RZ ;  /* 0x00000004290f7c24 */ /* 0x000fe2000f8e02ff */
[----:B------:R-:W-:Y:S01]  /*3e80*/  ISETP.GE.AND P4, PT, R21, UR44, PT ;  /* 0x0000002c15007c0c */ /* 0x000fe2000bf86270 */
[----:B------:R-:W-:Y:S01]  /*3e90*/  IMAD.MOV.U32 R13, RZ, RZ, R80 ;  /* 0x000000ffff0d7224 */ /* 0x000fe200078e0050 */
[----:B------:R-:W-:Y:S01]  /*3ea0*/  ISETP.GE.AND P5, PT, R20, UR44, PT ;  /* 0x0000002c14007c0c */ /* 0x000fe2000bfa6270 */
[C---:B------:R-:W-:Y:S02]  /*3eb0*/  IMAD R15, R40.reuse, UR5, R15 ;  /* 0x00000005280f7c24 */ /* 0x040fe4000f8e020f */
[----:B------:R-:W-:-:S03]  /*3ec0*/  IMAD.WIDE.U32 R12, R40, UR4, R12 ;  /* 0x00000004280c7c25 */ /* 0x000fc6000f8e000c */
[----:B------:R-:W0:Y:S01]  /*3ed0*/  @!P3 LDS.128 R8, [R44] ;  /* 0x000000002c08b984 */ /* 0x000e220000000c00 */
[----:B------:R-:W-:Y:S01]  /*3ee0*/  IMAD.IADD R15, R13, 0x1, R15 ;  /* 0x000000010d0f7824 */ /* 0x000fe200078e020f */
[C---:B------:R-:W-:Y:S01]  /*3ef0*/  LEA R42, P1, R12.reuse, UR40, 0x1 ;  /* 0x000000280c2a7c11 */ /* 0x040fe2000f8208ff */
[C---:B------:R-:W-:Y:S02]  /*3f00*/  VIADD R13, R17.reuse, 0x20 ;  /* 0x00000020110d7836 */ /* 0x040fe40000000000 */
[----:B------:R-:W1:Y:S01]  /*3f10*/  @!P4 LDS.128 R32, [R44+0x6000] ;  /* 0x006000002c20c984 */ /* 0x000e620000000c00 */
[----:B------:R-:W-:Y:S01]  /*3f20*/  LEA.HI.X R43, R12, UR41, R15, 0x1, P1 ;  /* 0x000000290c2b7c11 */ /* 0x000fe200088f0c0f */
[----:B------:R-:W-:Y:S01]  /*3f30*/  VIADD R12, R17, 0x40 ;  /* 0x00000040110c7836 */ /* 0x000fe20000000000 */
[----:B------:R-:W-:Y:S01]  /*3f40*/  ISETP.GE.AND P2, PT, R13, UR44, PT ;  /* 0x0000002c0d007c0c */ /* 0x000fe2000bf46270 */
[----:B------:R-:W2:Y:S03]  /*3f50*/  @!P5 LDS.128 R36, [R45+0x6000] ;  /* 0x006000002d24d984 */ /* 0x000ea60000000c00 */
[----:B------:R-:W-:-:S13]  /*3f60*/  ISETP.GE.AND P1, PT, R12, UR44, PT ;  /* 0x0000002c0c007c0c */ /* 0x000fda000bf26270 */
[----:B------:R-:W3:Y:S04]  /*3f70*/  @!P1 LDS.128 R12, [R44+0x3000] ;  /* 0x003000002c0c9984 */ /* 0x000ee80000000c00 */
[----:B0-----:R-:W-:Y:S01]  /*3f80*/  @!P3 STG.E.128 desc[UR6][R42.64], R8 ;  /* 0x000000082a00b986 */ /* 0x001fe2000c101d06 */
[----:B------:R-:W-:-:S03]  /*3f90*/  ISETP.GE.AND P3, PT, R26, UR44, PT ;  /* 0x0000002c1a007c0c */ /* 0x000fc6000bf66270 */
[----:B------:R-:W0:Y:S04]  /*3fa0*/  @!P2 LDS.128 R8, [R45] ;  /* 0x000000002d08a984 */ /* 0x000e280000000c00 */
[----:B-1----:R-:W-:Y:S04]  /*3fb0*/  @!P4 STG.E.128 desc[UR6][R42.64+0x100], R32 ;  /* 0x000100202a00c986 */ /* 0x002fe8000c101d06 */
[----:B--2---:R-:W-:Y:S04]  /*3fc0*/  @!P5 STG.E.128 desc[UR6][R42.64+0x140], R36 ;  /* 0x000140242a00d986 */ /* 0x004fe8000c101d06 */
[----:B------:R-:W1:Y:S04]  /*3fd0*/  @!P3 LDS.128 R28, [R45+0x3000] ;  /* 0x003000002d1cb984 */ /* 0x000e680000000c00 */
[----:B---3--:R2:W-:Y:S04]  /*3fe0*/  @!P1 STG.E.128 desc[UR6][R42.64+0x80], R12 ;  /* 0x0000800c2a009986 */ /* 0x0085e8000c101d06 */
[----:B0-----:R2:W-:Y:S04]  /*3ff0*/  @!P2 STG.E.128 desc[UR6][R42.64+0x40], R8 ;  /* 0x000040082a00a986 */ /* 0x0015e8000c101d06 */
[----:B-1----:R2:W-:Y:S02]  /*4000*/  @!P3 STG.E.128 desc[UR6][R42.64+0xc0], R28 ;  /* 0x0000c01c2a00b986 */ /* 0x0025e4000c101d06 */
.L_x_1696:
[----:B------:R-:W-:Y:S05]  /*4010*/  BSYNC B0 ;  /* 0x0000000000007941 */ /* 0x000fea0003800000 */
.L_x_1695:
[----:B------:R-:W-:Y:S04]  /*4020*/  BSSY B0, `(.L_x_1697) ;  /* 0x0000022000007945 */ /* 0x000fe80003800000 */
[----:B------:R-:W-:Y:S05]  /*4030*/  @P0 BRA `(.L_x_1698) ;  /* 0x0000000000800947 */ /* 0x000fea0003800000 */
[----:B--2---:R-:W-:Y:S01]  /*4040*/  IADD3 R11, P0, R40, 0x40, RZ ;  /* 0x00000040280b7810 */ /* 0x004fe20007f1e0ff */
[----:B------:R-:W-:Y:S01]  /*4050*/  ULDC.64 UR4, c[0x0][0x328] ;  /* 0x0000ca0000047ab9 */ /* 0x000fe20000000a00 */
[----:B------:R-:W-:Y:S01]  /*4060*/  IMAD.MOV.U32 R8, RZ, RZ, R4 ;  /* 0x000000ffff087224 */ /* 0x000fe200078e0004 */
[----:B------:R-:W-:Y:S01]  /*4070*/  ISETP.GE.AND P3, PT, R17, UR44, PT ;  /* 0x0000002c11007c0c */ /* 0x000fe2000bf66270 */
[----:B------:R-:W-:Y:S01]  /*4080*/  IMAD.MOV.U32 R9, RZ, RZ, R80 ;  /* 0x000000ffff097224 */ /* 0x000fe200078e0050 */
[----:B------:R-:W-:Y:S01]  /*4090*/  ISETP.GE.AND P1, PT, R21, UR44, PT ;  /* 0x0000002c15007c0c */ /* 0x000fe2000bf26270 */
[----:B------:R-:W-:Y:S01]  /*40a0*/  IMAD.X R40, RZ, RZ, R41, P0 ;  /* 0x000000ffff287224 */ /* 0x000fe200000e0629 */
[----:B------:R-:W-:Y:S01]  /*40b0*/  ISETP.GE.AND P5, PT, R20, UR44, PT ;  /* 0x0000002c14007c0c */ /* 0x000fe2000bfa6270 */
[----:B------:R-:W-:Y:S01]  /*40c0*/  VIADD R10, R17, 0x40 ;  /* 0x00000040110a7836 */ /* 0x000fe20000000000 */
[----:B------:R-:W-:Y:S01]  /*40d0*/  ULDC.64 UR6, c[0x0][0x208] ;  /* 0x0000820000067ab9 */ /* 0x000fe20000000a00 */
[----:B------:R-:W-:-:S02]  /*40e0*/  IMAD R40, R40, UR4, RZ ;  /* 0x0000000428287c24 */ /* 0x000fc4000f8e02ff */
[----:B------:R-:W-:Y:S01]  /*40f0*/  IMAD.WIDE.U32 R8, R11, UR4, R8 ;  /* 0x000000040b087c25 */ /* 0x000fe2000f8e0008 */
[----:B------:R-:W-:-:S03]  /*4100*/  ISETP.GE.AND P2, PT, R10, UR44, PT ;  /* 0x0000002c0a007c0c */ /* 0x000fc6000bf46270 */
[----:B------:R-:W-:Y:S01]  /*4110*/  IMAD R11, R11, UR5, R40 ;  /* 0x000000050b0b7c24 */ /* 0x000fe2000f8e0228 */
[----:B------:R-:W-:Y:S01]  /*4120*/  LEA R46, P4, R8, UR40, 0x1 ;  /* 0x00000028082e7c11 */ /* 0x000fe2000f8808ff */
[----:B------:R-:W-:Y:S01]  /*4130*/  VIADD R10, R17, 0x20 ;  /* 0x00000020110a7836 */ /* 0x000fe20000000000 */
[----:B------:R-:W0:Y:S01]  /*4140*/  @!P1 LDS.128 R28, [R44+0x8000] ;  /* 0x008000002c1c9984 */ /* 0x000e220000000c00 */
[----:B------:R-:W-:-:S03]  /*4150*/  IMAD.IADD R9, R9, 0x1, R11 ;  /* 0x0000000109097824 */ /* 0x000fc600078e020b */
[----:B------:R-:W-:Y:S01]  /*4160*/  ISETP.GE.AND P0, PT, R10, UR44, PT ;  /* 0x0000002c0a007c0c */ /* 0x000fe2000bf06270 */
[----:B------:R-:W1:Y:S01]  /*4170*/  @!P5 LDS.128 R40, [R45+0x8000] ;  /* 0x008000002d28d984 */ /* 0x000e620000000c00 */
[----:B------:R-:W-:Y:S02]  /*4180*/  LEA.HI.X R47, R8, UR41, R9, 0x1, P4 ;  /* 0x00000029082f7c11 */ /* 0x000fe4000a0f0c09 */
[----:B------:R-:W-:Y:S01]  /*4190*/  ISETP.GE.AND P4, PT, R26, UR44, PT ;  /* 0x0000002c1a007c0c */ /* 0x000fe2000bf86270 */
[----:B------:R-:W2:Y:S04]  /*41a0*/  @!P3 LDS.128 R8, [R44+0x2000] ;  /* 0x002000002c08b984 */ /* 0x000ea80000000c00 */
[----:B------:R-:W3:Y:S04]  /*41b0*/  @!P2 LDS.128 R12, [R44+0x5000] ;  /* 0x005000002c0ca984 */ /* 0x000ee80000000c00 */
[----:B------:R-:W4:Y:S04]  /*41c0*/  @!P0 LDS.128 R32, [R45+0x2000] ;  /* 0x002000002d208984 */ /* 0x000f280000000c00 */
[----:B------:R-:W5:Y:S04]  /*41d0*/  @!P4 LDS.128 R36, [R45+0x5000] ;  /* 0x005000002d24c984 */ /* 0x000f680000000c00 */
[----:B0-----:R0:W-:Y:S04]  /*41e0*/  @!P1 STG.E.128 desc[UR6][R46.64+0x100], R28 ;  /* 0x0001001c2e009986 */ /* 0x0011e8000c101d06 */
[----:B-1----:R0:W-:Y:S04]  /*41f0*/  @!P5 STG.E.128 desc[UR6][R46.64+0x140], R40 ;  /* 0x000140282e00d986 */ /* 0x0021e8000c101d06 */
[----:B--2---:R0:W-:Y:S04]  /*4200*/  @!P3 STG.E.128 desc[UR6][R46.64], R8 ;  /* 0x000000082e00b986 */ /* 0x0041e8000c101d06 */
[----:B---3--:R0:W-:Y:S04]  /*4210*/  @!P2 STG.E.128 desc[UR6][R46.64+0x80], R12 ;  /* 0x0000800c2e00a986 */ /* 0x0081e8000c101d06 */
[----:B----4-:R0:W-:Y:S04]  /*4220*/  @!P0 STG.E.128 desc[UR6][R46.64+0x40], R32 ;  /* 0x000040202e008986 */ /* 0x0101e8000c101d06 */
[----:B-----5:R0:W-:Y:S02]  /*4230*/  @!P4 STG.E.128 desc[UR6][R46.64+0xc0], R36 ;  /* 0x0000c0242e00c986 */ /* 0x0201e4000c101d06 */
.L_x_1698:
[----:B------:R-:W-:Y:S05]  /*4240*/  BSYNC B0 ;  /* 0x0000000000007941 */ /* 0x000fea0003800000 */
.L_x_1697:
[----:B0-2---:R-:W0:Y:S01]  /*4250*/  S2R R8, SR_TID.X ;  /* 0x0000000000087919 */ /* 0x005e220000002100 */
[----:B------:R-:W-:Y:S01]  /*4260*/  @!PT LDS RZ, [RZ] ;  /* 0x00000000fffff984 */ /* 0x000fe20000000800 */
[----:B------:R-:W-:Y:S01]  /*4270*/  @!PT LDS RZ, [RZ] ;  /* 0x00000000fffff984 */ /* 0x000fe20000000800 */
[----:B------:R-:W-:Y:S01]  /*4280*/  @!PT LDS RZ, [RZ] ;  /* 0x00000000fffff984 */ /* 0x000fe20000000800 */
[----:B------:R-:W-:Y:S01]  /*4290*/  @!PT LDS RZ, [RZ] ;  /* 0x00000000fffff984 */ /* 0x000fe20000000800 */
[----:B------:R1:W-:Y:S06]  /*42a0*/  MEMBAR.ALL.CTA ;  /* 0x0000000000007992 */ /* 0x0003ec0000008000 */
[----:B-1----:R-:W1:Y:S01]  /*42b0*/  FENCE.VIEW.ASYNC.S ;  /* 0x00000000000073c6 */ /* 0x002e620000000000 */
[----:B------:R-:W-:Y:S05]  /*42c0*/  WARPSYNC.ALL ;  /* 0x0000000000007948 */ /* 0x000fea0003800000 */
[----:B0-----:R-:W-:-:S04]  /*42d0*/  LOP3.LUT R8, R8, 0x7f, RZ, 0xc0, !PT ;  /* 0x0000007f08087812 */ /* 0x001fc800078ec0ff */
[----:B------:R-:W-:Y:S01]  /*42e0*/  ISETP.NE.AND P0, PT, R8, RZ, PT ;  /* 0x000000ff0800720c */ /* 0x000fe20003f05270 */
[----:B-1----:R0:W-:-:S12]  /*42f0*/  BAR.SYNC.DEFER_BLOCKING R0, 0x80 ;  /* 0x000200000000751d */ /* 0x0021d80000010000 */
[----:B------:R-:W-:-:S05]  /*4300*/  @!P0 VIADD R8, R49, 0x308c0 ;  /* 0x000308c031088836 */ /* 0x000fca0000000000 */
[----:B------:R-:W-:-:S04]  /*4310*/  @!P0 PRMT R8, RZ, 0x654, R8 ;  /* 0x00000654ff088816 */ /* 0x000fc80000000008 */
[----:B------:R1:W-:Y:S02]  /*4320*/  @!P0 SYNCS.ARRIVE.TRANS64.RED.A1T0 RZ, [R8+URZ], RZ ;  /* 0x000000ff08ff89a7 */ /* 0x0003e4000810043f */
[----:B-1----:R-:W2:Y:S01]  /*4330*/  LDL R8, [R1+0x2c0] ;  /* 0x0002c00001087983 */ /* 0x002ea20000100800 */
[----:B------:R-:W-:Y:S01]  /*4340*/  VIADD R27, R27, 0x1 ;  /* 0x000000011b1b7836 */ /* 0x000fe20000000000 */
[----:B------:R-:W-:Y:S01]  /*4350*/  PLOP3.LUT P0, PT, PT, PT, PT, 0x8, 0x0 ;  /* 0x000000000000781c */ /* 0x000fe20003f0e170 */
[----:B------:R-:W-:-:S03]  /*4360*/  IMAD.MOV.U32 R10, RZ, RZ, RZ ;  /* 0x000000ffff0a7224 */ /* 0x000fc600078e00ff */
[----:B------:R-:W-:Y:S01]  /*4370*/  ISETP.NE.AND P1, PT, R27, 0x2, PT ;  /* 0x000000021b00780c */ /* 0x000fe20003f25270 */
[----:B------:R1:W-:-:S12]  /*4380*/  STL [R1+0x2b8], R27 ;  /* 0x0002b81b01007387 */ /* 0x0003d80000100800 */
[----:B------:R-:W-:Y:S01]  /*4390*/  @!P1 LOP3.LUT R11, R48, 0x1, RZ, 0x3c, !PT ;  /* 0x00000001300b9812 */ /* 0x000fe200078e3cff */
[----:B-1----:R-:W-:-:S04]  /*43a0*/  @!P1 IMAD.MOV.U32 R27, RZ, RZ, RZ ;  /* 0x000000ffff1b9224 */ /* 0x002fc800078e00ff */
[----:B------:R0:W-:Y:S01]  /*43b0*/  @!P1 STL.64 [R1+0x2b8], R10 ;  /* 0x0002b80a01009387 */ /* 0x0001e20000100a00 */
[----:B--2---:R-:W-:-:S05]  /*43c0*/  VIADD R8, R8, 0x1 ;  /* 0x0000000108087836 */ /* 0x004fca0000000000 */
[----:B------:R0:W-:Y:S01]  /*43d0*/  STL [R1+0x2c0], R8 ;  /* 0x0002c00801007387 */ /* 0x0001e20000100800 */
[----:B------:R-:W-:Y:S05]  /*43e0*/  @P6 BRA `(.L_x_1699) ;  /* 0xfffffff800146947 */ /* 0x000fea000383ffff */
.L_x_1688:
[----:B0-----:R-:W0:Y:S01]  /*43f0*/  LDC R0, c[0x0][0x448] ;  /* 0x00011200ff007b82 */ /* 0x001e220000000800 */
[----:B------:R-:W-:-:S07]  /*4400*/  UIADD3 UR4, UR61, 0x7f, URZ ;  /* 0x0000007f3d047890 */ /* 0x000fce000fffe03f */
[----:B------:R-:W1:Y:S01]  /*4410*/  LDC.64 R4, c[0x0][0x9e0] ;  /* 0x00027800ff047b82 */ /* 0x000e620000000a00 */
[----:B0-----:R-:W-:Y:S02]  /*4420*/  ISETP.NE.AND P1, PT, R0, 0x1, PT ;  /* 0x000000010000780c */ /* 0x001fe40003f25270 */
[----:B-1----:R-:W-:-:S11]  /*4430*/  ISETP.GE.AND P2, PT, R5, 0x1, PT ;  /* 0x000000010500780c */ /* 0x002fd60003f46270 */
[----:B------:R-:W0:Y:S08]  /*4440*/  @P1 LDC R0, c[0x0][0x44c] ;  /* 0x00011300ff001b82 */ /* 0x000e300000000800 */
[----:B------:R-:W1:Y:S01]  /*4450*/  @P1 LDC R3, c[0x0][0x450] ;  /* 0x00011400ff031b82 */ /* 0x000e620000000800 */
[----:B0-----:R-:W-:-:S04]  /*4460*/  @P1 IMAD.HI.U32 R2, R0, UR4, RZ ;  /* 0x0000000400021c27 */ /* 0x001fc8000f8e00ff */
[----:B------:R-:W-:Y:S01]  /*4470*/  IMAD.U32 R0, RZ, RZ, UR4 ;  /* 0x00000004ff007e24 */ /* 0x000fe2000f8e00ff */
[----:B-1----:R-:W-:-:S05]  /*4480*/  @P1 SHF.R.U32.HI R0, RZ, R3, R2 ;  /* 0x00000003ff001219 */ /* 0x002fca0000011602 */
[----:B------:R-:W-:Y:S01]  /*4490*/  IMAD.IADD R3, R25, 0x1, R0 ;  /* 0x0000000119037824 */ /* 0x000fe200078e0200 */
[----:B------:R-:W-:Y:S06]  /*44a0*/  @P0 BRA `(.L_x_1700) ;  /* 0x0000000000080947 */ /* 0x000fec0003800000 */
[----:B------:R-:W0:Y:S02]  /*44b0*/  FENCE.VIEW.ASYNC.G ;  /* 0x00000000000073c6 */ /* 0x000e240000000100 */
[----:B0-----:R-:W-:Y:S06]  /*44c0*/  BAR.ARV 0xc, 0x180 ;  /* 0x0306000000007b1d */ /* 0x001fec0000002000 */
.L_x_1700:
        /* <DEDUP_REMOVED lines=12> */
.L_x_1702:
[----:B------:R-:W-:-:S13]  /*4590*/  ISETP.NE.AND P0, PT, R5, 0x1, PT ;  /* 0x000000010500780c */ /* 0x000fda0003f05270 */
[----:B------:R-:W0:Y:S02]  /*45a0*/  @P0 LDC.64 R6, c[0x0][0x9e8] ;  /* 0x00027a00ff060b82 */ /* 0x000e240000000a00 */
[----:B0-----:R-:W-:-:S05]  /*45b0*/  @P0 IMAD.HI.U32 R4, R2, R6, RZ ;  /* 0x0000000602040227 */ /* 0x001fca00078e00ff */
[----:B------:R-:W-:-:S07]  /*45c0*/  @P0 SHF.R.U32.HI R2, RZ, R7, R4 ;  /* 0x00000007ff020219 */ /* 0x000fce0000011604 */
.L_x_1703:
[----:B------:R-:W-:-:S05]  /*45d0*/  IMAD R3, R2, R5, R5 ;  /* 0x0000000502037224 */ /* 0x000fca00078e0205 */
[----:B------:R-:W-:-:S07]  /*45e0*/  VIMNMX R0, R0, R3, PT ;  /* 0x0000000300007248 */ /* 0x000fce0003fe0100 */
.L_x_1701:
[----:B------:R-:W0:Y:S01]  /*45f0*/  @P1 LDC R2, c[0x0][0x44c] ;  /* 0x00011300ff021b82 */ /* 0x000e220000000800 */
[----:B------:R-:W-:Y:S01]  /*4600*/  IMAD.U32 R3, RZ, RZ, UR61 ;  /* 0x0000003dff037e24 */ /* 0x000fe2000f8e00ff */
[----:B------:R-:W-:Y:S01]  /*4610*/  ULDC UR4, c[0x0][0x9dc] ;  /* 0x0002770000047ab9 */ /* 0x000fe20000000800 */
[----:B------:R-:W-:-:S04]  /*4620*/  VIADD R0, R0, 0x5f ;  /* 0x0000005f00007836 */ /* 0x000fc80000000000 */
[----:B------:R-:W-:Y:S01]  /*4630*/  IMAD.HI R0, R0, 0x2aaaaaab, RZ ;  /* 0x2aaaaaab00007827 */ /* 0x000fe200078e02ff */
[----:B------:R-:W1:Y:S03]  /*4640*/  @P1 LDC R7, c[0x0][0x450] ;  /* 0x00011400ff071b82 */ /* 0x000e660000000800 */
[----:B0-----:R-:W-:-:S05]  /*4650*/  @P1 IMAD.HI.U32 R2, R2, UR61, RZ ;  /* 0x0000003d02021c27 */ /* 0x001fca000f8e00ff */
[----:B-1----:R-:W-:-:S05]  /*4660*/  @P1 SHF.R.U32.HI R3, RZ, R7, R2 ;  /* 0x00000007ff031219 */ /* 0x002fca0000011602 */
[----:B------:R-:W-:Y:S01]  /*4670*/  IMAD.IADD R2, R76, 0x1, R3 ;  /* 0x000000014c027824 */ /* 0x000fe200078e0203 */
[----:B------:R-:W-:-:S03]  /*4680*/  SHF.R.U32.HI R3, RZ, 0x1f, R0 ;  /* 0x0000001fff037819 */ /* 0x000fc60000011600 */
        /* <DEDUP_REMOVED lines=14> */
.L_x_1705:
[----:B------:R-:W-:-:S13]  /*4770*/  ISETP.NE.AND P0, PT, R5, 0x1, PT ;  /* 0x000000010500780c */ /* 0x000fda0003f05270 */
[----:B------:R-:W0:Y:S02]  /*4780*/  @P0 LDC.64 R6, c[0x0][0x9e8] ;  /* 0x00027a00ff060b82 */ /* 0x000e240000000a00 */
[----:B0-----:R-:W-:-:S05]  /*4790*/  @P0 IMAD.HI.U32 R0, R2, R6, RZ ;  /* 0x0000000602000227 */ /* 0x001fca00078e00ff */
[----:B------:R-:W-:-:S07]  /*47a0*/  @P0 SHF.R.U32.HI R2, RZ, R7, R0 ;  /* 0x00000007ff020219 */ /* 0x000fce0000011600 */
.L_x_1706:
[----:B------:R-:W-:-:S05]  /*47b0*/  IMAD R2, R2, R5, RZ ;  /* 0x0000000502027224 */ /* 0x000fca00078e02ff */
[----:B------:R-:W-:-:S13]  /*47c0*/  R2UR UR5, R2 ;  /* 0x00000000020572ca */ /* 0x000fda00000e0000 */
[----:B------:R-:W-:-:S04]  /*47d0*/  UISETP.LT.AND UP0, UPT, UR4, UR5, UPT ;  /* 0x000000050400728c */ /* 0x000fc8000bf01270 */
[----:B------:R-:W-:-:S12]  /*47e0*/  USEL UR4, UR4, UR5, !UP0 ;  /* 0x0000000504047287 */ /* 0x000fd8000c000000 */
.L_x_1704:
        /* <DEDUP_REMOVED lines=55> */
[----:B------:R-:W-:Y:S01]  /*4b60*/  CS2R R12, SRZ ;  /* 0x00000000000c7805 */ /* 0x000fe2000001ff00 */
[----:B------:R-:W-:Y:S01]  /*4b70*/  IMAD.MOV.U32 R6, RZ, RZ, RZ ;  /* 0x000000ffff067224 */ /* 0x000fe200078e00ff */
[----:B------:R-:W-:Y:S01]  /*4b80*/  CS2R R4, SRZ ;  /* 0x0000000000047805 */ /* 0x000fe2000001ff00 */
[----:B------:R-:W-:Y:S02]  /*4b90*/  IMAD.MOV.U32 R132, RZ, RZ, RZ ;  /* 0x000000ffff847224 */ /* 0x000fe400078e00ff */
[----:B------:R-:W-:Y:S01]  /*4ba0*/  IMAD.MOV.U32 R20, RZ, RZ, RZ ;  /* 0x000000ffff147224 */ /* 0x000fe200078e00ff */
[----:B------:R-:W-:Y:S06]  /*4bb0*/  @!P1 BRA `(.L_x_1707) ;  /* 0x0000014c00a09947 */ /* 0x000fec0003800000 */
[----:B------:R-:W2:Y:S04]  /*4bc0*/  LDL R7, [R1+0x2e8] ;  /* 0x0002e80001077983 */ /* 0x000ea80000100800 */
[----:B------:R-:W3:Y:S04]  /*4bd0*/  LDL R21, [R1+0x2dc] ;  /* 0x0002dc0001157983 */ /* 0x000ee80000100800 */
[----:B--2---:R-:W0:Y:S01]  /*4be0*/  SHFL.IDX PT, R0, R7, RZ, 0x1f ;  /* 0x00001fff07007589 */ /* 0x004e2200000e0000 */
[----:B---3--:R-:W-:Y:S02]  /*4bf0*/  R2UR UR6, R21 ;  /* 0x00000000150672ca */ /* 0x008fe400000e0000 */
[----:B0-----:R-:W-:-:S11]  /*4c00*/  R2UR UR4, R0 ;  /* 0x00000000000472ca */ /* 0x001fd600000e0000 */
[----:B------:R-:W-:Y:S02]  /*4c10*/  ULOP3.LUT UP0, URZ, UR6, 0x1bf, URZ, 0xc0, !UPT ;  /* 0x000001bf063f7892 */ /* 0x000fe4000f80c03f */
[----:B------:R-:W-:-:S04]  /*4c20*/  ULEA.HI UR5, UR4, UR4, URZ, 0x1 ;  /* 0x0000000404057291 */ /* 0x000fc8000f8f083f */
[----:B------:R-:W-:Y:S01]  /*4c30*/  ULOP3.LUT UR5, UR5, 0x1e, URZ, 0xc0, !UPT ;  /* 0x0000001e05057892 */ /* 0x000fe2000f8ec03f */
[----:B------:R-:W-:-:S03]  /*4c40*/  PLOP3.LUT P0, PT, PT, PT, UP0, 0x80, 0x0 ;  /* 0x000000000000781c */ /* 0x000fc60003f0f008 */
        /* <DEDUP_REMOVED lines=21> */
.L_x_1708:
[----:B------:R-:W-:Y:S02]  /*4da0*/  ULDC UR4, c[0x0][0x3f4] ;  /* 0x0000fd0000047ab9 */ /* 0x000fe40000000800 */
[----:B------:R-:W-:-:S13]  /*4db0*/  ISETP.LT.AND P0, PT, RZ, UR4, PT ;  /* 0x00000004ff007c0c */ /* 0x000fda000bf01270 */
[----:B------:R-:W-:Y:S05]  /*4dc0*/  @P0 BRA `(.L_x_1709) ;  /* 0x0000000000440947 */ /* 0x000fea0003800000 */
[----:B------:R-:W-:Y:S01]  /*4dd0*/  R2UR UR5, R218 ;  /* 0x00000000da0572ca */ /* 0x000fe200000e0000 */
[----:B------:R-:W-:-:S12]  /*4de0*/  IMAD.U32 R3, RZ, RZ, UR39 ;  /* 0x00000027ff037e24 */ /* 0x000fd8000f8e00ff */
[----:B------:R-:W-:-:S04]  /*4df0*/  ULEA.HI UR4, UR5, UR5, URZ, 0x1 ;  /* 0x0000000505047291 */ /* 0x000fc8000f8f083f */
[----:B------:R-:W-:-:S04]  /*4e00*/  ULOP3.LUT UR4, UR4, 0xfffffffe, URZ, 0xc0, !UPT ;  /* 0xfffffffe04047892 */ /* 0x000fc8000f8ec03f */
[----:B------:R-:W-:-:S06]  /*4e10*/  UIADD3 UR4, UR5, -UR4, URZ ;  /* 0x8000000405047290 */ /* 0x000fcc000fffe03f */
[----:B------:R-:W-:-:S05]  /*4e20*/  IMAD.U32 R0, RZ, RZ, UR4 ;  /* 0x00000004ff007e24 */ /* 0x000fca000f8e00ff */
[----:B------:R-:W-:-:S04]  /*4e30*/  SHF.L.U32 R0, R0, 0x1f, RZ ;  /* 0x0000001f00007819 */ /* 0x000fc800000006ff */
[----:B------:R0:W1:Y:S03]  /*4e40*/  SYNCS.PHASECHK.TRANS64.TRYWAIT P0, [R3+URZ+0x30800], R0 ;  /* 0x03080000030075a7 */ /* 0x000066000800017f */
[----:B-1----:R-:W-:Y:S05]  /*4e50*/  @!P0 NANOSLEEP.SYNCS 0x989680 ;  /* 0x009896800000895d */ /* 0x002fea0003900000 */
[----:B------:R-:W1:Y:S02]  /*4e60*/  @!P0 SYNCS.PHASECHK.TRANS64 P0, [R3+URZ+0x30800], R0 ;  /* 0x03080000030085a7 */ /* 0x000e64000800007f */
[----:B-1----:R-:W-:Y:S05]  /*4e70*/  @P0 BRA `(.L_x_1710) ;  /* 0x0000007400540947 */ /* 0x002fea0003800000 */
.L_x_1711:
[----:B0-----:R-:W-:-:S04]  /*4e80*/  IMAD.U32 R3, RZ, RZ, UR39 ;  /* 0x00000027ff037e24 */ /* 0x001fc8000f8e00ff */
[----:B------:R0:W1:Y:S03]  /*4e90*/  SYNCS.PHASECHK.TRANS64.TRYWAIT P0, [R3+URZ+0x30800], R0 ;  /* 0x03080000030075a7 */ /* 0x000066000800017f */
[----:B-1----:R-:W-:Y:S05]  /*4ea0*/  @!P0 NANOSLEEP.SYNCS 0x989680 ;  /* 0x009896800000895d */ /* 0x002fea0003900000 */
[----:B------:R-:W1:Y:S02]  /*4eb0*/  @!P0 SYNCS.PHASECHK.TRANS64 P0, [R3+URZ+0x30800], R0 ;  /* 0x03080000030085a7 */ /* 0x000e64000800007f */
[----:B-1----:R-:W-:Y:S05]  /*4ec0*/  @!P0 BRA `(.L_x_1711) ;  /* 0xfffffffc00ec8947 */ /* 0x002fea000383ffff */
[----:B------:R-:W-:Y:S05]  /*4ed0*/  BRA `(.L_x_1710) ;  /* 0x00000074003c7947 */ /* 0x000fea0003800000 */
.L_x_1709:
[----:B------:R-:W2:Y:S01]  /*4ee0*/  LDL R0, [R1+0x2dc] ;  /* 0x0002dc0001007983 */ /* 0x000ea20000100800 */
[----:B------:R-:W-:Y:S01]  /*4ef0*/  USHF.R.S32.HI UR4, URZ, 0x1f, UR43 ;  /* 0x0000001f3f047899 */ /* 0x000fe2000801142b */
[----:B------:R-:W-:Y:S01]  /*4f00*/  ULDC.64 UR6, c[0x0][0x3f8] ;  /* 0x0000fe0000067ab9 */ /* 0x000fe20000000a00 */
[----:B------:R-:W-:Y:S01]  /*4f10*/  ULDC.64 UR8, c[0x0][0x408] ;  /* 0x0001020000087ab9 */ /* 0x000fe20000000a00 */
[----:B------:R-:W-:Y:S02]  /*4f20*/  IMAD.U32 R24, RZ, RZ, UR6 ;  /* 0x00000006ff187e24 */ /* 0x000fe4000f8e00ff */
[----:B------:R-:W-:Y:S02]  /*4f30*/  IMAD.U32 R26, RZ, RZ, UR8 ;  /* 0x00000008ff1a7e24 */ /* 0x000fe4000f8e00ff */
[----:B------:R-:W-:-:S04]  /*4f40*/  IMAD.WIDE.U32 R24, R24, UR43, RZ ;  /* 0x0000002b18187c25 */ /* 0x000fc8000f8e00ff */
[----:B------:R-:W-:Y:S01]  /*4f50*/  IMAD.WIDE.U32 R26, R26, UR43, RZ ;  /* 0x0000002b1a1a7c25 */ /* 0x000fe2000f8e00ff */
[----:B--2---:R-:W-:-:S13]  /*4f60*/  R2UR UR5, R0 ;  /* 0x00000000000572ca */ /* 0x004fda00000e0000 */
[----:B------:R-:W-:Y:S02]  /*4f70*/  ULOP3.LUT UP0, URZ, UR5, 0x3ff, URZ, 0xc0, !UPT ;  /* 0x000003ff053f7892 */ /* 0x000fe4000f80c03f */
[----:B------:R-:W-:Y:S02]  /*4f80*/  UIMAD UR5, UR4, UR6, URZ ;  /* 0x00000006040572a4 */ /* 0x000fe4000f8e023f */
[----:B------:R-:W-:Y:S02]  /*4f90*/  UIMAD UR4, UR4, UR8, URZ ;  /* 0x00000008040472a4 */ /* 0x000fe4000f8e023f */
[----:B------:R-:W-:Y:S01]  /*4fa0*/  PLOP3.LUT P0, PT, PT, PT, UP0, 0x80, 0x0 ;  /* 0x000000000000781c */ /* 0x000fe20003f0f008 */
[----:B------:R-:W-:Y:S02]  /*4fb0*/  UIMAD UR5, UR43, UR7, UR5 ;  /* 0x000000072b0572a4 */ /* 0x000fe4000f8e0205 */
[----:B------:R-:W-:-:S04]  /*4fc0*/  UIMAD UR4, UR43, UR9, UR4 ;  /* 0x000000092b0472a4 */ /* 0x000fc8000f8e0204 */
[----:B------:R-:W-:Y:S02]  /*4fd0*/  VIADD R29, R25, UR5 ;  /* 0x00000005191d7c36 */ /* 0x000fe40008000000 */
[----:B------:R-:W-:-:S04]  /*4fe0*/  VIADD R31, R27, UR4 ;  /* 0x000000041b1f7c36 */ /* 0x000fc80008000000 */
        /* <DEDUP_REMOVED lines=17> */
.L_x_1712:
[----:B------:R-:W-:Y:S01]  /*5100*/  ULDC.U8 UR4, c[0x0][0x410] ;  /* 0x0001040000047ab9 */ /* 0x000fe20000000000 */
[----:B------:R-:W-:Y:S01]  /*5110*/  BSSY B0, `(.L_x_1713) ;  /* 0x0000723000007945 */ /* 0x000fe20003800000 */
[----:B------:R-:W-:Y:S01]  /*5120*/  ISETP.NE.AND P0, PT, RZ, UR4, PT ;  /* 0x00000004ff007c0c */ /* 0x000fe2000bf05270 */
[----:B------:R-:W-:-:S12]  /*5130*/  VIADD R10, R16, UR61 ;  /* 0x0000003d100a7c36 */ /* 0x000fd80008000000 */
[----:B------:R-:W-:Y:S05]  /*5140*/  @!P0 BRA `(.L_x_1714) ;  /* 0x00000038005c8947 */ /* 0x000fea0003800000 */
[----:B------:R-:W0:Y:S01]  /*5150*/  LDC R89, c[0x0][0x448] ;  /* 0x00011200ff597b82 */ /* 0x000e220000000800 */
[----:B------:R-:W-:Y:S01]  /*5160*/  IMAD R7, R219, 0x40, R10 ;  /* 0x00000040db077824 */ /* 0x000fe200078e020a */
[----:B------:R-:W-:Y:S01]  /*5170*/  ULDC.64 UR4, c[0x0][0x3f8] ;  /* 0x0000fe0000047ab9 */ /* 0x000fe20000000a00 */
[----:B------:R-:W-:Y:S01]  /*5180*/  ULDC.64 UR6, c[0x0][0x408] ;  /* 0x0001020000067ab9 */ /* 0x000fe20000000a00 */
[----:B------:R-:W-:Y:S02]  /*5190*/  IMAD.MOV.U32 R4, RZ, RZ, R24 ;  /* 0x000000ffff047224 */ /* 0x000fe400078e0018 */
[----:B------:R-:W-:Y:S02]  /*51a0*/  IMAD.MOV.U32 R5, RZ, RZ, R29 ;  /* 0x000000ffff057224 */ /* 0x000fe400078e001d */
[----:B------:R-:W-:Y:S01]  /*51b0*/  IMAD.MOV.U32 R2, RZ, RZ, R26 ;  /* 0x000000ffff027224 */ /* 0x000fe200078e001a */
[----:B0-----:R-:W-:-:S13]  /*51c0*/  ISETP.NE.AND P0, PT, R89, 0x1, PT ;  /* 0x000000015900780c */ /* 0x001fda0003f05270 */
[----:B------:R-:W0:Y:S08]  /*51d0*/  @P0 LDC R0, c[0x0][0x44c] ;  /* 0x00011300ff000b82 */ /* 0x000e300000000800 */
[----:B------:R-:W1:Y:S01]  /*51e0*/  @P0 LDC R3, c[0x0][0x450] ;  /* 0x00011400ff030b82 */ /* 0x000e620000000800 */
[----:B0-----:R-:W-:-:S05]  /*51f0*/  @P0 IMAD.HI.U32 R0, R7, R0, RZ ;  /* 0x0000000007000227 */ /* 0x001fca00078e00ff */
[----:B-1----:R-:W-:Y:S01]  /*5200*/  @P0 SHF.R.U32.HI R7, RZ, R3, R0 ;  /* 0x00000003ff070219 */ /* 0x002fe20000011600 */
[----:B------:R-:W-:-:S03]  /*5210*/  IMAD.MOV.U32 R3, RZ, RZ, R31 ;  /* 0x000000ffff037224 */ /* 0x000fc600078e001f */
[----:B------:R-:W-:Y:S01]  /*5220*/  SHF.R.S32.HI R0, RZ, 0x1f, R7 ;  /* 0x0000001fff007819 */ /* 0x000fe20000011407 */
[----:B------:R-:W-:-:S04]  /*5230*/  IMAD.WIDE.U32 R4, R7, UR4, R4 ;  /* 0x0000000407047c25 */ /* 0x000fc8000f8e0004 */
[C---:B------:R-:W-:Y:S02]  /*5240*/  IMAD R6, R0.reuse, UR4, RZ ;  /* 0x0000000400067c24 */ /* 0x040fe4000f8e02ff */
[----:B------:R-:W-:Y:S02]  /*5250*/  IMAD R0, R0, UR6, RZ ;  /* 0x0000000600007c24 */ /* 0x000fe4000f8e02ff */
[C---:B------:R-:W-:Y:S01]  /*5260*/  IMAD R9, R7.reuse, UR5, R6 ;  /* 0x0000000507097c24 */ /* 0x040fe2000f8e0206 */
[----:B------:R-:W-:Y:S01]  /*5270*/  ULDC.64 UR4, c[0x0][0x3e8] ;  /* 0x0000fa0000047ab9 */ /* 0x000fe20000000a00 */
[----:B------:R-:W-:-:S04]  /*5280*/  IMAD.WIDE.U32 R2, R7, UR6, R2 ;  /* 0x0000000607027c25 */ /* 0x000fc8000f8e0002 */
[----:B------:R-:W-:Y:S01]  /*5290*/  IMAD R7, R7, UR7, R0 ;  /* 0x0000000707077c24 */ /* 0x000fe2000f8e0200 */
[----:B------:R-:W-:Y:S01]  /*52a0*/  ULDC.64 UR6, c[0x0][0x400] ;  /* 0x0001000000067ab9 */ /* 0x000fe20000000a00 */
[----:B------:R-:W-:Y:S01]  /*52b0*/  IMAD.IADD R5, R5, 0x1, R9 ;  /* 0x0000000105057824 */ /* 0x000fe200078e0209 */
[----:B------:R-:W-:Y:S01]  /*52c0*/  LEA R0, P0, R4, UR4, 0x1 ;  /* 0x0000000404007c11 */ /* 0x000fe2000f8008ff */
[----:B------:R-:W-:Y:S01]  /*52d0*/  IMAD.IADD R7, R3, 0x1, R7 ;  /* 0x0000000103077824 */ /* 0x000fe200078e0207 */
[----:B------:R-:W-:Y:S01]  /*52e0*/  LEA R6, P1, R2, UR6, 0x1 ;  /* 0x0000000602067c11 */ /* 0x000fe2000f8208ff */
[----:B------:R-:W-:Y:S01]  /*52f0*/  UMOV UR4, 0xffffffff ;  /* 0xffffffff00047882 */ /* 0x000fe20000000000 */
[----:B------:R-:W-:Y:S02]  /*5300*/  LEA.HI.X R4, R4, UR5, R5, 0x1, P0 ;  /* 0x0000000504047c11 */ /* 0x000fe400080f0c05 */
[----:B------:R-:W-:Y:S01]  /*5310*/  LEA.HI.X R7, R2, UR7, R7, 0x1, P1 ;  /* 0x0000000702077c11 */ /* 0x000fe200088f0c07 */
[----:B------:R-:W-:Y:S08]  /*5320*/  BRA.DIV UR4, `(.L_x_1715) ;  /* 0x000001fa04407947 */ /* 0x000ff0000b800000 */
[----:B------:R0:W1:Y:S04]  /*5330*/  SHFL.IDX PT, R3, R4, RZ, 0x1c1f ;  /* 0x001c1fff04037589 */ /* 0x00006800000e0000 */
[----:B------:R0:W2:Y:S04]  /*5340*/  SHFL.IDX PT, R2, R0, RZ, 0x1c1f ;  /* 0x001c1fff00027589 */ /* 0x0000a800000e0000 */
[----:B------:R0:W3:Y:S04]  /*5350*/  SHFL.IDX PT, R5, R7, RZ, 0x1c1f ;  /* 0x001c1fff07057589 */ /* 0x0000e800000e0000 */
[----:B------:R0:W4:Y:S02]  /*5360*/  SHFL.IDX PT, R14, R6, RZ, 0x1c1f ;  /* 0x001c1fff060e7589 */ /* 0x00012400000e0000 */
.L_x_2039:
[----:B------:R-:W-:Y:S01]  /*5370*/  IMAD R89, R18, R89, RZ ;  /* 0x0000005912597224 */ /* 0x000fe200078e02ff */
[----:B------:R-:W-:Y:S01]  /*5380*/  BSSY B1, `(.L_x_1716) ;  /* 0x0000050000017945 */ /* 0x000fe20003800000 */
[----:B------:R-:W-:Y:S02]  /*5390*/  CS2R R30, SRZ ;  /* 0x00000000001e7805 */ /* 0x000fe4000001ff00 */
[----:B------:R-:W-:Y:S02]  /*53a0*/  CS2R R38, SRZ ;  /* 0x0000000000267805 */ /* 0x000fe4000001ff00 */
[----:B------:R-:W-:Y:S02]  /*53b0*/  CS2R R46, SRZ ;  /* 0x00000000002e7805 */ /* 0x000fe4000001ff00 */
[----:B------:R-:W-:Y:S02]  /*53c0*/  ISETP.GE.AND P0, PT, R10, R89, PT ;  /* 0x000000590a00720c */ /* 0x000fe40003f06270 */
        /* <DEDUP_REMOVED lines=10> */
[----:B------:R-:W-:Y:S01]  /*5470*/  ULDC UR4, c[0x0][0x3f4] ;  /* 0x0000fd0000047ab9 */ /* 0x000fe20000000800 */
[----:B------:R-:W-:Y:S02]  /*5480*/  CS2R R62, SRZ ;  /* 0x00000000003e7805 */ /* 0x000fe4000001ff00 */
[----:B------:R-:W-:Y:S02]  /*5490*/  ISETP.GE.AND P3, PT, R204, UR4, PT ;  /* 0x00000004cc007c0c */ /* 0x000fe4000bf66270 */
[----:B------:R-:W-:Y:S02]  /*54a0*/  CS2R R60, SRZ ;  /* 0x00000000003c7805 */ /* 0x000fe4000001ff00 */
[----:B------:R-:W-:Y:S01]  /*54b0*/  ISETP.GE.AND P2, PT, R206, UR4, PT ;  /* 0x00000004ce007c0c */ /* 0x000fe2000bf46270 */
[----:B------:R-:W-:Y:S01]  /*54c0*/  ULDC.64 UR6, c[0x0][0x208] ;  /* 0x0000820000067ab9 */ /* 0x000fe20000000a00 */
[----:B------:R-:W-:Y:S02]  /*54d0*/  ISETP.GE.AND P1, PT, R208, UR4, PT ;  /* 0x00000004d0007c0c */ /* 0x000fe4000bf26270 */
[----:B------:R-:W-:-:S02]  /*54e0*/  ISETP.GE.AND P0, PT, R205, UR4, PT ;  /* 0x00000004cd007c0c */ /* 0x000fc4000bf06270 */
[----:B------:R-:W-:-:S03]  /*54f0*/  ISETP.GE.AND P4, PT, R196, UR4, PT ;  /* 0x00000004c4007c0c */ /* 0x000fc6000bf86270 */
[C---:B------:R-:W-:Y:S01]  /*5500*/  @!P3 IMAD.SHL.U32 R25, R204.reuse, 0x2, RZ ;  /* 0x00000002cc19b824 */ /* 0x040fe200078e00ff */
[----:B------:R-:W-:-:S03]  /*5510*/  @!P3 SHF.L.U64.HI R12, R204, 0x1, R231 ;  /* 0x00000001cc0cb819 */ /* 0x000fc600000102e7 */
[C---:B------:R-:W-:Y:S01]  /*5520*/  @!P2 IMAD.SHL.U32 R33, R206.reuse, 0x2, RZ ;  /* 0x00000002ce21a824 */ /* 0x040fe200078e00ff */
[----:B------:R-:W-:Y:S01]  /*5530*/  @!P2 SHF.L.U64.HI R8, R206, 0x1, R230 ;  /* 0x00000001ce08a819 */ /* 0x000fe200000102e6 */
[----:B------:R-:W-:Y:S01]  /*5540*/  @!P1 IMAD.SHL.U32 R41, R208, 0x2, RZ ;  /* 0x00000002d0299824 */ /* 0x000fe200078e00ff */
[-C--:B--2---:R-:W-:Y:S01]  /*5550*/  @!P3 IADD3 R20, P6, R2, R25.reuse, RZ ;  /* 0x000000190214b210 */ /* 0x084fe20007fde0ff */
[C---:B------:R-:W-:Y:S01]  /*5560*/  @!P0 IMAD.SHL.U32 R49, R205.reuse, 0x2, RZ ;  /* 0x00000002cd318824 */ /* 0x040fe200078e00ff */
[----:B----4-:R-:W-:Y:S01]  /*5570*/  @!P3 IADD3 R24, P5, R14, R25, RZ ;  /* 0x000000190e18b210 */ /* 0x010fe20007fbe0ff */
[----:B---3--:R-:W-:Y:S01]  /*5580*/  @!P4 IMAD.MOV.U32 R15, RZ, RZ, R5 ;  /* 0x000000ffff0fc224 */ /* 0x008fe200078e0005 */
[----:B------:R-:W-:Y:S01]  /*5590*/  @!P0 SHF.L.U64.HI R30, R205, 0x1, R228 ;  /* 0x00000001cd1e8819 */ /* 0x000fe200000102e4 */
[--C-:B-1----:R-:W-:Y:S01]  /*55a0*/  @!P3 IMAD.X R21, R3, 0x1, R12.reuse, P6 ;  /* 0x000000010315b824 */ /* 0x102fe200030e060c */
[-C--:B------:R-:W-:Y:S01]  /*55b0*/  @!P2 IADD3 R26, P6, R2, R33.reuse, RZ ;  /* 0x00000021021aa210 */ /* 0x080fe20007fde0ff */
[----:B------:R-:W-:Y:S01]  /*55c0*/  @!P3 IMAD.X R25, R5, 0x1, R12, P5 ;  /* 0x000000010519b824 */ /* 0x000fe200028e060c */
[----:B------:R-:W-:-:S02]  /*55d0*/  @!P2 IADD3 R32, P5, R14, R33, RZ ;  /* 0x000000210e20a210 */ /* 0x000fc40007fbe0ff */
[----:B------:R-:W-:Y:S01]  /*55e0*/  @!P1 SHF.L.U64.HI R12, R208, 0x1, R229 ;  /* 0x00000001d00c9819 */ /* 0x000fe200000102e5 */
[--C-:B------:R-:W-:Y:S01]  /*55f0*/  @!P2 IMAD.X R27, R3, 0x1, R8.reuse, P6 ;  /* 0x00000001031ba824 */ /* 0x100fe200030e0608 */
[----:B------:R-:W-:Y:S01]  /*5600*/  @!P1 IADD3 R34, P6, R2, R41, RZ ;  /* 0x0000002902229210 */ /* 0x000fe20007fde0ff */
[----:B------:R-:W-:Y:S01]  /*5610*/  @!P2 IMAD.X R33, R5, 0x1, R8, P5 ;  /* 0x000000010521a824 */ /* 0x000fe200028e0608 */
[----:B------:R-:W-:Y:S01]  /*5620*/  ISETP.GE.AND P5, PT, R207, UR4, PT ;  /* 0x00000004cf007c0c */ /* 0x000fe2000bfa6270 */
[----:B------:R-:W-:-:S04]  /*5630*/  @!P4 IMAD.WIDE R8, R196, 0x2, R2 ;  /* 0x00000002c408c825 */ /* 0x000fc800078e0202 */
[--C-:B------:R-:W-:Y:S01]  /*5640*/  @!P1 IMAD.X R35, R3, 0x1, R12.reuse, P6 ;  /* 0x0000000103239824 */ /* 0x100fe200030e060c */
[----:B------:R-:W-:Y:S01]  /*5650*/  @!P1 IADD3 R40, P6, R14, R41, RZ ;  /* 0x000000290e289210 */ /* 0x000fe20007fde0ff */
[----:B------:R1:W5:Y:S04]  /*5660*/  @!P4 LD.E.64 R62, desc[UR6][R8.64] ;  /* 0x00000006083ec980 */ /* 0x000368000c101b00 */
[----:B------:R-:W-:Y:S01]  /*5670*/  @!P1 IMAD.X R41, R5, 0x1, R12, P6 ;  /* 0x0000000105299824 */ /* 0x000fe200030e060c */
[----:B------:R-:W-:Y:S01]  /*5680*/  @!P0 IADD3 R42, P6, R2, R49, RZ ;  /* 0x00000031022a8210 */ /* 0x000fe20007fde0ff */
[----:B------:R-:W-:-:S04]  /*5690*/  @!P4 IMAD.WIDE R12, R196, 0x2, R14 ;  /* 0x00000002c40cc825 */ /* 0x000fc800078e020e */
[--C-:B------:R-:W-:Y:S01]  /*56a0*/  @!P0 IMAD.X R43, R3, 0x1, R30.reuse, P6 ;  /* 0x00000001032b8824 */ /* 0x100fe200030e061e */
[----:B------:R-:W-:Y:S01]  /*56b0*/  @!P0 IADD3 R48, P6, R14, R49, RZ ;  /* 0x000000310e308210 */ /* 0x000fe20007fde0ff */
[C---:B------:R-:W-:Y:S01]  /*56c0*/  @!P5 IMAD.SHL.U32 R15, R207.reuse, 0x2, RZ ;  /* 0x00000002cf0fd824 */ /* 0x040fe200078e00ff */
[----:B------:R1:W5:Y:S01]  /*56d0*/  @!P4 LD.E.64 R60, desc[UR6][R12.64] ;  /* 0x000000060c3cc980 */ /* 0x000362000c101b00 */
[----:B------:R-:W-:Y:S02]  /*56e0*/  @!P5 SHF.L.U64.HI R28, R207, 0x1, R227 ;  /* 0x00000001cf1cd819 */ /* 0x000fe400000102e3 */
[----:B------:R-:W-:Y:S01]  /*56f0*/  @!P0 IMAD.X R49, R5, 0x1, R30, P6 ;  /* 0x0000000105318824 */ /* 0x000fe200030e061e */
[-C--:B------:R-:W-:Y:S02]  /*5700*/  @!P5 IADD3 R2, P4, R2, R15.reuse, RZ ;  /* 0x0000000f0202d210 */ /* 0x080fe40007f9e0ff */
[----:B------:R-:W-:Y:S02]  /*5710*/  @!P5 IADD3 R14, P6, R14, R15, RZ ;  /* 0x0000000f0e0ed210 */ /* 0x000fe40007fde0ff */
[----:B------:R-:W-:-:S02]  /*5720*/  CS2R R56, SRZ ;  /* 0x0000000000387805 */ /* 0x000fc4000001ff00 */
[----:B------:R-:W-:Y:S01]  /*5730*/  CS2R R58, SRZ ;  /* 0x00000000003a7805 */ /* 0x000fe2000001ff00 */
[--C-:B------:R-:W-:Y:S01]  /*5740*/  @!P5 IMAD.X R3, R3, 0x1, R28.reuse, P4 ;  /* 0x000000010303d824 */ /* 0x100fe200020e061c */
[----:B------:R-:W-:Y:S01]  /*5750*/  CS2R R52, SRZ ;  /* 0x0000000000347805 */ /* 0x000fe2000001ff00 */
[----:B------:R-:W-:Y:S01]  /*5760*/  @!P5 IMAD.X R15, R5, 0x1, R28, P6 ;  /* 0x00000001050fd824 */ /* 0x000fe200030e061c */
[----:B------:R-:W-:Y:S02]  /*5770*/  CS2R R54, SRZ ;  /* 0x0000000000367805 */ /* 0x000fe4000001ff00 */
[----:B------:R-:W-:Y:S02]  /*5780*/  CS2R R46, SRZ ;  /* 0x00000000002e7805 */ /* 0x000fe4000001ff00 */
[----:B------:R-:W-:Y:S02]  /*5790*/  CS2R R44, SRZ ;  /* 0x00000000002c7805 */ /* 0x000fe4000001ff00 */
[----:B------:R-:W-:-:S02]  /*57a0*/  CS2R R38, SRZ ;  /* 0x0000000000267805 */ /* 0x000fc4000001ff00 */
[----:B------:R-:W-:Y:S02]  /*57b0*/  CS2R R36, SRZ ;  /* 0x0000000000247805 */ /* 0x000fe4000001ff00 */
[----:B------:R-:W-:Y:S02]  /*57c0*/  CS2R R30, SRZ ;  /* 0x00000000001e7805 */ /* 0x000fe4000001ff00 */
[----:B------:R-:W-:Y:S01]  /*57d0*/  CS2R R28, SRZ ;  /* 0x00000000001c7805 */ /* 0x000fe2000001ff00 */
[----:B------:R1:W5:Y:S04]  /*57e0*/  @!P3 LD.E.64 R56, desc[UR6][R20.64] ;  /* 0x000000061438b980 */ /* 0x000368000c101b00 */
        /* <DEDUP_REMOVED lines=8> */
[----:B------:R1:W5:Y:S02]  /*5870*/  @!P5 LD.E.64 R28, desc[UR6][R14.64] ;  /* 0x000000060e1cd980 */ /* 0x000364000c101b00 */
.L_x_1717:
[----:B------:R-:W-:Y:S05]  /*5880*/  BSYNC B1 ;  /* 0x0000000000017941 */ /* 0x000fea0003800000 */
.L_x_1716:
[----:B-1---5:R-:W-:Y:S01]  /*5890*/  IMAD.MOV.U32 R8, RZ, RZ, R39 ;  /* 0x000000ffff087224 */ /* 0x022fe200078e0027 */
[----:B------:R-:W-:Y:S01]  /*58a0*/  UMOV UR4, 0xffffffff ;  /* 0xffffffff00047882 */ /* 0x000fe20000000000 */
[----:B--2---:R-:W-:Y:S02]  /*58b0*/  IMAD.MOV.U32 R2, RZ, RZ, R30 ;  /* 0x000000ffff027224 */ /* 0x004fe400078e001e */
[----:B------:R-:W-:Y:S01]  /*58c0*/  IMAD.MOV.U32 R3, RZ, RZ, R31 ;  /* 0x000000ffff037224 */ /* 0x000fe200078e001f */
[----:B------:R-:W-:Y:S01]  /*58d0*/  PRMT R81, R8, 0x7610, R81 ;  /* 0x0000761008517816 */ /* 0x000fe20000000051 */
[----:B---3--:R-:W-:Y:S01]  /*58e0*/  IMAD.MOV.U32 R5, RZ, RZ, R38 ;  /* 0x000000ffff057224 */ /* 0x008fe200078e0026 */
[----:B------:R-:W-:Y:S01]  /*58f0*/  PRMT R74, R2, 0x7610, R74 ;  /* 0x00007610024a7816 */ /* 0x000fe2000000004a */
        /* <DEDUP_REMOVED lines=39> */
[----:B------:R-:W-:-:S02]  /*5b70*/  PRMT R105, R2, 0x7610, R105 ;  /* 0x0000761002697816 */ /* 0x000fc40000000069 */
[----:B------:R-:W-:Y:S02]  /*5b80*/  CS2R R8, SRZ ;  /* 0x0000000000087805 */ /* 0x000fe4000001ff00 */
[----:B------:R-:W-:Y:S02]  /*5b90*/  PRMT R104, R3, 0x7610, R104 ;  /* 0x0000761003687816 */ /* 0x000fe40000000068 */
[----:B------:R-:W-:Y:S01]  /*5ba0*/  PRMT R110, R5, 0x7610, R110 ;  /* 0x00007610056e7816 */ /* 0x000fe2000000006e */
[----:B------:R-:W-:Y:S06]  /*5bb0*/  BRA.DIV UR4, `(.L_x_1718) ;  /* 0x000001f204787947 */ /* 0x000fec000b800000 */
[----:B------:R1:W2:Y:S04]  /*5bc0*/  SHFL.IDX PT, R3, R4, 0x1, 0x1c1f ;  /* 0x003c1f0004037f89 */ /* 0x0002a800000e0000 */
[----:B------:R1:W3:Y:S04]  /*5bd0*/  SHFL.IDX PT, R2, R0, 0x1, 0x1c1f ;  /* 0x003c1f0000027f89 */ /* 0x0002e800000e0000 */
[----:B------:R1:W0:Y:S04]  /*5be0*/  SHFL.IDX PT, R5, R7, 0x1, 0x1c1f ;  /* 0x003c1f0007057f89 */ /* 0x00022800000e0000 */
[----:B----4-:R1:W4:Y:S02]  /*5bf0*/  SHFL.IDX PT, R14, R6, 0x1, 0x1c1f ;  /* 0x003c1f00060e7f89 */ /* 0x01032400000e0000 */
.L_x_2045:
[----:B------:R-:W-:Y:S01]  /*5c00*/  VIADD R10, R10, 0x40 ;  /* 0x000000400a0a7836 */ /* 0x000fe20000000000 */
[----:B01----:R-:W-:Y:S01]  /*5c10*/  LOP3.LUT R7, R214, 0x18, R17, 0xf8, !PT ;  /* 0x00000018d6077812 */ /* 0x003fe200078ef811 */
[----:B------:R-:W-:Y:S01]  /*5c20*/  BSSY B1, `(.L_x_1719) ;  /* 0x0000054000017945 */ /* 0x000fe20003800000 */
[----:B------:R-:W-:Y:S01]  /*5c30*/  LOP3.LUT P0, RZ, R233, 0x4, RZ, 0xc0, !PT ;  /* 0x00000004e9ff7812 */ /* 0x000fe2000780c0ff */
[----:B------:R-:W-:Y:S01]  /*5c40*/  IMAD.U32 R88, RZ, RZ, UR61 ;  /* 0x0000003dff587e24 */ /* 0x000fe2000f8e00ff */
[----:B------:R-:W-:Y:S02]  /*5c50*/  ISETP.GE.AND P1, PT, R10, R89, PT ;  /* 0x000000590a00720c */ /* 0x000fe40003f26270 */
[----:B------:R-:W-:Y:S02]  /*5c60*/  CS2R R12, SRZ ;  /* 0x00000000000c7805 */ /* 0x000fe4000001ff00 */
[----:B------:R-:W-:Y:S02]  /*5c70*/  LOP3.LUT R0, R7, R216, RZ, 0x3c, !PT ;  /* 0x000000d807007212 */ /* 0x000fe400078e3cff */
[----:B------:R-:W-:-:S02]  /*5c80*/  CS2R R24, SRZ ;  /* 0x0000000000187805 */ /* 0x000fc4000001ff00 */
[----:B------:R-:W-:Y:S02]  /*5c90*/  CS2R R32, SRZ ;  /* 0x0000000000207805 */ /* 0x000fe4000001ff00 */
[----:B------:R-:W-:Y:S02]  /*5ca0*/  CS2R R40, SRZ ;  /* 0x0000000000287805 */ /* 0x000fe4000001ff00 */
[----:B------:R-:W-:Y:S01]  /*5cb0*/  CS2R R50, SRZ ;  /* 0x0000000000327805 */ /* 0x000fe2000001ff00 */
[----:B------:R-:W-:Y:S01]  /*5cc0*/  IMAD R0, R215, 0x200, R0 ;  /* 0x00000200d7007824 */ /* 0x000fe200078e0200 */
[----:B------:R-:W-:Y:S02]  /*5cd0*/  CS2R R10, SRZ ;  /* 0x00000000000a7805 */ /* 0x000fe4000001ff00 */
[----:B------:R-:W-:Y:S02]  /*5ce0*/  CS2R R20, SRZ ;  /* 0x0000000000147805 */ /* 0x000fe4000001ff00 */
[----:B------:R-:W-:-:S02]  /*5cf0*/  CS2R R26, SRZ ;  /* 0x00000000001a7805 */ /* 0x000fc4000001ff00 */
[----:B------:R-:W-:Y:S02]  /*5d00*/  CS2R R34, SRZ ;  /* 0x0000000000227805 */ /* 0x000fe4000001ff00 */
[----:B------:R-:W-:Y:S02]  /*5d10*/  CS2R R42, SRZ ;  /* 0x00000000002a7805 */ /* 0x000fe4000001ff00 */
[----:B------:R-:W-:Y:S02]  /*5d20*/  LEA R0, R0, UR39, 0x1 ;  /* 0x0000002700007c11 */ /* 0x000fe4000f8e08ff */
        /* <DEDUP_REMOVED lines=9> */
[----:B------:R-:W-:-:S05]  /*5dc0*/  ISETP.GE.AND P1, PT, R205, UR4, PT ;  /* 0x00000004cd007c0c */ /* 0x000fca000bf26270 */
[C---:B------:R-:W-:Y:S01]  /*5dd0*/  @!P4 IMAD.SHL.U32 R9, R204.reuse, 0x2, RZ ;  /* 0x00000002cc09c824 */ /* 0x040fe200078e00ff */
[----:B------:R-:W-:-:S03]  /*5de0*/  @!P4 SHF.L.U64.HI R4, R204, 0x1, R231 ;  /* 0x00000001cc04c819 */ /* 0x000fc600000102e7 */
[C---:B------:R-:W-:Y:S01]  /*5df0*/  @!P3 IMAD.SHL.U32 R71, R206.reuse, 0x2, RZ ;  /* 0x00000002ce47b824 */ /* 0x040fe200078e00ff */
[----:B------:R-:W-:Y:S01]  /*5e00*/  @!P3 SHF.L.U64.HI R6, R206, 0x1, R230 ;  /* 0x00000001ce06b819 */ /* 0x000fe200000102e6 */
[----:B------:R-:W-:Y:S01]  /*5e10*/  @!P2 IMAD.SHL.U32 R67, R208, 0x2, RZ ;  /* 0x00000002d043a824 */ /* 0x000fe200078e00ff */
[-C--:B---3--:R-:W-:Y:S01]  /*5e20*/  @!P4 IADD3 R10, P5, R2, R9.reuse, RZ ;  /* 0x00000009020ac210 */ /* 0x088fe20007fbe0ff */
[----:B------:R-:W-:Y:S01]  /*5e30*/  @!P1 IMAD.SHL.U32 R7, R205, 0x2, RZ ;  /* 0x00000002cd079824 */ /* 0x000fe200078e00ff */
[----:B----4-:R-:W-:Y:S02]  /*5e40*/  @!P4 IADD3 R8, P6, R14, R9, RZ ;  /* 0x000000090e08c210 */ /* 0x010fe40007fde0ff */
[----:B------:R-:W-:Y:S01]  /*5e50*/  @!P2 SHF.L.U64.HI R12, R208, 0x1, R229 ;  /* 0x00000001d00ca819 */ /* 0x000fe200000102e5 */
[--C-:B--2---:R-:W-:Y:S01]  /*5e60*/  @!P4 IMAD.X R11, R3, 0x1, R4.reuse, P5 ;  /* 0x00000001030bc824 */ /* 0x104fe200028e0604 */
[-C--:B------:R-:W-:Y:S01]  /*5e70*/  @!P3 IADD3 R72, P5, R2, R71.reuse, RZ ;  /* 0x000000470248b210 */ /* 0x080fe20007fbe0ff */
[----:B------:R-:W-:Y:S01]  /*5e80*/  @!P4 IMAD.X R9, R5, 0x1, R4, P6 ;  /* 0x000000010509c824 */ /* 0x000fe200030e0604 */
[----:B------:R-:W-:-:S02]  /*5e90*/  @!P3 IADD3 R70, P6, R14, R71, RZ ;  /* 0x000000470e46b210 */ /* 0x000fc40007fde0ff */
[----:B------:R-:W-:Y:S01]  /*5ea0*/  @!P1 SHF.L.U64.HI R20, R205, 0x1, R228 ;  /* 0x00000001cd149819 */ /* 0x000fe200000102e4 */
[--C-:B------:R-:W-:Y:S01]  /*5eb0*/  @!P3 IMAD.X R73, R3, 0x1, R6.reuse, P5 ;  /* 0x000000010349b824 */ /* 0x100fe200028e0606 */
[-C--:B------:R-:W-:Y:S01]  /*5ec0*/  @!P2 IADD3 R68, P5, R2, R67.reuse, RZ ;  /* 0x000000430244a210 */ /* 0x080fe20007fbe0ff */
[----:B------:R-:W-:Y:S01]  /*5ed0*/  @!P3 IMAD.X R71, R5, 0x1, R6, P6 ;  /* 0x000000010547b824 */ /* 0x000fe200030e0606 */
[----:B------:R-:W-:-:S03]  /*5ee0*/  @!P2 IADD3 R66, P6, R14, R67, RZ ;  /* 0x000000430e42a210 */ /* 0x000fc60007fde0ff */
[--C-:B------:R-:W-:Y:S01]  /*5ef0*/  @!P2 IMAD.X R69, R3, 0x1, R12.reuse, P5 ;  /* 0x000000010345a824 */ /* 0x100fe200028e060c */
[----:B------:R-:W-:Y:S01]  /*5f00*/  @!P1 IADD3 R64, P5, R2, R7, RZ ;  /* 0x0000000702409210 */ /* 0x000fe20007fbe0ff */
[----:B------:R-:W-:Y:S01]  /*5f10*/  @!P2 IMAD.X R67, R5, 0x1, R12, P6 ;  /* 0x000000010543a824 */ /* 0x000fe200030e060c */
[----:B------:R-:W-:-:S03]  /*5f20*/  ISETP.GE.AND P6, PT, R196, UR4, PT ;  /* 0x00000004c4007c0c */ /* 0x000fc6000bfc6270 */
[----:B------:R-:W-:Y:S01]  /*5f30*/  @!P1 IMAD.X R65, R3, 0x1, R20, P5 ;  /* 0x0000000103419824 */ /* 0x000fe200028e0614 */
[----:B------:R-:W-:-:S05]  /*5f40*/  @!P1 IADD3 R6, P5, R14, R7, RZ ;  /* 0x000000070e069210 */ /* 0x000fca0007fbe0ff */
[----:B------:R-:W-:Y:S01]  /*5f50*/  @!P1 IMAD.X R7, R5, 0x1, R20, P5 ;  /* 0x0000000105079824 */ /* 0x000fe200028e0614 */
[----:B------:R-:W-:-:S03]  /*5f60*/  ISETP.GE.AND P5, PT, R207, UR4, PT ;  /* 0x00000004cf007c0c */ /* 0x000fc6000bfa6270 */
[----:B------:R-:W-:Y:S02]  /*5f70*/  @!P6 IMAD.MOV.U32 R4, RZ, RZ, R14 ;  /* 0x000000ffff04e224 */ /* 0x000fe400078e000e */
[----:B------:R-:W-:-:S04]  /*5f80*/  @!P6 IMAD.WIDE R12, R196, 0x2, R2 ;  /* 0x00000002c40ce825 */ /* 0x000fc800078e0202 */
[----:B------:R-:W-:Y:S01]  /*5f90*/  @!P6 IMAD.WIDE R20, R196, 0x2, R4 ;  /* 0x00000002c414e825 */ /* 0x000fe200078e0204 */
[----:B------:R0:W5:Y:S03]  /*5fa0*/  @!P6 LD.E.64 R50, desc[UR6][R12.64] ;  /* 0x000000060c32e980 */ /* 0x000166000c101b00 */
[C---:B------:R-:W-:Y:S01]  /*5fb0*/  @!P5 IMAD.SHL.U32 R15, R207.reuse, 0x2, RZ ;  /* 0x00000002cf0fd824 */ /* 0x040fe200078e00ff */
[----:B------:R1:W5:Y:S01]  /*5fc0*/  @!P6 LD.E.64 R48, desc[UR6][R20.64] ;  /* 0x000000061430e980 */ /* 0x000362000c101b00 */
[----:B------:R-:W-:-:S03]  /*5fd0*/  @!P5 SHF.L.U64.HI R4, R207, 0x1, R227 ;  /* 0x00000001cf04d819 */ /* 0x000fc600000102e3 */
[-C--:B------:R-:W-:Y:S02]  /*5fe0*/  @!P5 IADD3 R2, P6, R2, R15.reuse, RZ ;  /* 0x0000000f0202d210 */ /* 0x080fe40007fde0ff */
[----:B------:R-:W-:Y:S02]  /*5ff0*/  CS2R R40, SRZ ;  /* 0x0000000000287805 */ /* 0x000fe4000001ff00 */
[----:B------:R-:W-:Y:S01]  /*6000*/  CS2R R42, SRZ ;  /* 0x00000000002a7805 */ /* 0x000fe2000001ff00 */
[----:B------:R-:W-:Y:S01]  /*6010*/  @!P5 IMAD.X R3, R3, 0x1, R4, P6 ;  /* 0x000000010303d824 */ /* 0x000fe200030e0604 */
[----:B------:R-:W-:Y:S02]  /*6020*/  @!P5 IADD3 R14, P6, R14, R15, RZ ;  /* 0x0000000f0e0ed210 */ /* 0x000fe40007fde0ff */
[----:B------:R2:W5:Y:S01]  /*6030*/  @!P4 LD.E.64 R40, desc[UR6][R10.64] ;  /* 0x000000060a28c980 */ /* 0x000562000c101b00 */
[----:B------:R-:W-:Y:S02]  /*6040*/  CS2R R32, SRZ ;  /* 0x0000000000207805 */ /* 0x000fe4000001ff00 */
[----:B------:R-:W-:-:S02]  /*6050*/  CS2R R34, SRZ ;  /* 0x0000000000227805 */ /* 0x000fc4000001ff00 */
[----:B------:R-:W-:Y:S01]  /*6060*/  CS2R R24, SRZ ;  /* 0x0000000000187805 */ /* 0x000fe2000001ff00 */
[----:B------:R3:W5:Y:S01]  /*6070*/  @!P4 LD.E.64 R42, desc[UR6][R8.64] ;  /* 0x00000006082ac980 */ /* 0x000762000c101b00 */
[----:B------:R-:W-:Y:S02]  /*6080*/  CS2R R26, SRZ ;  /* 0x00000000001a7805 */ /* 0x000fe4000001ff00 */
[----:B0-----:R-:W-:Y:S02]  /*6090*/  CS2R R12, SRZ ;  /* 0x00000000000c7805 */ /* 0x001fe4000001ff00 */
[----:B-1----:R-:W-:Y:S01]  /*60a0*/  CS2R R20, SRZ ;  /* 0x0000000000147805 */ /* 0x002fe2000001ff00 */
[----:B------:R-:W-:Y:S01]  /*60b0*/  @!P5 IMAD.X R15, R5, 0x1, R4, P6 ;  /* 0x00000001050fd824 */ /* 0x000fe200030e0604 */
[----:B------:R0:W5:Y:S01]  /*60c0*/  @!P3 LD.E.64 R32, desc[UR6][R72.64] ;  /* 0x000000064820b980 */ /* 0x000162000c101b00 */
[----:B--2---:R-:W-:-:S03]  /*60d0*/  CS2R R10, SRZ ;  /* 0x00000000000a7805 */ /* 0x004fc6000001ff00 */
[----:B------:R0:W5:Y:S01]  /*60e0*/  @!P3 LD.E.64 R34, desc[UR6][R70.64] ;  /* 0x000000064622b980 */ /* 0x000162000c101b00 */
[----:B---3--:R-:W-:-:S03]  /*60f0*/  CS2R R8, SRZ ;  /* 0x0000000000087805 */ /* 0x008fc6000001ff00 */
[----:B------:R0:W5:Y:S04]  /*6100*/  @!P2 LD.E.64 R24, desc[UR6][R68.64] ;  /* 0x000000064418a980 */ /* 0x000168000c101b00 */
[----:B------:R0:W5:Y:S04]  /*6110*/  @!P2 LD.E.64 R26, desc[UR6][R66.64] ;  /* 0x00000006421aa980 */ /* 0x000168000c101b00 */
[----:B------:R0:W5:Y:S04]  /*6120*/  @!P1 LD.E.64 R12, desc[UR6][R64.64] ;  /* 0x00000006400c9980 */ /* 0x000168000c101b00 */
[----:B------:R0:W5:Y:S04]  /*6130*/  @!P1 LD.E.64 R20, desc[UR6][R6.64] ;  /* 0x0000000606149980 */ /* 0x000168000c101b00 */
[----:B------:R0:W5:Y:S04]  /*6140*/  @!P5 LD.E.64 R8, desc[UR6][R2.64] ;  /* 0x000000060208d980 */ /* 0x000168000c101b00 */
[----:B------:R0:W5:Y:S02]  /*6150*/  @!P5 LD.E.64 R10, desc[UR6][R14.64] ;  /* 0x000000060e0ad980 */ /* 0x000164000c101b00 */
.L_x_1720:
[----:B------:R-:W-:Y:S05]  /*6160*/  BSYNC B1 ;  /* 0x0000000000017941 */ /* 0x000fea0003800000 */
.L_x_1719:
[----:B------:R-:W-:Y:S01]  /*6170*/  R2UR UR5, R218 ;  /* 0x00000000da0572ca */ /* 0x000fe200000e0000 */
[----:B-----5:R-:W-:Y:S01]  /*6180*/  IMAD.MOV.U32 R4, RZ, RZ, R9 ;  /* 0x000000ffff047224 */ /* 0x020fe200078e0009 */
[----:B0-----:R-:W-:Y:S01]  /*6190*/  VIADDMNMX R73, R89, -R88, 0x80, PT ;  /* 0x0000008059497446 */ /* 0x001fe20003800958 */
[C---:B------:R-:W-:Y:S02]  /*61a0*/  VIADD R6, R0.reuse, 0x12400 ;  /* 0x0001240000067836 */ /* 0x040fe40000000000 */
[----:B---3--:R-:W-:Y:S01]  /*61b0*/  VIADD R2, R0, 0x12440 ;  /* 0x0001244000027836 */ /* 0x008fe20000000000 */
[----:B----4-:R-:W-:Y:S01]  /*61c0*/  PRMT R14, R4, 0x7610, R14 ;  /* 0x00007610040e7816 */ /* 0x010fe2000000000e */
[----:B------:R-:W-:Y:S01]  /*61d0*/  @P0 VIADD R2, R6, 0xffffffc0 ;  /* 0xffffffc006020836 */ /* 0x000fe20000000000 */
[----:B------:R-:W-:Y:S01]  /*61e0*/  ISETP.GE.AND P1, PT, R16, R73, PT ;  /* 0x000000491000720c */ /* 0x000fe20003f26270 */
[----:B------:R-:W-:Y:S02]  /*61f0*/  IMAD.MOV.U32 R5, RZ, RZ, R12 ;  /* 0x000000ffff057224 */ /* 0x000fe400078e000c */
[----:B------:R-:W-:-:S02]  /*6200*/  IMAD.MOV.U32 R6, RZ, RZ, R24 ;  /* 0x000000ffff067224 */ /* 0x000fc400078e0018 */
[----:B------:R-:W-:Y:S01]  /*6210*/  ULEA.HI UR4, UR5, UR5, URZ, 0x1 ;  /* 0x0000000505047291 */ /* 0x000fe2000f8f083f */
[----:B------:R-:W-:Y:S01]  /*6220*/  PRMT R65, R5, 0x7610, R65 ;  /* 0x0000761005417816 */ /* 0x000fe20000000041 */
[----:B------:R-:W-:Y:S01]  /*6230*/  IMAD.MOV.U32 R7, RZ, RZ, R25 ;  /* 0x000000ffff077224 */ /* 0x000fe200078e0019 */
[----:B------:R-:W-:Y:S01]  /*6240*/  PRMT R69, R6, 0x7610, R69 ;  /* 0x0000761006457816 */ /* 0x000fe20000000045 */
[----:B------:R-:W-:Y:S01]  /*6250*/  ULOP3.LUT UR4, UR4, 0xfffffffe, URZ, 0xc0, !UPT ;  /* 0xfffffffe04047892 */ /* 0x000fe2000f8ec03f */
[----:B------:R-:W-:Y:S02]  /*6260*/  IMAD.MOV.U32 R5, RZ, RZ, R13 ;  /* 0x000000ffff057224 */ /* 0x000fe400078e000d */
[----:B------:R-:W-:Y:S01]  /*6270*/  PRMT R70, R7, 0x7610, R70 ;  /* 0x0000761007467816 */ /* 0x000fe20000000046 */
[----:B------:R-:W-:Y:S01]  /*6280*/  UIADD3 UR4, UR5, -UR4, URZ ;  /* 0x8000000405047290 */ /* 0x000fe2000fffe03f */
[----:B------:R-:W-:Y:S01]  /*6290*/  IMAD.MOV.U32 R6, RZ, RZ, R33 ;  /* 0x000000ffff067224 */ /* 0x000fe200078e0021 */
[----:B------:R-:W-:Y:S01]  /*62a0*/  PRMT R66, R5, 0x7610, R66 ;  /* 0x0000761005427816 */ /* 0x000fe20000000042 */
[----:B------:R-:W-:-:S02]  /*62b0*/  IMAD.MOV.U32 R7, RZ, RZ, R40 ;  /* 0x000000ffff077224 */ /* 0x000fc400078e0028 */
[----:B------:R-:W-:Y:S01]  /*62c0*/  IMAD.MOV.U32 R5, RZ, RZ, R32 ;  /* 0x000000ffff057224 */ /* 0x000fe200078e0020 */
[----:B------:R-:W-:Y:S01]  /*62d0*/  PRMT R89, R6, 0x7610, R89 ;  /* 0x0000761006597816 */ /* 0x000fe20000000059 */
[----:B------:R-:W-:Y:S01]  /*62e0*/  IMAD.U32 R4, RZ, RZ, UR4 ;  /* 0x00000004ff047e24 */ /* 0x000fe2000f8e00ff */
[----:B------:R-:W-:Y:S01]  /*62f0*/  PRMT R96, R7, 0x7610, R96 ;  /* 0x0000761007607816 */ /* 0x000fe20000000060 */
[----:B------:R-:W-:Y:S01]  /*6300*/  IMAD.MOV.U32 R15, RZ, RZ, R41 ;  /* 0x000000ffff0f7224 */ /* 0x000fe200078e0029 */
[----:B------:R-:W-:Y:S01]  /*6310*/  PRMT R88, R5, 0x7610, R88 ;  /* 0x0000761005587816 */ /* 0x000fe20000000058 */
[----:B------:R-:W-:Y:S01]  /*6320*/  IMAD.MOV.U32 R6, RZ, RZ, R51 ;  /* 0x000000ffff067224 */ /* 0x000fe200078e0033 */
[----:B------:R-:W-:Y:S01]  /*6330*/  SHF.L.U32 R4, R4, 0x1f, RZ ;  /* 0x0000001f04047819 */ /* 0x000fe200000006ff */
[----:B------:R-:W-:Y:S01]  /*6340*/  IMAD.MOV.U32 R7, RZ, RZ, R10 ;  /* 0x000000ffff077224 */ /* 0x000fe200078e000a */
[----:B------:R-:W-:Y:S01]  /*6350*/  PRMT R97, R15, 0x7610, R97 ;  /* 0x000076100f617816 */ /* 0x000fe20000000061 */
[----:B------:R-:W-:Y:S01]  /*6360*/  IMAD.MOV.U32 R5, RZ, RZ, R50 ;  /* 0x000000ffff057224 */ /* 0x000fe200078e0032 */
[----:B------:R-:W0:Y:S01]  /*6370*/  SYNCS.PHASECHK.TRANS64.TRYWAIT P0, [UR39+0x30800], R4 ;  /* 0x03080004ff0075a7 */ /* 0x000e220008000167 */
        /* <DEDUP_REMOVED lines=13> */
[----:B--2---:R-:W-:Y:S01]  /*6450*/  IMAD.MOV.U32 R3, RZ, RZ, R8 ;  /* 0x000000ffff037224 */ /* 0x004fe200078e0008 */
[----:B------:R-:W-:Y:S01]  /*6460*/  PRMT R98, R7, 0x7610, R98 ;  /* 0x0000761007627816 */ /* 0x000fe20000000062 */
[----:B------:R-:W-:Y:S01]  /*6470*/  IMAD.MOV.U32 R64, RZ, RZ, R11 ;  /* 0x000000ffff407224 */ /* 0x000fe200078e000b */
[----:B------:R-:W-:Y:S01]  /*6480*/  PRMT R90, R5, 0x7610, R90 ;  /* 0x00007610055a7816 */ /* 0x000fe2000000005a */
[----:B------:R-:W-:-:S02]  /*6490*/  IMAD.MOV.U32 R72, RZ, RZ, R27 ;  /* 0x000000ffff487224 */ /* 0x000fc400078e001b */
[----:B------:R-:W-:Y:S02]  /*64a0*/  IMAD.MOV.U32 R99, RZ, RZ, R43 ;  /* 0x000000ffff637224 */ /* 0x000fe400078e002b */
[----:B------:R-:W-:Y:S02]  /*64b0*/  IMAD.MOV.U32 R6, RZ, RZ, R48 ;  /* 0x000000ffff067224 */ /* 0x000fe400078e0030 */
[----:B------:R-:W-:Y:S01]  /*64c0*/  IMAD.MOV.U32 R7, RZ, RZ, R49 ;  /* 0x000000ffff077224 */ /* 0x000fe200078e0031 */
[----:B0-----:R-:W-:Y:S06]  /*64d0*/  @!P0 BRA `(.L_x_1721) ;  /* 0x000001e800a08947 */ /* 0x001fec0003800000 */
.L_x_2046:
[----:B------:R-:W-:Y:S01]  /*64e0*/  BSSY B1, `(.L_x_1722) ;  /* 0x000012f000017945 */ /* 0x000fe20003800000 */
[----:B------:R-:W-:Y:S02]  /*64f0*/  PRMT R102, R6, 0x7610, R102 ;  /* 0x0000761006667816 */ /* 0x000fe40000000066 */
[----:B------:R-:W-:Y:S01]  /*6500*/  PRMT R103, R7, 0x7610, R103 ;  /* 0x0000761007677816 */ /* 0x000fe20000000067 */
[----:B------:R-:W-:Y:S06]  /*6510*/  @P1 BRA `(.L_x_1723) ;  /* 0x0000001000ac1947 */ /* 0x000fec0003800000 */
[----:B0-----:R-:W0:Y:S01]  /*6520*/  LDC R5, c[0x0][0x3f4] ;  /* 0x0000fd00ff057b82 */ /* 0x001e220000000800 */
        /* <DEDUP_REMOVED lines=9> */
[----:B------:R-:W-:Y:S02]  /*65c0*/  SHF.R.U64 R113, R62, 0x10, R63 ;  /* 0x000000103e717819 */ /* 0x000fe4000000123f */
[----:B------:R-:W-:Y:S02]  /*65d0*/  SHF.R.U32.HI R112, RZ, 0x10, R61 ;  /* 0x00000010ff707819 */ /* 0x000fe4000001163d */
[----:B------:R-:W-:Y:S02]  /*65e0*/  SHF.R.U32.HI R62, RZ, 0x10, R63 ;  /* 0x00000010ff3e7819 */ /* 0x000fe4000001163f */
[----:B------:R-:W-:Y:S02]  /*65f0*/  PRMT R112, R74, 0x5432, R112 ;  /* 0x000054324a707816 */ /* 0x000fe40000000070 */
[----:B------:R-:W-:Y:S02]  /*6600*/  SHF.R.U64 R111, R60, 0x10, R61 ;  /* 0x000000103c6f7819 */ /* 0x000fe4000000123d */
[----:B------:R-:W-:-:S02]  /*6610*/  PRMT R109, R109, 0x5410, R62 ;  /* 0x000054106d6d7816 */ /* 0x000fc4000000003e */
[----:B------:R-:W-:Y:S01]  /*6620*/  PRMT R108, R108, 0x5410, R113 ;  /* 0x000054106c6c7816 */ /* 0x000fe20000000071 */
[----:B------:R-:W-:Y:S01]  /*6630*/  IMAD.U32 R113, R112, 0x10000, RZ ;  /* 0x0001000070717824 */ /* 0x000fe200078e00ff */
[----:B------:R-:W-:Y:S01]  /*6640*/  PRMT R111, R110, 0x5410, R111 ;  /* 0x000054106e6f7816 */ /* 0x000fe2000000006f */
[C---:B------:R-:W-:Y:S01]  /*6650*/  IMAD.U32 R110, R109.reuse, 0x10000, RZ ;  /* 0x000100006d6e7824 */ /* 0x040fe200078e00ff */
[----:B------:R-:W-:Y:S02]  /*6660*/  LOP3.LUT R112, R112, 0xffff0000, RZ, 0xc0, !PT ;  /* 0xffff000070707812 */ /* 0x000fe400078ec0ff */
[----:B------:R-:W-:Y:S02]  /*6670*/  LOP3.LUT R109, R109, 0xffff0000, RZ, 0xc0, !PT ;  /* 0xffff00006d6d7812 */ /* 0x000fe400078ec0ff */
[C---:B0-----:R-:W-:Y:S01]  /*6680*/  LOP3.LUT R61, R6.reuse, 0xffff0000, RZ, 0xc0, !PT ;  /* 0xffff0000063d7812 */ /* 0x041fe200078ec0ff */
[----:B------:R-:W-:Y:S01]  /*6690*/  IMAD.U32 R60, R6, 0x10000, RZ ;  /* 0x00010000063c7824 */ /* 0x000fe200078e00ff */
[C---:B------:R-:W-:Y:S01]  /*66a0*/  LOP3.LUT R63, R7.reuse, 0xffff0000, RZ, 0xc0, !PT ;  /* 0xffff0000073f7812 */ /* 0x040fe200078ec0ff */
[----:B------:R-:W-:-:S02]  /*66b0*/  IMAD.U32 R62, R7, 0x10000, RZ ;  /* 0x00010000073e7824 */ /* 0x000fc400078e00ff */
[CC--:B------:R-:W-:Y:S01]  /*66c0*/  FMUL.FTZ R115, R61.reuse, R113.reuse ;  /* 0x000000713d737220 */ /* 0x0c0fe20000410000 */
[----:B------:R-:W-:Y:S01]  /*66d0*/  FMUL.FTZ R114, R61, R110 ;  /* 0x0000006e3d727220 */ /* 0x000fe20000410000 */
[----:B------:R-:W-:Y:S01]  /*66e0*/  FMUL.FTZ R61, R63, R112 ;  /* 0x000000703f3d7220 */ /* 0x000fe20000410000 */
[----:B------:R-:W-:Y:S02]  /*66f0*/  IMAD.U32 R6, R4, 0x10000, RZ ;  /* 0x0001000004067824 */ /* 0x000fe400078e00ff */
[C---:B------:R-:W-:Y:S01]  /*6700*/  FFMA.FTZ R115, R60.reuse, R110, -R115 ;  /* 0x0000006e3c737223 */ /* 0x040fe20000010873 */
[----:B------:R-:W-:Y:S01]  /*6710*/  FFMA.FTZ R114, R60, R113, R114 ;  /* 0x000000713c727223 */ /* 0x000fe20000010072 */
[-C--:B------:R-:W-:Y:S01]  /*6720*/  FFMA.FTZ R113, R62, R109.reuse, -R61 ;  /* 0x0000006d3e717223 */ /* 0x080fe2000001083d */
[C---:B------:R-:W-:Y:S01]  /*6730*/  IMAD.U32 R7, R5.reuse, 0x10000, RZ ;  /* 0x0001000005077824 */ /* 0x040fe200078e00ff */
[----:B------:R-:W-:Y:S01]  /*6740*/  LOP3.LUT R4, R4, 0xffff0000, RZ, 0xc0, !PT ;  /* 0xffff000004047812 */ /* 0x000fe200078ec0ff */
[C---:B------:R-:W-:Y:S01]  /*6750*/  IMAD.U32 R61, R108.reuse, 0x10000, RZ ;  /* 0x000100006c3d7824 */ /* 0x040fe200078e00ff */
[----:B------:R-:W-:Y:S01]  /*6760*/  LOP3.LUT R5, R5, 0xffff0000, RZ, 0xc0, !PT ;  /* 0xffff000005057812 */ /* 0x000fe200078ec0ff */
[----:B------:R-:W-:Y:S01]  /*6770*/  FMUL.FTZ R117, R63, R109 ;  /* 0x0000006d3f757220 */ /* 0x000fe20000410000 */
[C---:B------:R-:W-:Y:S01]  /*6780*/  LOP3.LUT R60, R111.reuse, 0xffff0000, RZ, 0xc0, !PT ;  /* 0xffff00006f3c7812 */ /* 0x040fe200078ec0ff */
[----:B------:R-:W-:Y:S01]  /*6790*/  IMAD.U32 R63, R111, 0x10000, RZ ;  /* 0x000100006f3f7824 */ /* 0x000fe200078e00ff */
[----:B------:R-:W-:Y:S01]  /*67a0*/  LOP3.LUT R108, R108, 0xffff0000, RZ, 0xc0, !PT ;  /* 0xffff00006c6c7812 */ /* 0x000fe200078ec0ff */
[----:B------:R-:W-:Y:S01]  /*67b0*/  FFMA.FTZ R112, R62, R112, R117 ;  /* 0x000000703e707223 */ /* 0x000fe20000010075 */
[C---:B------:R-:W-:Y:S01]  /*67c0*/  FMUL.FTZ R62, R4.reuse, R61 ;  /* 0x0000003d043e7220 */ /* 0x040fe20000410000 */
[-C--:B------:R-:W-:Y:S01]  /*67d0*/  FMUL.FTZ R109, R4, R63.reuse ;  /* 0x0000003f046d7220 */ /* 0x080fe20000410000 */
[C---:B------:R-:W-:Y:S01]  /*67e0*/  FMUL.FTZ R110, R5.reuse, R60 ;  /* 0x0000003c056e7220 */ /* 0x040fe20000410000 */
[-C--:B------:R-:W-:Y:S01]  /*67f0*/  FMUL.FTZ R111, R5, R108.reuse ;  /* 0x0000006c056f7220 */ /* 0x080fe20000410000 */
[C---:B------:R-:W-:Y:S01]  /*6800*/  FFMA.FTZ R63, R6.reuse, R63, R62 ;  /* 0x0000003f063f7223 */ /* 0x040fe2000001003e */
[----:B------:R-:W-:Y:S01]  /*6810*/  FFMA.FTZ R4, R6, R61, -R109 ;  /* 0x0000003d06047223 */ /* 0x000fe2000001086d */
[C---:B------:R-:W-:Y:S01]  /*6820*/  FFMA.FTZ R5, R7.reuse, R108, -R110 ;  /* 0x0000006c07057223 */ /* 0x040fe2000001086e */
[----:B------:R-:W-:Y:S01]  /*6830*/  FFMA.FTZ R60, R7, R60, R111 ;  /* 0x0000003c073c7223 */ /* 0x000fe2000001006f */
[----:B------:R-:W-:-:S02]  /*6840*/  F2FP.BF16.F32.PACK_AB R6, R114, R115 ;  /* 0x000000737206723e */ /* 0x000fc400000010ff */
[----:B------:R-:W-:Y:S02]  /*6850*/  F2FP.BF16.F32.PACK_AB R7, R112, R113 ;  /* 0x000000717007723e */ /* 0x000fe400000010ff */
[----:B------:R-:W-:Y:S02]  /*6860*/  F2FP.BF16.F32.PACK_AB R4, R63, R4 ;  /* 0x000000043f04723e */ /* 0x000fe400000010ff */
[----:B------:R-:W-:-:S05]  /*6870*/  F2FP.BF16.F32.PACK_AB R5, R60, R5 ;  /* 0x000000053c05723e */ /* 0x000fca00000010ff */
[----:B------:R0:W-:Y:S02]  /*6880*/  STS.128 [R0+0x12400], R4 ;  /* 0x0124000400007388 */ /* 0x0001e40000000c00 */
.L_x_1725:
[----:B------:R-:W-:Y:S05]  /*6890*/  BSYNC B2 ;  /* 0x0000000000027941 */ /* 0x000fea0003800000 */
.L_x_1724:
[----:B------:R-:W-:Y:S04]  /*68a0*/  BSSY B2, `(.L_x_1726) ;  /* 0x0000030000027945 */ /* 0x000fe80003800000 */
[----:B------:R-:W-:Y:S05]  /*68b0*/  @P1 BRA `(.L_x_1727) ;  /* 0x0000000000b81947 */ /* 0x000fea0003800000 */
[----:B0-----:R-:W0:Y:S01]  /*68c0*/  LDS.128 R4, [R2] ;  /* 0x0000000002047984 */ /* 0x001e220000000c00 */
[----:B------:R-:W-:Y:S02]  /*68d0*/  SHF.R.U64 R60, R56, 0x10, R57 ;  /* 0x00000010383c7819 */ /* 0x000fe40000001239 */
[----:B------:R-:W-:Y:S02]  /*68e0*/  SHF.R.U64 R56, R58, 0x10, R59 ;  /* 0x000000103a387819 */ /* 0x000fe4000000123b */
[----:B------:R-:W-:Y:S02]  /*68f0*/  SHF.R.U32.HI R57, RZ, 0x10, R57 ;  /* 0x00000010ff397819 */ /* 0x000fe40000011639 */
[----:B------:R-:W-:Y:S02]  /*6900*/  SHF.R.U32.HI R59, RZ, 0x10, R59 ;  /* 0x00000010ff3b7819 */ /* 0x000fe4000001163b */
[----:B------:R-:W-:Y:S02]  /*6910*/  PRMT R106, R106, 0x5410, R57 ;  /* 0x000054106a6a7816 */ /* 0x000fe40000000039 */
        /* <DEDUP_REMOVED lines=11> */
[C---:B------:R-:W-:Y:S01]  /*69d0*/  FMUL.FTZ R62, R57.reuse, R60 ;  /* 0x0000003c393e7220 */ /* 0x040fe20000410000 */
[-C--:B------:R-:W-:Y:S01]  /*69e0*/  FMUL.FTZ R63, R57, R61.reuse ;  /* 0x0000003d393f7220 */ /* 0x080fe20000410000 */
[----:B------:R-:W-:Y:S01]  /*69f0*/  FMUL.FTZ R57, R59, R104 ;  /* 0x000000683b397220 */ /* 0x000fe20000410000 */
[----:B------:R-:W-:Y:S02]  /*6a00*/  IMAD.U32 R6, R4, 0x10000, RZ ;  /* 0x0001000004067824 */ /* 0x000fe400078e00ff */
[C---:B------:R-:W-:Y:S01]  /*6a10*/  FFMA.FTZ R109, R56.reuse, R61, R62 ;  /* 0x0000003d386d7223 */ /* 0x040fe2000001003e */
[----:B------:R-:W-:Y:S02]  /*6a20*/  IMAD.U32 R7, R5, 0x10000, RZ ;  /* 0x0001000005077824 */ /* 0x000fe400078e00ff */
[----:B------:R-:W-:Y:S01]  /*6a30*/  FFMA.FTZ R108, R56, R60, -R63 ;  /* 0x0000003c386c7223 */ /* 0x000fe2000001083f */
[-C--:B------:R-:W-:Y:S01]  /*6a40*/  FMUL.FTZ R61, R59, R106.reuse ;  /* 0x0000006a3b3d7220 */ /* 0x080fe20000410000 */
[----:B------:R-:W-:Y:S01]  /*6a50*/  LOP3.LUT R4, R4, 0xffff0000, RZ, 0xc0, !PT ;  /* 0xffff000004047812 */ /* 0x000fe200078ec0ff */
[C---:B------:R-:W-:Y:S01]  /*6a60*/  FFMA.FTZ R106, R58.reuse, R106, -R57 ;  /* 0x0000006a3a6a7223 */ /* 0x040fe20000010839 */
[----:B------:R-:W-:Y:S01]  /*6a70*/  LOP3.LUT R5, R5, 0xffff0000, RZ, 0xc0, !PT ;  /* 0xffff000005057812 */ /* 0x000fe200078ec0ff */
[C---:B------:R-:W-:Y:S01]  /*6a80*/  IMAD.U32 R59, R105.reuse, 0x10000, RZ ;  /* 0x00010000693b7824 */ /* 0x040fe200078e00ff */
[----:B------:R-:W-:Y:S01]  /*6a90*/  LOP3.LUT R60, R105, 0xffff0000, RZ, 0xc0, !PT ;  /* 0xffff0000693c7812 */ /* 0x000fe200078ec0ff */
[C---:B------:R-:W-:Y:S01]  /*6aa0*/  IMAD.U32 R57, R107.reuse, 0x10000, RZ ;  /* 0x000100006b397824 */ /* 0x040fe200078e00ff */
[----:B------:R-:W-:Y:S01]  /*6ab0*/  LOP3.LUT R56, R107, 0xffff0000, RZ, 0xc0, !PT ;  /* 0xffff00006b387812 */ /* 0x000fe200078ec0ff */
        /* <DEDUP_REMOVED lines=14> */
.L_x_1727:
[----:B------:R-:W-:Y:S05]  /*6ba0*/  BSYNC B2 ;  /* 0x0000000000027941 */ /* 0x000fea0003800000 */
.L_x_1726:
[----:B------:R-:W-:Y:S04]  /*6bb0*/  BSSY B2, `(.L_x_1728) ;  /* 0x0000030000027945 */ /* 0x000fe80003800000 */
[----:B------:R-:W-:Y:S05]  /*6bc0*/  @P2 BRA `(.L_x_1729) ;  /* 0x0000000000b82947 */ /* 0x000fea0003800000 */
[----:B01----:R-:W0:Y:S01]  /*6bd0*/  LDS.128 R4, [R0+0x16400] ;  /* 0x0164000000047984 */ /* 0x003e220000000c00 */
[--C-:B------:R-:W-:Y:S02]  /*6be0*/  SHF.R.U64 R57, R52, 0x10, R53.reuse ;  /* 0x0000001034397819 */ /* 0x100fe40000001235 */
[----:B------:R-:W-:Y:S02]  /*6bf0*/  SHF.R.U32.HI R52, RZ, 0x10, R53 ;  /* 0x00000010ff347819 */ /* 0x000fe40000011635 */
[--C-:B------:R-:W-:Y:S02]  /*6c00*/  SHF.R.U64 R53, R54, 0x10, R55.reuse ;  /* 0x0000001036357819 */ /* 0x100fe40000001237 */
        /* <DEDUP_REMOVED lines=15> */
[C---:B------:R-:W-:Y:S01]  /*6d00*/  FMUL.FTZ R53, R55.reuse, R95 ;  /* 0x0000005f37357220 */ /* 0x040fe20000410000 */
[----:B------:R-:W-:Y:S02]  /*6d10*/  IMAD.U32 R6, R4, 0x10000, RZ ;  /* 0x0001000004067824 */ /* 0x000fe400078e00ff */
[----:B------:R-:W-:Y:S01]  /*6d20*/  FFMA.FTZ R61, R52, R57, R58 ;  /* 0x00000039343d7223 */ /* 0x000fe2000001003a */
[-C--:B------:R-:W-:Y:S01]  /*6d30*/  FMUL.FTZ R57, R55, R93.reuse ;  /* 0x0000005d37397220 */ /* 0x080fe20000410000 */
[----:B------:R-:W-:Y:S01]  /*6d40*/  FFMA.FTZ R93, R54, R93, -R53 ;  /* 0x0000005d365d7223 */ /* 0x000fe20000010835 */
[C---:B------:R-:W-:Y:S01]  /*6d50*/  IMAD.U32 R7, R5.reuse, 0x10000, RZ ;  /* 0x0001000005077824 */ /* 0x040fe200078e00ff */
[----:B------:R-:W-:Y:S01]  /*6d60*/  LOP3.LUT R4, R4, 0xffff0000, RZ, 0xc0, !PT ;  /* 0xffff000004047812 */ /* 0x000fe200078ec0ff */
[----:B------:R-:W-:Y:S01]  /*6d70*/  IMAD.U32 R55, R94, 0x10000, RZ ;  /* 0x000100005e377824 */ /* 0x000fe200078e00ff */
[----:B------:R-:W-:Y:S01]  /*6d80*/  LOP3.LUT R5, R5, 0xffff0000, RZ, 0xc0, !PT ;  /* 0xffff000005057812 */ /* 0x000fe200078ec0ff */
[----:B------:R-:W-:Y:S01]  /*6d90*/  IMAD.U32 R53, R92, 0x10000, RZ ;  /* 0x000100005c357824 */ /* 0x000fe200078e00ff */
[----:B------:R-:W-:Y:S01]  /*6da0*/  LOP3.LUT R94, R94, 0xffff0000, RZ, 0xc0, !PT ;  /* 0xffff00005e5e7812 */ /* 0x000fe200078ec0ff */
[----:B------:R-:W-:Y:S01]  /*6db0*/  FFMA.FTZ R56, R52, R56, -R59 ;  /* 0x0000003834387223 */ /* 0x000fe2000001083b */
        /* <DEDUP_REMOVED lines=15> */
.L_x_1729:
[----:B------:R-:W-:Y:S05]  /*6eb0*/  BSYNC B2 ;  /* 0x0000000000027941 */ /* 0x000fea0003800000 */
.L_x_1728:
[----:B------:R-:W-:Y:S04]  /*6ec0*/  BSSY B2, `(.L_x_1730) ;  /* 0x0000030000027945 */ /* 0x000fe80003800000 */
[----:B------:R-:W-:Y:S05]  /*6ed0*/  @P3 BRA `(.L_x_1731) ;  /* 0x0000000000b83947 */ /* 0x000fea0003800000 */
[----:B012---:R-:W0:Y:S01]  /*6ee0*/  LDS.128 R4, [R2+0x4000] ;  /* 0x0040000002047984 */ /* 0x007e220000000c00 */
        /* <DEDUP_REMOVED lines=45> */
.L_x_1731:
[----:B------:R-:W-:Y:S05]  /*71c0*/  BSYNC B2 ;  /* 0x0000000000027941 */ /* 0x000fea0003800000 */
.L_x_1730:
[----:B------:R-:W-:Y:S04]  /*71d0*/  BSSY B2, `(.L_x_1732) ;  /* 0x0000030000027945 */ /* 0x000fe80003800000 */
[----:B------:R-:W-:Y:S05]  /*71e0*/  @P4 BRA `(.L_x_1733) ;  /* 0x0000000000b84947 */ /* 0x000fea0003800000 */
[----:B0123--:R-:W0:Y:S01]  /*71f0*/  LDS.128 R4, [R0+0x1a400] ;  /* 0x01a4000000047984 */ /* 0x00fe220000000c00 */
        /* <DEDUP_REMOVED lines=45> */
.L_x_1733:
[----:B------:R-:W-:Y:S05]  /*74d0*/  BSYNC B2 ;  /* 0x0000000000027941 */ /* 0x000fea0003800000 */
.L_x_1732:
[----:B------:R-:W-:Y:S05]  /*74e0*/  @P5 BRA `(.L_x_1723) ;  /* 0x0000000000b85947 */ /* 0x000fea0003800000 */
[----:B01234-:R-:W0:Y:S01]  /*74f0*/  LDS.128 R4, [R2+0x8000] ;  /* 0x0080000002047984 */ /* 0x01fe220000000c00 */
        /* <DEDUP_REMOVED lines=18> */
[C---:B------:R-:W-:Y:S01]  /*7620*/  FMUL.FTZ R29, R31.reuse, R78 ;  /* 0x0000004e1f1d7220 */ /* 0x040fe20000410000 */
[----:B------:R-:W-:Y:S02]  /*7630*/  IMAD.U32 R6, R4, 0x10000, RZ ;  /* 0x0001000004067824 */ /* 0x000fe400078e00ff */
[----:B------:R-:W-:Y:S01]  /*7640*/  FFMA.FTZ R45, R28, R37, R44 ;  /* 0x000000251c2d7223 */ /* 0x000fe2000001002c */
[-C--:B------:R-:W-:Y:S01]  /*7650*/  FMUL.FTZ R37, R31, R75.reuse ;  /* 0x0000004b1f257220 */ /* 0x080fe20000410000 */
[----:B------:R-:W-:Y:S01]  /*7660*/  FFMA.FTZ R75, R30, R75, -R29 ;  /* 0x0000004b1e4b7223 */ /* 0x000fe2000001081d */
[----:B------:R-:W-:Y:S02]  /*7670*/  IMAD.U32 R7, R5, 0x10000, RZ ;  /* 0x0001000005077824 */ /* 0x000fe400078e00ff */
[----:B------:R-:W-:Y:S01]  /*7680*/  FFMA.FTZ R38, R28, R36, -R39 ;  /* 0x000000241c267223 */ /* 0x000fe20000010827 */
[----:B------:R-:W-:Y:S01]  /*7690*/  IMAD.U32 R29, R74, 0x10000, RZ ;  /* 0x000100004a1d7824 */ /* 0x000fe200078e00ff */
[----:B------:R-:W-:Y:S01]  /*76a0*/  LOP3.LUT R4, R4, 0xffff0000, RZ, 0xc0, !PT ;  /* 0xffff000004047812 */ /* 0x000fe200078ec0ff */
[----:B------:R-:W-:Y:S01]  /*76b0*/  IMAD.U32 R31, R77, 0x10000, RZ ;  /* 0x000100004d1f7824 */ /* 0x000fe200078e00ff */
[----:B------:R-:W-:Y:S01]  /*76c0*/  LOP3.LUT R5, R5, 0xffff0000, RZ, 0xc0, !PT ;  /* 0xffff000005057812 */ /* 0x000fe200078ec0ff */
[----:B------:R-:W-:Y:S01]  /*76d0*/  FFMA.FTZ R78, R30, R78, R37 ;  /* 0x0000004e1e4e7223 */ /* 0x000fe20000010025 */
[----:B------:R-:W-:Y:S01]  /*76e0*/  LOP3.LUT R28, R77, 0xffff0000, RZ, 0xc0, !PT ;  /* 0xffff00004d1c7812 */ /* 0x000fe200078ec0ff */
[----:B------:R-:W-:Y:S01]  /*76f0*/  FMUL.FTZ R37, R4, R31 ;  /* 0x0000001f04257220 */ /* 0x000fe20000410000 */
[----:B------:R-:W-:Y:S01]  /*7700*/  LOP3.LUT R74, R74, 0xffff0000, RZ, 0xc0, !PT ;  /* 0xffff00004a4a7812 */ /* 0x000fe200078ec0ff */
[----:B------:R-:W-:-:S02]  /*7710*/  FMUL.FTZ R30, R4, R29 ;  /* 0x0000001d041e7220 */ /* 0x000fc40000410000 */
[C---:B------:R-:W-:Y:S01]  /*7720*/  FMUL.FTZ R36, R5.reuse, R28 ;  /* 0x0000001c05247220 */ /* 0x040fe20000410000 */
[C---:B------:R-:W-:Y:S01]  /*7730*/  FFMA.FTZ R4, R6.reuse, R29, -R37 ;  /* 0x0000001d06047223 */ /* 0x040fe20000010825 */
[-C--:B------:R-:W-:Y:S01]  /*7740*/  FMUL.FTZ R39, R5, R74.reuse ;  /* 0x0000004a05277220 */ /* 0x080fe20000410000 */
[----:B------:R-:W-:Y:S01]  /*7750*/  FFMA.FTZ R31, R6, R31, R30 ;  /* 0x0000001f061f7223 */ /* 0x000fe2000001001e */
[----:B------:R-:W-:Y:S01]  /*7760*/  FFMA.FTZ R5, R7, R74, -R36 ;  /* 0x0000004a07057223 */ /* 0x000fe20000010824 */
[----:B------:R-:W-:Y:S01]  /*7770*/  F2FP.BF16.F32.PACK_AB R6, R45, R38 ;  /* 0x000000262d06723e */ /* 0x000fe200000010ff */
[----:B------:R-:W-:Y:S01]  /*7780*/  FFMA.FTZ R28, R7, R28, R39 ;  /* 0x0000001c071c7223 */ /* 0x000fe20000010027 */
[----:B------:R-:W-:Y:S02]  /*7790*/  F2FP.BF16.F32.PACK_AB R7, R78, R75 ;  /* 0x0000004b4e07723e */ /* 0x000fe400000010ff */
[----:B------:R-:W-:Y:S02]  /*77a0*/  F2FP.BF16.F32.PACK_AB R4, R31, R4 ;  /* 0x000000041f04723e */ /* 0x000fe400000010ff */
[----:B------:R-:W-:-:S05]  /*77b0*/  F2FP.BF16.F32.PACK_AB R5, R28, R5 ;  /* 0x000000051c05723e */ /* 0x000fca00000010ff */
[----:B------:R0:W-:Y:S02]  /*77c0*/  STS.128 [R2+0x8000], R4 ;  /* 0x0080000402007388 */ /* 0x0001e40000000c00 */
.L_x_1723:
[----:B------:R-:W-:Y:S05]  /*77d0*/  BSYNC B1 ;  /* 0x0000000000017941 */ /* 0x000fea0003800000 */
.L_x_1722:
        /* <DEDUP_REMOVED lines=57> */
.L_x_1736:
[----:B------:R-:W-:Y:S05]  /*7b70*/  BSYNC B1 ;  /* 0x0000000000017941 */ /* 0x000fea0003800000 */
.L_x_1735:
[----:B------:R-:W-:Y:S04]  /*7b80*/  BSSY B1, `(.L_x_1737) ;  /* 0x0000030000017945 */ /* 0x000fe80003800000 */
[----:B------:R-:W-:Y:S05]  /*7b90*/  @P1 BRA `(.L_x_1738) ;  /* 0x0000000000b81947 */ /* 0x000fea0003800000 */
[----:B0-----:R-:W0:Y:S01]  /*7ba0*/  LDS.128 R4, [R2+0x2000] ;  /* 0x0020000002047984 */ /* 0x001e220000000c00 */
        /* <DEDUP_REMOVED lines=45> */
.L_x_1738:
[----:B------:R-:W-:Y:S05]  /*7e80*/  BSYNC B1 ;  /* 0x0000000000017941 */ /* 0x000fea0003800000 */
.L_x_1737:
[----:B------:R-:W-:Y:S04]  /*7e90*/  BSSY B1, `(.L_x_1739) ;  /* 0x0000030000017945 */ /* 0x000fe80003800000 */
[----:B------:R-:W-:Y:S05]  /*7ea0*/  @P2 BRA `(.L_x_1740) ;  /* 0x0000000000b82947 */ /* 0x000fea0003800000 */
[----:B01----:R-:W0:Y:S01]  /*7eb0*/  LDS.128 R4, [R0+0x18400] ;  /* 0x0184000000047984 */ /* 0x003e220000000c00 */
        /* <DEDUP_REMOVED lines=45> */
.L_x_1740:
[----:B------:R-:W-:Y:S05]  /*8190*/  BSYNC B1 ;  /* 0x0000000000017941 */ /* 0x000fea0003800000 */
.L_x_1739:
[----:B------:R-:W-:Y:S04]  /*81a0*/  BSSY B1, `(.L_x_1741) ;  /* 0x0000030000017945 */ /* 0x000fe80003800000 */
[----:B------:R-:W-:Y:S05]  /*81b0*/  @P3 BRA `(.L_x_1742) ;  /* 0x0000000000b83947 */ /* 0x000fea0003800000 */
[----:B012---:R-:W0:Y:S01]  /*81c0*/  LDS.128 R4, [R2+0x6000] ;  /* 0x0060000002047984 */ /* 0x007e220000000c00 */
        /* <DEDUP_REMOVED lines=45> */
.L_x_1742:
[----:B------:R-:W-:Y:S05]  /*84a0*/  BSYNC B1 ;  /* 0x0000000000017941 */ /* 0x000fea0003800000 */
.L_x_1741:
[----:B------:R-:W-:Y:S04]  /*84b0*/  BSSY B1, `(.L_x_1743) ;  /* 0x0000030000017945 */ /* 0x000fe80003800000 */
[----:B------:R-:W-:Y:S05]  /*84c0*/  @P4 BRA `(.L_x_1744) ;  /* 0x0000000000b84947 */ /* 0x000fea0003800000 */
[----:B0123--:R-:W0:Y:S01]  /*84d0*/  LDS.128 R4, [R0+0x1c400] ;  /* 0x01c4000000047984 */ /* 0x00fe220000000c00 */
        /* <DEDUP_REMOVED lines=45> */
.L_x_1744:
[----:B------:R-:W-:Y:S05]  /*87b0*/  BSYNC B1 ;  /* 0x0000000000017941 */ /* 0x000fea0003800000 */
.L_x_1743:
        /* <DEDUP_REMOVED lines=9> */
[C---:B------:R-:W-:Y:S01]  /*8850*/  IMAD.U32 R13, R64.reuse, 0x10000, RZ ;  /* 0x00010000400d7824 */ /* 0x040fe200078e00ff */
[----:B------:R-:W-:Y:S01]  /*8860*/  LOP3.LUT R64, R64, 0xffff0000, RZ, 0xc0, !PT ;  /* 0xffff000040407812 */ /* 0x000fe200078ec0ff */
[C---:B------:R-:W-:Y:S01]  /*8870*/  IMAD.U32 R11, R14.reuse, 0x10000, RZ ;  /* 0x000100000e0b7824 */ /* 0x040fe200078e00ff */
[----:B------:R-:W-:Y:S02]  /*8880*/  LOP3.LUT R14, R14, 0xffff0000, RZ, 0xc0, !PT ;  /* 0xffff00000e0e7812 */ /* 0x000fe400078ec0ff */
[----:B------:R-:W-:Y:S01]  /*8890*/  PRMT R15, R15, 0x5410, R0 ;  /* 0x000054100f0f7816 */ /* 0x000fe20000000000 */
        /* <DEDUP_REMOVED lines=8> */
[----:B------:R-:W-:Y:S01]  /*8920*/  FMUL.FTZ R12, R7, R64 ;  /* 0x00000040070c7220 */ /* 0x000fe20000410000 */
[----:B------:R-:W-:-:S02]  /*8930*/  IMAD.U32 R4, R5, 0x10000, RZ ;  /* 0x0001000005047824 */ /* 0x000fc400078e00ff */
[C---:B------:R-:W-:Y:S01]  /*8940*/  FFMA.FTZ R21, R8.reuse, R11, -R21 ;  /* 0x0000000b08157223 */ /* 0x040fe20000010815 */
[----:B------:R-:W-:Y:S01]  /*8950*/  FFMA.FTZ R20, R8, R13, R6 ;  /* 0x0000000d08147223 */ /* 0x000fe20000010006 */
[-C--:B------:R-:W-:Y:S01]  /*8960*/  FMUL.FTZ R8, R7, R14.reuse ;  /* 0x0000000e07087220 */ /* 0x080fe20000410000 */
[----:B------:R-:W-:Y:S01]  /*8970*/  IMAD.U32 R7, R15, 0x10000, RZ ;  /* 0x000100000f077824 */ /* 0x000fe200078e00ff */
[----:B------:R-:W-:Y:S01]  /*8980*/  LOP3.LUT R5, R5, 0xffff0000, RZ, 0xc0, !PT ;  /* 0xffff000005057812 */ /* 0x000fe200078ec0ff */
[C---:B------:R-:W-:Y:S01]  /*8990*/  IMAD.U32 R6, R10.reuse, 0x10000, RZ ;  /* 0x000100000a067824 */ /* 0x040fe200078e00ff */
[----:B------:R-:W-:Y:S01]  /*89a0*/  LOP3.LUT R15, R15, 0xffff0000, RZ, 0xc0, !PT ;  /* 0xffff00000f0f7812 */ /* 0x000fe200078ec0ff */
[C---:B------:R-:W-:Y:S01]  /*89b0*/  FFMA.FTZ R14, R9.reuse, R14, -R12 ;  /* 0x0000000e090e7223 */ /* 0x040fe2000001080c */
[----:B------:R-:W-:Y:S01]  /*89c0*/  LOP3.LUT R10, R10, 0xffff0000, RZ, 0xc0, !PT ;  /* 0xffff00000a0a7812 */ /* 0x000fe200078ec0ff */
[----:B------:R-:W-:Y:S01]  /*89d0*/  FFMA.FTZ R11, R9, R64, R8 ;  /* 0x00000040090b7223 */ /* 0x000fe20000010008 */
[C---:B------:R-:W-:Y:S01]  /*89e0*/  FMUL.FTZ R9, R3.reuse, R7 ;  /* 0x0000000703097220 */ /* 0x040fe20000410000 */
        /* <DEDUP_REMOVED lines=11> */
[----:B------:R0:W-:Y:S01]  /*8aa0*/  STS.128 [R2+0xa000], R4 ;  /* 0x00a0000402007388 */ /* 0x0001e20000000c00 */
[----:B------:R-:W-:Y:S05]  /*8ab0*/  BRA `(.L_x_1734) ;  /* 0x0000003800207947 */ /* 0x000fea0003800000 */
.L_x_1714:
        /* <DEDUP_REMOVED lines=30> */
[----:B------:R-:W0:Y:S04]  /*8ca0*/  SHFL.IDX PT, R3, R4, RZ, 0x1c1f ;  /* 0x001c1fff04037589 */ /* 0x000e2800000e0000 */
[----:B------:R-:W1:Y:S04]  /*8cb0*/  SHFL.IDX PT, R2, R0, RZ, 0x1c1f ;  /* 0x001c1fff00027589 */ /* 0x000e6800000e0000 */
[----:B------:R2:W3:Y:S04]  /*8cc0*/  SHFL.IDX PT, R5, R9, RZ, 0x1c1f ;  /* 0x001c1fff09057589 */ /* 0x0004e800000e0000 */
[----:B------:R2:W4:Y:S01]  /*8cd0*/  SHFL.IDX PT, R14, R8, RZ, 0x1c1f ;  /* 0x001c1fff080e7589 */ /* 0x00052200000e0000 */
[----:B0-----:R-:W-:-:S02]  /*8ce0*/  IMAD.MOV.U32 R13, RZ, RZ, R3 ;  /* 0x000000ffff0d7224 */ /* 0x001fc400078e0003 */
[----:B-12---:R-:W-:-:S07]  /*8cf0*/  IMAD.MOV.U32 R12, RZ, RZ, R2 ;  /* 0x000000ffff0c7224 */ /* 0x006fce00078e0002 */
.L_x_2051:
[----:B------:R-:W-:Y:S01]  /*8d00*/  IMAD R71, R18, R21, RZ ;  /* 0x0000001512477224 */ /* 0x000fe200078e02ff */
[----:B------:R-:W-:Y:S01]  /*8d10*/  BSSY B1, `(.L_x_1746) ;  /* 0x0000032000017945 */ /* 0x000fe20003800000 */
[----:B----4-:R-:W-:Y:S01]  /*8d20*/  IMAD.MOV.U32 R48, RZ, RZ, R14 ;  /* 0x000000ffff307224 */ /* 0x010fe200078e000e */
[----:B------:R-:W-:Y:S01]  /*8d30*/  CS2R R46, SRZ ;  /* 0x00000000002e7805 */ /* 0x000fe2000001ff00 */
[----:B---3--:R-:W-:Y:S01]  /*8d40*/  IMAD.MOV.U32 R49, RZ, RZ, R5 ;  /* 0x000000ffff317224 */ /* 0x008fe200078e0005 */
[----:B------:R-:W-:Y:S02]  /*8d50*/  ISETP.GE.AND P0, PT, R10, R71, PT ;  /* 0x000000470a00720c */ /* 0x000fe40003f06270 */
        /* <DEDUP_REMOVED lines=19> */
[----:B------:R-:W-:Y:S01]  /*8e90*/  ISETP.GE.AND P2, PT, R3, UR4, PT ;  /* 0x0000000403007c0c */ /* 0x000fe2000bf46270 */
[----:B------:R-:W-:Y:S01]  /*8ea0*/  ULDC.64 UR6, c[0x0][0x208] ;  /* 0x0000820000067ab9 */ /* 0x000fe20000000a00 */
[----:B------:R-:W-:-:S02]  /*8eb0*/  CS2R R26, SRZ ;  /* 0x00000000001a7805 */ /* 0x000fc4000001ff00 */
[----:B------:R-:W-:Y:S02]  /*8ec0*/  CS2R R24, SRZ ;  /* 0x0000000000187805 */ /* 0x000fe4000001ff00 */
[----:B------:R-:W-:Y:S01]  /*8ed0*/  CS2R R42, SRZ ;  /* 0x00000000002a7805 */ /* 0x000fe2000001ff00 */
[----:B------:R-:W-:-:S04]  /*8ee0*/  @!P0 IMAD.WIDE R2, R17, 0x2, R12 ;  /* 0x0000000211028825 */ /* 0x000fc800078e020c */
[----:B------:R-:W-:Y:S01]  /*8ef0*/  @!P1 IMAD.SHL.U32 R5, R220, 0x8, RZ ;  /* 0x00000008dc059824 */ /* 0x000fe200078e00ff */
[----:B------:R0:W5:Y:S01]  /*8f00*/  @!P0 LD.E.128 R36, desc[UR6][R2.64] ;  /* 0x0000000602248980 */ /* 0x000162000c101d00 */
[----:B------:R-:W-:Y:S01]  /*8f10*/  @!P2 IMAD.SHL.U32 R21, R221, 0x8, RZ ;  /* 0x00000008dd15a824 */ /* 0x000fe200078e00ff */
[----:B------:R-:W-:Y:S02]  /*8f20*/  CS2R R40, SRZ ;  /* 0x0000000000287805 */ /* 0x000fe4000001ff00 */
[----:B------:R-:W-:Y:S02]  /*8f30*/  CS2R R30, SRZ ;  /* 0x00000000001e7805 */ /* 0x000fe4000001ff00 */
[----:B------:R-:W-:Y:S01]  /*8f40*/  CS2R R28, SRZ ;  /* 0x00000000001c7805 */ /* 0x000fe2000001ff00 */
[----:B------:R-:W-:Y:S01]  /*8f50*/  @!P1 IMAD.WIDE R6, R5, 0x2, R12 ;  /* 0x0000000205069825 */ /* 0x000fe200078e020c */
[----:B------:R-:W-:Y:S02]  /*8f60*/  CS2R R46, SRZ ;  /* 0x00000000002e7805 */ /* 0x000fe4000001ff00 */
[----:B------:R-:W-:-:S02]  /*8f70*/  CS2R R44, SRZ ;  /* 0x00000000002c7805 */ /* 0x000fc4000001ff00 */
[----:B------:R-:W-:Y:S01]  /*8f80*/  CS2R R34, SRZ ;  /* 0x0000000000227805 */ /* 0x000fe2000001ff00 */
[----:B------:R-:W-:Y:S01]  /*8f90*/  @!P2 IMAD.WIDE R14, R21, 0x2, R12 ;  /* 0x00000002150ea825 */ /* 0x000fe200078e020c */
[----:B------:R-:W-:Y:S01]  /*8fa0*/  CS2R R32, SRZ ;  /* 0x0000000000207805 */ /* 0x000fe2000001ff00 */
[----:B------:R1:W5:Y:S02]  /*8fb0*/  @!P1 LD.E.128 R40, desc[UR6][R6.64] ;  /* 0x0000000606289980 */ /* 0x000364000c101d00 */
[--C-:B------:R-:W-:Y:S02]  /*8fc0*/  @!P1 IMAD.WIDE R12, R5, 0x2, R48.reuse ;  /* 0x00000002050c9825 */ /* 0x100fe400078e0230 */
[----:B------:R1:W5:Y:S02]  /*8fd0*/  @!P2 LD.E.128 R44, desc[UR6][R14.64] ;  /* 0x000000060e2ca980 */ /* 0x000364000c101d00 */
[--C-:B------:R-:W-:Y:S02]  /*8fe0*/  @!P2 IMAD.WIDE R20, R21, 0x2, R48.reuse ;  /* 0x000000021514a825 */ /* 0x100fe400078e0230 */
[----:B------:R1:W5:Y:S02]  /*8ff0*/  @!P1 LD.E.128 R28, desc[UR6][R12.64] ;  /* 0x000000060c1c9980 */ /* 0x000364000c101d00 */
[----:B0-----:R-:W-:-:S02]  /*9000*/  @!P0 IMAD.WIDE R2, R17, 0x2, R48 ;  /* 0x0000000211028825 */ /* 0x001fc400078e0230 */
[----:B------:R1:W5:Y:S04]  /*9010*/  @!P2 LD.E.128 R32, desc[UR6][R20.64] ;  /* 0x000000061420a980 */ /* 0x000368000c101d00 */
[----:B------:R1:W5:Y:S02]  /*9020*/  @!P0 LD.E.128 R24, desc[UR6][R2.64] ;  /* 0x0000000602188980 */ /* 0x000364000c101d00 */
.L_x_1747:
[----:B------:R-:W-:Y:S05]  /*9030*/  BSYNC B1 ;  /* 0x0000000000017941 */ /* 0x000fea0003800000 */
.L_x_1746:
[----:B-1---5:R-:W-:Y:S01]  /*9040*/  IMAD.MOV.U32 R6, RZ, RZ, R45 ;  /* 0x000000ffff067224 */ /* 0x022fe200078e002d */
[----:B------:R-:W-:Y:S01]  /*9050*/  UMOV UR4, 0xffffffff ;  /* 0xffffffff00047882 */ /* 0x000fe20000000000 */
        /* <DEDUP_REMOVED lines=49> */
[----:B------:R-:W0:Y:S04]  /*9370*/  SHFL.IDX PT, R3, R4, 0x1, 0x1c1f ;  /* 0x003c1f0004037f89 */ /* 0x000e2800000e0000 */
[----:B------:R-:W1:Y:S04]  /*9380*/  SHFL.IDX PT, R2, R0, 0x1, 0x1c1f ;  /* 0x003c1f0000027f89 */ /* 0x000e6800000e0000 */
[----:B------:R2:W3:Y:S04]  /*9390*/  SHFL.IDX PT, R5, R9, 0x1, 0x1c1f ;  /* 0x003c1f0009057f89 */ /* 0x0004e800000e0000 */
[----:B------:R2:W4:Y:S01]  /*93a0*/  SHFL.IDX PT, R14, R8, 0x1, 0x1c1f ;  /* 0x003c1f00080e7f89 */ /* 0x00052200000e0000 */
[----:B0-----:R-:W-:-:S02]  /*93b0*/  IMAD.MOV.U32 R21, RZ, RZ, R3 ;  /* 0x000000ffff157224 */ /* 0x001fc400078e0003 */
[----:B-12---:R-:W-:-:S07]  /*93c0*/  IMAD.MOV.U32 R20, RZ, RZ, R2 ;  /* 0x000000ffff147224 */ /* 0x006fce00078e0002 */
.L_x_2057:
[----:B------:R-:W-:Y:S01]  /*93d0*/  VIADD R10, R10, 0x40 ;  /* 0x000000400a0a7836 */ /* 0x000fe20000000000 */
        /* <DEDUP_REMOVED lines=14> */
[----:B------:R-:W-:Y:S01]  /*94c0*/  CS2R R58, SRZ ;  /* 0x00000000003a7805 */ /* 0x000fe2000001ff00 */
[----:B------:R-:W-:Y:S06]  /*94d0*/  @P0 BRA `(.L_x_1750) ;  /* 0x0000000000840947 */ /* 0x000fec0003800000 */
[C---:B------:R-:W-:Y:S01]  /*94e0*/  VIADD R0, R17.reuse, 0x20 ;  /* 0x0000002011007836 */ /* 0x040fe20000000000 */
[----:B------:R-:W-:Y:S01]  /*94f0*/  ULDC UR4, c[0x0][0x3f4] ;  /* 0x0000fd0000047ab9 */ /* 0x000fe20000000800 */
[C---:B------:R-:W-:Y:S01]  /*9500*/  VIADD R4, R17.reuse, 0x40 ;  /* 0x0000004011047836 */ /* 0x040fe20000000000 */
[----:B------:R-:W-:Y:S02]  /*9510*/  ISETP.GE.AND P0, PT, R17, UR4, PT ;  /* 0x0000000411007c0c */ /* 0x000fe4000bf06270 */
[----:B------:R-:W-:Y:S02]  /*9520*/  CS2R R6, SRZ ;  /* 0x0000000000067805 */ /* 0x000fe4000001ff00 */
[----:B------:R-:W-:Y:S01]  /*9530*/  ISETP.GE.AND P1, PT, R0, UR4, PT ;  /* 0x0000000400007c0c */ /* 0x000fe2000bf26270 */
[----:B------:R-:W-:Y:S01]  /*9540*/  ULDC.64 UR6, c[0x0][0x208] ;  /* 0x0000820000067ab9 */ /* 0x000fe20000000a00 */
[----:B------:R-:W-:Y:S02]  /*9550*/  ISETP.GE.AND P2, PT, R4, UR4, PT ;  /* 0x0000000404007c0c */ /* 0x000fe4000bf46270 */
[----:B------:R-:W-:-:S02]  /*9560*/  CS2R R4, SRZ ;  /* 0x0000000000047805 */ /* 0x000fc4000001ff00 */
        /* <DEDUP_REMOVED lines=14> */
[----:B------:R-:W-:Y:S01]  /*9650*/  CS2R R10, SRZ ;  /* 0x00000000000a7805 */ /* 0x000fe2000001ff00 */
[--C-:B------:R-:W-:Y:S01]  /*9660*/  @!P1 IMAD.WIDE R62, R63, 0x2, R2.reuse ;  /* 0x000000023f3e9825 */ /* 0x100fe200078e0202 */
[----:B0-----:R-:W-:Y:S01]  /*9670*/  CS2R R8, SRZ ;  /* 0x0000000000087805 */ /* 0x001fe2000001ff00 */
[----:B------:R0:W5:Y:S02]  /*9680*/  @!P1 LD.E.128 R52, desc[UR6][R60.64] ;  /* 0x000000063c349980 */ /* 0x000164000c101d00 */
[--C-:B------:R-:W-:Y:S02]  /*9690*/  @!P2 IMAD.WIDE R64, R65, 0x2, R2.reuse ;  /* 0x000000024140a825 */ /* 0x100fe400078e0202 */
[----:B------:R0:W5:Y:S02]  /*96a0*/  @!P1 LD.E.128 R12, desc[UR6][R62.64] ;  /* 0x000000063e0c9980 */ /* 0x000164000c101d00 */
[----:B------:R-:W-:-:S02]  /*96b0*/  @!P0 IMAD.WIDE R2, R17, 0x2, R2 ;  /* 0x0000000211028825 */ /* 0x000fc400078e0202 */
[----:B------:R0:W5:Y:S04]  /*96c0*/  @!P2 LD.E.128 R56, desc[UR6][R20.64] ;  /* 0x000000061438a980 */ /* 0x000168000c101d00 */
[----:B------:R0:W5:Y:S04]  /*96d0*/  @!P0 LD.E.128 R48, desc[UR6][R2.64] ;  /* 0x0000000602308980 */ /* 0x000168000c101d00 */
[----:B------:R0:W5:Y:S02]  /*96e0*/  @!P2 LD.E.128 R8, desc[UR6][R64.64] ;  /* 0x000000064008a980 */ /* 0x000164000c101d00 */
.L_x_1750:
[----:B------:R-:W-:Y:S05]  /*96f0*/  BSYNC B1 ;  /* 0x0000000000017941 */ /* 0x000fea0003800000 */
.L_x_1749:
[----:B------:R-:W-:Y:S01]  /*9700*/  R2UR UR5, R218 ;  /* 0x00000000da0572ca */ /* 0x000fe200000e0000 */
[----:B0----5:R-:W-:Y:S02]  /*9710*/  IMAD.MOV.U32 R21, RZ, RZ, R14 ;  /* 0x000000ffff157224 */ /* 0x021fe400078e000e */
        /* <DEDUP_REMOVED lines=9> */
[----:B------:R-:W-:Y:S01]  /*97b0*/  ULEA.HI UR4, UR5, UR5, URZ, 0x1 ;  /* 0x0000000505047291 */ /* 0x000fe2000f8f083f */
[----:B------:R-:W-:Y:S01]  /*97c0*/  IMAD.MOV.U32 R0, RZ, RZ, R6 ;  /* 0x000000ffff007224 */ /* 0x000fe200078e0006 */
[----:B------:R-:W-:Y:S01]  /*97d0*/  PRMT R95, R63, 0x7610, R95 ;  /* 0x000076103f5f7816 */ /* 0x000fe2000000005f */
[----:B------:R-:W-:Y:S01]  /*97e0*/  IMAD.MOV.U32 R2, RZ, RZ, R7 ;  /* 0x000000ffff027224 */ /* 0x000fe200078e0007 */
[----:B------:R-:W-:Y:S01]  /*97f0*/  ULOP3.LUT UR4, UR4, 0xfffffffe, URZ, 0xc0, !UPT ;  /* 0xfffffffe04047892 */ /* 0x000fe2000f8ec03f */
[----:B------:R-:W-:Y:S01]  /*9800*/  IMAD.MOV.U32 R21, RZ, RZ, R48 ;  /* 0x000000ffff157224 */ /* 0x000fe200078e0030 */
[----:B------:R-:W-:Y:S01]  /*9810*/  PRMT R75, R61, 0x7610, R75 ;  /* 0x000076103d4b7816 */ /* 0x000fe2000000004b */
[----:B------:R-:W-:Y:S01]  /*9820*/  IMAD.MOV.U32 R3, RZ, RZ, R4 ;  /* 0x000000ffff037224 */ /* 0x000fe200078e0004 */
[----:B------:R-:W-:Y:S01]  /*9830*/  UIADD3 UR4, UR5, -UR4, URZ ;  /* 0x8000000405047290 */ /* 0x000fe2000fffe03f */
[----:B------:R-:W-:Y:S01]  /*9840*/  IMAD.MOV.U32 R62, RZ, RZ, R52 ;  /* 0x000000ffff3e7224 */ /* 0x000fe200078e0034 */
[----:B------:R-:W-:Y:S01]  /*9850*/  PRMT R90, R0, 0x7610, R90 ;  /* 0x00007610005a7816 */ /* 0x000fe2000000005a */
[----:B------:R-:W-:Y:S01]  /*9860*/  IMAD.MOV.U32 R63, RZ, RZ, R53 ;  /* 0x000000ffff3f7224 */ /* 0x000fe200078e0035 */
[----:B------:R-:W-:Y:S01]  /*9870*/  PRMT R91, R2, 0x7610, R91 ;  /* 0x00007610025b7816 */ /* 0x000fe2000000005b */
[----:B------:R-:W-:Y:S01]  /*9880*/  IMAD.MOV.U32 R61, RZ, RZ, R49 ;  /* 0x000000ffff3d7224 */ /* 0x000fe200078e0031 */
[----:B------:R-:W-:Y:S01]  /*9890*/  PRMT R96, R21, 0x7610, R96 ;  /* 0x0000761015607816 */ /* 0x000fe20000000060 */
[----:B------:R-:W-:Y:S01]  /*98a0*/  IMAD.U32 R60, RZ, RZ, UR4 ;  /* 0x00000004ff3c7e24 */ /* 0x000fe2000f8e00ff */
[----:B------:R-:W-:Y:S01]  /*98b0*/  PRMT R92, R3, 0x7610, R92 ;  /* 0x00007610035c7816 */ /* 0x000fe2000000005c */
[----:B------:R-:W-:Y:S01]  /*98c0*/  IMAD.U32 R20, RZ, RZ, UR61 ;  /* 0x0000003dff147e24 */ /* 0x000fe2000f8e00ff */
[----:B------:R-:W-:Y:S01]  /*98d0*/  PRMT R77, R62, 0x7610, R77 ;  /* 0x000076103e4d7816 */ /* 0x000fe2000000004d */
[----:B------:R-:W-:Y:S01]  /*98e0*/  IMAD.MOV.U32 R0, RZ, RZ, R5 ;  /* 0x000000ffff007224 */ /* 0x000fe200078e0005 */
[----:B------:R-:W-:Y:S01]  /*98f0*/  SHF.L.U32 R60, R60, 0x1f, RZ ;  /* 0x0000001f3c3c7819 */ /* 0x000fe200000006ff */
[----:B------:R-:W-:Y:S01]  /*9900*/  IMAD.MOV.U32 R2, RZ, RZ, R10 ;  /* 0x000000ffff027224 */ /* 0x000fe200078e000a */
[----:B------:R-:W-:Y:S01]  /*9910*/  PRMT R78, R63, 0x7610, R78 ;  /* 0x000076103f4e7816 */ /* 0x000fe2000000004e */
[----:B------:R-:W-:Y:S01]  /*9920*/  IMAD.MOV.U32 R21, RZ, RZ, R54 ;  /* 0x000000ffff157224 */ /* 0x000fe200078e0036 */
[----:B------:R-:W0:Y:S01]  /*9930*/  SYNCS.PHASECHK.TRANS64.TRYWAIT P0, [UR39+0x30800], R60 ;  /* 0x0308003cff0075a7 */ /* 0x000e220008000167 */
[----:B------:R-:W-:Y:S01]  /*9940*/  IMAD.MOV.U32 R3, RZ, RZ, R11 ;  /* 0x000000ffff037224 */ /* 0x000fe200078e000b */
[----:B------:R-:W-:Y:S01]  /*9950*/  PRMT R97, R61, 0x7610, R97 ;  /* 0x000076103d617816 */ /* 0x000fe20000000061 */
[----:B------:R-:W-:Y:S01]  /*9960*/  IMAD.MOV.U32 R62, RZ, RZ, R56 ;  /* 0x000000ffff3e7224 */ /* 0x000fe200078e0038 */
[----:B------:R-:W-:Y:S01]  /*9970*/  VIADDMNMX R71, R71, -R20, 0x80, PT ;  /* 0x0000008047477446 */ /* 0x000fe20003800914 */
[----:B------:R-:W-:Y:S01]  /*9980*/  IMAD.MOV.U32 R63, RZ, RZ, R57 ;  /* 0x000000ffff3f7224 */ /* 0x000fe200078e0039 */
[----:B------:R-:W-:Y:S01]  /*9990*/  PRMT R93, R0, 0x7610, R93 ;  /* 0x00007610005d7816 */ /* 0x000fe2000000005d */
[----:B------:R-:W-:Y:S01]  /*99a0*/  IMAD.MOV.U32 R61, RZ, RZ, R55 ;  /* 0x000000ffff3d7224 */ /* 0x000fe200078e0037 */
[----:B------:R-:W-:Y:S01]  /*99b0*/  PRMT R0, R2, 0x7610, R0 ;  /* 0x0000761002007816 */ /* 0x000fe20000000000 */
[----:B------:R-:W-:Y:S01]  /*99c0*/  IMAD.MOV.U32 R20, RZ, RZ, R9 ;  /* 0x000000ffff147224 */ /* 0x000fe200078e0009 */
[----:B------:R-:W-:-:S02]  /*99d0*/  PRMT R80, R21, 0x7610, R80 ;  /* 0x0000761015507816 */ /* 0x000fc40000000050 */
[----:B------:R-:W-:Y:S01]  /*99e0*/  PRMT R2, R3, 0x7610, R2 ;  /* 0x0000761003027816 */ /* 0x000fe20000000002 */
[----:B------:R-:W-:Y:S01]  /*99f0*/  IMAD.MOV.U32 R3, RZ, RZ, R8 ;  /* 0x000000ffff037224 */ /* 0x000fe200078e0008 */
[----:B------:R-:W-:Y:S01]  /*9a00*/  PRMT R21, R62, 0x7610, R21 ;  /* 0x000076103e157816 */ /* 0x000fe20000000015 */
[----:B------:R-:W-:Y:S01]  /*9a10*/  IMAD.MOV.U32 R62, RZ, RZ, R58 ;  /* 0x000000ffff3e7224 */ /* 0x000fe200078e003a */
[----:B------:R-:W-:Y:S01]  /*9a20*/  PRMT R68, R63, 0x7610, R68 ;  /* 0x000076103f447816 */ /* 0x000fe20000000044 */
[----:B------:R-:W-:Y:S01]  /*9a30*/  IMAD.MOV.U32 R63, RZ, RZ, R59 ;  /* 0x000000ffff3f7224 */ /* 0x000fe200078e003b */
[----:B------:R-:W-:Y:S02]  /*9a40*/  ISETP.GE.AND P1, PT, R16, R71, PT ;  /* 0x000000471000720c */ /* 0x000fe40003f26270 */
[----:B------:R-:W-:Y:S01]  /*9a50*/  PRMT R81, R61, 0x7610, R81 ;  /* 0x000076103d517816 */ /* 0x000fe20000000051 */
[----:B0-----:R-:W-:Y:S10]  /*9a60*/  @!P0 BRA `(.L_x_1751) ;  /* 0x000001b800308947 */ /* 0x001ff40003800000 */
.L_x_2058:
[----:B------:R-:W-:Y:S01]  /*9a70*/  BSSY B1, `(.L_x_1752) ;  /* 0x000014b000017945 */ /* 0x000fe20003800000 */
[----:B------:R-:W-:Y:S02]  /*9a80*/  PRMT R69, R62, 0x7610, R69 ;  /* 0x000076103e457816 */ /* 0x000fe40000000045 */
[----:B------:R-:W-:Y:S01]  /*9a90*/  PRMT R70, R63, 0x7610, R70 ;  /* 0x000076103f467816 */ /* 0x000fe20000000046 */
[----:B------:R-:W-:Y:S06]  /*9aa0*/  @P1 BRA `(.L_x_1753) ;  /* 0x00000014001c1947 */ /* 0x000fec0003800000 */
[----:B------:R-:W1:Y:S01]  /*9ab0*/  LDC R98, c[0x0][0x3f4] ;  /* 0x0000fd00ff627b82 */ /* 0x000e620000000800 */
[C---:B0-----:R-:W-:Y:S01]  /*9ac0*/  VIADD R61, R17.reuse, 0x20 ;  /* 0x00000020113d7836 */ /* 0x041fe20000000000 */
[----:B------:R-:W-:Y:S01]  /*9ad0*/  BSSY B2, `(.L_x_1754) ;  /* 0x0000071000027945 */ /* 0x000fe20003800000 */
[C---:B------:R-:W-:Y:S01]  /*9ae0*/  VIADD R63, R17.reuse, 0x40 ;  /* 0x00000040113f7836 */ /* 0x040fe20000000000 */
[-C--:B-1----:R-:W-:Y:S02]  /*9af0*/  ISETP.GE.AND P0, PT, R17, R98.reuse, PT ;  /* 0x000000621100720c */ /* 0x082fe40003f06270 */
[-C--:B------:R-:W-:Y:S02]  /*9b00*/  ISETP.GE.AND P1, PT, R61, R98.reuse, PT ;  /* 0x000000623d00720c */ /* 0x080fe40003f26270 */
[----:B------:R-:W-:-:S09]  /*9b10*/  ISETP.GE.AND P2, PT, R63, R98, PT ;  /* 0x000000623f00720c */ /* 0x000fd20003f46270 */
[----:B------:R-:W-:Y:S05]  /*9b20*/  @P0 BRA `(.L_x_1755) ;  /* 0x0000000400ac0947 */ /* 0x000fea0003800000 */
[----:B------:R-:W-:Y:S02]  /*9b30*/  LEA.HI R60, R98, R219, RZ, 0x1d ;  /* 0x000000db623c7211 */ /* 0x000fe400078fe8ff */
[----:B------:R-:W-:Y:S02]  /*9b40*/  LOP3.LUT R61, R214, 0x38, R17, 0xf8, !PT ;  /* 0x00000038d63d7812 */ /* 0x000fe400078ef811 */
[----:B------:R-:W-:Y:S02]  /*9b50*/  SHF.R.S32.HI R63, RZ, 0x1f, R60 ;  /* 0x0000001fff3f7819 */ /* 0x000fe4000001143c */
[----:B------:R-:W-:Y:S02]  /*9b60*/  SHF.R.U64 R120, R36, 0x10, R37 ;  /* 0x0000001024787819 */ /* 0x000fe40000001225 */
[----:B------:R-:W-:Y:S01]  /*9b70*/  LEA.HI R62, R63, R60, RZ, 0x3 ;  /* 0x0000003c3f3e7211 */ /* 0x000fe200078f18ff */
[----:B------:R-:W-:Y:S01]  /*9b80*/  IMAD.SHL.U32 R63, R60, 0x8, RZ ;  /* 0x000000083c3f7824 */ /* 0x000fe200078e00ff */
[----:B------:R-:W-:-:S02]  /*9b90*/  LOP3.LUT R60, R61, R216, RZ, 0x3c, !PT ;  /* 0x000000d83d3c7212 */ /* 0x000fc400078e3cff */
[----:B------:R-:W-:Y:S01]  /*9ba0*/  SHF.R.U64 R24, R24, 0x10, R25 ;  /* 0x0000001018187819 */ /* 0x000fe20000001219 */
[----:B------:R-:W-:Y:S01]  /*9bb0*/  IMAD.SHL.U32 R62, R62, 0x400, RZ ;  /* 0x000004003e3e7824 */ /* 0x000fe200078e00ff */
[----:B------:R-:W-:Y:S01]  /*9bc0*/  LOP3.LUT R63, R214, 0x38, R63, 0xf8, !PT ;  /* 0x00000038d63f7812 */ /* 0x000fe200078ef83f */
[----:B------:R-:W-:Y:S01]  /*9bd0*/  IMAD R60, R215, 0x200, R60 ;  /* 0x00000200d73c7824 */ /* 0x000fe200078e023c */
[----:B------:R-:W-:Y:S02]  /*9be0*/  SHF.R.U64 R36, R38, 0x10, R39 ;  /* 0x0000001026247819 */ /* 0x000fe40000001227 */
[----:B------:R-:W-:Y:S02]  /*9bf0*/  LOP3.LUT R62, R62, 0x7fffe000, RZ, 0xc0, !PT ;  /* 0x7fffe0003e3e7812 */ /* 0x000fe400078ec0ff */
[----:B------:R-:W-:Y:S02]  /*9c00*/  LOP3.LUT R63, R63, R216, RZ, 0x3c, !PT ;  /* 0x000000d83f3f7212 */ /* 0x000fe400078e3cff */
[----:B------:R-:W-:Y:S01]  /*9c10*/  LEA R107, R60, UR39, 0x1 ;  /* 0x000000273c6b7c11 */ /* 0x000fe2000f8e08ff */
[----:B------:R-:W-:Y:S01]  /*9c20*/  IMAD R62, R215, 0x200, R62 ;  /* 0x00000200d73e7824 */ /* 0x000fe200078e023e */
[----:B------:R-:W-:-:S02]  /*9c30*/  SHF.R.U32.HI R25, RZ, 0x10, R25 ;  /* 0x00000010ff197819 */ /* 0x000fc40000011619 */
[----:B------:R-:W-:Y:S01]  /*9c40*/  SHF.R.U64 R118, R26, 0x10, R27 ;  /* 0x000000101a767819 */ /* 0x000fe2000000121b */
[----:B------:R-:W-:Y:S01]  /*9c50*/  IMAD.IADD R108, R62, 0x1, R63 ;  /* 0x000000013e6c7824 */ /* 0x000fe200078e023f */
[----:B------:R-:W-:Y:S01]  /*9c60*/  PRMT R111, R111, 0x5410, R120 ;  /* 0x000054106f6f7816 */ /* 0x000fe20000000078 */
[----:B------:R-:W0:Y:S01]  /*9c70*/  LDS.128 R60, [R107+0x12400] ;  /* 0x012400006b3c7984 */ /* 0x000e220000000c00 */
[----:B------:R-:W-:Y:S02]  /*9c80*/  PRMT R115, R115, 0x5410, R24 ;  /* 0x0000541073737816 */ /* 0x000fe40000000018 */
[----:B------:R-:W-:Y:S02]  /*9c90*/  LEA R108, R108, UR39, 0x1 ;  /* 0x000000276c6c7c11 */ /* 0x000fe4000f8e08ff */
[----:B------:R-:W-:Y:S01]  /*9ca0*/  SHF.R.U32.HI R39, RZ, 0x10, R39 ;  /* 0x00000010ff277819 */ /* 0x000fe20000011627 */
[----:B------:R-:W-:Y:S01]  /*9cb0*/  IMAD.U32 R119, R115, 0x10000, RZ ;  /* 0x0001000073777824 */ /* 0x000fe200078e00ff */
[----:B------:R-:W-:Y:S01]  /*9cc0*/  SHF.R.U32.HI R27, RZ, 0x10, R27 ;  /* 0x00000010ff1b7819 */ /* 0x000fe2000001161b */
[----:B------:R-:W1:Y:S01]  /*9cd0*/  LDS.128 R64, [R108+0x12400] ;  /* 0x012400006c407984 */ /* 0x000e620000000c00 */
[----:B------:R-:W-:-:S02]  /*9ce0*/  SHF.R.U32.HI R37, RZ, 0x10, R37 ;  /* 0x00000010ff257819 */ /* 0x000fc40000011625 */
[----:B------:R-:W-:Y:S02]  /*9cf0*/  PRMT R116, R116, 0x5410, R25 ;  /* 0x0000541074747816 */ /* 0x000fe40000000019 */
[----:B------:R-:W-:Y:S01]  /*9d00*/  PRMT R118, R113, 0x5410, R118 ;  /* 0x0000541071767816 */ /* 0x000fe20000000076 */
[----:B------:R-:W-:Y:S01]  /*9d10*/  IMAD.U32 R113, R111, 0x10000, RZ ;  /* 0x000100006f717824 */ /* 0x000fe200078e00ff */
[----:B------:R-:W-:Y:S02]  /*9d20*/  PRMT R117, R109, 0x5410, R36 ;  /* 0x000054106d757816 */ /* 0x000fe40000000024 */
[----:B------:R-:W-:Y:S02]  /*9d30*/  PRMT R110, R110, 0x5410, R39 ;  /* 0x000054106e6e7816 */ /* 0x000fe40000000027 */
[----:B------:R-:W-:Y:S02]  /*9d40*/  PRMT R114, R114, 0x5410, R27 ;  /* 0x0000541072727816 */ /* 0x000fe4000000001b */
[----:B------:R-:W-:-:S03]  /*9d50*/  PRMT R112, R112, 0x5410, R37 ;  /* 0x0000541070707816 */ /* 0x000fc60000000025 */
[----:B------:R-:W-:Y:S02]  /*9d60*/  IMAD.U32 R120, R114, 0x10000, RZ ;  /* 0x0001000072787824 */ /* 0x000fe400078e00ff */
        /* <DEDUP_REMOVED lines=12> */
[C---:B------:R-:W-:Y:S01]  /*9e30*/  IMAD.U32 R63, R66.reuse, 0x10000, RZ ;  /* 0x00010000423f7824 */ /* 0x040fe200078e00ff */
[----:B------:R-:W-:Y:S01]  /*9e40*/  LOP3.LUT R65, R66, 0xffff0000, RZ, 0xc0, !PT ;  /* 0xffff000042417812 */ /* 0x000fe200078ec0ff */
[----:B------:R-:W-:-:S02]  /*9e50*/  IMAD.U32 R109, R67, 0x10000, RZ ;  /* 0x00010000436d7824 */ /* 0x000fc400078e00ff */
[C---:B------:R-:W-:Y:S01]  /*9e60*/  FMUL.FTZ R121, R38.reuse, R119 ;  /* 0x0000007726797220 */ /* 0x040fe20000410000 */
[----:B------:R-:W-:Y:S01]  /*9e70*/  LOP3.LUT R66, R67, 0xffff0000, RZ, 0xc0, !PT ;  /* 0xffff000043427812 */ /* 0x000fe200078ec0ff */
[-C--:B------:R-:W-:Y:S01]  /*9e80*/  FMUL.FTZ R123, R38, R113.reuse ;  /* 0x00000071267b7220 */ /* 0x080fe20000410000 */
[----:B------:R-:W-:Y:S02]  /*9e90*/  IMAD.U32 R67, R116, 0x10000, RZ ;  /* 0x0001000074437824 */ /* 0x000fe400078e00ff */
[----:B------:R-:W-:Y:S01]  /*9ea0*/  FFMA.FTZ R121, R24, R113, -R121 ;  /* 0x0000007118797223 */ /* 0x000fe20000010879 */
[----:B------:R-:W-:Y:S02]  /*9eb0*/  IMAD.U32 R38, R112, 0x10000, RZ ;  /* 0x0001000070267824 */ /* 0x000fe400078e00ff */
[----:B------:R-:W-:Y:S01]  /*9ec0*/  FFMA.FTZ R123, R24, R119, R123 ;  /* 0x00000077187b7223 */ /* 0x000fe2000001007b */
[----:B------:R-:W-:Y:S01]  /*9ed0*/  FMUL.FTZ R113, R61, R67 ;  /* 0x000000433d717220 */ /* 0x000fe20000410000 */
[----:B------:R-:W-:-:S02]  /*9ee0*/  IMAD.U32 R24, R110, 0x10000, RZ ;  /* 0x000100006e187824 */ /* 0x000fc400078e00ff */
[----:B------:R-:W-:Y:S01]  /*9ef0*/  FMUL.FTZ R122, R109, R120 ;  /* 0x000000786d7a7220 */ /* 0x000fe20000410000 */
[-C--:B------:R-:W-:Y:S01]  /*9f00*/  FMUL.FTZ R61, R61, R38.reuse ;  /* 0x000000263d3d7220 */ /* 0x080fe20000410000 */
[C---:B------:R-:W-:Y:S01]  /*9f10*/  FFMA.FTZ R113, R26.reuse, R38, -R113 ;  /* 0x000000261a717223 */ /* 0x040fe20000010871 */
[-C--:B------:R-:W-:Y:S01]  /*9f20*/  FMUL.FTZ R109, R109, R24.reuse ;  /* 0x000000186d6d7220 */ /* 0x080fe20000410000 */
[----:B------:R-:W-:Y:S01]  /*9f30*/  LOP3.LUT R38, R115, 0xffff0000, RZ, 0xc0, !PT ;  /* 0xffff000073267812 */ /* 0x000fe200078ec0ff */
[----:B------:R-:W-:Y:S01]  /*9f40*/  FFMA.FTZ R122, R37, R24, -R122 ;  /* 0x00000018257a7223 */ /* 0x000fe2000001087a */
[----:B------:R-:W-:Y:S01]  /*9f50*/  FFMA.FTZ R67, R26, R67, R61 ;  /* 0x000000431a437223 */ /* 0x000fe2000001003d */
[----:B------:R-:W-:Y:S01]  /*9f60*/  LOP3.LUT R24, R111, 0xffff0000, RZ, 0xc0, !PT ;  /* 0xffff00006f187812 */ /* 0x000fe200078ec0ff */
[----:B------:R-:W-:Y:S01]  /*9f70*/  FFMA.FTZ R109, R37, R120, R109 ;  /* 0x00000078256d7223 */ /* 0x000fe2000001006d */
[----:B------:R-:W-:Y:S01]  /*9f80*/  LOP3.LUT R61, R116, 0xffff0000, RZ, 0xc0, !PT ;  /* 0xffff0000743d7812 */ /* 0x000fe200078ec0ff */
[C---:B------:R-:W-:Y:S01]  /*9f90*/  FMUL.FTZ R26, R39.reuse, R38 ;  /* 0x00000026271a7220 */ /* 0x040fe20000410000 */
[----:B------:R-:W-:Y:S01]  /*9fa0*/  LOP3.LUT R37, R112, 0xffff0000, RZ, 0xc0, !PT ;  /* 0xffff000070257812 */ /* 0x000fe200078ec0ff */
[----:B------:R-:W-:-:S02]  /*9fb0*/  FMUL.FTZ R116, R39, R24 ;  /* 0x0000001827747220 */ /* 0x000fc40000410000 */
[C---:B------:R-:W-:Y:S01]  /*9fc0*/  FMUL.FTZ R39, R64.reuse, R61 ;  /* 0x0000003d40277220 */ /* 0x040fe20000410000 */
[C---:B------:R-:W-:Y:S01]  /*9fd0*/  FFMA.FTZ R112, R25.reuse, R24, -R26 ;  /* 0x0000001819707223 */ /* 0x040fe2000001081a */
[-C--:B------:R-:W-:Y:S01]  /*9fe0*/  FMUL.FTZ R64, R64, R37.reuse ;  /* 0x0000002540407220 */ /* 0x080fe20000410000 */
[----:B------:R-:W-:Y:S02]  /*9ff0*/  IMAD.U32 R26, R118, 0x10000, RZ ;  /* 0x00010000761a7824 */ /* 0x000fe400078e00ff */
[----:B------:R-:W-:Y:S01]  /*a000*/  FFMA.FTZ R116, R25, R38, R116 ;  /* 0x0000002619747223 */ /* 0x000fe20000010074 */
[----:B------:R-:W-:Y:S02]  /*a010*/  IMAD.U32 R24, R117, 0x10000, RZ ;  /* 0x0001000075187824 */ /* 0x000fe400078e00ff */
[C---:B------:R-:W-:Y:S01]  /*a020*/  FFMA.FTZ R38, R60.reuse, R37, -R39 ;  /* 0x000000253c267223 */ /* 0x040fe20000010827 */
[----:B------:R-:W-:Y:S01]  /*a030*/  FFMA.FTZ R64, R60, R61, R64 ;  /* 0x0000003d3c407223 */ /* 0x000fe20000010040 */
[C---:B------:R-:W-:Y:S01]  /*a040*/  FMUL.FTZ R120, R63.reuse, R26 ;  /* 0x0000001a3f787220 */ /* 0x040fe20000410000 */
[----:B------:R-:W-:Y:S01]  /*a050*/  FMUL.FTZ R60, R63, R24 ;  /* 0x000000183f3c7220 */ /* 0x000fe20000410000 */
[----:B------:R-:W-:-:S02]  /*a060*/  LOP3.LUT R118, R118, 0xffff0000, RZ, 0xc0, !PT ;  /* 0xffff000076767812 */ /* 0x000fc400078ec0ff */
[----:B------:R-:W-:Y:S01]  /*a070*/  LOP3.LUT R37, R114, 0xffff0000, RZ, 0xc0, !PT ;  /* 0xffff000072257812 */ /* 0x000fe200078ec0ff */
[----:B------:R-:W-:Y:S01]  /*a080*/  FFMA.FTZ R120, R27, R24, -R120 ;  /* 0x000000181b787223 */ /* 0x000fe20000010878 */
[----:B------:R-:W-:Y:S01]  /*a090*/  LOP3.LUT R117, R117, 0xffff0000, RZ, 0xc0, !PT ;  /* 0xffff000075757812 */ /* 0x000fe200078ec0ff */
[----:B------:R-:W-:Y:S01]  /*a0a0*/  FFMA.FTZ R60, R27, R26, R60 ;  /* 0x0000001a1b3c7223 */ /* 0x000fe2000001003c */
[----:B------:R-:W-:Y:S01]  /*a0b0*/  LOP3.LUT R25, R110, 0xffff0000, RZ, 0xc0, !PT ;  /* 0xffff00006e197812 */ /* 0x000fe200078ec0ff */
[CC--:B------:R-:W-:Y:S01]  /*a0c0*/  FMUL.FTZ R27, R65.reuse, R118.reuse ;  /* 0x00000076411b7220 */ /* 0x0c0fe20000410000 */
[----:B------:R-:W-:Y:S01]  /*a0d0*/  FMUL.FTZ R39, R66, R37 ;  /* 0x0000002542277220 */ /* 0x000fe20000410000 */
[----:B------:R-:W-:Y:S01]  /*a0e0*/  FMUL.FTZ R65, R65, R117 ;  /* 0x0000007541417220 */ /* 0x000fe20000410000 */
[----:B------:R-:W-:Y:S01]  /*a0f0*/  F2FP.BF16.F32.PACK_AB R24, R112, R121 ;  /* 0x000000797018723e */ /* 0x000fe200000010ff */
        /* <DEDUP_REMOVED lines=10> */
[----:B------:R0:W-:Y:S01]  /*a1a0*/  STS.128 [R107+0x12400], R24 ;  /* 0x012400186b007388 */ /* 0x0001e20000000c00 */
[----:B------:R-:W-:Y:S02]  /*a1b0*/  F2FP.BF16.F32.PACK_AB R38, R65, R60 ;  /* 0x0000003c4126723e */ /* 0x000fe400000010ff */
[----:B------:R-:W-:-:S05]  /*a1c0*/  F2FP.BF16.F32.PACK_AB R39, R66, R109 ;  /* 0x0000006d4227723e */ /* 0x000fca00000010ff */
[----:B------:R0:W-:Y:S02]  /*a1d0*/  STS.128 [R108+0x12400], R36 ;  /* 0x012400246c007388 */ /* 0x0001e40000000c00 */
.L_x_1755:
[----:B------:R-:W-:Y:S05]  /*a1e0*/  BSYNC B2 ;  /* 0x0000000000027941 */ /* 0x000fea0003800000 */
.L_x_1754:
[----:B------:R-:W-:Y:S04]  /*a1f0*/  BSSY B2, `(.L_x_1756) ;  /* 0x000006a000027945 */ /* 0x000fe80003800000 */
[----:B------:R-:W-:Y:S05]  /*a200*/  @P1 BRA `(.L_x_1757) ;  /* 0x0000000400a01947 */ /* 0x000fea0003800000 */
[----:B0-----:R-:W2:Y:S01]  /*a210*/  LDL R107, [R1+0x2d8] ;  /* 0x0002d800016b7983 */ /* 0x001ea20000100800 */
[----:B------:R-:W-:Y:S02]  /*a220*/  LEA.HI R24, R98, R220, RZ, 0x1d ;  /* 0x000000dc62187211 */ /* 0x000fe400078fe8ff */
[----:B------:R-:W-:Y:S02]  /*a230*/  SHF.R.U64 R62, R40, 0x10, R41 ;  /* 0x00000010283e7819 */ /* 0x000fe40000001229 */
[----:B------:R-:W-:Y:S02]  /*a240*/  SHF.R.S32.HI R25, RZ, 0x1f, R24 ;  /* 0x0000001fff197819 */ /* 0x000fe40000011418 */
[--C-:B------:R-:W-:Y:S02]  /*a250*/  SHF.R.U64 R40, R28, 0x10, R29.reuse ;  /* 0x000000101c287819 */ /* 0x100fe4000000121d */
[----:B------:R-:W-:Y:S01]  /*a260*/  LEA.HI R26, R25, R24, RZ, 0x3 ;  /* 0x00000018191a7211 */ /* 0x000fe200078f18ff */
[----:B------:R-:W-:Y:S01]  /*a270*/  IMAD.SHL.U32 R25, R24, 0x8, RZ ;  /* 0x0000000818197824 */ /* 0x000fe200078e00ff */
[----:B------:R-:W-:-:S02]  /*a280*/  SHF.R.U32.HI R29, RZ, 0x10, R29 ;  /* 0x00000010ff1d7819 */ /* 0x000fc4000001161d */
[----:B------:R-:W-:Y:S01]  /*a290*/  PRMT R101, R101, 0x5410, R62 ;  /* 0x0000541065657816 */ /* 0x000fe2000000003e */
[----:B------:R-:W-:Y:S01]  /*a2a0*/  IMAD.SHL.U32 R26, R26, 0x400, RZ ;  /* 0x000004001a1a7824 */ /* 0x000fe200078e00ff */
[----:B------:R-:W-:Y:S02]  /*a2b0*/  LOP3.LUT R25, R214, 0x38, R25, 0xf8, !PT ;  /* 0x00000038d6197812 */ /* 0x000fe400078ef819 */
[----:B------:R-:W-:Y:S01]  /*a2c0*/  PRMT R105, R105, 0x5410, R40 ;  /* 0x0000541069697816 */ /* 0x000fe20000000028 */
[----:B------:R-:W-:Y:S01]  /*a2d0*/  IMAD.U32 R61, R101, 0x10000, RZ ;  /* 0x00010000653d7824 */ /* 0x000fe200078e00ff */
[----:B------:R-:W-:Y:S02]  /*a2e0*/  LOP3.LUT R26, R26, 0x7fffe000, RZ, 0xc0, !PT ;  /* 0x7fffe0001a1a7812 */ /* 0x000fe400078ec0ff */
[----:B------:R-:W-:Y:S01]  /*a2f0*/  LOP3.LUT R25, R25, R216, RZ, 0x3c, !PT ;  /* 0x000000d819197212 */ /* 0x000fe200078e3cff */
[----:B------:R-:W-:Y:S01]  /*a300*/  IMAD.U32 R63, R105, 0x10000, RZ ;  /* 0x00010000693f7824 */ /* 0x000fe200078e00ff */
[----:B------:R-:W-:Y:S01]  /*a310*/  SHF.R.U32.HI R41, RZ, 0x10, R41 ;  /* 0x00000010ff297819 */ /* 0x000fe20000011629 */
[----:B------:R-:W-:Y:S01]  /*a320*/  IMAD R26, R215, 0x200, R26 ;  /* 0x00000200d71a7824 */ /* 0x000fe200078e021a */
[----:B------:R-:W-:-:S02]  /*a330*/  SHF.R.U64 R28, R30, 0x10, R31 ;  /* 0x000000101e1c7819 */ /* 0x000fc4000000121f */
[----:B------:R-:W-:Y:S01]  /*a340*/  PRMT R106, R106, 0x5410, R29 ;  /* 0x000054106a6a7816 */ /* 0x000fe2000000001d */
[----:B------:R-:W-:Y:S01]  /*a350*/  IMAD.IADD R60, R26, 0x1, R25 ;  /* 0x000000011a3c7824 */ /* 0x000fe200078e0219 */
[----:B------:R-:W-:Y:S02]  /*a360*/  SHF.R.U64 R42, R42, 0x10, R43 ;  /* 0x000000102a2a7819 */ /* 0x000fe4000000122b */
[----:B------:R-:W-:Y:S01]  /*a370*/  SHF.R.U32.HI R31, RZ, 0x10, R31 ;  /* 0x00000010ff1f7819 */ /* 0x000fe2000001161f */
[----:B------:R-:W-:Y:S01]  /*a380*/  IMAD.U32 R62, R106, 0x10000, RZ ;  /* 0x000100006a3e7824 */ /* 0x000fe200078e00ff */
[----:B------:R-:W-:Y:S02]  /*a390*/  LEA R60, R60, UR39, 0x1 ;  /* 0x000000273c3c7c11 */ /* 0x000fe4000f8e08ff */
[----:B------:R-:W-:Y:S02]  /*a3a0*/  SHF.R.U32.HI R43, RZ, 0x10, R43 ;  /* 0x00000010ff2b7819 */ /* 0x000fe4000001162b */
[----:B------:R-:W-:Y:S01]  /*a3b0*/  PRMT R102, R102, 0x5410, R41 ;  /* 0x0000541066667816 */ /* 0x000fe20000000029 */
[----:B------:R-:W0:Y:S01]  /*a3c0*/  LDS.128 R36, [R60+0x12400] ;  /* 0x012400003c247984 */ /* 0x000e220000000c00 */
[----:B------:R-:W-:-:S02]  /*a3d0*/  PRMT R103, R103, 0x5410, R28 ;  /* 0x0000541067677816 */ /* 0x000fc4000000001c */
[----:B------:R-:W-:Y:S02]  /*a3e0*/  PRMT R104, R104, 0x5410, R31 ;  /* 0x0000541068687816 */ /* 0x000fe4000000001f */
[----:B------:R-:W-:Y:S02]  /*a3f0*/  PRMT R100, R100, 0x5410, R43 ;  /* 0x0000541064647816 */ /* 0x000fe4000000002b */
[----:B------:R-:W-:Y:S01]  /*a400*/  LOP3.LUT R105, R105, 0xffff0000, RZ, 0xc0, !PT ;  /* 0xffff000069697812 */ /* 0x000fe200078ec0ff */
[----:B------:R-:W-:Y:S01]  /*a410*/  IMAD.U32 R64, R104, 0x10000, RZ ;  /* 0x0001000068407824 */ /* 0x000fe200078e00ff */
[----:B------:R-:W-:Y:S02]  /*a420*/  LOP3.LUT R101, R101, 0xffff0000, RZ, 0xc0, !PT ;  /* 0xffff000065657812 */ /* 0x000fe400078ec0ff */
[----:B------:R-:W-:Y:S02]  /*a430*/  LOP3.LUT R106, R106, 0xffff0000, RZ, 0xc0, !PT ;  /* 0xffff00006a6a7812 */ /* 0x000fe400078ec0ff */
[----:B------:R-:W-:-:S02]  /*a440*/  PRMT R99, R99, 0x5410, R42 ;  /* 0x0000541063637816 */ /* 0x000fc4000000002a */
[----:B------:R-:W-:Y:S01]  /*a450*/  LOP3.LUT R104, R104, 0xffff0000, RZ, 0xc0, !PT ;  /* 0xffff000068687812 */ /* 0x000fe200078ec0ff */
[C---:B0-----:R-:W-:Y:S01]  /*a460*/  IMAD.U32 R40, R36.reuse, 0x10000, RZ ;  /* 0x0001000024287824 */ /* 0x041fe200078e00ff */
[----:B------:R-:W-:Y:S01]  /*a470*/  LOP3.LUT R36, R36, 0xffff0000, RZ, 0xc0, !PT ;  /* 0xffff000024247812 */ /* 0x000fe200078ec0ff */
[C---:B------:R-:W-:Y:S01]  /*a480*/  IMAD.U32 R41, R37.reuse, 0x10000, RZ ;  /* 0x0001000025297824 */ /* 0x040fe200078e00ff */
[----:B------:R-:W-:Y:S01]  /*a490*/  LOP3.LUT R37, R37, 0xffff0000, RZ, 0xc0, !PT ;  /* 0xffff000025257812 */ /* 0x000fe200078ec0ff */
[C---:B------:R-:W-:Y:S01]  /*a4a0*/  FMUL.FTZ R65, R40.reuse, R63 ;  /* 0x0000003f28417220 */ /* 0x040fe20000410000 */
[----:B------:R-:W-:Y:S01]  /*a4b0*/  FMUL.FTZ R67, R40, R61 ;  /* 0x0000003d28437220 */ /* 0x000fe20000410000 */
[C---:B------:R-:W-:Y:S02]  /*a4c0*/  IMAD.U32 R40, R102.reuse, 0x10000, RZ ;  /* 0x0001000066287824 */ /* 0x040fe400078e00ff */
[----:B------:R-:W-:Y:S01]  /*a4d0*/  FMUL.FTZ R66, R41, R62 ;  /* 0x0000003e29427220 */ /* 0x000fe20000410000 */
[----:B------:R-:W-:Y:S01]  /*a4e0*/  IMAD.U32 R43, R39, 0x10000, RZ ;  /* 0x00010000272b7824 */ /* 0x000fe200078e00ff */
[----:B------:R-:W-:Y:S01]  /*a4f0*/  LOP3.LUT R102, R102, 0xffff0000, RZ, 0xc0, !PT ;  /* 0xffff000066667812 */ /* 0x000fe200078ec0ff */
[----:B------:R-:W-:Y:S01]  /*a500*/  FMUL.FTZ R108, R41, R40 ;  /* 0x00000028296c7220 */ /* 0x000fe20000410000 */
[----:B------:R-:W-:Y:S01]  /*a510*/  FMUL.FTZ R41, R36, R101 ;  /* 0x0000006524297220 */ /* 0x000fe20000410000 */
[C---:B------:R-:W-:Y:S01]  /*a520*/  IMAD.U32 R42, R38.reuse, 0x10000, RZ ;  /* 0x00010000262a7824 */ /* 0x040fe200078e00ff */
[----:B------:R-:W-:-:S02]  /*a530*/  LOP3.LUT R38, R38, 0xffff0000, RZ, 0xc0, !PT ;  /* 0xffff000026267812 */ /* 0x000fc400078ec0ff */
[----:B------:R-:W-:Y:S01]  /*a540*/  LOP3.LUT R39, R39, 0xffff0000, RZ, 0xc0, !PT ;  /* 0xffff000027277812 */ /* 0x000fe200078ec0ff */
[----:B--2---:R-:W0:Y:S02]  /*a550*/  LDS.128 R24, [R107] ;  /* 0x000000006b187984 */ /* 0x004e240000000c00 */
[C---:B0-----:R-:W-:Y:S01]  /*a560*/  IMAD.U32 R28, R24.reuse, 0x10000, RZ ;  /* 0x00010000181c7824 */ /* 0x041fe200078e00ff */
[----:B------:R-:W-:Y:S01]  /*a570*/  LOP3.LUT R24, R24, 0xffff0000, RZ, 0xc0, !PT ;  /* 0xffff000018187812 */ /* 0x000fe200078ec0ff */
[C---:B------:R-:W-:Y:S01]  /*a580*/  IMAD.U32 R29, R25.reuse, 0x10000, RZ ;  /* 0x00010000191d7824 */ /* 0x040fe200078e00ff */
[----:B------:R-:W-:Y:S01]  /*a590*/  LOP3.LUT R25, R25, 0xffff0000, RZ, 0xc0, !PT ;  /* 0xffff000019197812 */ /* 0x000fe200078ec0ff */
[C---:B------:R-:W-:Y:S01]  /*a5a0*/  FFMA.FTZ R65, R28.reuse, R61, -R65 ;  /* 0x0000003d1c417223 */ /* 0x040fe20000010841 */
[----:B------:R-:W-:Y:S01]  /*a5b0*/  FFMA.FTZ R67, R28, R63, R67 ;  /* 0x0000003f1c437223 */ /* 0x000fe20000010043 */
[----:B------:R-:W-:Y:S02]  /*a5c0*/  IMAD.U32 R28, R100, 0x10000, RZ ;  /* 0x00010000641c7824 */ /* 0x000fe400078e00ff */
[----:B------:R-:W-:Y:S01]  /*a5d0*/  FFMA.FTZ R66, R29, R40, -R66 ;  /* 0x000000281d427223 */ /* 0x000fe20000010842 */
[----:B------:R-:W-:Y:S01]  /*a5e0*/  FMUL.FTZ R40, R43, R64 ;  /* 0x000000402b287220 */ /* 0x000fe20000410000 */
[----:B------:R-:W-:-:S02]  /*a5f0*/  IMAD.U32 R31, R27, 0x10000, RZ ;  /* 0x000100001b1f7824 */ /* 0x000fc400078e00ff */
[----:B------:R-:W-:Y:S01]  /*a600*/  FMUL.FTZ R43, R43, R28 ;  /* 0x0000001c2b2b7220 */ /* 0x000fe20000410000 */
[----:B------:R-:W-:Y:S01]  /*a610*/  FFMA.FTZ R108, R29, R62, R108 ;  /* 0x0000003e1d6c7223 */ /* 0x000fe2000001006c */
[----:B------:R-:W-:Y:S01]  /*a620*/  FMUL.FTZ R29, R36, R105 ;  /* 0x00000069241d7220 */ /* 0x000fe20000410000 */
[C---:B------:R-:W-:Y:S01]  /*a630*/  FFMA.FTZ R61, R31.reuse, R28, -R40 ;  /* 0x0000001c1f3d7223 */ /* 0x040fe20000010828 */
[----:B------:R-:W-:Y:S01]  /*a640*/  FFMA.FTZ R64, R31, R64, R43 ;  /* 0x000000401f407223 */ /* 0x000fe2000001002b */
[----:B------:R-:W-:Y:S02]  /*a650*/  IMAD.U32 R31, R103, 0x10000, RZ ;  /* 0x00010000671f7824 */ /* 0x000fe400078e00ff */
[----:B------:R-:W-:Y:S01]  /*a660*/  FFMA.FTZ R28, R24, R101, -R29 ;  /* 0x00000065181c7223 */ /* 0x000fe2000001081d */
[C---:B------:R-:W-:Y:S01]  /*a670*/  FMUL.FTZ R40, R37.reuse, R106 ;  /* 0x0000006a25287220 */ /* 0x040fe20000410000 */
[----:B------:R-:W-:Y:S01]  /*a680*/  FMUL.FTZ R43, R37, R102 ;  /* 0x00000066252b7220 */ /* 0x000fe20000410000 */
[----:B------:R-:W-:-:S02]  /*a690*/  IMAD.U32 R29, R99, 0x10000, RZ ;  /* 0x00010000631d7824 */ /* 0x000fc400078e00ff */
[----:B------:R-:W-:Y:S01]  /*a6a0*/  FFMA.FTZ R36, R24, R105, R41 ;  /* 0x0000006918247223 */ /* 0x000fe20000010029 */
[----:B------:R-:W-:Y:S02]  /*a6b0*/  IMAD.U32 R30, R26, 0x10000, RZ ;  /* 0x000100001a1e7824 */ /* 0x000fe400078e00ff */
[C---:B------:R-:W-:Y:S01]  /*a6c0*/  FMUL.FTZ R41, R42.reuse, R31 ;  /* 0x0000001f2a297220 */ /* 0x040fe20000410000 */
[C---:B------:R-:W-:Y:S01]  /*a6d0*/  FFMA.FTZ R37, R25.reuse, R102, -R40 ;  /* 0x0000006619257223 */ /* 0x040fe20000010828 */
[----:B------:R-:W-:Y:S01]  /*a6e0*/  FFMA.FTZ R43, R25, R106, R43 ;  /* 0x0000006a192b7223 */ /* 0x000fe2000001002b */
        /* <DEDUP_REMOVED lines=11> */
[----:B------:R-:W-:Y:S01]  /*a7a0*/  FMUL.FTZ R39, R39, R100 ;  /* 0x0000006427277220 */ /* 0x000fe20000410000 */
[C---:B------:R-:W-:Y:S01]  /*a7b0*/  FFMA.FTZ R38, R26.reuse, R99, -R25 ;  /* 0x000000631a267223 */ /* 0x040fe20000010819 */
[----:B------:R-:W-:Y:S01]  /*a7c0*/  F2FP.BF16.F32.PACK_AB R25, R37, R66 ;  /* 0x000000422519723e */ /* 0x000fe200000010ff */
[C---:B------:R-:W-:Y:S01]  /*a7d0*/  FFMA.FTZ R40, R27.reuse, R100, -R40 ;  /* 0x000000641b287223 */ /* 0x040fe20000010828 */
        /* <DEDUP_REMOVED lines=11> */
.L_x_1757:
[----:B------:R-:W-:Y:S05]  /*a890*/  BSYNC B2 ;  /* 0x0000000000027941 */ /* 0x000fea0003800000 */
.L_x_1756:
[----:B------:R-:W-:Y:S05]  /*a8a0*/  @P2 BRA `(.L_x_1753) ;  /* 0x00000004009c2947 */ /* 0x000fea0003800000 */
[----:B------:R-:W-:Y:S02]  /*a8b0*/  LEA.HI R98, R98, R221, RZ, 0x1d ;  /* 0x000000dd62627211 */ /* 0x000fe400078fe8ff */
[----:B0-----:R-:W-:Y:S02]  /*a8c0*/  SHF.R.U64 R37, R32, 0x10, R33 ;  /* 0x0000001020257819 */ /* 0x001fe40000001221 */
[----:B-1----:R-:W-:Y:S02]  /*a8d0*/  SHF.R.S32.HI R25, RZ, 0x1f, R98 ;  /* 0x0000001fff197819 */ /* 0x002fe40000011462 */
[----:B------:R-:W-:Y:S02]  /*a8e0*/  SHF.R.U64 R41, R44, 0x10, R45 ;  /* 0x000000102c297819 */ /* 0x000fe4000000122d */
[----:B------:R-:W-:Y:S01]  /*a8f0*/  LEA.HI R24, R25, R98, RZ, 0x3 ;  /* 0x0000006219187211 */ /* 0x000fe200078f18ff */
[----:B------:R-:W-:Y:S01]  /*a900*/  IMAD.SHL.U32 R25, R98, 0x8, RZ ;  /* 0x0000000862197824 */ /* 0x000fe200078e00ff */
[----:B------:R-:W-:-:S02]  /*a910*/  PRMT R88, R88, 0x5410, R37 ;  /* 0x0000541058587816 */ /* 0x000fc40000000025 */
[----:B------:R-:W-:Y:S01]  /*a920*/  SHF.R.U32.HI R32, RZ, 0x10, R33 ;  /* 0x00000010ff207819 */ /* 0x000fe20000011621 */
[----:B------:R-:W-:Y:S01]  /*a930*/  IMAD.SHL.U32 R24, R24, 0x400, RZ ;  /* 0x0000040018187824 */ /* 0x000fe200078e00ff */
[----:B------:R-:W-:Y:S01]  /*a940*/  LOP3.LUT R25, R214, 0x38, R25, 0xf8, !PT ;  /* 0x00000038d6197812 */ /* 0x000fe200078ef819 */
[----:B------:R-:W-:Y:S01]  /*a950*/  IMAD.U32 R42, R88, 0x10000, RZ ;  /* 0x00010000582a7824 */ /* 0x000fe200078e00ff */
[----:B------:R-:W-:Y:S02]  /*a960*/  PRMT R84, R84, 0x5410, R41 ;  /* 0x0000541054547816 */ /* 0x000fe40000000029 */
[----:B------:R-:W-:Y:S02]  /*a970*/  LOP3.LUT R24, R24, 0x7fffe000, RZ, 0xc0, !PT ;  /* 0x7fffe00018187812 */ /* 0x000fe400078ec0ff */
[----:B------:R-:W-:Y:S01]  /*a980*/  LOP3.LUT R25, R25, R216, RZ, 0x3c, !PT ;  /* 0x000000d819197212 */ /* 0x000fe200078e3cff */
[----:B------:R-:W-:Y:S01]  /*a990*/  IMAD.U32 R41, R84, 0x10000, RZ ;  /* 0x0001000054297824 */ /* 0x000fe200078e00ff */
[----:B------:R-:W-:Y:S01]  /*a9a0*/  SHF.R.U64 R33, R34, 0x10, R35 ;  /* 0x0000001022217819 */ /* 0x000fe20000001223 */
[----:B------:R-:W-:Y:S01]  /*a9b0*/  IMAD R24, R215, 0x200, R24 ;  /* 0x00000200d7187824 */ /* 0x000fe200078e0218 */
[----:B------:R-:W-:-:S02]  /*a9c0*/  SHF.R.U32.HI R44, RZ, 0x10, R45 ;  /* 0x00000010ff2c7819 */ /* 0x000fc4000001162d */
[----:B------:R-:W-:Y:S01]  /*a9d0*/  SHF.R.U64 R39, R46, 0x10, R47 ;  /* 0x000000102e277819 */ /* 0x000fe2000000122f */
[----:B------:R-:W-:Y:S01]  /*a9e0*/  IMAD.IADD R28, R24, 0x1, R25 ;  /* 0x00000001181c7824 */ /* 0x000fe200078e0219 */
[----:B------:R-:W-:Y:S01]  /*a9f0*/  SHF.R.U32.HI R34, RZ, 0x10, R35 ;  /* 0x00000010ff227819 */ /* 0x000fe20000011623 */
[----:B------:R-:W0:Y:S01]  /*aa00*/  LDS.128 R24, [R236] ;  /* 0x00000000ec187984 */ /* 0x000e220000000c00 */
[----:B------:R-:W-:Y:S02]  /*aa10*/  PRMT R89, R89, 0x5410, R32 ;  /* 0x0000541059597816 */ /* 0x000fe40000000020 */
[----:B------:R-:W-:Y:S02]  /*aa20*/  LEA R36, R28, UR39, 0x1 ;  /* 0x000000271c247c11 */ /* 0x000fe4000f8e08ff */
[----:B------:R-:W-:Y:S01]  /*aa30*/  SHF.R.U32.HI R46, RZ, 0x10, R47 ;  /* 0x00000010ff2e7819 */ /* 0x000fe2000001162f */
[----:B------:R-:W-:Y:S01]  /*aa40*/  IMAD.U32 R43, R89, 0x10000, RZ ;  /* 0x00010000592b7824 */ /* 0x000fe200078e00ff */
[----:B------:R-:W-:Y:S01]  /*aa50*/  PRMT R85, R85, 0x5410, R44 ;  /* 0x0000541055557816 */ /* 0x000fe2000000002c */
[----:B------:R-:W1:Y:S01]  /*aa60*/  LDS.128 R28, [R36+0x12400] ;  /* 0x01240000241c7984 */ /* 0x000e620000000c00 */
[----:B------:R-:W-:-:S02]  /*aa70*/  PRMT R87, R87, 0x5410, R34 ;  /* 0x0000541057577816 */ /* 0x000fc40000000022 */
[----:B------:R-:W-:Y:S02]  /*aa80*/  PRMT R83, R83, 0x5410, R46 ;  /* 0x0000541053537816 */ /* 0x000fe4000000002e */
[----:B------:R-:W-:Y:S02]  /*aa90*/  PRMT R86, R86, 0x5410, R33 ;  /* 0x0000541056567816 */ /* 0x000fe40000000021 */
[----:B------:R-:W-:Y:S01]  /*aaa0*/  PRMT R82, R82, 0x5410, R39 ;  /* 0x0000541052527816 */ /* 0x000fe20000000027 */
        /* <DEDUP_REMOVED lines=17> */
[----:B------:R-:W-:Y:S02]  /*abc0*/  IMAD.U32 R37, R85, 0x10000, RZ ;  /* 0x0001000055257824 */ /* 0x000fe400078e00ff */
[----:B------:R-:W-:Y:S01]  /*abd0*/  FFMA.FTZ R47, R32, R42, R47 ;  /* 0x0000002a202f7223 */ /* 0x000fe2000001002f */
[----:B------:R-:W-:Y:S01]  /*abe0*/  IMAD.U32 R41, R87, 0x10000, RZ ;  /* 0x0001000057297824 */ /* 0x000fe200078e00ff */
[----:B------:R-:W-:Y:S01]  /*abf0*/  LOP3.LUT R31, R31, 0xffff0000, RZ, 0xc0, !PT ;  /* 0xffff00001f1f7812 */ /* 0x000fe200078ec0ff */
[----:B------:R-:W-:Y:S02]  /*ac00*/  IMAD.U32 R32, R83, 0x10000, RZ ;  /* 0x0001000053207824 */ /* 0x000fe400078e00ff */
[-C--:B------:R-:W-:Y:S01]  /*ac10*/  FMUL.FTZ R38, R38, R37.reuse ;  /* 0x0000002526267220 */ /* 0x080fe20000410000 */
[C---:B------:R-:W-:Y:S01]  /*ac20*/  FFMA.FTZ R44, R33.reuse, R37, -R44 ;  /* 0x00000025212c7223 */ /* 0x040fe2000001082c */
[----:B------:R-:W-:Y:S01]  /*ac30*/  FMUL.FTZ R42, R40, R41 ;  /* 0x00000029282a7220 */ /* 0x000fe20000410000 */
[----:B------:R-:W-:Y:S01]  /*ac40*/  LOP3.LUT R37, R88, 0xffff0000, RZ, 0xc0, !PT ;  /* 0xffff000058257812 */ /* 0x000fe200078ec0ff */
[-C--:B------:R-:W-:Y:S01]  /*ac50*/  FMUL.FTZ R40, R40, R32.reuse ;  /* 0x0000002028287220 */ /* 0x080fe20000410000 */
[----:B------:R-:W-:Y:S01]  /*ac60*/  FFMA.FTZ R43, R33, R43, R38 ;  /* 0x0000002b212b7223 */ /* 0x000fe20000010026 */
[C---:B------:R-:W-:Y:S01]  /*ac70*/  FFMA.FTZ R60, R35.reuse, R32, -R42 ;  /* 0x00000020233c7223 */ /* 0x040fe2000001082a */
[----:B------:R-:W-:Y:S01]  /*ac80*/  LOP3.LUT R33, R84, 0xffff0000, RZ, 0xc0, !PT ;  /* 0xffff000054217812 */ /* 0x000fe200078ec0ff */
[----:B------:R-:W-:Y:S01]  /*ac90*/  FFMA.FTZ R61, R35, R41, R40 ;  /* 0x00000029233d7223 */ /* 0x000fe20000010028 */
[----:B------:R-:W-:Y:S01]  /*aca0*/  FMUL.FTZ R35, R28, R37 ;  /* 0x000000251c237220 */ /* 0x000fe20000410000 */
[----:B------:R-:W-:Y:S01]  /*acb0*/  LOP3.LUT R38, R89, 0xffff0000, RZ, 0xc0, !PT ;  /* 0xffff000059267812 */ /* 0x000fe200078ec0ff */
[----:B------:R-:W-:Y:S01]  /*acc0*/  IMAD.U32 R39, R30, 0x10000, RZ ;  /* 0x000100001e277824 */ /* 0x000fe200078e00ff */
[----:B------:R-:W-:Y:S01]  /*acd0*/  LOP3.LUT R32, R85, 0xffff0000, RZ, 0xc0, !PT ;  /* 0xffff000055207812 */ /* 0x000fe200078ec0ff */
[-C--:B------:R-:W-:Y:S01]  /*ace0*/  FMUL.FTZ R41, R28, R33.reuse ;  /* 0x000000211c297220 */ /* 0x080fe20000410000 */
[----:B------:R-:W-:Y:S01]  /*acf0*/  FFMA.FTZ R40, R24, R33, -R35 ;  /* 0x0000002118287223 */ /* 0x000fe20000010823 */
[----:B------:R-:W-:-:S02]  /*ad00*/  IMAD.U32 R33, R86, 0x10000, RZ ;  /* 0x0001000056217824 */ /* 0x000fc400078e00ff */
[C---:B------:R-:W-:Y:S01]  /*ad10*/  FMUL.FTZ R46, R29.reuse, R38 ;  /* 0x000000261d2e7220 */ /* 0x040fe20000410000 */
[----:B------:R-:W-:Y:S01]  /*ad20*/  FFMA.FTZ R42, R24, R37, R41 ;  /* 0x00000025182a7223 */ /* 0x000fe20000010029 */
[----:B------:R-:W-:Y:S02]  /*ad30*/  IMAD.U32 R28, R82, 0x10000, RZ ;  /* 0x00010000521c7824 */ /* 0x000fe400078e00ff */
[----:B------:R-:W-:Y:S01]  /*ad40*/  FMUL.FTZ R29, R29, R32 ;  /* 0x000000201d1d7220 */ /* 0x000fe20000410000 */
[CC--:B------:R-:W-:Y:S01]  /*ad50*/  FMUL.FTZ R37, R39.reuse, R33.reuse ;  /* 0x0000002127257220 */ /* 0x0c0fe20000410000 */
[----:B------:R-:W-:Y:S01]  /*ad60*/  LOP3.LUT R30, R30, 0xffff0000, RZ, 0xc0, !PT ;  /* 0xffff00001e1e7812 */ /* 0x000fe200078ec0ff */
[----:B------:R-:W-:Y:S01]  /*ad70*/  FMUL.FTZ R39, R39, R28 ;  /* 0x0000001c27277220 */ /* 0x000fe20000410000 */
[C---:B------:R-:W-:Y:S01]  /*ad80*/  FFMA.FTZ R38, R25.reuse, R38, R29 ;  /* 0x0000002619267223 */ /* 0x040fe2000001001d */
[----:B------:R-:W-:Y:S01]  /*ad90*/  FFMA.FTZ R37, R34, R28, -R37 ;  /* 0x0000001c22257223 */ /* 0x000fe20000010825 */
[----:B------:R-:W-:Y:S01]  /*ada0*/  FFMA.FTZ R35, R25, R32, -R46 ;  /* 0x0000002019237223 */ /* 0x000fe2000001082e */
[----:B------:R-:W-:Y:S01]  /*adb0*/  LOP3.LUT R29, R86, 0xffff0000, RZ, 0xc0, !PT ;  /* 0xffff0000561d7812 */ /* 0x000fe200078ec0ff */
[----:B------:R-:W-:Y:S01]  /*adc0*/  FFMA.FTZ R39, R34, R33, R39 ;  /* 0x0000002122277223 */ /* 0x000fe20000010027 */
[----:B------:R-:W-:-:S02]  /*add0*/  LOP3.LUT R28, R87, 0xffff0000, RZ, 0xc0, !PT ;  /* 0xffff0000571c7812 */ /* 0x000fc400078ec0ff */
[----:B------:R-:W-:Y:S01]  /*ade0*/  LOP3.LUT R25, R82, 0xffff0000, RZ, 0xc0, !PT ;  /* 0xffff000052197812 */ /* 0x000fe200078ec0ff */
[C---:B------:R-:W-:Y:S01]  /*adf0*/  FMUL.FTZ R33, R30.reuse, R29 ;  /* 0x0000001d1e217220 */ /* 0x040fe20000410000 */
[----:B------:R-:W-:Y:S01]  /*ae00*/  LOP3.LUT R24, R83, 0xffff0000, RZ, 0xc0, !PT ;  /* 0xffff000053187812 */ /* 0x000fe200078ec0ff */
[C---:B------:R-:W-:Y:S02]  /*ae10*/  FMUL.FTZ R34, R31.reuse, R28 ;  /* 0x0000001c1f227220 */ /* 0x040fe40000410000 */
[-C--:B------:R-:W-:Y:S01]  /*ae20*/  FMUL.FTZ R32, R30, R25.reuse ;  /* 0x000000191e207220 */ /* 0x080fe20000410000 */
[C---:B------:R-:W-:Y:S01]  /*ae30*/  FFMA.FTZ R30, R26.reuse, R25, -R33 ;  /* 0x000000191a1e7223 */ /* 0x040fe20000010821 */
[-C--:B------:R-:W-:Y:S01]  /*ae40*/  FMUL.FTZ R41, R31, R24.reuse ;  /* 0x000000181f297220 */ /* 0x080fe20000410000 */
[C---:B------:R-:W-:Y:S01]  /*ae50*/  FFMA.FTZ R31, R27.reuse, R24, -R34 ;  /* 0x000000181b1f7223 */ /* 0x040fe20000010822 */
[----:B------:R-:W-:Y:S01]  /*ae60*/  FFMA.FTZ R32, R26, R29, R32 ;  /* 0x0000001d1a207223 */ /* 0x000fe20000010020 */
[----:B------:R-:W-:Y:S01]  /*ae70*/  F2FP.BF16.F32.PACK_AB R24, R40, R45 ;  /* 0x0000002d2818723e */ /* 0x000fe200000010ff */
        /* <DEDUP_REMOVED lines=10> */
.L_x_1753:
[----:B------:R-:W-:Y:S05]  /*af20*/  BSYNC B1 ;  /* 0x0000000000017941 */ /* 0x000fea0003800000 */
.L_x_1752:
[----:B------:R-:W-:-:S13]  /*af30*/  ISETP.GE.AND P0, PT, R201, R71, PT ;  /* 0x00000047c900720c */ /* 0x000fda0003f06270 */
[----:B------:R-:W-:Y:S05]  /*af40*/  @P0 BRA `(.L_x_1734) ;  /* 0x0000001000fc0947 */ /* 0x000fea0003800000 */
[----:B------:R-:W3:Y:S01]  /*af50*/  LDC R32, c[0x0][0x3f4] ;  /* 0x0000fd00ff207b82 */ /* 0x000ee20000000800 */
[C---:B012---:R-:W-:Y:S01]  /*af60*/  VIADD R25, R17.reuse, 0x20 ;  /* 0x0000002011197836 */ /* 0x047fe20000000000 */
[----:B------:R-:W-:Y:S01]  /*af70*/  BSSY B1, `(.L_x_1758) ;  /* 0x000006c000017945 */ /* 0x000fe20003800000 */
[C---:B------:R-:W-:Y:S01]  /*af80*/  VIADD R27, R17.reuse, 0x40 ;  /* 0x00000040111b7836 */ /* 0x040fe20000000000 */
[-C--:B---3--:R-:W-:Y:S02]  /*af90*/  ISETP.GE.AND P0, PT, R17, R32.reuse, PT ;  /* 0x000000201100720c */ /* 0x088fe40003f06270 */
[-C--:B------:R-:W-:Y:S02]  /*afa0*/  ISETP.GE.AND P1, PT, R25, R32.reuse, PT ;  /* 0x000000201900720c */ /* 0x080fe40003f26270 */
[----:B------:R-:W-:-:S09]  /*afb0*/  ISETP.GE.AND P2, PT, R27, R32, PT ;  /* 0x000000201b00720c */ /* 0x000fd20003f46270 */
[----:B------:R-:W-:Y:S05]  /*afc0*/  @P0 BRA `(.L_x_1759) ;  /* 0x0000000400980947 */ /* 0x000fea0003800000 */
[----:B------:R-:W-:Y:S02]  /*afd0*/  LEA.HI R24, R32, R219, RZ, 0x1d ;  /* 0x000000db20187211 */ /* 0x000fe400078fe8ff */
[----:B------:R-:W-:Y:S02]  /*afe0*/  SHF.R.U64 R37, R4, 0x10, R5 ;  /* 0x0000001004257819 */ /* 0x000fe40000001205 */
[----:B------:R-:W-:Y:S01]  /*aff0*/  SHF.R.S32.HI R27, RZ, 0x1f, R24 ;  /* 0x0000001fff1b7819 */ /* 0x000fe20000011418 */
[----:B------:R-:W-:Y:S01]  /*b000*/  IMAD.SHL.U32 R25, R24, 0x8, RZ ;  /* 0x0000000818197824 */ /* 0x000fe200078e00ff */
[----:B------:R-:W-:Y:S02]  /*b010*/  SHF.R.U64 R35, R6, 0x10, R7 ;  /* 0x0000001006237819 */ /* 0x000fe40000001207 */
[----:B------:R-:W-:Y:S02]  /*b020*/  LEA.HI R27, R27, R24, RZ, 0x3 ;  /* 0x000000181b1b7211 */ /* 0x000fe400078f18ff */
[----:B------:R-:W-:-:S02]  /*b030*/  LOP3.LUT R24, R222, 0x38, R25, 0xf8, !PT ;  /* 0x00000038de187812 */ /* 0x000fc400078ef819 */
[----:B------:R-:W-:Y:S01]  /*b040*/  SHF.R.U32.HI R4, RZ, 0x10, R5 ;  /* 0x00000010ff047819 */ /* 0x000fe20000011605 */
[----:B------:R-:W-:Y:S01]  /*b050*/  IMAD.SHL.U32 R27, R27, 0x400, RZ ;  /* 0x000004001b1b7824 */ /* 0x000fe200078e00ff */
[----:B------:R-:W-:Y:S02]  /*b060*/  LOP3.LUT R25, R24, R223, RZ, 0x3c, !PT ;  /* 0x000000df18197212 */ /* 0x000fe400078e3cff */
[----:B------:R-:W-:Y:S02]  /*b070*/  SHF.R.U32.HI R6, RZ, 0x10, R7 ;  /* 0x00000010ff067819 */ /* 0x000fe40000011607 */
[----:B------:R-:W-:Y:S02]  /*b080*/  LOP3.LUT R27, R27, 0x7fffe000, RZ, 0xc0, !PT ;  /* 0x7fffe0001b1b7812 */ /* 0x000fe400078ec0ff */
[----:B------:R-:W-:Y:S02]  /*b090*/  SHF.R.U64 R7, R48, 0x10, R49 ;  /* 0x0000001030077819 */ /* 0x000fe40000001231 */
[----:B------:R-:W-:-:S02]  /*b0a0*/  IADD3 R28, R25, R27, R224 ;  /* 0x0000001b191c7210 */ /* 0x000fc40007ffe0e0 */
[----:B------:R-:W0:Y:S01]  /*b0b0*/  LDS.128 R24, [R237] ;  /* 0x00000000ed187984 */ /* 0x000e220000000c00 */
[----:B------:R-:W-:Y:S02]  /*b0c0*/  SHF.R.U64 R5, R50, 0x10, R51 ;  /* 0x0000001032057819 */ /* 0x000fe40000001233 */
[----:B------:R-:W-:Y:S02]  /*b0d0*/  LEA R33, R28, UR39, 0x1 ;  /* 0x000000271c217c11 */ /* 0x000fe4000f8e08ff */
[----:B------:R-:W-:Y:S02]  /*b0e0*/  SHF.R.U32.HI R48, RZ, 0x10, R49 ;  /* 0x00000010ff307819 */ /* 0x000fe40000011631 */
[----:B------:R-:W-:Y:S01]  /*b0f0*/  PRMT R93, R93, 0x5410, R4 ;  /* 0x000054105d5d7816 */ /* 0x000fe20000000004 */
[----:B------:R-:W1:Y:S01]  /*b100*/  LDS.128 R28, [R33+0x12400] ;  /* 0x01240000211c7984 */ /* 0x000e620000000c00 */
[----:B------:R-:W-:Y:S02]  /*b110*/  PRMT R96, R96, 0x5410, R7 ;  /* 0x0000541060607816 */ /* 0x000fe40000000007 */
[----:B------:R-:W-:-:S02]  /*b120*/  PRMT R94, R94, 0x5410, R5 ;  /* 0x000054105e5e7816 */ /* 0x000fc40000000005 */
[----:B------:R-:W-:Y:S01]  /*b130*/  PRMT R91, R91, 0x5410, R6 ;  /* 0x000054105b5b7816 */ /* 0x000fe20000000006 */
[----:B------:R-:W-:Y:S01]  /*b140*/  IMAD.U32 R39, R96, 0x10000, RZ ;  /* 0x0001000060277824 */ /* 0x000fe200078e00ff */
[----:B------:R-:W-:Y:S02]  /*b150*/  PRMT R92, R92, 0x5410, R37 ;  /* 0x000054105c5c7816 */ /* 0x000fe40000000025 */
[----:B------:R-:W-:Y:S02]  /*b160*/  PRMT R97, R97, 0x5410, R48 ;  /* 0x0000541061617816 */ /* 0x000fe40000000030 */
[----:B------:R-:W-:Y:S01]  /*b170*/  SHF.R.U32.HI R50, RZ, 0x10, R51 ;  /* 0x00000010ff327819 */ /* 0x000fe20000011633 */
[----:B------:R-:W-:Y:S01]  /*b180*/  IMAD.U32 R38, R92, 0x10000, RZ ;  /* 0x000100005c267824 */ /* 0x000fe200078e00ff */
[----:B------:R-:W-:Y:S01]  /*b190*/  PRMT R90, R90, 0x5410, R35 ;  /* 0x000054105a5a7816 */ /* 0x000fe20000000023 */
[----:B------:R-:W-:Y:S01]  /*b1a0*/  IMAD.U32 R40, R97, 0x10000, RZ ;  /* 0x0001000061287824 */ /* 0x000fe200078e00ff */
[----:B------:R-:W-:-:S02]  /*b1b0*/  PRMT R95, R95, 0x5410, R50 ;  /* 0x000054105f5f7816 */ /* 0x000fc40000000032 */
[----:B------:R-:W-:Y:S02]  /*b1c0*/  LOP3.LUT R96, R96, 0xffff0000, RZ, 0xc0, !PT ;  /* 0xffff000060607812 */ /* 0x000fe400078ec0ff */
        /* <DEDUP_REMOVED lines=21> */
[----:B------:R-:W-:Y:S02]  /*b320*/  IMAD.U32 R38, R95, 0x10000, RZ ;  /* 0x000100005f267824 */ /* 0x000fe400078e00ff */
[-C--:B------:R-:W-:Y:S01]  /*b330*/  FMUL.FTZ R35, R35, R27.reuse ;  /* 0x0000001b23237220 */ /* 0x080fe20000410000 */
[----:B------:R-:W-:Y:S02]  /*b340*/  IMAD.U32 R4, R91, 0x10000, RZ ;  /* 0x000100005b047824 */ /* 0x000fe400078e00ff */
[C---:B------:R-:W-:Y:S01]  /*b350*/  FFMA.FTZ R45, R6.reuse, R27, -R45 ;  /* 0x0000001b062d7223 */ /* 0x040fe2000001082d */
[C---:B------:R-:W-:Y:S01]  /*b360*/  FMUL.FTZ R27, R37.reuse, R38 ;  /* 0x00000026251b7220 */ /* 0x040fe20000410000 */
[----:B------:R-:W-:Y:S01]  /*b370*/  FFMA.FTZ R35, R6, R40, R35 ;  /* 0x0000002806237223 */ /* 0x000fe20000010023 */
[----:B------:R-:W-:Y:S01]  /*b380*/  FMUL.FTZ R39, R37, R4 ;  /* 0x0000000425277220 */ /* 0x000fe20000410000 */
[----:B------:R-:W-:-:S02]  /*b390*/  IMAD.U32 R36, R30, 0x10000, RZ ;  /* 0x000100001e247824 */ /* 0x000fc400078e00ff */
[----:B------:R-:W-:Y:S01]  /*b3a0*/  FFMA.FTZ R37, R34, R4, -R27 ;  /* 0x0000000422257223 */ /* 0x000fe2000001081b */
[C---:B------:R-:W-:Y:S01]  /*b3b0*/  FMUL.FTZ R4, R28.reuse, R96 ;  /* 0x000000601c047220 */ /* 0x040fe20000410000 */
[-C--:B------:R-:W-:Y:S01]  /*b3c0*/  FMUL.FTZ R28, R28, R92.reuse ;  /* 0x0000005c1c1c7220 */ /* 0x080fe20000410000 */
[----:B------:R-:W-:Y:S01]  /*b3d0*/  IMAD.U32 R6, R94, 0x10000, RZ ;  /* 0x000100005e067824 */ /* 0x000fe200078e00ff */
[----:B------:R-:W-:Y:S01]  /*b3e0*/  LOP3.LUT R30, R30, 0xffff0000, RZ, 0xc0, !PT ;  /* 0xffff00001e1e7812 */ /* 0x000fe200078ec0ff */
[----:B------:R-:W-:Y:S01]  /*b3f0*/  FFMA.FTZ R92, R5, R92, -R4 ;  /* 0x0000005c055c7223 */ /* 0x000fe20000010804 */
[----:B------:R-:W-:Y:S01]  /*b400*/  IMAD.U32 R4, R90, 0x10000, RZ ;  /* 0x000100005a047824 */ /* 0x000fe200078e00ff */
[----:B------:R-:W-:Y:S01]  /*b410*/  LOP3.LUT R93, R93, 0xffff0000, RZ, 0xc0, !PT ;  /* 0xffff00005d5d7812 */ /* 0x000fe200078ec0ff */
[----:B------:R-:W-:Y:S01]  /*b420*/  FMUL.FTZ R40, R36, R6 ;  /* 0x0000000624287220 */ /* 0x000fe20000410000 */
[----:B------:R-:W-:Y:S01]  /*b430*/  LOP3.LUT R94, R94, 0xffff0000, RZ, 0xc0, !PT ;  /* 0xffff00005e5e7812 */ /* 0x000fe200078ec0ff */
[----:B------:R-:W-:Y:S01]  /*b440*/  FMUL.FTZ R36, R36, R4 ;  /* 0x0000000424247220 */ /* 0x000fe20000410000 */
[----:B------:R-:W-:Y:S01]  /*b450*/  LOP3.LUT R31, R31, 0xffff0000, RZ, 0xc0, !PT ;  /* 0xffff00001f1f7812 */ /* 0x000fe200078ec0ff */
[----:B------:R-:W-:Y:S01]  /*b460*/  FFMA.FTZ R39, R34, R38, R39 ;  /* 0x0000002622277223 */ /* 0x000fe20000010027 */
[----:B------:R-:W-:Y:S01]  /*b470*/  LOP3.LUT R90, R90, 0xffff0000, RZ, 0xc0, !PT ;  /* 0xffff00005a5a7812 */ /* 0x000fe200078ec0ff */
[----:B------:R-:W-:Y:S01]  /*b480*/  FFMA.FTZ R40, R7, R4, -R40 ;  /* 0x0000000407287223 */ /* 0x000fe20000010828 */
[----:B------:R-:W-:Y:S01]  /*b490*/  LOP3.LUT R95, R95, 0xffff0000, RZ, 0xc0, !PT ;  /* 0xffff00005f5f7812 */ /* 0x000fe200078ec0ff */
[----:B------:R-:W-:Y:S01]  /*b4a0*/  FMUL.FTZ R27, R29, R97 ;  /* 0x000000611d1b7220 */ /* 0x000fe20000410000 */
[----:B------:R-:W-:Y:S01]  /*b4b0*/  LOP3.LUT R91, R91, 0xffff0000, RZ, 0xc0, !PT ;  /* 0xffff00005b5b7812 */ /* 0x000fe200078ec0ff */
[----:B------:R-:W-:Y:S01]  /*b4c0*/  FMUL.FTZ R38, R29, R93 ;  /* 0x0000005d1d267220 */ /* 0x000fe20000410000 */
[----:B------:R-:W-:Y:S01]  /*b4d0*/  FFMA.FTZ R28, R5, R96, R28 ;  /* 0x00000060051c7223 */ /* 0x000fe2000001001c */
[C---:B------:R-:W-:Y:S01]  /*b4e0*/  FMUL.FTZ R4, R30.reuse, R94 ;  /* 0x0000005e1e047220 */ /* 0x040fe20000410000 */
[----:B------:R-:W-:Y:S01]  /*b4f0*/  FFMA.FTZ R36, R7, R6, R36 ;  /* 0x0000000607247223 */ /* 0x000fe20000010024 */
[-C--:B------:R-:W-:Y:S01]  /*b500*/  FMUL.FTZ R5, R30, R90.reuse ;  /* 0x0000005a1e057220 */ /* 0x080fe20000410000 */
[C---:B------:R-:W-:Y:S01]  /*b510*/  FMUL.FTZ R29, R31.reuse, R95 ;  /* 0x0000005f1f1d7220 */ /* 0x040fe20000410000 */
[----:B------:R-:W-:Y:S01]  /*b520*/  FMUL.FTZ R6, R31, R91 ;  /* 0x0000005b1f067220 */ /* 0x000fe20000410000 */
[----:B------:R-:W-:Y:S01]  /*b530*/  FFMA.FTZ R34, R24, R93, -R27 ;  /* 0x0000005d18227223 */ /* 0x000fe2000001081b */
[C---:B------:R-:W-:Y:S01]  /*b540*/  FFMA.FTZ R7, R25.reuse, R90, -R4 ;  /* 0x0000005a19077223 */ /* 0x040fe20000010804 */
[----:B------:R-:W-:Y:S01]  /*b550*/  FFMA.FTZ R27, R25, R94, R5 ;  /* 0x0000005e191b7223 */ /* 0x000fe20000010005 */
        /* <DEDUP_REMOVED lines=8> */
[----:B------:R-:W-:Y:S02]  /*b5e0*/  F2FP.BF16.F32.PACK_AB R24, R28, R43 ;  /* 0x0000002b1c18723e */ /* 0x000fe400000010ff */
[----:B------:R-:W-:Y:S01]  /*b5f0*/  F2FP.BF16.F32.PACK_AB R25, R38, R35 ;  /* 0x000000232619723e */ /* 0x000fe200000010ff */
[----:B------:R0:W-:Y:S01]  /*b600*/  STS.128 [R237], R4 ;  /* 0x00000004ed007388 */ /* 0x0001e20000000c00 */
[----:B------:R-:W-:-:S05]  /*b610*/  F2FP.BF16.F32.PACK_AB R27, R42, R39 ;  /* 0x000000272a1b723e */ /* 0x000fca00000010ff */
[----:B------:R0:W-:Y:S02]  /*b620*/  STS.128 [R33+0x12400], R24 ;  /* 0x0124001821007388 */ /* 0x0001e40000000c00 */
.L_x_1759:
[----:B------:R-:W-:Y:S05]  /*b630*/  BSYNC B1 ;  /* 0x0000000000017941 */ /* 0x000fea0003800000 */
.L_x_1758:
[----:B------:R-:W-:Y:S04]  /*b640*/  BSSY B1, `(.L_x_1760) ;  /* 0x0000068000017945 */ /* 0x000fe80003800000 */
[----:B------:R-:W-:Y:S05]  /*b650*/  @P1 BRA `(.L_x_1761) ;  /* 0x0000000400981947 */ /* 0x000fea0003800000 */
[----:B0-----:R-:W-:Y:S02]  /*b660*/  LEA.HI R4, R32, R220, RZ, 0x1d ;  /* 0x000000dc20047211 */ /* 0x001fe400078fe8ff */
        /* <DEDUP_REMOVED lines=9> */
[----:B------:R-:W-:Y:S02]  /*b700*/  PRMT R74, R74, 0x5410, R29 ;  /* 0x000054104a4a7816 */ /* 0x000fe4000000001d */
[----:B------:R-:W-:Y:S02]  /*b710*/  LOP3.LUT R7, R7, 0x7fffe000, RZ, 0xc0, !PT ;  /* 0x7fffe00007077812 */ /* 0x000fe400078ec0ff */
[----:B------:R-:W-:Y:S01]  /*b720*/  PRMT R77, R77, 0x5410, R30 ;  /* 0x000054104d4d7816 */ /* 0x000fe2000000001e */
[----:B------:R-:W-:Y:S01]  /*b730*/  IMAD.U32 R35, R74, 0x10000, RZ ;  /* 0x000100004a237824 */ /* 0x000fe200078e00ff */
[----:B------:R-:W-:-:S02]  /*b740*/  IADD3 R24, R5, R7, R224 ;  /* 0x0000000705187210 */ /* 0x000fc40007ffe0e0 */
[----:B------:R-:W0:Y:S01]  /*b750*/  LDS.128 R4, [R235] ;  /* 0x00000000eb047984 */ /* 0x000e220000000c00 */
[----:B------:R-:W-:Y:S01]  /*b760*/  SHF.R.U32.HI R53, RZ, 0x10, R53 ;  /* 0x00000010ff357819 */ /* 0x000fe20000011635 */
[----:B------:R-:W-:Y:S01]  /*b770*/  IMAD.U32 R34, R77, 0x10000, RZ ;  /* 0x000100004d227824 */ /* 0x000fe200078e00ff */
[----:B------:R-:W-:Y:S02]  /*b780*/  LEA R28, R24, UR39, 0x1 ;  /* 0x00000027181c7c11 */ /* 0x000fe4000f8e08ff */
[----:B------:R-:W-:Y:S02]  /*b790*/  PRMT R75, R75, 0x5410, R12 ;  /* 0x000054104b4b7816 */ /* 0x000fe4000000000c */
[----:B------:R-:W-:Y:S01]  /*b7a0*/  SHF.R.U64 R13, R14, 0x10, R15 ;  /* 0x000000100e0d7819 */ /* 0x000fe2000000120f */
[----:B------:R-:W1:Y:S01]  /*b7b0*/  LDS.128 R24, [R28+0x12400] ;  /* 0x012400001c187984 */ /* 0x000e620000000c00 */
[----:B------:R-:W-:Y:S01]  /*b7c0*/  SHF.R.U64 R31, R54, 0x10, R55 ;  /* 0x00000010361f7819 */ /* 0x000fe20000001237 */
[----:B------:R-:W-:Y:S01]  /*b7d0*/  IMAD.U32 R36, R75, 0x10000, RZ ;  /* 0x000100004b247824 */ /* 0x000fe200078e00ff */
[----:B------:R-:W-:-:S02]  /*b7e0*/  SHF.R.U32.HI R14, RZ, 0x10, R15 ;  /* 0x00000010ff0e7819 */ /* 0x000fc4000001160f */
[----:B------:R-:W-:Y:S02]  /*b7f0*/  SHF.R.U32.HI R54, RZ, 0x10, R55 ;  /* 0x00000010ff367819 */ /* 0x000fe40000011637 */
[----:B------:R-:W-:Y:S02]  /*b800*/  PRMT R78, R78, 0x5410, R53 ;  /* 0x000054104e4e7816 */ /* 0x000fe40000000035 */
[----:B------:R-:W-:Y:S02]  /*b810*/  PRMT R73, R73, 0x5410, R14 ;  /* 0x0000541049497816 */ /* 0x000fe4000000000e */
[----:B------:R-:W-:Y:S02]  /*b820*/  PRMT R81, R81, 0x5410, R54 ;  /* 0x0000541051517816 */ /* 0x000fe40000000036 */
[----:B------:R-:W-:Y:S02]  /*b830*/  PRMT R72, R72, 0x5410, R13 ;  /* 0x0000541048487816 */ /* 0x000fe4000000000d */
[----:B------:R-:W-:-:S02]  /*b840*/  LOP3.LUT R77, R77, 0xffff0000, RZ, 0xc0, !PT ;  /* 0xffff00004d4d7812 */ /* 0x000fc400078ec0ff */
        /* <DEDUP_REMOVED lines=23> */
[----:B------:R-:W-:Y:S01]  /*b9c0*/  FFMA.FTZ R38, R13, R29, -R38 ;  /* 0x0000001d0d267223 */ /* 0x000fe20000010826 */
[----:B------:R-:W-:Y:S01]  /*b9d0*/  LOP3.LUT R29, R74, 0xffff0000, RZ, 0xc0, !PT ;  /* 0xffff00004a1d7812 */ /* 0x000fe200078ec0ff */
[C---:B------:R-:W-:Y:S01]  /*b9e0*/  FMUL.FTZ R40, R33.reuse, R34 ;  /* 0x0000002221287220 */ /* 0x040fe20000410000 */
[----:B------:R-:W-:Y:S01]  /*b9f0*/  FMUL.FTZ R33, R33, R12 ;  /* 0x0000000c21217220 */ /* 0x000fe20000410000 */
[----:B------:R-:W-:Y:S01]  /*ba00*/  FFMA.FTZ R36, R13, R36, R30 ;  /* 0x000000240d247223 */ /* 0x000fe2000001001e */
[----:B------:R-:W-:Y:S01]  /*ba10*/  LOP3.LUT R78, R78, 0xffff0000, RZ, 0xc0, !PT ;  /* 0xffff00004e4e7812 */ /* 0x000fe200078ec0ff */
[C---:B------:R-:W-:Y:S01]  /*ba20*/  FMUL.FTZ R13, R24.reuse, R29 ;  /* 0x0000001d180d7220 */ /* 0x040fe20000410000 */
[C---:B------:R-:W-:Y:S01]  /*ba30*/  FFMA.FTZ R35, R15.reuse, R12, -R40 ;  /* 0x0000000c0f237223 */ /* 0x040fe20000010828 */
[----:B------:R-:W-:Y:S01]  /*ba40*/  FFMA.FTZ R41, R15, R34, R33 ;  /* 0x000000220f297223 */ /* 0x000fe20000010021 */
[-C--:B------:R-:W-:Y:S01]  /*ba50*/  FMUL.FTZ R15, R24, R77.reuse ;  /* 0x0000004d180f7220 */ /* 0x080fe20000410000 */
[----:B------:R-:W-:Y:S01]  /*ba60*/  LOP3.LUT R30, R75, 0xffff0000, RZ, 0xc0, !PT ;  /* 0xffff00004b1e7812 */ /* 0x000fe200078ec0ff */
[----:B------:R-:W-:Y:S01]  /*ba70*/  FFMA.FTZ R24, R4, R77, -R13 ;  /* 0x0000004d04187223 */ /* 0x000fe2000001080d */
[----:B------:R-:W-:-:S02]  /*ba80*/  IMAD.U32 R31, R26, 0x10000, RZ ;  /* 0x000100001a1f7824 */ /* 0x000fc400078e00ff */
[----:B------:R-:W-:Y:S01]  /*ba90*/  FFMA.FTZ R34, R4, R29, R15 ;  /* 0x0000001d04227223 */ /* 0x000fe2000001000f */
[----:B------:R-:W-:Y:S02]  /*baa0*/  IMAD.U32 R13, R72, 0x10000, RZ ;  /* 0x00010000480d7824 */ /* 0x000fe400078e00ff */
[C---:B------:R-:W-:Y:S01]  /*bab0*/  FMUL.FTZ R40, R25.reuse, R30 ;  /* 0x0000001e19287220 */ /* 0x040fe20000410000 */
[----:B------:R-:W-:Y:S02]  /*bac0*/  IMAD.U32 R12, R80, 0x10000, RZ ;  /* 0x00010000500c7824 */ /* 0x000fe400078e00ff */
[-C--:B------:R-:W-:Y:S01]  /*bad0*/  FMUL.FTZ R33, R25, R78.reuse ;  /* 0x0000004e19217220 */ /* 0x080fe20000410000 */
[-C--:B------:R-:W-:Y:S01]  /*bae0*/  FMUL.FTZ R15, R31, R13.reuse ;  /* 0x0000000d1f0f7220 */ /* 0x080fe20000410000 */
[----:B------:R-:W-:Y:S01]  /*baf0*/  FFMA.FTZ R25, R5, R78, -R40 ;  /* 0x0000004e05197223 */ /* 0x000fe20000010828 */
[----:B------:R-:W-:Y:S01]  /*bb00*/  FMUL.FTZ R31, R31, R12 ;  /* 0x0000000c1f1f7220 */ /* 0x000fe20000410000 */
[----:B------:R-:W-:Y:S01]  /*bb10*/  FFMA.FTZ R33, R5, R30, R33 ;  /* 0x0000001e05217223 */ /* 0x000fe20000010021 */
[----:B------:R-:W-:Y:S01]  /*bb20*/  FFMA.FTZ R29, R14, R12, -R15 ;  /* 0x0000000c0e1d7223 */ /* 0x000fe2000001080f */
[----:B------:R-:W-:Y:S01]  /*bb30*/  LOP3.LUT R26, R26, 0xffff0000, RZ, 0xc0, !PT ;  /* 0xffff00001a1a7812 */ /* 0x000fe200078ec0ff */
[----:B------:R-:W-:Y:S01]  /*bb40*/  FFMA.FTZ R14, R14, R13, R31 ;  /* 0x0000000d0e0e7223 */ /* 0x000fe2000001001f */
[----:B------:R-:W-:-:S02]  /*bb50*/  LOP3.LUT R27, R27, 0xffff0000, RZ, 0xc0, !PT ;  /* 0xffff00001b1b7812 */ /* 0x000fc400078ec0ff */
[----:B------:R-:W-:Y:S02]  /*bb60*/  LOP3.LUT R15, R72, 0xffff0000, RZ, 0xc0, !PT ;  /* 0xffff0000480f7812 */ /* 0x000fe400078ec0ff */
[----:B------:R-:W-:Y:S02]  /*bb70*/  LOP3.LUT R5, R80, 0xffff0000, RZ, 0xc0, !PT ;  /* 0xffff000050057812 */ /* 0x000fe400078ec0ff */
[----:B------:R-:W-:Y:S01]  /*bb80*/  LOP3.LUT R12, R73, 0xffff0000, RZ, 0xc0, !PT ;  /* 0xffff0000490c7812 */ /* 0x000fe200078ec0ff */
[C---:B------:R-:W-:Y:S01]  /*bb90*/  FMUL.FTZ R13, R26.reuse, R15 ;  /* 0x0000000f1a0d7220 */ /* 0x040fe20000410000 */
[----:B------:R-:W-:Y:S01]  /*bba0*/  LOP3.LUT R4, R81, 0xffff0000, RZ, 0xc0, !PT ;  /* 0xffff000051047812 */ /* 0x000fe200078ec0ff */
[-C--:B------:R-:W-:Y:S02]  /*bbb0*/  FMUL.FTZ R30, R26, R5.reuse ;  /* 0x000000051a1e7220 */ /* 0x080fe40000410000 */
[C---:B------:R-:W-:Y:S01]  /*bbc0*/  FMUL.FTZ R40, R27.reuse, R12 ;  /* 0x0000000c1b287220 */ /* 0x040fe20000410000 */
[C---:B------:R-:W-:Y:S01]  /*bbd0*/  FFMA.FTZ R26, R6.reuse, R5, -R13 ;  /* 0x00000005061a7223 */ /* 0x040fe2000001080d */
[-C--:B------:R-:W-:Y:S01]  /*bbe0*/  FMUL.FTZ R27, R27, R4.reuse ;  /* 0x000000041b1b7220 */ /* 0x080fe20000410000 */
[----:B------:R-:W-:Y:S01]  /*bbf0*/  FFMA.FTZ R15, R6, R15, R30 ;  /* 0x0000000f060f7223 */ /* 0x000fe2000001001e */
[C---:B------:R-:W-:Y:S01]  /*bc00*/  FFMA.FTZ R40, R7.reuse, R4, -R40 ;  /* 0x0000000407287223 */ /* 0x040fe20000010828 */
[----:B------:R-:W-:Y:S01]  /*bc10*/  F2FP.BF16.F32.PACK_AB R4, R24, R37 ;  /* 0x000000251804723e */ /* 0x000fe200000010ff */
        /* <DEDUP_REMOVED lines=10> */
.L_x_1761:
[----:B------:R-:W-:Y:S05]  /*bcc0*/  BSYNC B1 ;  /* 0x0000000000017941 */ /* 0x000fea0003800000 */
.L_x_1760:
[----:B------:R-:W-:Y:S05]  /*bcd0*/  @P2 BRA `(.L_x_1734) ;  /* 0x0000000400982947 */ /* 0x000fea0003800000 */
[----:B------:R-:W-:Y:S02]  /*bce0*/  LEA.HI R32, R32, R221, RZ, 0x1d ;  /* 0x000000dd20207211 */ /* 0x000fe400078fe8ff */
[----:B------:R-:W-:Y:S02]  /*bcf0*/  SHF.R.U64 R8, R8, 0x10, R9 ;  /* 0x0000001008087819 */ /* 0x000fe40000001209 */
[----:B01----:R-:W-:Y:S01]  /*bd00*/  SHF.R.S32.HI R7, RZ, 0x1f, R32 ;  /* 0x0000001fff077819 */ /* 0x003fe20000011420 */
[----:B------:R-:W-:Y:S01]  /*bd10*/  IMAD.SHL.U32 R5, R32, 0x8, RZ ;  /* 0x0000000820057824 */ /* 0x000fe200078e00ff */
[----:B------:R-:W-:Y:S02]  /*bd20*/  SHF.R.U64 R28, R56, 0x10, R57 ;  /* 0x00000010381c7819 */ /* 0x000fe40000001239 */
[----:B------:R-:W-:Y:S02]  /*bd30*/  LEA.HI R7, R7, R32, RZ, 0x3 ;  /* 0x0000002007077211 */ /* 0x000fe400078f18ff */
[----:B------:R-:W-:-:S02]  /*bd40*/  LOP3.LUT R4, R222, 0x38, R5, 0xf8, !PT ;  /* 0x00000038de047812 */ /* 0x000fc400078ef805 */
[----:B------:R-:W-:Y:S01]  /*bd50*/  PRMT R27, R3, 0x5410, R8 ;  /* 0x00005410031b7816 */ /* 0x000fe20000000008 */
[----:B------:R-:W-:Y:S01]  /*bd60*/  IMAD.SHL.U32 R7, R7, 0x400, RZ ;  /* 0x0000040007077824 */ /* 0x000fe200078e00ff */
[----:B------:R-:W-:Y:S02]  /*bd70*/  LOP3.LUT R5, R4, R223, RZ, 0x3c, !PT ;  /* 0x000000df04057212 */ /* 0x000fe400078e3cff */
[----:B------:R-:W-:Y:S02]  /*bd80*/  SHF.R.U32.HI R29, RZ, 0x10, R9 ;  /* 0x00000010ff1d7819 */ /* 0x000fe40000011609 */
        /* <DEDUP_REMOVED lines=8> */
[--C-:B------:R-:W-:Y:S02]  /*be10*/  SHF.R.U64 R31, R10, 0x10, R11.reuse ;  /* 0x000000100a1f7819 */ /* 0x100fe4000000120b */
[----:B------:R-:W-:Y:S01]  /*be20*/  SHF.R.U32.HI R11, RZ, 0x10, R11 ;  /* 0x00000010ff0b7819 */ /* 0x000fe2000001160b */
[----:B------:R-:W1:Y:S01]  /*be30*/  LDS.128 R12, [R24+0x12400] ;  /* 0x01240000180c7984 */ /* 0x000e620000000c00 */
[----:B------:R-:W-:Y:S02]  /*be40*/  SHF.R.U64 R26, R58, 0x10, R59 ;  /* 0x000000103a1a7819 */ /* 0x000fe4000000123b */
[----:B------:R-:W-:-:S02]  /*be50*/  PRMT R29, R20, 0x5410, R29 ;  /* 0x00005410141d7816 */ /* 0x000fc4000000001d */
[----:B------:R-:W-:Y:S02]  /*be60*/  SHF.R.U32.HI R59, RZ, 0x10, R59 ;  /* 0x00000010ff3b7819 */ /* 0x000fe4000001163b */
[----:B------:R-:W-:Y:S01]  /*be70*/  PRMT R68, R68, 0x5410, R57 ;  /* 0x0000541044447816 */ /* 0x000fe20000000039 */
[----:B------:R-:W-:Y:S01]  /*be80*/  IMAD.U32 R30, R29, 0x10000, RZ ;  /* 0x000100001d1e7824 */ /* 0x000fe200078e00ff */
[----:B------:R-:W-:Y:S02]  /*be90*/  PRMT R31, R0, 0x5410, R31 ;  /* 0x00005410001f7816 */ /* 0x000fe4000000001f */
[----:B------:R-:W-:Y:S02]  /*bea0*/  PRMT R32, R2, 0x5410, R11 ;  /* 0x0000541002207816 */ /* 0x000fe4000000000b */
        /* <DEDUP_REMOVED lines=21> */
[C---:B------:R-:W-:Y:S01]  /*c000*/  FMUL.FTZ R34, R11.reuse, R30 ;  /* 0x0000001e0b227220 */ /* 0x040fe20000410000 */
[----:B------:R-:W-:Y:S01]  /*c010*/  FFMA.FTZ R33, R0, R25, -R33 ;  /* 0x0000001900217223 */ /* 0x000fe20000010821 */
[----:B------:R-:W-:Y:S02]  /*c020*/  IMAD.U32 R25, R32, 0x10000, RZ ;  /* 0x0001000020197824 */ /* 0x000fe400078e00ff */
[----:B------:R-:W-:Y:S01]  /*c030*/  FFMA.FTZ R28, R0, R28, R9 ;  /* 0x0000001c001c7223 */ /* 0x000fe20000010009 */
[----:B------:R-:W-:Y:S02]  /*c040*/  IMAD.U32 R9, R70, 0x10000, RZ ;  /* 0x0001000046097824 */ /* 0x000fe400078e00ff */
[-C--:B------:R-:W-:Y:S01]  /*c050*/  FMUL.FTZ R0, R11, R26.reuse ;  /* 0x0000001a0b007220 */ /* 0x080fe20000410000 */
[C---:B------:R-:W-:Y:S01]  /*c060*/  FMUL.FTZ R11, R20.reuse, R25 ;  /* 0x00000019140b7220 */ /* 0x040fe20000410000 */
[C---:B------:R-:W-:Y:S01]  /*c070*/  FFMA.FTZ R34, R3.reuse, R26, -R34 ;  /* 0x0000001a03227223 */ /* 0x040fe20000010822 */
[-C--:B------:R-:W-:Y:S01]  /*c080*/  FMUL.FTZ R26, R20, R9.reuse ;  /* 0x00000009141a7220 */ /* 0x080fe20000410000 */
[----:B------:R-:W-:Y:S01]  /*c090*/  FFMA.FTZ R30, R3, R30, R0 ;  /* 0x0000001e031e7223 */ /* 0x000fe20000010000 */
[----:B------:R-:W-:Y:S01]  /*c0a0*/  FFMA.FTZ R20, R8, R9, -R11 ;  /* 0x0000000908147223 */ /* 0x000fe2000001080b */
[----:B------:R-:W-:Y:S01]  /*c0b0*/  FMUL.FTZ R9, R10, R27 ;  /* 0x0000001b0a097220 */ /* 0x000fe20000410000 */
[----:B------:R-:W-:Y:S01]  /*c0c0*/  LOP3.LUT R3, R68, 0xffff0000, RZ, 0xc0, !PT ;  /* 0xffff000044037812 */ /* 0x000fe200078ec0ff */
[----:B------:R-:W-:Y:S01]  /*c0d0*/  FMUL.FTZ R11, R10, R21 ;  /* 0x000000150a0b7220 */ /* 0x000fe20000410000 */
[----:B------:R-:W-:Y:S01]  /*c0e0*/  FFMA.FTZ R26, R8, R25, R26 ;  /* 0x00000019081a7223 */ /* 0x000fe2000001001a */
[----:B------:R-:W-:Y:S01]  /*c0f0*/  FFMA.FTZ R10, R2, R21, -R9 ;  /* 0x00000015020a7223 */ /* 0x000fe20000010809 */
[----:B------:R-:W-:Y:S01]  /*c100*/  FMUL.FTZ R9, R12, R29 ;  /* 0x0000001d0c097220 */ /* 0x000fe20000410000 */
[----:B------:R-:W-:-:S02]  /*c110*/  IMAD.U32 R13, R14, 0x10000, RZ ;  /* 0x000100000e0d7824 */ /* 0x000fc400078e00ff */
[----:B------:R-:W-:Y:S01]  /*c120*/  FMUL.FTZ R12, R12, R3 ;  /* 0x000000030c0c7220 */ /* 0x000fe20000410000 */
[----:B------:R-:W-:Y:S02]  /*c130*/  IMAD.U32 R8, R31, 0x10000, RZ ;  /* 0x000100001f087824 */ /* 0x000fe400078e00ff */
[----:B------:R-:W-:Y:S01]  /*c140*/  FFMA.FTZ R11, R2, R27, R11 ;  /* 0x0000001b020b7223 */ /* 0x000fe2000001000b */
[----:B------:R-:W-:Y:S02]  /*c150*/  IMAD.U32 R0, R69, 0x10000, RZ ;  /* 0x0001000045007824 */ /* 0x000fe400078e00ff */
[C---:B------:R-:W-:Y:S01]  /*c160*/  FFMA.FTZ R9, R4.reuse, R3, -R9 ;  /* 0x0000000304097223 */ /* 0x040fe20000010809 */
[C---:B------:R-:W-:Y:S01]  /*c170*/  FMUL.FTZ R2, R13.reuse, R8 ;  /* 0x000000080d027220 */ /* 0x040fe20000410000 */
[----:B------:R-:W-:Y:S01]  /*c180*/  FFMA.FTZ R29, R4, R29, R12 ;  /* 0x0000001d041d7223 */ /* 0x000fe2000001000c */
[----:B------:R-:W-:Y:S01]  /*c190*/  LOP3.LUT R14, R14, 0xffff0000, RZ, 0xc0, !PT ;  /* 0xffff00000e0e7812 */ /* 0x000fe200078ec0ff */
[-C--:B------:R-:W-:Y:S01]  /*c1a0*/  FMUL.FTZ R4, R13, R0.reuse ;  /* 0x000000000d047220 */ /* 0x080fe20000410000 */
[----:B------:R-:W-:Y:S01]  /*c1b0*/  LOP3.LUT R15, R15, 0xffff0000, RZ, 0xc0, !PT ;  /* 0xffff00000f0f7812 */ /* 0x000fe200078ec0ff */
[----:B------:R-:W-:Y:S01]  /*c1c0*/  FFMA.FTZ R2, R5, R0, -R2 ;  /* 0x0000000005027223 */ /* 0x000fe20000010802 */
[----:B------:R-:W-:Y:S01]  /*c1d0*/  LOP3.LUT R31, R31, 0xffff0000, RZ, 0xc0, !PT ;  /* 0xffff00001f1f7812 */ /* 0x000fe200078ec0ff */
[----:B------:R-:W-:Y:S01]  /*c1e0*/  FFMA.FTZ R0, R5, R8, R4 ;  /* 0x0000000805007223 */ /* 0x000fe20000010004 */
[----:B------:R-:W-:-:S02]  /*c1f0*/  LOP3.LUT R32, R32, 0xffff0000, RZ, 0xc0, !PT ;  /* 0xffff000020207812 */ /* 0x000fc400078ec0ff */
[----:B------:R-:W-:Y:S01]  /*c200*/  LOP3.LUT R69, R69, 0xffff0000, RZ, 0xc0, !PT ;  /* 0xffff000045457812 */ /* 0x000fe200078ec0ff */
[----:B------:R-:W-:Y:S01]  /*c210*/  FMUL.FTZ R3, R14, R31 ;  /* 0x0000001f0e037220 */ /* 0x000fe20000410000 */
[----:B------:R-:W-:Y:S01]  /*c220*/  LOP3.LUT R70, R70, 0xffff0000, RZ, 0xc0, !PT ;  /* 0xffff000046467812 */ /* 0x000fe200078ec0ff */
[----:B------:R-:W-:Y:S01]  /*c230*/  FMUL.FTZ R4, R15, R32 ;  /* 0x000000200f047220 */ /* 0x000fe20000410000 */
[----:B------:R-:W-:Y:S01]  /*c240*/  F2FP.BF16.F32.PACK_AB R8, R11, R28 ;  /* 0x0000001c0b08723e */ /* 0x000fe200000010ff */
        /* <DEDUP_REMOVED lines=13> */
[----:B------:R-:W-:-:S05]  /*c320*/  F2FP.BF16.F32.PACK_AB R11, R15, R26 ;  /* 0x0000001a0f0b723e */ /* 0x000fca00000010ff */
[----:B------:R3:W-:Y:S02]  /*c330*/  STS.128 [R24+0x12400], R8 ;  /* 0x0124000818007388 */ /* 0x0007e40000000c00 */
.L_x_1734:
[----:B------:R-:W-:Y:S05]  /*c340*/  BSYNC B0 ;  /* 0x0000000000007941 */ /* 0x000fea0003800000 */
.L_x_1713:
        /* <DEDUP_REMOVED lines=8> */
.L_x_1710:
[----:B------:R-:W-:-:S13]  /*c3d0*/  R2UR UR4, R202 ;  /* 0x00000000ca0472ca */ /* 0x000fda00000e0000 */
[----:B0-2-4-:R-:W-:-:S05]  /*c3e0*/  IMAD.U32 R0, RZ, RZ, UR4 ;  /* 0x00000004ff007e24 */ /* 0x015fca000f8e00ff */
[----:B------:R-:W-:-:S13]  /*c3f0*/  ISETP.NE.AND P0, PT, R0, 0x3, PT ;  /* 0x000000030000780c */ /* 0x000fda0003f05270 */
[----:B------:R-:W-:Y:S05]  /*c400*/  @!P0 BRA `(.L_x_1762) ;  /* 0x0000000000048947 */ /* 0x000fea0003800000 */
[----:B------:R-:W-:Y:S01]  /*c410*/  BPT.TRAP 0x1 ;  /* 0x000000040000795c */ /* 0x000fe20000300000 */
.L_x_1762:
[----:B------:R-:W-:Y:S02]  /*c420*/  IMAD.U32 R73, RZ, RZ, UR38 ;  /* 0x00000026ff497e24 */ /* 0x000fe4000f8e00ff */
[----:B------:R-:W-:-:S03]  /*c430*/  IMAD.U32 R0, RZ, RZ, UR60 ;  /* 0x0000003cff007e24 */ /* 0x000fc6000f8e00ff */
[----:B------:R-:W-:Y:S02]  /*c440*/  LEA R73, R73, UR39, 0x3 ;  /* 0x0000002749497c11 */ /* 0x000fe4000f8e18ff */
[----:B------:R-:W-:-:S04]  /*c450*/  SHF.L.U32 R0, R0, 0x1f, RZ ;  /* 0x0000001f00007819 */ /* 0x000fc800000006ff */
[----:B------:R0:W2:Y:S01]  /*c460*/  SYNCS.PHASECHK.TRANS64.TRYWAIT P2, [R73+URZ+0x30830], R0 ;  /* 0x03083000490075a7 */ /* 0x0000a2000804017f */
[----:B------:R-:W-:Y:S05]  /*c470*/  @!P0 BRA `(.L_x_1763) ;  /* 0x0000000000048947 */ /* 0x000fea0003800000 */
[----:B------:R-:W-:Y:S01]  /*c480*/  BPT.TRAP 0x1 ;  /* 0x000000040000795c */ /* 0x000fe20000300000 */
.L_x_1763:
[----:B-1-3--:R-:W1:Y:S02]  /*c490*/  S2R R2, SR_TID.X ;  /* 0x0000000000027919 */ /* 0x00ae640000002100 */
[----:B-1----:R-:W-:-:S04]  /*c4a0*/  LOP3.LUT R2, R2, 0x7f, RZ, 0xc0, !PT ;  /* 0x0000007f02027812 */ /* 0x002fc800078ec0ff */
[----:B------:R-:W-:Y:S01]  /*c4b0*/  ISETP.NE.AND P1, PT, R2, RZ, PT ;  /* 0x000000ff0200720c */ /* 0x000fe20003f25270 */
[----:B--2---:R-:W-:-:S12]  /*c4c0*/  @P2 BRA `(.L_x_1764) ;  /* 0x0000000000082947 */ /* 0x004fd80003800000 */
[----:B------:R-:W1:Y:S02]  /*c4d0*/  SYNCS.PHASECHK.TRANS64.TRYWAIT P2, [R73+URZ+0x30830], R0 ;  /* 0x03083000490075a7 */ /* 0x000e64000804017f */
[----:B-1----:R-:W-:Y:S05]  /*c4e0*/  @!P2 BRA `(.L_x_1765) ;  /* 0x0000018c00a8a947 */ /* 0x002fea0003800000 */
.L_x_1764:
        /* <DEDUP_REMOVED lines=10> */
[----:B------:R-:W-:Y:S01]  /*c590*/  VIADD R4, R22, UR61 ;  /* 0x0000003d16047c36 */ /* 0x000fe20008000000 */
[----:B------:R-:W-:Y:S01]  /*c5a0*/  UMOV UR13, 0x40000040 ;  /* 0x40000040000d7882 */ /* 0x000fe20000000000 */
[----:B------:R-:W-:Y:S01]  /*c5b0*/  UMOV UR15, 0x40000040 ;  /* 0x40000040000f7882 */ /* 0x000fe20000000000 */
[----:B------:R-:W-:-:S02]  /*c5c0*/  ULOP3.LUT UR36, UR4, 0x10000, URZ, 0xfc, !UPT ;  /* 0x0001000004247892 */ /* 0x000fc4000f8efc3f */
[----:B------:R-:W-:Y:S02]  /*c5d0*/  ULOP3.LUT UR4, UR37, 0x10000, URZ, 0xfc, !UPT ;  /* 0x0001000025047892 */ /* 0x000fe4000f8efc3f */
[----:B------:R-:W-:Y:S02]  /*c5e0*/  UIMAD UR5, UR38, 0x900, UR36 ;  /* 0x00000900260578a4 */ /* 0x000fe4000f8e0224 */
[----:B------:R-:W-:Y:S02]  /*c5f0*/  UIADD3 UR56, UR4, 0x2, URZ ;  /* 0x0000000204387890 */ /* 0x000fe4000fffe03f */
[----:B------:R-:W-:Y:S01]  /*c600*/  UIADD3 UR58, UR5, 0x2, URZ ;  /* 0x00000002053a7890 */ /* 0x000fe2000fffe03f */
[----:B------:R-:W-:Y:S02]  /*c610*/  UMOV UR8, UR4 ;  /* 0x0000000400087c82 */ /* 0x000fe40008000000 */
[----:B------:R-:W-:Y:S01]  /*c620*/  UMOV UR10, UR5 ;  /* 0x00000005000a7c82 */ /* 0x000fe20008000000 */
[----:B------:R-:W-:Y:S01]  /*c630*/  IMAD.U32 R6, RZ, RZ, UR8 ;  /* 0x00000008ff067e24 */ /* 0x000fe2000f8e00ff */
[----:B------:R-:W-:Y:S01]  /*c640*/  HGMMA.64x96x16.F32.BF16 R24, gdesc[UR8], RZ, !UPT, gsb0 ;  /* 0x01600000081879f0 */ /* 0x000fe2000c0018ff */
[----:B------:R-:W-:-:S02]  /*c650*/  UIADD3 UR8, UR4, 0x4, URZ ;  /* 0x0000000404087890 */ /* 0x000fc4000fffe03f */
[----:B------:R-:W-:Y:S01]  /*c660*/  UIADD3 UR10, UR5, 0x4, URZ ;  /* 0x00000004050a7890 */ /* 0x000fe2000fffe03f */
[----:B------:R-:W-:Y:S01]  /*c670*/  UMOV UR9, 0x40000040 ;  /* 0x4000004000097882 */ /* 0x000fe20000000000 */
[----:B------:R-:W-:Y:S01]  /*c680*/  UMOV UR11, 0x40000040 ;  /* 0x40000040000b7882 */ /* 0x000fe20000000000 */
[----:B------:R-:W-:Y:S02]  /*c690*/  UIADD3 UR12, UR4, 0x6, URZ ;  /* 0x00000006040c7890 */ /* 0x000fe4000fffe03f */
[----:B------:R-:W-:Y:S02]  /*c6a0*/  UIADD3 UR14, UR5, 0x6, URZ ;  /* 0x00000006050e7890 */ /* 0x000fe4000fffe03f */
        /* <DEDUP_REMOVED lines=38> */
[----:B01----:R-:W-:Y:S01]  /*c910*/  @P2 IMAD.HI.U32 R0, R4, UR5, RZ ;  /* 0x0000000504002c27 */ /* 0x003fe2000f8e00ff */
[----:B------:R-:W-:-:S04]  /*c920*/  @UP0 ULDC UR5, c[0x0][0x450] ;  /* 0x0001140000050ab9 */ /* 0x000fc80000000800 */
[----:B------:R-:W-:Y:S01]  /*c930*/  @P3 SHF.R.U32.HI R4, RZ, UR5, R0 ;  /* 0x00000005ff043c19 */ /* 0x000fe20008011600 */
[----:B------:R-:W-:-:S05]  /*c940*/  @!P1 VIADD R0, R73, 0x30840 ;  /* 0x0003084049009836 */ /* 0x000fca0000000000 */
[----:B------:R-:W-:Y:S01]  /*c950*/  @!P1 PRMT R0, RZ, 0x654, R0 ;  /* 0x00000654ff009816 */ /* 0x000fe20000000000 */
        /* <DEDUP_REMOVED lines=44> */
[----:B------:R0:W1:Y:S01]  /*cc20*/  MUFU.TANH R31, R32 ;  /* 0x00000020001f7308 */ /* 0x0000620000002400 */
[----:B------:R-:W-:Y:S01]  /*cc30*/  FMUL.FTZ R10, R34, UR4 ;  /* 0x00000004220a7c20 */ /* 0x000fe20008410000 */
[----:B------:R-:W-:Y:S01]  /*cc40*/  FMUL.FTZ R11, R35, UR4 ;  /* 0x00000004230b7c20 */ /* 0x000fe20008410000 */
[----:B------:R-:W-:Y:S01]  /*cc50*/  FMUL.FTZ R13, R39, UR4 ;  /* 0x00000004270d7c20 */ /* 0x000fe20008410000 */
[----:B------:R-:W-:Y:S01]  /*cc60*/  FMUL.FTZ R25, R25, UR4 ;  /* 0x0000000419197c20 */ /* 0x000fe20008410000 */
[----:B------:R-:W-:Y:S01]  /*cc70*/  FMUL.FTZ R3, R26, UR4 ;  /* 0x000000041a037c20 */ /* 0x000fe20008410000 */
[----:B------:R-:W-:Y:S01]  /*cc80*/  FMUL.FTZ R28, R28, UR4 ;  /* 0x000000041c1c7c20 */ /* 0x000fe20008410000 */
[----:B------:R-:W-:Y:S01]  /*cc90*/  FMUL.FTZ R29, R29, UR4 ;  /* 0x000000041d1d7c20 */ /* 0x000fe20008410000 */
[----:B------:R2:W3:Y:S01]  /*cca0*/  MUFU.TANH R75, R36 ;  /* 0x00000024004b7308 */ /* 0x0004e20000002400 */
[----:B------:R-:W-:Y:S01]  /*ccb0*/  FMUL.FTZ R33, R33, UR4 ;  /* 0x0000000421217c20 */ /* 0x000fe20008410000 */
[----:B------:R-:W-:Y:S01]  /*ccc0*/  FMUL.FTZ R37, R37, UR4 ;  /* 0x0000000425257c20 */ /* 0x000fe20008410000 */
[----:B------:R-:W-:Y:S01]  /*ccd0*/  FMUL.FTZ R41, R41, UR4 ;  /* 0x0000000429297c20 */ /* 0x000fe20008410000 */
[----:B------:R-:W-:Y:S01]  /*cce0*/  FMUL.FTZ R14, R42, UR4 ;  /* 0x000000042a0e7c20 */ /* 0x000fe20008410000 */
[----:B------:R-:W-:Y:S01]  /*ccf0*/  FMUL.FTZ R15, R43, UR4 ;  /* 0x000000042b0f7c20 */ /* 0x000fe20008410000 */
[----:B------:R-:W-:Y:S01]  /*cd00*/  FMUL.FTZ R44, R44, UR4 ;  /* 0x000000042c2c7c20 */ /* 0x000fe20008410000 */
[----:B------:R-:W-:Y:S01]  /*cd10*/  FMUL.FTZ R45, R45, UR4 ;  /* 0x000000042d2d7c20 */ /* 0x000fe20008410000 */
[----:B------:R4:W0:Y:S01]  /*cd20*/  MUFU.TANH R38, R40 ;  /* 0x0000002800267308 */ /* 0x0008220000002400 */
        /* <DEDUP_REMOVED lines=17> */
[----:B0-----:R-:W-:Y:S01]  /*ce40*/  FMUL.FTZ R32, R63, UR4 ;  /* 0x000000043f207c20 */ /* 0x001fe20008410000 */
[----:B------:R-:W-:Y:S01]  /*ce50*/  FMUL.FTZ R64, R64, UR4 ;  /* 0x0000000440407c20 */ /* 0x000fe20008410000 */
[----:B------:R-:W-:Y:S01]  /*ce60*/  FMUL.FTZ R65, R65, UR4 ;  /* 0x0000000441417c20 */ /* 0x000fe20008410000 */
[----:B--2---:R-:W-:Y:S01]  /*ce70*/  FMUL.FTZ R36, R66, UR4 ;  /* 0x0000000442247c20 */ /* 0x004fe20008410000 */
[----:B------:R-:W-:Y:S01]  /*ce80*/  FMUL.FTZ R34, R67, UR4 ;  /* 0x0000000443227c20 */ /* 0x000fe20008410000 */
[----:B------:R-:W-:Y:S01]  /*ce90*/  FMUL.FTZ R68, R68, UR4 ;  /* 0x0000000444447c20 */ /* 0x000fe20008410000 */
[----:B------:R-:W-:Y:S01]  /*cea0*/  FMUL.FTZ R69, R69, UR4 ;  /* 0x0000000445457c20 */ /* 0x000fe20008410000 */
[----:B------:R-:W0:Y:S01]  /*ceb0*/  SHFL.IDX PT, R35, R4, RZ, 0x1c1f ;  /* 0x001c1fff04237589 */ /* 0x000e2200000e0000 */
[----:B----4-:R-:W-:Y:S01]  /*cec0*/  FMUL.FTZ R40, R70, UR4 ;  /* 0x0000000446287c20 */ /* 0x010fe20008410000 */
[----:B------:R-:W-:Y:S01]  /*ced0*/  FMUL.FTZ R39, R71, UR4 ;  /* 0x0000000447277c20 */ /* 0x000fe20008410000 */
[----:B------:R-:W-:Y:S01]  /*cee0*/  IMAD.MOV.U32 R26, RZ, RZ, -0x60 ;  /* 0xffffffa0ff1a7424 */ /* 0x000fe200078e00ff */
[----:B------:R-:W-:Y:S01]  /*cef0*/  ULDC.64 UR4, c[0x0][0x9e0] ;  /* 0x0002780000047ab9 */ /* 0x000fe20000000a00 */
[----:B------:R2:W4:Y:S01]  /*cf00*/  MUFU.TANH R72, R25 ;  /* 0x0000001900487308 */ /* 0x0005220000002400 */
[----:B------:R-:W-:Y:S01]  /*cf10*/  UISETP.GE.AND UP1, UPT, UR5, 0x1, UPT ;  /* 0x000000010500788c */ /* 0x000fe2000bf26270 */
[----:B------:R-:W-:Y:S01]  /*cf20*/  IMAD R26, R79, R26, 0x61 ;  /* 0x000000614f1a7424 */ /* 0x000fe200078e021a */
[----:B------:R5:W-:Y:S03]  /*cf30*/  @!P1 SYNCS.ARRIVE.TRANS64.RED.A1T0 RZ, [R0+URZ], RZ ;  /* 0x000000ff00ff99a7 */ /* 0x000be6000810043f */
[----:B------:R-:W-:Y:S01]  /*cf40*/  VIADD R62, R26, 0xffffffff ;  /* 0xffffffff1a3e7836 */ /* 0x000fe20000000000 */
[----:B------:R-:W-:Y:S01]  /*cf50*/  PLOP3.LUT P2, PT, PT, PT, UP1, 0x40, 0x0 ;  /* 0x000000000000781c */ /* 0x000fe20003f4e818 */
[----:B------:R-:W0:Y:S01]  /*cf60*/  MUFU.TANH R2, R2 ;  /* 0x0000000200027308 */ /* 0x000e220000002400 */
[----:B--2---:R-:W-:-:S02]  /*cf70*/  IMAD R25, R23, -0x2, R26 ;  /* 0xfffffffe17197824 */ /* 0x004fc400078e021a */
[--C-:B-----5:R-:W-:Y:S02]  /*cf80*/  IMAD R0, R79, -0x60, R19.reuse ;  /* 0xffffffa04f007824 */ /* 0x120fe400078e0213 */
[----:B------:R-:W-:Y:S02]  /*cf90*/  VIADD R63, R25, 0xffffffff ;  /* 0xffffffff193f7836 */ /* 0x000fe40000000000 */
[----:B------:R-:W-:Y:S01]  /*cfa0*/  VIADD R0, R0, 0x60 ;  /* 0x0000006000007836 */ /* 0x000fe20000000000 */
[----:B------:R-:W2:Y:S08]  /*cfb0*/  MUFU.TANH R3, R3 ;  /* 0x0000000300037308 */ /* 0x000eb00000002400 */
        /* <DEDUP_REMOVED lines=39> */
[----:B------:R5:W0:Y:S08]  /*d230*/  MUFU.TANH R74, R28 ;  /* 0x0000001c004a7308 */ /* 0x000a300000002400 */
[----:B------:R1:W0:Y:S01]  /*d240*/  MUFU.TANH R78, R55 ;  /* 0x00000037004e7308 */ /* 0x0002220000002400 */
[----:B-----5:R-:W-:-:S07]  /*d250*/  IADD3 R28, -R18, R25, R19 ;  /* 0x00000019121c7210 */ /* 0x020fce0007ffe113 */
[----:B------:R5:W2:Y:S01]  /*d260*/  MUFU.TANH R43, R60 ;  /* 0x0000003c002b7308 */ /* 0x000aa20000002400 */
[----:B-1----:R-:W-:Y:S02]  /*d270*/  IMAD R55, R23, -0x2, R0 ;  /* 0xfffffffe17377824 */ /* 0x002fe400078e0200 */
[C---:B-----5:R-:W-:Y:S02]  /*d280*/  VIADD R60, R28.reuse, UR4 ;  /* 0x000000041c3c7c36 */ /* 0x060fe40008000000 */
[----:B------:R-:W-:-:S03]  /*d290*/  VIADD R28, R28, UR58 ;  /* 0x0000003a1c1c7c36 */ /* 0x000fc60008000000 */
[----:B0-----:R-:W-:Y:S01]  /*d2a0*/  VIADDMNMX R25, R35, R60, R55, PT ;  /* 0x0000003c23197246 */ /* 0x001fe20003800137 */
[----:B------:R-:W-:Y:S01]  /*d2b0*/  IMAD.IADD R26, R28, 0x1, R35 ;  /* 0x000000011c1a7824 */ /* 0x000fe200078e0223 */
[----:B---34-:R-:W-:Y:S06]  /*d2c0*/  @P2 BRA `(.L_x_1766) ;  /* 0x0000000000542947 */ /* 0x018fec0003800000 */
        /* <DEDUP_REMOVED lines=12> */
.L_x_1768:
[----:B------:R-:W-:-:S06]  /*d390*/  UISETP.NE.AND UP2, UPT, UR5, 0x1, UPT ;  /* 0x000000010500788c */ /* 0x000fcc000bf45270 */
[----:B------:R-:W-:-:S05]  /*d3a0*/  PLOP3.LUT P2, PT, PT, PT, UP2, 0x80, 0x0 ;  /* 0x000000000000781c */ /* 0x000fca0003f4f028 */
[----:B------:R-:W-:-:S08]  /*d3b0*/  @UP2 ULDC.64 UR6, c[0x0][0x9e8] ;  /* 0x00027a0000062ab9 */ /* 0x000fd00000000a00 */
[----:B------:R-:W-:-:S05]  /*d3c0*/  @P2 IMAD.HI.U32 R35, R0, UR6, RZ ;  /* 0x0000000600232c27 */ /* 0x000fca000f8e00ff */
[----:B------:R-:W-:-:S07]  /*d3d0*/  @P2 SHF.R.U32.HI R0, RZ, UR7, R35 ;  /* 0x00000007ff002c19 */ /* 0x000fce0008011623 */
.L_x_1769:
[----:B------:R-:W-:Y:S05]  /*d3e0*/  BSYNC B0 ;  /* 0x0000000000007941 */ /* 0x000fea0003800000 */
.L_x_1767:
[----:B------:R-:W-:-:S05]  /*d3f0*/  IMAD R0, R0, UR5, R63 ;  /* 0x0000000500007c24 */ /* 0x000fca000f8e023f */
[----:B------:R-:W-:Y:S02]  /*d400*/  VIMNMX R26, R26, R0, !PT ;  /* 0x000000001a1a7248 */ /* 0x000fe40007fe0100 */
[----:B------:R-:W-:-:S07]  /*d410*/  VIADDMNMX R25, R0, UR5, R25, PT ;  /* 0x0000000500197c46 */ /* 0x000fce000b800119 */
.L_x_1766:
        /* <DEDUP_REMOVED lines=12> */
[C---:B------:R-:W-:Y:S02]  /*d4e0*/  ISETP.LT.OR P5, PT, R25.reuse, 0x9, P5 ;  /* 0x000000091900780c */ /* 0x040fe40002fa1670 */
        /* <DEDUP_REMOVED lines=74> */
[----:B--2---:R-:W-:Y:S02]  /*d990*/  FSEL R43, R43, -INF , !P4 ;  /* 0xff8000002b2b7808 */ /* 0x004fe40006000000 */
        /* <DEDUP_REMOVED lines=46> */
.L_x_1772:
[----:B------:R-:W-:-:S06]  /*dc80*/  UISETP.NE.AND UP2, UPT, UR5, 0x1, UPT ;  /* 0x000000010500788c */ /* 0x000fcc000bf45270 */
[----:B------:R-:W-:-:S05]  /*dc90*/  PLOP3.LUT P6, PT, PT, PT, UP2, 0x80, 0x0 ;  /* 0x000000000000781c */ /* 0x000fca0003fcf028 */
[----:B------:R-:W-:-:S08]  /*dca0*/  @UP2 ULDC.64 UR6, c[0x0][0x9e8] ;  /* 0x00027a0000062ab9 */ /* 0x000fd00000000a00 */
[----:B------:R-:W-:Y:S01]  /*dcb0*/  @P6 IMAD.HI.U32 R25, R4, UR6, RZ ;  /* 0x0000000604196c27 */ /* 0x000fe2000f8e00ff */
[----:B------:R-:W-:-:S13]  /*dcc0*/  PLOP3.LUT P6, PT, PT, PT, UP2, 0x80, 0x0 ;  /* 0x000000000000781c */ /* 0x000fda0003fcf028 */
[----:B------:R-:W-:-:S07]  /*dcd0*/  @P6 SHF.R.U32.HI R4, RZ, UR7, R25 ;  /* 0x00000007ff046c19 */ /* 0x000fce0008011619 */
.L_x_1773:
[----:B------:R-:W-:Y:S05]  /*dce0*/  BSYNC B0 ;  /* 0x0000000000007941 */ /* 0x000fea0003800000 */
.L_x_1771:
[----:B------:R-:W-:-:S05]  /*dcf0*/  IMAD R4, R4, UR5, R63 ;  /* 0x0000000504047c24 */ /* 0x000fca000f8e023f */
[----:B------:R-:W-:Y:S02]  /*dd00*/  VIMNMX R56, R56, R4, !PT ;  /* 0x0000000438387248 */ /* 0x000fe40007fe0100 */
[----:B------:R-:W-:-:S07]  /*dd10*/  VIADDMNMX R55, R4, UR5, R55, PT ;  /* 0x0000000504377c46 */ /* 0x000fce000b800137 */
.L_x_1770:
[C---:B------:R-:W-:Y:S01]  /*dd20*/  ISETP.GT.AND P2, PT, R56.reuse, 0x1, !P2 ;  /* 0x000000013800780c */ /* 0x040fe20005744270 */
[----:B------:R-:W-:Y:S01]  /*dd30*/  ULDC UR10, c[0x0][0x988] ;  /* 0x00026200000a7ab9 */ /* 0x000fe20000000800 */
[----:B------:R-:W-:Y:S01]  /*dd40*/  ISETP.GT.AND P3, PT, R56, 0x8, !P3 ;  /* 0x000000083800780c */ /* 0x000fe20005f64270 */
[----:B------:R-:W-:Y:S01]  /*dd50*/  @UP0 ULDC UR6, c[0x0][0x44c] ;  /* 0x0001130000060ab9 */ /* 0x000fe20000000800 */
[C---:B------:R-:W-:Y:S01]  /*dd60*/  ISETP.LT.OR P2, PT, R55.reuse, 0x2, P2 ;  /* 0x000000023700780c */ /* 0x040fe20001741670 */
[----:B------:R-:W-:Y:S01]  /*dd70*/  UIMAD.WIDE.U32 UR6, UR61, UR6, URZ ;  /* 0x000000063d0672a5 */ /* 0x000fe2000f8e003f */
[----:B------:R-:W-:Y:S01]  /*dd80*/  ISETP.LT.OR P3, PT, R55, 0x9, P3 ;  /* 0x000000093700780c */ /* 0x000fe20001f61670 */
[----:B------:R-:W-:Y:S01]  /*dd90*/  @UP0 ULDC UR15, c[0x0][0x450] ;  /* 0x00011400000f0ab9 */ /* 0x000fe20000000800 */
[----:B------:R-:W-:Y:S01]  /*dda0*/  FSEL R5, R5, -INF , !P2 ;  /* 0xff80000005057808 */ /* 0x000fe20005000000 */
[----:B------:R-:W-:Y:S01]  /*ddb0*/  UMOV UR11, UR61 ;  /* 0x0000003d000b7c82 */ /* 0x000fe20008000000 */
[----:B------:R-:W-:Y:S01]  /*ddc0*/  ISETP.NE.AND P2, PT, R67, RZ, PT ;  /* 0x000000ff4300720c */ /* 0x000fe20003f45270 */
[----:B------:R-:W-:Y:S01]  /*ddd0*/  @UP0 USHF.R.U32.HI UR11, URZ, UR15, UR7 ;  /* 0x0000000f3f0b0299 */ /* 0x000fe20008011607 */
[----:B------:R-:W-:-:S02]  /*dde0*/  FSEL R8, R8, -INF , !P3 ;  /* 0xff80000008087808 */ /* 0x000fc40005800000 */
[----:B------:R-:W-:Y:S02]  /*ddf0*/  ISETP.GT.AND P2, PT, R56, 0x9, !P2 ;  /* 0x000000093800780c */ /* 0x000fe40005744270 */
[----:B------:R-:W-:Y:S02]  /*de00*/  ISETP.NE.AND P3, PT, R33, RZ, PT ;  /* 0x000000ff2100720c */ /* 0x000fe40003f65270 */
[----:B------:R-:W-:Y:S02]  /*de10*/  ISETP.LT.OR P2, PT, R55, 0xa, P2 ;  /* 0x0000000a3700780c */ /* 0x000fe40001741670 */
[----:B------:R-:W-:Y:S02]  /*de20*/  ISETP.NE.AND P6, PT, R71, RZ, PT ;  /* 0x000000ff4700720c */ /* 0x000fe40003fc5270 */
[----:B------:R-:W-:Y:S02]  /*de30*/  FSEL R9, R9, -INF , !P2 ;  /* 0xff80000009097808 */ /* 0x000fe40005000000 */
[----:B------:R-:W-:-:S02]  /*de40*/  ISETP.NE.AND P2, PT, R70, RZ, PT ;  /* 0x000000ff4600720c */ /* 0x000fc40003f45270 */
[C---:B------:R-:W-:Y:S02]  /*de50*/  ISETP.GT.AND P4, PT, R56.reuse, 0x51, !P4 ;  /* 0x000000513800780c */ /* 0x040fe40006784270 */
[C---:B------:R-:W-:Y:S02]  /*de60*/  ISETP.GT.AND P2, PT, R56.reuse, 0x10, !P2 ;  /* 0x000000103800780c */ /* 0x040fe40005744270 */
[----:B------:R-:W-:Y:S02]  /*de70*/  ISETP.GT.AND P5, PT, R56, 0x58, !P5 ;  /* 0x000000583800780c */ /* 0x000fe40006fa4270 */
[C---:B------:R-:W-:Y:S02]  /*de80*/  ISETP.LT.OR P2, PT, R55.reuse, 0x11, P2 ;  /* 0x000000113700780c */ /* 0x040fe40001741670 */
[----:B------:R-:W-:Y:S02]  /*de90*/  ISETP.LT.OR P4, PT, R55, 0x52, P4 ;  /* 0x000000523700780c */ /* 0x000fe40002781670 */
[----:B------:R-:W-:-:S02]  /*dea0*/  FSEL R10, R10, -INF , !P2 ;  /* 0xff8000000a0a7808 */ /* 0x000fc40005000000 */
[----:B------:R-:W-:Y:S02]  /*deb0*/  ISETP.NE.AND P2, PT, R31, RZ, PT ;  /* 0x000000ff1f00720c */ /* 0x000fe40003f45270 */
[C---:B------:R-:W-:Y:S02]  /*dec0*/  ISETP.LT.OR P5, PT, R55.reuse, 0x59, P5 ;  /* 0x000000593700780c */ /* 0x040fe40002fa1670 */
[----:B------:R-:W-:Y:S02]  /*ded0*/  ISETP.GT.AND P2, PT, R56, 0x11, !P2 ;  /* 0x000000113800780c */ /* 0x000fe40005744270 */
[----:B------:R-:W-:Y:S02]  /*dee0*/  FSEL R34, R34, -INF , !P4 ;  /* 0xff80000022227808 */ /* 0x000fe40006000000 */
[----:B------:R-:W-:Y:S02]  /*def0*/  ISETP.LT.OR P2, PT, R55, 0x12, P2 ;  /* 0x000000123700780c */ /* 0x000fe40001741670 */
[----:B------:R-:W-:-:S02]  /*df00*/  FSEL R40, R40, -INF , !P5 ;  /* 0xff80000028287808 */ /* 0x000fc40006800000 */
[----:B------:R-:W-:Y:S02]  /*df10*/  FSEL R11, R11, -INF , !P2 ;  /* 0xff8000000b0b7808 */ /* 0x000fe40005000000 */
[----:B------:R-:W-:Y:S02]  /*df20*/  ISETP.GT.AND P2, PT, R56, 0x18, !P3 ;  /* 0x000000183800780c */ /* 0x000fe40005f44270 */
[----:B------:R-:W-:Y:S02]  /*df30*/  ISETP.NE.AND P3, PT, R87, RZ, PT ;  /* 0x000000ff5700720c */ /* 0x000fe40003f65270 */
[----:B------:R-:W-:Y:S02]  /*df40*/  ISETP.LT.OR P2, PT, R55, 0x19, P2 ;  /* 0x000000193700780c */ /* 0x000fe40001741670 */
[----:B------:R-:W-:Y:S02]  /*df50*/  R2UR UR14, R76 ;  /* 0x000000004c0e72ca */ /* 0x000fe400000e0000 */
[----:B------:R-:W-:-:S02]  /*df60*/  FSEL R12, R12, -INF , !P2 ;  /* 0xff8000000c0c7808 */ /* 0x000fc40005000000 */
[----:B------:R-:W-:Y:S02]  /*df70*/  ISETP.GT.AND P2, PT, R56, 0x19, !P6 ;  /* 0x000000193800780c */ /* 0x000fe40007744270 */
[----:B------:R-:W-:Y:S02]  /*df80*/  ISETP.NE.AND P6, PT, R29, RZ, PT ;  /* 0x000000ff1d00720c */ /* 0x000fe40003fc5270 */
[----:B------:R-:W-:-:S04]  /*df90*/  ISETP.LT.OR P2, PT, R55, 0x1a, P2 ;  /* 0x0000001a3700780c */ /* 0x000fc80001741670 */
[----:B------:R-:W-:Y:S01]  /*dfa0*/  FSEL R13, R13, -INF , !P2 ;  /* 0xff8000000d0d7808 */ /* 0x000fe20005000000 */
[----:B------:R-:W-:Y:S01]  /*dfb0*/  UIADD3 UR6, UR14, UR11, URZ ;  /* 0x0000000b0e067290 */ /* 0x000fe2000fffe03f */
[----:B------:R-:W-:-:S03]  /*dfc0*/  ISETP.NE.AND P2, PT, R73, RZ, PT ;  /* 0x000000ff4900720c */ /* 0x000fc60003f45270 */
[----:B------:R-:W-:Y:S01]  /*dfd0*/  UIADD3 UR4, UR6, UR4, URZ ;  /* 0x0000000406047290 */ /* 0x000fe2000fffe03f */
[----:B------:R-:W-:-:S04]  /*dfe0*/  ISETP.GT.AND P2, PT, R56, 0x20, !P2 ;  /* 0x000000203800780c */ /* 0x000fc80005744270 */
[----:B------:R-:W-:-:S04]  /*dff0*/  ISETP.LT.OR P2, PT, R55, 0x21, P2 ;  /* 0x000000213700780c */ /* 0x000fc80001741670 */
[----:B------:R-:W-:Y:S02]  /*e000*/  FSEL R14, R14, -INF , !P2 ;  /* 0xff8000000e0e7808 */ /* 0x000fe40005000000 */
[----:B------:R-:W-:-:S04]  /*e010*/  ISETP.NE.AND P2, PT, R75, RZ, PT ;  /* 0x000000ff4b00720c */ /* 0x000fc80003f45270 */
        /* <DEDUP_REMOVED lines=31> */
[C---:B------:R-:W-:Y:S02]  /*e210*/  ISETP.GT.AND P2, PT, R56.reuse, 0x41, !P3 ;  /* 0x000000413800780c */ /* 0x040fe40005f44270 */
[----:B------:R-:W-:Y:S02]  /*e220*/  ISETP.NE.AND P3, PT, R61, RZ, PT ;  /* 0x000000ff3d00720c */ /* 0x000fe40003f65270 */
[----:B------:R-:W-:Y:S02]  /*e230*/  ISETP.LT.OR P2, PT, R55, 0x42, P2 ;  /* 0x000000423700780c */ /* 0x000fe40001741670 */
[----:B------:R-:W-:Y:S02]  /*e240*/  ISETP.GT.AND P3, PT, R56, 0x50, !P3 ;  /* 0x000000503800780c */ /* 0x000fe40005f64270 */
[----:B------:R-:W-:-:S02]  /*e250*/  FSEL R28, R59, -INF , !P2 ;  /* 0xff8000003b1c7808 */ /* 0x000fc40005000000 */
[----:B------:R-:W-:Y:S02]  /*e260*/  ISETP.GT.AND P2, PT, R56, RZ, !P6 ;  /* 0x000000ff3800720c */ /* 0x000fe40007744270 */
[----:B------:R-:W-:Y:S02]  /*e270*/  ISETP.NE.AND P6, PT, R57, RZ, PT ;  /* 0x000000ff3900720c */ /* 0x000fe40003fc5270 */
[C---:B------:R-:W-:Y:S02]  /*e280*/  ISETP.LT.OR P2, PT, R55.reuse, 0x1, P2 ;  /* 0x000000013700780c */ /* 0x040fe40001741670 */
[----:B------:R-:W-:Y:S02]  /*e290*/  ISETP.LT.OR P3, PT, R55, 0x51, P3 ;  /* 0x000000513700780c */ /* 0x000fe40001f61670 */
[----:B------:R-:W-:Y:S02]  /*e2a0*/  FSEL R58, R3, -INF , !P2 ;  /* 0xff800000033a7808 */ /* 0x000fe40005000000 */
[----:B------:R-:W-:-:S02]  /*e2b0*/  FMNMX.FTZ R3, R188, R72, !PT ;  /* 0x00000048bc037209 */ /* 0x000fc40007810000 */
[----:B------:R-:W-:Y:S02]  /*e2c0*/  FSEL R36, R36, -INF , !P3 ;  /* 0xff80000024247808 */ /* 0x000fe40005800000 */
        /* <DEDUP_REMOVED lines=24> */
[----:B------:R-:W-:-:S03]  /*e450*/  FMNMX.FTZ R3, R58, R5, !PT ;  /* 0x000000053a037209 */ /* 0x000fc60007810000 */
[----:B------:R-:W0:Y:S01]  /*e460*/  SHFL.BFLY PT, R4, R31, 0x1, 0x1f ;  /* 0x0c201f001f047f89 */ /* 0x000e2200000e0000 */
[----:B------:R-:W-:-:S04]  /*e470*/  FMNMX.FTZ R60, R8, R3, !PT ;  /* 0x00000003083c7209 */ /* 0x000fc80007810000 */
[----:B------:R-:W-:-:S04]  /*e480*/  FMNMX.FTZ R3, R9, R60, !PT ;  /* 0x0000003c09037209 */ /* 0x000fc80007810000 */
[----:B------:R-:W-:-:S04]  /*e490*/  FMNMX.FTZ R60, R10, R3, !PT ;  /* 0x000000030a3c7209 */ /* 0x000fc80007810000 */
[----:B------:R-:W-:-:S04]  /*e4a0*/  FMNMX.FTZ R3, R11, R60, !PT ;  /* 0x0000003c0b037209 */ /* 0x000fc80007810000 */
[----:B------:R-:W-:-:S04]  /*e4b0*/  FMNMX.FTZ R60, R12, R3, !PT ;  /* 0x000000030c3c7209 */ /* 0x000fc80007810000 */
[----:B------:R-:W-:Y:S02]  /*e4c0*/  FMNMX.FTZ R3, R13, R60, !PT ;  /* 0x0000003c0d037209 */ /* 0x000fe40007810000 */
[----:B0-----:R-:W-:Y:S02]  /*e4d0*/  FMNMX.FTZ R4, R31, R4, !PT ;  /* 0x000000041f047209 */ /* 0x001fe40007810000 */
[----:B------:R-:W-:Y:S02]  /*e4e0*/  FMNMX.FTZ R60, R14, R3, !PT ;  /* 0x000000030e3c7209 */ /* 0x000fe40007810000 */
[C---:B------:R-:W-:Y:S01]  /*e4f0*/  FSETP.NEU.FTZ.AND P2, PT, R4.reuse, -INF , PT ;  /* 0xff8000000400780b */ /* 0x040fe20003f5d000 */
[----:B------:R-:W-:Y:S01]  /*e500*/  FMUL.FTZ R33, R4, UR10 ;  /* 0x0000000a04217c20 */ /* 0x000fe20008410000 */
[----:B------:R-:W-:-:S04]  /*e510*/  FMNMX.FTZ R3, R15, R60, !PT ;  /* 0x0000003c0f037209 */ /* 0x000fc80007810000 */
[----:B------:R-:W-:Y:S02]  /*e520*/  FMNMX.FTZ R60, R20, R3, !PT ;  /* 0x00000003143c7209 */ /* 0x000fe40007810000 */
[----:B------:R-:W-:Y:S02]  /*e530*/  FSEL R57, R33, RZ, P2 ;  /* 0x000000ff21397208 */ /* 0x000fe40001000000 */
[----:B------:R-:W-:Y:S02]  /*e540*/  FMNMX.FTZ R3, R21, R60, !PT ;  /* 0x0000003c15037209 */ /* 0x000fe40007810000 */
[----:B------:R-:W-:Y:S01]  /*e550*/  ISETP.GT.AND P2, PT, R56, 0x48, !P6 ;  /* 0x000000483800780c */ /* 0x000fe20007744270 */
[--C-:B------:R-:W-:Y:S01]  /*e560*/  FFMA.FTZ R186, R54, UR10, -R57.reuse ;  /* 0x0000000a36ba7c23 */ /* 0x100fe20008010839 */
[----:B------:R-:W-:Y:S01]  /*e570*/  FMNMX.FTZ R60, R24, R3, !PT ;  /* 0x00000003183c7209 */ /* 0x000fe20007810000 */
[--C-:B------:R-:W-:Y:S01]  /*e580*/  FFMA.FTZ R188, R188, UR10, -R57.reuse ;  /* 0x0000000abcbc7c23 */ /* 0x100fe20008010839 */
[----:B------:R-:W-:Y:S01]  /*e590*/  ISETP.LT.OR P2, PT, R55, 0x49, P2 ;  /* 0x000000493700780c */ /* 0x000fe20001741670 */
[--C-:B------:R-:W-:Y:S01]  /*e5a0*/  FFMA.FTZ R31, R72, UR10, -R57.reuse ;  /* 0x0000000a481f7c23 */ /* 0x100fe20008010839 */
[----:B------:R-:W-:Y:S01]  /*e5b0*/  FMNMX.FTZ R3, R27, R60, !PT ;  /* 0x0000003c1b037209 */ /* 0x000fe20007810000 */
[--C-:B------:R-:W-:Y:S01]  /*e5c0*/  FFMA.FTZ R190, R74, UR10, -R57.reuse ;  /* 0x0000000a4abe7c23 */ /* 0x100fe20008010839 */
[----:B------:R-:W-:Y:S01]  /*e5d0*/  FSEL R30, R30, -INF , !P2 ;  /* 0xff8000001e1e7808 */ /* 0x000fe20005000000 */
[----:B------:R-:W-:Y:S01]  /*e5e0*/  MUFU.EX2 R188, R188 ;  /* 0x000000bc00bc7308 */ /* 0x000fe20000000800 */
[----:B------:R-:W-:Y:S01]  /*e5f0*/  FMNMX.FTZ R54, R26, R3, !PT ;  /* 0x000000031a367209 */ /* 0x000fe20007810000 */
[--C-:B------:R-:W-:Y:S01]  /*e600*/  FFMA.FTZ R33, R66, UR10, -R57.reuse ;  /* 0x0000000a42217c23 */ /* 0x100fe20008010839 */
[----:B------:R-:W-:Y:S01]  /*e610*/  ISETP.NE.AND P2, PT, R88, RZ, PT ;  /* 0x000000ff5800720c */ /* 0x000fe20003f45270 */
[--C-:B------:R-:W-:Y:S01]  /*e620*/  FFMA.FTZ R184, R184, UR10, -R57.reuse ;  /* 0x0000000ab8b87c23 */ /* 0x100fe20008010839 */
[----:B------:R-:W-:Y:S01]  /*e630*/  FMNMX.FTZ R54, R29, R54, !PT ;  /* 0x000000361d367209 */ /* 0x000fe20007810000 */
[--C-:B------:R-:W-:Y:S01]  /*e640*/  FFMA.FTZ R35, R35, UR10, -R57.reuse ;  /* 0x0000000a23237c23 */ /* 0x100fe20008010839 */
[----:B------:R-:W-:Y:S01]  /*e650*/  ISETP.GT.AND P2, PT, R56, 0x49, !P2 ;  /* 0x000000493800780c */ /* 0x000fe20005744270 */
[----:B------:R-:W-:Y:S01]  /*e660*/  MUFU.EX2 R31, R31 ;  /* 0x0000001f001f7308 */ /* 0x000fe20000000800 */
        /* <DEDUP_REMOVED lines=23> */
[--C-:B------:R-:W-:Y:S01]  /*e7e0*/  FFMA.FTZ R43, R43, UR10, -R57.reuse ;  /* 0x0000000a2b2b7c23 */ /* 0x100fe20008010839 */
[----:B------:R-:W-:Y:S01]  /*e7f0*/  FMNMX.FTZ R52, R40, R3, !PT ;  /* 0x0000000328347209 */ /* 0x000fe20007810000 */
[--C-:B------:R-:W-:Y:S01]  /*e800*/  FFMA.FTZ R42, R42, UR10, -R57.reuse ;  /* 0x0000000a2a2a7c23 */ /* 0x100fe20008010839 */
[--C-:B------:R-:W-:Y:S01]  /*e810*/  FFMA.FTZ R41, R41, UR10, -R57.reuse ;  /* 0x0000000a29297c23 */ /* 0x100fe20008010839 */
[--C-:B------:R-:W-:Y:S01]  /*e820*/  FFMA.FTZ R38, R38, UR10, -R57.reuse ;  /* 0x0000000a26267c23 */ /* 0x100fe20008010839 */
[----:B------:R-:W-:Y:S01]  /*e830*/  FMNMX.FTZ R52, R39, R52, !PT ;  /* 0x0000003427347209 */ /* 0x000fe20007810000 */
[--C-:B------:R-:W-:Y:S01]  /*e840*/  FFMA.FTZ R0, R0, UR10, -R57.reuse ;  /* 0x0000000a00007c23 */ /* 0x100fe20008010839 */
[--C-:B------:R-:W-:Y:S01]  /*e850*/  FFMA.FTZ R2, R2, UR10, -R57.reuse ;  /* 0x0000000a02027c23 */ /* 0x100fe20008010839 */
[----:B------:R-:W-:Y:S02]  /*e860*/  MUFU.EX2 R33, R33 ;  /* 0x0000002100217308 */ /* 0x000fe40000000800 */
[----:B------:R-:W0:Y:S06]  /*e870*/  SHFL.BFLY PT, R3, R52, 0x2, 0x1f ;  /* 0x0c401f0034037f89 */ /* 0x000e2c00000e0000 */
[----:B------:R-:W-:Y:S08]  /*e880*/  MUFU.EX2 R184, R184 ;  /* 0x000000b800b87308 */ /* 0x000ff00000000800 */
[----:B------:R-:W-:Y:S08]  /*e890*/  MUFU.EX2 R35, R35 ;  /* 0x0000002300237308 */ /* 0x000ff00000000800 */
[----:B------:R-:W-:Y:S01]  /*e8a0*/  MUFU.EX2 R186, R186 ;  /* 0x000000ba00ba7308 */ /* 0x000fe20000000800 */
[----:B0-----:R-:W-:Y:S01]  /*e8b0*/  FMNMX.FTZ R45, R52, R3, !PT ;  /* 0x00000003342d7209 */ /* 0x001fe20007810000 */
[----:B------:R-:W-:-:S04]  /*e8c0*/  FFMA.FTZ R52, R44, UR10, -R57 ;  /* 0x0000000a2c347c23 */ /* 0x000fc80008010839 */
[----:B------:R-:W0:Y:S02]  /*e8d0*/  SHFL.BFLY PT, R44, R45, 0x1, 0x1f ;  /* 0x0c201f002d2c7f89 */ /* 0x000e2400000e0000 */
[----:B------:R-:W-:Y:S08]  /*e8e0*/  MUFU.EX2 R37, R37 ;  /* 0x0000002500257308 */ /* 0x000ff00000000800 */
[----:B------:R-:W-:Y:S08]  /*e8f0*/  MUFU.EX2 R53, R53 ;  /* 0x0000003500357308 */ /* 0x000ff00000000800 */
[----:B------:R-:W1:Y:S01]  /*e900*/  MUFU.EX2 R54, R54 ;  /* 0x0000003600367308 */ /* 0x000e620000000800 */
[----:B0-----:R-:W-:-:S07]  /*e910*/  FMNMX.FTZ R3, R45, R44, !PT ;  /* 0x0000002c2d037209 */ /* 0x001fce0007810000 */
[----:B------:R-:W-:Y:S01]  /*e920*/  MUFU.EX2 R51, R51 ;  /* 0x0000003300337308 */ /* 0x000fe20000000800 */
[C---:B------:R-:W-:Y:S01]  /*e930*/  FSETP.NEU.FTZ.AND P2, PT, R3.reuse, -INF , PT ;  /* 0xff8000000300780b */ /* 0x040fe20003f5d000 */
[----:B------:R-:W-:-:S06]  /*e940*/  FMUL.FTZ R44, R3, UR10 ;  /* 0x0000000a032c7c20 */ /* 0x000fcc0008410000 */
[----:B------:R-:W-:Y:S01]  /*e950*/  MUFU.EX2 R45, R2 ;  /* 0x00000002002d7308 */ /* 0x000fe20000000800 */
[----:B------:R-:W-:Y:S02]  /*e960*/  FSEL R57, R44, RZ, P2 ;  /* 0x000000ff2c397208 */ /* 0x000fe40001000000 */
[----:B------:R-:W-:Y:S02]  /*e970*/  PLOP3.LUT P2, PT, PT, PT, UP1, 0x40, 0x0 ;  /* 0x000000000000781c */ /* 0x000fe40003f4e818 */
[----:B-1----:R-:W-:Y:S01]  /*e980*/  F2FP.BF16.F32.PACK_AB R180, R54, R53 ;  /* 0x0000003536b4723e */ /* 0x002fe200000010ff */
[--C-:B------:R-:W-:Y:S01]  /*e990*/  FFMA.FTZ R9, R9, UR10, -R57.reuse ;  /* 0x0000000a09097c23 */ /* 0x100fe20008010839 */
[--C-:B------:R-:W-:Y:S01]  /*e9a0*/  FFMA.FTZ R58, R58, UR10, -R57.reuse ;  /* 0x0000000a3a3a7c23 */ /* 0x100fe20008010839 */
[--C-:B------:R-:W-:Y:S01]  /*e9b0*/  FFMA.FTZ R5, R5, UR10, -R57.reuse ;  /* 0x0000000a05057c23 */ /* 0x100fe20008010839 */
[--C-:B------:R-:W-:Y:S01]  /*e9c0*/  FFMA.FTZ R8, R8, UR10, -R57.reuse ;  /* 0x0000000a08087c23 */ /* 0x100fe20008010839 */
[----:B------:R0:W-:Y:S01]  /*e9d0*/  MUFU.EX2 R44, R9 ;  /* 0x00000009002c7308 */ /* 0x0001e20000000800 */
[--C-:B------:R-:W-:Y:S01]  /*e9e0*/  FFMA.FTZ R10, R10, UR10, -R57.reuse ;  /* 0x0000000a0a0a7c23 */ /* 0x100fe20008010839 */
[--C-:B------:R-:W-:Y:S01]  /*e9f0*/  FFMA.FTZ R11, R11, UR10, -R57.reuse ;  /* 0x0000000a0b0b7c23 */ /* 0x100fe20008010839 */
[--C-:B------:R-:W-:Y:S01]  /*ea00*/  FFMA.FTZ R12, R12, UR10, -R57.reuse ;  /* 0x0000000a0c0c7c23 */ /* 0x100fe20008010839 */
[--C-:B------:R-:W-:Y:S01]  /*ea10*/  FFMA.FTZ R13, R13, UR10, -R57.reuse ;  /* 0x0000000a0d0d7c23 */ /* 0x100fe20008010839 */
[--C-:B------:R-:W-:Y:S01]  /*ea20*/  FFMA.FTZ R14, R14, UR10, -R57.reuse ;  /* 0x0000000a0e0e7c23 */ /* 0x100fe20008010839 */
[--C-:B------:R-:W-:Y:S01]  /*ea30*/  FFMA.FTZ R15, R15, UR10, -R57.reuse ;  /* 0x0000000a0f0f7c23 */ /* 0x100fe20008010839 */
[----:B------:R-:W-:Y:S01]  /*ea40*/  FFMA.FTZ R20, R20, UR10, -R57 ;  /* 0x0000000a14147c23 */ /* 0x000fe20008010839 */
[----:B------:R-:W-:Y:S01]  /*ea50*/  MUFU.EX2 R58, R58 ;  /* 0x0000003a003a7308 */ /* 0x000fe20000000800 */
[----:B0-----:R-:W-:Y:S01]  /*ea60*/  FADD.FTZ R9, R188, R31 ;  /* 0x0000001fbc097221 */ /* 0x001fe20000010000 */
[--C-:B------:R-:W-:Y:S01]  /*ea70*/  FFMA.FTZ R21, R21, UR10, -R57.reuse ;  /* 0x0000000a15157c23 */ /* 0x100fe20008010839 */
[--C-:B------:R-:W-:Y:S01]  /*ea80*/  FFMA.FTZ R24, R24, UR10, -R57.reuse ;  /* 0x0000000a18187c23 */ /* 0x100fe20008010839 */
[----:B------:R-:W-:Y:S01]  /*ea90*/  FFMA.FTZ R27, R27, UR10, -R57 ;  /* 0x0000000a1b1b7c23 */ /* 0x000fe20008010839 */
[----:B------:R-:W-:Y:S01]  /*eaa0*/  FADD.FTZ R2, R190, R9 ;  /* 0x00000009be027221 */ /* 0x000fe20000010000 */
[--C-:B------:R-:W-:Y:S01]  /*eab0*/  FFMA.FTZ R26, R26, UR10, -R57.reuse ;  /* 0x0000000a1a1a7c23 */ /* 0x100fe20008010839 */
[--C-:B------:R-:W-:Y:S01]  /*eac0*/  FFMA.FTZ R29, R29, UR10, -R57.reuse ;  /* 0x0000000a1d1d7c23 */ /* 0x100fe20008010839 */
[----:B------:R-:W0:Y:S01]  /*ead0*/  MUFU.EX2 R5, R5 ;  /* 0x0000000500057308 */ /* 0x000e220000000800 */
[----:B------:R-:W-:Y:S01]  /*eae0*/  FADD.FTZ R9, R33, R2 ;  /* 0x0000000221097221 */ /* 0x000fe20000010000 */
[--C-:B------:R-:W-:Y:S01]  /*eaf0*/  FFMA.FTZ R25, R25, UR10, -R57.reuse ;  /* 0x0000000a19197c23 */ /* 0x100fe20008010839 */
[----:B------:R-:W-:Y:S01]  /*eb00*/  FFMA.FTZ R28, R28, UR10, -R57 ;  /* 0x0000000a1c1c7c23 */ /* 0x000fe20008010839 */
[----:B------:R-:W-:Y:S01]  /*eb10*/  F2FP.BF16.F32.PACK_AB R188, R31, R188 ;  /* 0x000000bc1fbc723e */ /* 0x000fe200000010ff */
[----:B------:R-:W-:Y:S01]  /*eb20*/  FADD.FTZ R2, R184, R9 ;  /* 0x00000009b8027221 */ /* 0x000fe20000010000 */
[--C-:B------:R-:W-:Y:S01]  /*eb30*/  FFMA.FTZ R30, R30, UR10, -R57.reuse ;  /* 0x0000000a1e1e7c23 */ /* 0x100fe20008010839 */
[--C-:B------:R-:W-:Y:S01]  /*eb40*/  FFMA.FTZ R32, R32, UR10, -R57.reuse ;  /* 0x0000000a20207c23 */ /* 0x100fe20008010839 */
[----:B------:R1:W2:Y:S01]  /*eb50*/  MUFU.EX2 R191, R8 ;  /* 0x0000000800bf7308 */ /* 0x0002a20000000800 */
[----:B------:R-:W-:Y:S01]  /*eb60*/  FADD.FTZ R9, R35, R2 ;  /* 0x0000000223097221 */ /* 0x000fe20000010000 */
[--C-:B------:R-:W-:Y:S01]  /*eb70*/  FFMA.FTZ R36, R36, UR10, -R57.reuse ;  /* 0x0000000a24247c23 */ /* 0x100fe20008010839 */
[--C-:B------:R-:W-:Y:S01]  /*eb80*/  FFMA.FTZ R34, R34, UR10, -R57.reuse ;  /* 0x0000000a22227c23 */ /* 0x100fe20008010839 */
[----:B------:R-:W-:Y:S01]  /*eb90*/  FFMA.FTZ R40, R40, UR10, -R57 ;  /* 0x0000000a28287c23 */ /* 0x000fe20008010839 */
[----:B------:R-:W-:Y:S01]  /*eba0*/  FADD.FTZ R2, R186, R9 ;  /* 0x00000009ba027221 */ /* 0x000fe20000010000 */
[----:B------:R-:W-:Y:S01]  /*ebb0*/  FFMA.FTZ R39, R39, UR10, -R57 ;  /* 0x0000000a27277c23 */ /* 0x000fe20008010839 */
[----:B------:R-:W-:Y:S01]  /*ebc0*/  F2FP.BF16.F32.PACK_AB R190, R33, R190 ;  /* 0x000000be21be723e */ /* 0x000fe200000010ff */
[----:B------:R-:W3:Y:S01]  /*ebd0*/  MUFU.EX2 R10, R10 ;  /* 0x0000000a000a7308 */ /* 0x000ee20000000800 */
[----:B------:R-:W-:Y:S01]  /*ebe0*/  FADD.FTZ R2, R37, R2 ;  /* 0x0000000225027221 */ /* 0x000fe20000010000 */
[----:B0-----:R-:W-:-:S02]  /*ebf0*/  F2FP.BF16.F32.PACK_AB R189, R5, R58 ;  /* 0x0000003a05bd723e */ /* 0x001fc400000010ff */
[----:B------:R-:W-:Y:S01]  /*ec00*/  F2FP.BF16.F32.PACK_AB R184, R35, R184 ;  /* 0x000000b823b8723e */ /* 0x000fe200000010ff */
[----:B------:R-:W-:Y:S01]  /*ec10*/  FADD.FTZ R9, R53, R2 ;  /* 0x0000000235097221 */ /* 0x000fe20000010000 */
[----:B------:R-:W-:Y:S01]  /*ec20*/  FADD.FTZ R2, R58, R5 ;  /* 0x000000053a027221 */ /* 0x000fe20000010000 */
[----:B------:R-:W-:Y:S01]  /*ec30*/  F2FP.BF16.F32.PACK_AB R186, R37, R186 ;  /* 0x000000ba25ba723e */ /* 0x000fe200000010ff */
[----:B------:R-:W0:Y:S01]  /*ec40*/  MUFU.EX2 R11, R11 ;  /* 0x0000000b000b7308 */ /* 0x000e220000000800 */
[----:B-1----:R-:W-:Y:S01]  /*ec50*/  FADD.FTZ R8, R54, R9 ;  /* 0x0000000936087221 */ /* 0x002fe20000010000 */
[----:B--2---:R-:W-:Y:S01]  /*ec60*/  FADD.FTZ R9, R191, R2 ;  /* 0x00000002bf097221 */ /* 0x004fe20000010000 */
[C---:B------:R-:W-:Y:S02]  /*ec70*/  F2FP.BF16.F32.PACK_AB R191, R44.reuse, R191 ;  /* 0x000000bf2cbf723e */ /* 0x040fe400000010ff */
[----:B------:R-:W-:Y:S01]  /*ec80*/  FADD.FTZ R59, R51, R8 ;  /* 0x00000008333b7221 */ /* 0x000fe20000010000 */
[----:B------:R-:W-:-:S02]  /*ec90*/  FADD.FTZ R9, R44, R9 ;  /* 0x000000092c097221 */ /* 0x000fc40000010000 */
[----:B------:R-:W1:Y:S02]  /*eca0*/  MUFU.EX2 R12, R12 ;  /* 0x0000000c000c7308 */ /* 0x000e640000000800 */
[----:B---3--:R-:W-:-:S06]  /*ecb0*/  FADD.FTZ R2, R10, R9 ;  /* 0x000000090a027221 */ /* 0x008fcc0000010000 */
[----:B------:R-:W2:Y:S01]  /*ecc0*/  MUFU.EX2 R50, R50 ;  /* 0x0000003200327308 */ /* 0x000ea20000000800 */
[C---:B0-----:R-:W-:Y:S01]  /*ecd0*/  FADD.FTZ R9, R11.reuse, R2 ;  /* 0x000000020b097221 */ /* 0x041fe20000010000 */
[----:B------:R-:W-:-:S06]  /*ece0*/  F2FP.BF16.F32.PACK_AB R185, R11, R10 ;  /* 0x0000000a0bb9723e */ /* 0x000fcc00000010ff */
[----:B------:R-:W0:Y:S01]  /*ecf0*/  MUFU.EX2 R13, R13 ;  /* 0x0000000d000d7308 */ /* 0x000e220000000800 */
[----:B-1----:R-:W-:-:S07]  /*ed00*/  FADD.FTZ R2, R12, R9 ;  /* 0x000000090c027221 */ /* 0x002fce0000010000 */
[----:B------:R-:W1:Y:S01]  /*ed10*/  MUFU.EX2 R49, R49 ;  /* 0x0000003100317308 */ /* 0x000e620000000800 */
[C---:B--2---:R-:W-:Y:S01]  /*ed20*/  FADD.FTZ R8, R50.reuse, R59 ;  /* 0x0000003b32087221 */ /* 0x044fe20000010000 */
[----:B------:R-:W-:-:S06]  /*ed30*/  F2FP.BF16.F32.PACK_AB R182, R50, R51 ;  /* 0x0000003332b6723e */ /* 0x000fcc00000010ff */
[----:B------:R-:W2:Y:S01]  /*ed40*/  MUFU.EX2 R14, R14 ;  /* 0x0000000e000e7308 */ /* 0x000ea20000000800 */
[C---:B0-----:R-:W-:Y:S01]  /*ed50*/  FADD.FTZ R9, R13.reuse, R2 ;  /* 0x000000020d097221 */ /* 0x041fe20000010000 */
[----:B------:R-:W-:-:S06]  /*ed60*/  F2FP.BF16.F32.PACK_AB R187, R13, R12 ;  /* 0x0000000c0dbb723e */ /* 0x000fcc00000010ff */
[----:B------:R-:W0:Y:S01]  /*ed70*/  MUFU.EX2 R48, R48 ;  /* 0x0000003000307308 */ /* 0x000e220000000800 */
[----:B-1----:R-:W-:-:S07]  /*ed80*/  FADD.FTZ R59, R49, R8 ;  /* 0x00000008313b7221 */ /* 0x002fce0000010000 */
[----:B------:R-:W1:Y:S01]  /*ed90*/  MUFU.EX2 R15, R15 ;  /* 0x0000000f000f7308 */ /* 0x000e620000000800 */
[----:B--2---:R-:W-:-:S07]  /*eda0*/  FADD.FTZ R2, R14, R9 ;  /* 0x000000090e027221 */ /* 0x004fce0000010000 */
[----:B------:R-:W2:Y:S01]  /*edb0*/  MUFU.EX2 R47, R47 ;  /* 0x0000002f002f7308 */ /* 0x000ea20000000800 */
[C---:B0-----:R-:W-:Y:S01]  /*edc0*/  FADD.FTZ R8, R48.reuse, R59 ;  /* 0x0000003b30087221 */ /* 0x041fe20000010000 */
[----:B------:R-:W-:-:S06]  /*edd0*/  F2FP.BF16.F32.PACK_AB R176, R48, R49 ;  /* 0x0000003130b0723e */ /* 0x000fcc00000010ff */
[----:B------:R-:W0:Y:S01]  /*ede0*/  MUFU.EX2 R20, R20 ;  /* 0x0000001400147308 */ /* 0x000e220000000800 */
[C---:B-1----:R-:W-:Y:S01]  /*edf0*/  FADD.FTZ R9, R15.reuse, R2 ;  /* 0x000000020f097221 */ /* 0x042fe20000010000 */
[----:B------:R-:W-:-:S06]  /*ee00*/  F2FP.BF16.F32.PACK_AB R181, R15, R14 ;  /* 0x0000000e0fb5723e */ /* 0x000fcc00000010ff */
[----:B------:R-:W1:Y:S01]  /*ee10*/  MUFU.EX2 R46, R46 ;  /* 0x0000002e002e7308 */ /* 0x000e620000000800 */
[----:B--2---:R-:W-:-:S07]  /*ee20*/  FADD.FTZ R59, R47, R8 ;  /* 0x000000082f3b7221 */ /* 0x004fce0000010000 */
[----:B------:R-:W2:Y:S01]  /*ee30*/  MUFU.EX2 R21, R21 ;  /* 0x0000001500157308 */ /* 0x000ea20000000800 */
[----:B0-----:R-:W-:-:S07]  /*ee40*/  FADD.FTZ R2, R20, R9 ;  /* 0x0000000914027221 */ /* 0x001fce0000010000 */
[----:B------:R-:W0:Y:S01]  /*ee50*/  MUFU.EX2 R55, R55 ;  /* 0x0000003700377308 */ /* 0x000e220000000800 */
[C---:B-1----:R-:W-:Y:S01]  /*ee60*/  FADD.FTZ R8, R46.reuse, R59 ;  /* 0x0000003b2e087221 */ /* 0x042fe20000010000 */
[----:B------:R-:W-:-:S06]  /*ee70*/  F2FP.BF16.F32.PACK_AB R178, R46, R47 ;  /* 0x0000002f2eb2723e */ /* 0x000fcc00000010ff */
[----:B------:R-:W1:Y:S01]  /*ee80*/  MUFU.EX2 R24, R24 ;  /* 0x0000001800187308 */ /* 0x000e620000000800 */
[C---:B--2---:R-:W-:Y:S01]  /*ee90*/  FADD.FTZ R9, R21.reuse, R2 ;  /* 0x0000000215097221 */ /* 0x044fe20000010000 */
[----:B------:R-:W-:-:S06]  /*eea0*/  F2FP.BF16.F32.PACK_AB R183, R21, R20 ;  /* 0x0000001415b7723e */ /* 0x000fcc00000010ff */
[----:B------:R-:W2:Y:S01]  /*eeb0*/  MUFU.EX2 R52, R52 ;  /* 0x0000003400347308 */ /* 0x000ea20000000800 */
[----:B0-----:R-:W-:-:S07]  /*eec0*/  FADD.FTZ R31, R55, R8 ;  /* 0x00000008371f7221 */ /* 0x001fce0000010000 */
        /* <DEDUP_REMOVED lines=11> */
[----:B--2---:R-:W-:Y:S01]  /*ef80*/  FADD.FTZ R2, R26, R9 ;  /* 0x000000091a027221 */ /* 0x004fe20000010000 */
[----:B------:R-:W-:-:S06]  /*ef90*/  VIADD R9, R79, 0xfffffffe ;  /* 0xfffffffe4f097836 */ /* 0x000fcc0000000000 */
        /* <DEDUP_REMOVED lines=17> */
[----:B0-----:R-:W-:Y:S01]  /*f0b0*/  FADD.FTZ R8, R0, R31 ;  /* 0x0000001f00087221 */ /* 0x001fe20000010000 */
[----:B------:R-:W-:-:S03]  /*f0c0*/  F2FP.BF16.F32.PACK_AB R170, R45, R0 ;  /* 0x000000002daa723e */ /* 0x000fc600000010ff */
[----:B------:R-:W-:-:S03]  /*f0d0*/  FADD.FTZ R8, R45, R8 ;  /* 0x000000082d087221 */ /* 0x000fc60000010000 */
[----:B------:R-:W0:Y:S01]  /*f0e0*/  MUFU.EX2 R36, R36 ;  /* 0x0000002400247308 */ /* 0x000e220000000800 */
[----:B-1----:R-:W-:-:S07]  /*f0f0*/  FADD.FTZ R0, R30, R5 ;  /* 0x000000051e007221 */ /* 0x002fce0000010000 */
[----:B------:R-:W1:Y:S01]  /*f100*/  MUFU.EX2 R169, R34 ;  /* 0x0000002200a97308 */ /* 0x000e620000000800 */
[C---:B--2---:R-:W-:Y:S01]  /*f110*/  FADD.FTZ R5, R175.reuse, R0 ;  /* 0x00000000af057221 */ /* 0x044fe20000010000 */
[----:B------:R-:W-:-:S06]  /*f120*/  F2FP.BF16.F32.PACK_AB R175, R175, R30 ;  /* 0x0000001eafaf723e */ /* 0x000fcc00000010ff */
[----:B------:R-:W2:Y:S01]  /*f130*/  MUFU.EX2 R40, R40 ;  /* 0x0000002800287308 */ /* 0x000ea20000000800 */
[----:B0-----:R-:W-:-:S07]  /*f140*/  FADD.FTZ R0, R36, R5 ;  /* 0x0000000524007221 */ /* 0x001fce0000010000 */
[----:B------:R-:W0:Y:S01]  /*f150*/  MUFU.EX2 R39, R39 ;  /* 0x0000002700277308 */ /* 0x000e220000000800 */
[C---:B-1----:R-:W-:Y:S01]  /*f160*/  FADD.FTZ R5, R169.reuse, R0 ;  /* 0x00000000a9057221 */ /* 0x042fe20000010000 */
[----:B------:R-:W-:-:S03]  /*f170*/  F2FP.BF16.F32.PACK_AB R169, R169, R36 ;  /* 0x00000024a9a9723e */ /* 0x000fc600000010ff */
[----:B--2---:R-:W-:-:S04]  /*f180*/  FADD.FTZ R0, R40, R5 ;  /* 0x0000000528007221 */ /* 0x004fc80000010000 */
[C---:B0-----:R-:W-:Y:S01]  /*f190*/  FADD.FTZ R5, R39.reuse, R0 ;  /* 0x0000000027057221 */ /* 0x041fe20000010000 */
        /* <DEDUP_REMOVED lines=12> */
.L_x_1775:
[----:B------:R-:W-:-:S11]  /*f260*/  UISETP.NE.AND UP2, UPT, UR5, 0x1, UPT ;  /* 0x000000010500788c */ /* 0x000fd6000bf45270 */
[----:B------:R-:W-:Y:S02]  /*f270*/  @UP2 ULDC.64 UR6, c[0x0][0x9e8] ;  /* 0x00027a0000062ab9 */ /* 0x000fe40000000a00 */
[----:B------:R-:W-:-:S04]  /*f280*/  UIMAD.WIDE.U32 UR14, UR11, UR6, URZ ;  /* 0x000000060b0e72a5 */ /* 0x000fc8000f8e003f */
[----:B------:R-:W-:-:S12]  /*f290*/  @UP2 USHF.R.U32.HI UR11, URZ, UR7, UR15 ;  /* 0x000000073f0b2299 */ /* 0x000fd8000801160f */
.L_x_1776:
[----:B------:R-:W-:-:S04]  /*f2a0*/  UIMAD UR5, UR11, UR5, UR5 ;  /* 0x000000050b0572a4 */ /* 0x000fc8000f8e0205 */
[----:B------:R-:W-:-:S04]  /*f2b0*/  UISETP.LT.AND UP2, UPT, UR4, UR5, UPT ;  /* 0x000000050400728c */ /* 0x000fc8000bf41270 */
[----:B------:R-:W-:-:S12]  /*f2c0*/  USEL UR4, UR4, UR5, UP2 ;  /* 0x0000000504047287 */ /* 0x000fd80009000000 */
.L_x_1774:
        /* <DEDUP_REMOVED lines=63> */
.L_x_1794:
[----:B------:R-:W-:-:S04]  /*f6c0*/  UIADD3 UR5, UR38, 0x1, URZ ;  /* 0x0000000126057890 */ /* 0x000fc8000fffe03f */
[----:B------:R-:W-:-:S04]  /*f6d0*/  UISETP.NE.AND UP2, UPT, UR5, 0x2, UPT ;  /* 0x000000020500788c */ /* 0x000fc8000bf45270 */
[----:B------:R-:W-:Y:S02]  /*f6e0*/  USEL UR37, URZ, 0x1, UP2 ;  /* 0x000000013f257887 */ /* 0x000fe40009000000 */
[----:B------:R-:W-:Y:S02]  /*f6f0*/  USEL UR5, UR5, URZ, UP2 ;  /* 0x0000003f05057287 */ /* 0x000fe40009000000 */
[----:B------:R-:W-:Y:S01]  /*f700*/  ULOP3.LUT UR37, UR60, UR37, URZ, 0x3c, !UPT ;  /* 0x000000253c257292 */ /* 0x000fe2000f8e3c3f */
[----:B------:R-:W-:Y:S11]  /*f710*/  @!P0 BRA `(.L_x_1778) ;  /* 0x0000000000048947 */ /* 0x000ff60003800000 */
[----:B------:R-:W-:Y:S01]  /*f720*/  BPT.TRAP 0x1 ;  /* 0x000000040000795c */ /* 0x000fe20000300000 */
.L_x_1778:
[----:B------:R-:W-:Y:S01]  /*f730*/  ULEA UR7, UR5, UR39, 0x3 ;  /* 0x0000002705077291 */ /* 0x000fe2000f8e183f */
[----:B------:R-:W-:-:S05]  /*f740*/  IMAD.U32 R10, RZ, RZ, UR37 ;  /* 0x00000025ff0a7e24 */ /* 0x000fca000f8e00ff */
[----:B------:R-:W-:-:S04]  /*f750*/  SHF.L.U32 R10, R10, 0x1f, RZ ;  /* 0x0000001f0a0a7819 */ /* 0x000fc800000006ff */
[----:B------:R0:W1:Y:S01]  /*f760*/  SYNCS.PHASECHK.TRANS64.TRYWAIT P2, [UR7+0x30830], R10 ;  /* 0x0308300aff0075a7 */ /* 0x0000620008040147 */
[----:B------:R-:W-:Y:S05]  /*f770*/  @!P0 BRA `(.L_x_1779) ;  /* 0x0000000000048947 */ /* 0x000fea0003800000 */
[----:B------:R-:W-:Y:S01]  /*f780*/  BPT.TRAP 0x1 ;  /* 0x000000040000795c */ /* 0x000fe20000300000 */
.L_x_1779:
[----:B-1----:R-:W-:Y:S05]  /*f790*/  @P2 BRA `(.L_x_1780) ;  /* 0x0000000000082947 */ /* 0x002fea0003800000 */
[----:B------:R-:W1:Y:S02]  /*f7a0*/  SYNCS.PHASECHK.TRANS64.TRYWAIT P2, [UR7+0x30830], R10 ;  /* 0x0308300aff0075a7 */ /* 0x000e640008040147 */
[----:B-1----:R-:W-:Y:S05]  /*f7b0*/  @!P2 BRA `(.L_x_1781) ;  /* 0x0000015c0008a947 */ /* 0x002fea0003800000 */
.L_x_1780:
        /* <DEDUP_REMOVED lines=126> */
[-C--:B------:R-:W-:Y:S01]  /*ffa0*/  FMUL.FTZ R115, R115, R2.reuse ;  /* 0x0000000273737220 */ /* 0x080fe20000410000 */
[----:B------:R-:W-:Y:S01]  /*ffb0*/  UMOV UR48, UR52 ;  /* 0x0000003400307c82 */ /* 0x000fe20008000000 */
[----:B------:R-:W-:Y:S01]  /*ffc0*/  UMOV UR49, UR53 ;  /* 0x0000003500317c82 */ /* 0x000fe20008000000 */
[----:B------:R-:W-:Y:S01]  /*ffd0*/  UMOV UR51, 0x40000040 ;  /* 0x4000004000337882 */ /* 0x000fe20000000000 */
[-C--:B------:R-:W-:Y:S01]  /*ffe0*/  FMUL.FTZ R118, R118, R2.reuse ;  /* 0x0000000276767220 */ /* 0x080fe20000410000 */
[----:B------:R-:W-:Y:S01]  /*fff0*/  FMUL.FTZ R119, R119, R2 ;  /* 0x0000000277777220 */ /* 0x000fe20000410000 */
[----:B------:R-:W-:-:S02]  /*10000*/  WARPGROUP.DEPBAR.LE gsb0, 0x0 ;  /* 0x00008000000079c5 */ /* 0x000fc40000010000 */
        /* <DEDUP_REMOVED lines=32> */
.L_x_1782:
[----:B------:R-:W-:Y:S01]  /*10210*/  ULEA UR6, UR38, UR39, 0x3 ;  /* 0x0000002726067291 */ /* 0x000fe2000f8e183f */
[----:B------:R-:W-:-:S05]  /*10220*/  IMAD.U32 R0, RZ, RZ, UR60 ;  /* 0x0000003cff007e24 */ /* 0x000fca000f8e00ff */
[----:B------:R-:W-:-:S04]  /*10230*/  SHF.L.U32 R0, R0, 0x1f, RZ ;  /* 0x0000001f00007819 */ /* 0x000fc800000006ff */
[----:B------:R2:W3:Y:S01]  /*10240*/  SYNCS.PHASECHK.TRANS64.TRYWAIT P2, [UR6+0x30850], R0 ;  /* 0x03085000ff0075a7 */ /* 0x0004e20008040146 */
[----:B------:R-:W-:Y:S05]  /*10250*/  @!P0 BRA `(.L_x_1783) ;  /* 0x0000000000048947 */ /* 0x000fea0003800000 */
[----:B------:R-:W-:Y:S01]  /*10260*/  BPT.TRAP 0x1 ;  /* 0x000000040000795c */ /* 0x000fe20000300000 */
.L_x_1783:
[----:B---3--:R-:W-:Y:S05]  /*10270*/  @P2 BRA `(.L_x_1784) ;  /* 0x0000000000082947 */ /* 0x008fea0003800000 */
[----:B------:R-:W3:Y:S02]  /*10280*/  SYNCS.PHASECHK.TRANS64.TRYWAIT P2, [UR6+0x30850], R0 ;  /* 0x03085000ff0075a7 */ /* 0x000ee40008040146 */
[----:B---3--:R-:W-:Y:S05]  /*10290*/  @!P2 BRA `(.L_x_1785) ;  /* 0x000001500068a947 */ /* 0x008fea0003800000 */
.L_x_1784:
[----:B------:R-:W-:Y:S01]  /*102a0*/  UIADD3 UR10, UR39, 0x400, URZ ;  /* 0x00000400270a7890 */ /* 0x000fe2000fffe03f */
[----:B------:R-:W-:Y:S01]  /*102b0*/  WARPGROUP.ARRIVE ;  /* 0x00000000000079c5 */ /* 0x000fe20000000000 */
[----:B------:R-:W-:Y:S01]  /*102c0*/  UMOV UR11, 0x40000040 ;  /* 0x40000040000b7882 */ /* 0x000fe20000000000 */
[----:B------:R-:W-:Y:S01]  /*102d0*/  PLOP3.LUT P2, PT, PT, PT, UP0, 0x80, 0x0 ;  /* 0x000000000000781c */ /* 0x000fe20003f4f008 */
[----:B------:R-:W-:Y:S01]  /*102e0*/  USHF.R.U32.HI UR10, URZ, 0x4, UR10 ;  /* 0x000000043f0a7899 */ /* 0x000fe2000801160a */
[----:B------:R-:W-:Y:S01]  /*102f0*/  FMUL.FTZ R20, R128, UR4 ;  /* 0x0000000480147c20 */ /* 0x000fe20008410000 */
[----:B------:R-:W-:Y:S01]  /*10300*/  FMUL.FTZ R128, R138, UR4 ;  /* 0x000000048a807c20 */ /* 0x000fe20008410000 */
[----:B------:R-:W-:Y:S01]  /*10310*/  PLOP3.LUT P3, PT, PT, PT, UP0, 0x80, 0x0 ;  /* 0x000000000000781c */ /* 0x000fe20003f6f008 */
[----:B------:R-:W-:Y:S01]  /*10320*/  ULOP3.LUT UR10, UR10, 0x3fff, URZ, 0xc0, !UPT ;  /* 0x00003fff0a0a7892 */ /* 0x000fe2000f8ec03f */
[----:B------:R-:W-:Y:S01]  /*10330*/  FMUL.FTZ R138, R144, UR4 ;  /* 0x00000004908a7c20 */ /* 0x000fe20008410000 */
[----:B------:R-:W-:Y:S01]  /*10340*/  FMUL.FTZ R144, R154, UR4 ;  /* 0x000000049a907c20 */ /* 0x000fe20008410000 */
[----:B------:R-:W-:Y:S01]  /*10350*/  FMUL.FTZ R154, R160, UR4 ;  /* 0x00000004a09a7c20 */ /* 0x000fe20008410000 */
[----:B------:R-:W-:Y:S01]  /*10360*/  ULOP3.LUT UR10, UR10, 0x3000000, URZ, 0xfc, !UPT ;  /* 0x030000000a0a7892 */ /* 0x000fe2000f8efc3f */
[----:B------:R-:W-:-:S02]  /*10370*/  VIADD R160, R22, UR61 ;  /* 0x0000003d16a07c36 */ /* 0x000fc40008000000 */
[----:B--23--:R-:W-:Y:S01]  /*10380*/  FMUL.FTZ R0, R120, UR4 ;  /* 0x0000000478007c20 */ /* 0x00cfe20008410000 */
[----:B------:R-:W-:Y:S01]  /*10390*/  FMUL.FTZ R21, R129, UR4 ;  /* 0x0000000481157c20 */ /* 0x000fe20008410000 */
[----:B------:R-:W-:Y:S01]  /*103a0*/  UIMAD UR14, UR38, 0x900, UR10 ;  /* 0x00000900260e78a4 */ /* 0x000fe2000f8e020a */
[----:B------:R-:W-:Y:S01]  /*103b0*/  FMUL.FTZ R129, R139, UR4 ;  /* 0x000000048b817c20 */ /* 0x000fe20008410000 */
[----:B------:R-:W-:Y:S01]  /*103c0*/  FMUL.FTZ R139, R145, UR4 ;  /* 0x00000004918b7c20 */ /* 0x000fe20008410000 */
[----:B------:R-:W-:Y:S01]  /*103d0*/  FMUL.FTZ R2, R121, UR4 ;  /* 0x0000000479027c20 */ /* 0x000fe20008410000 */
[----:B------:R-:W-:Y:S01]  /*103e0*/  FMUL.FTZ R13, R125, UR4 ;  /* 0x000000047d0d7c20 */ /* 0x000fe20008410000 */
[----:B------:R-:W-:Y:S01]  /*103f0*/  FMUL.FTZ R145, R155, UR4 ;  /* 0x000000049b917c20 */ /* 0x000fe20008410000 */
[----:B01----:R-:W-:Y:S01]  /*10400*/  FMUL.FTZ R10, R122, UR4 ;  /* 0x000000047a0a7c20 */ /* 0x003fe20008410000 */
        /* <DEDUP_REMOVED lines=11> */
[----:B------:R-:W-:-:S02]  /*104c0*/  IMAD R161, R9, -0x60, RZ ;  /* 0xffffffa009a17824 */ /* 0x000fc400078e02ff */
        /* <DEDUP_REMOVED lines=23> */
[----:B------:R-:W-:-:S02]  /*10640*/  VIADD R164, R161, 0x1 ;  /* 0x00000001a1a47836 */ /* 0x000fc40000000000 */
[----:B------:R-:W-:Y:S01]  /*10650*/  FMUL.FTZ R151, R157, UR4 ;  /* 0x000000049d977c20 */ /* 0x000fe20008410000 */
[----:B------:R-:W-:Y:S01]  /*10660*/  FMUL.FTZ R153, R163, UR4 ;  /* 0x00000004a3997c20 */ /* 0x000fe20008410000 */
[----:B------:R-:W-:Y:S01]  /*10670*/  FMUL.FTZ R162, R165, UR4 ;  /* 0x00000004a5a27c20 */ /* 0x000fe20008410000 */
[----:B------:R-:W-:Y:S01]  /*10680*/  FMUL.FTZ R156, R166, UR4 ;  /* 0x00000004a69c7c20 */ /* 0x000fe20008410000 */
[----:B------:R-:W-:Y:S01]  /*10690*/  FMUL.FTZ R158, R167, UR4 ;  /* 0x00000004a79e7c20 */ /* 0x000fe20008410000 */
[----:B------:R-:W-:Y:S01]  /*106a0*/  IMAD R164, R23, -0x2, R164 ;  /* 0xfffffffe17a47824 */ /* 0x000fe200078e02a4 */
[----:B------:R-:W0:Y:S01]  /*106b0*/  MUFU.TANH R0, R0 ;  /* 0x0000000000007308 */ /* 0x000e220000002400 */
[----:B------:R-:W-:Y:S02]  /*106c0*/  ULDC UR15, c[0x0][0x9e0] ;  /* 0x00027800000f7ab9 */ /* 0x000fe40000000800 */
[----:B------:R-:W-:Y:S01]  /*106d0*/  VIADD R157, R164, 0xffffffff ;  /* 0xffffffffa49d7836 */ /* 0x000fe20000000000 */
[----:B------:R-:W-:-:S04]  /*106e0*/  IADD3 R165, -R18, R164, R19 ;  /* 0x000000a412a57210 */ /* 0x000fc80007ffe113 */
[----:B------:R-:W1:Y:S01]  /*106f0*/  MUFU.TANH R2, R2 ;  /* 0x0000000200027308 */ /* 0x000e620000002400 */
[C---:B------:R-:W-:Y:S02]  /*10700*/  VIADD R166, R165.reuse, UR15 ;  /* 0x0000000fa5a67c36 */ /* 0x040fe40008000000 */
[----:B------:R-:W-:-:S05]  /*10710*/  VIADD R165, R165, UR58 ;  /* 0x0000003aa5a57c36 */ /* 0x000fca0008000000 */
        /* <DEDUP_REMOVED lines=69> */
[----:B------:R-:W-:Y:S02]  /*10b70*/  @UP0 ULDC UR10, c[0x0][0x44c] ;  /* 0x00011300000a0ab9 */ /* 0x000fe40000000800 */
[----:B------:R-:W-:Y:S01]  /*10b80*/  @P2 IMAD.HI.U32 R120, R160, UR10, RZ ;  /* 0x0000000aa0782c27 */ /* 0x000fe2000f8e00ff */
[----:B------:R-:W-:Y:S01]  /*10b90*/  @UP0 ULDC UR10, c[0x0][0x450] ;  /* 0x00011400000a0ab9 */ /* 0x000fe20000000800 */
[----:B------:R-:W-:-:S03]  /*10ba0*/  PLOP3.LUT P2, PT, PT, PT, UP1, 0x40, 0x0 ;  /* 0x000000000000781c */ /* 0x000fc60003f4e818 */
[----:B------:R-:W-:Y:S01]  /*10bb0*/  @P3 SHF.R.U32.HI R160, RZ, UR10, R120 ;  /* 0x0000000affa03c19 */ /* 0x000fe20008011678 */
[----:B------:R-:W-:-:S04]  /*10bc0*/  IMAD.U32 R120, RZ, RZ, UR7 ;  /* 0x00000007ff787e24 */ /* 0x000fc8000f8e00ff */
[----:B------:R-:W5:Y:S01]  /*10bd0*/  SHFL.IDX PT, R121, R160, RZ, 0x1c1f ;  /* 0x001c1fffa0797589 */ /* 0x000f6200000e0000 */
[----:B------:R-:W-:-:S05]  /*10be0*/  @!P1 VIADD R120, R120, 0x30840 ;  /* 0x0003084078789836 */ /* 0x000fca0000000000 */
[----:B------:R-:W-:Y:S01]  /*10bf0*/  @!P1 PRMT R120, RZ, 0x654, R120 ;  /* 0x00000654ff789816 */ /* 0x000fe20000000078 */
[--C-:B-----5:R-:W-:Y:S02]  /*10c00*/  IMAD.IADD R164, R166, 0x1, R121.reuse ;  /* 0x00000001a6a47824 */ /* 0x120fe400078e0279 */
[----:B------:R-:W-:Y:S01]  /*10c10*/  IMAD.IADD R163, R165, 0x1, R121 ;  /* 0x00000001a5a37824 */ /* 0x000fe200078e0279 */
[----:B------:R-:W-:Y:S02]  /*10c20*/  WARPGROUP.DEPBAR.LE gsb0, 0x0 ;  /* 0x00008000000079c5 */ /* 0x000fe40000010000 */
        /* <DEDUP_REMOVED lines=14> */
.L_x_1788:
[----:B------:R-:W-:-:S05]  /*10d10*/  IMAD.U32 R168, RZ, RZ, UR55 ;  /* 0x00000037ffa87e24 */ /* 0x000fca000f8e00ff */
[----:B------:R-:W-:-:S13]  /*10d20*/  ISETP.NE.AND P2, PT, R168, 0x1, PT ;  /* 0x00000001a800780c */ /* 0x000fda0003f45270 */
[----:B0-----:R-:W0:Y:S02]  /*10d30*/  @P2 LDC.64 R120, c[0x0][0x9e8] ;  /* 0x00027a00ff782b82 */ /* 0x001e240000000a00 */
[----:B0-----:R-:W-:-:S05]  /*10d40*/  @P2 IMAD.HI.U32 R120, R167, R120, RZ ;  /* 0x00000078a7782227 */ /* 0x001fca00078e00ff */
[----:B------:R-:W-:-:S07]  /*10d50*/  @P2 SHF.R.U32.HI R167, RZ, R121, R120 ;  /* 0x00000079ffa72219 */ /* 0x000fce0000011678 */
.L_x_1789:
[----:B------:R-:W-:Y:S05]  /*10d60*/  BSYNC B0 ;  /* 0x0000000000007941 */ /* 0x000fea0003800000 */
.L_x_1787:
[----:B------:R-:W-:-:S05]  /*10d70*/  IMAD R167, R167, R168, R157 ;  /* 0x000000a8a7a77224 */ /* 0x000fca00078e029d */
[----:B------:R-:W-:Y:S02]  /*10d80*/  VIADDMNMX R164, R167, R168, R164, PT ;  /* 0x000000a8a7a47246 */ /* 0x000fe400038001a4 */
[----:B------:R-:W-:-:S07]  /*10d90*/  VIMNMX R163, R163, R167, !PT ;  /* 0x000000a7a3a37248 */ /* 0x000fce0007fe0100 */
.L_x_1786:
[C---:B------:R-:W-:Y:S01]  /*10da0*/  ISETP.GE.AND P2, PT, R161.reuse, 0x2, PT ;  /* 0x00000002a100780c */ /* 0x040fe20003f46270 */
[----:B------:R-:W1:Y:S01]  /*10db0*/  SHFL.IDX PT, R160, R160, 0x1, 0x1c1f ;  /* 0x003c1f00a0a07f89 */ /* 0x000e6200000e0000 */
[----:B------:R-:W-:Y:S02]  /*10dc0*/  ISETP.GE.AND P6, PT, R161, 0xa, PT ;  /* 0x0000000aa100780c */ /* 0x000fe40003fc6270 */
[----:B------:R-:W-:Y:S02]  /*10dd0*/  ISETP.GT.AND P4, PT, R163, 0x1, !P2 ;  /* 0x00000001a300780c */ /* 0x000fe40005784270 */
[----:B------:R-:W-:Y:S02]  /*10de0*/  ISETP.GE.AND P3, PT, R161, 0x9, PT ;  /* 0x00000009a100780c */ /* 0x000fe40003f66270 */
[----:B------:R-:W-:Y:S02]  /*10df0*/  ISETP.LT.OR P4, PT, R164, 0x2, P4 ;  /* 0x00000002a400780c */ /* 0x000fe40002781670 */
[----:B0-----:R-:W-:-:S02]  /*10e00*/  P2R R120, PR, RZ, 0x40 ;  /* 0x00000040ff787803 */ /* 0x001fc40000000000 */
[----:B------:R-:W-:Y:S02]  /*10e10*/  FSEL R2, R2, -INF , !P4 ;  /* 0xff80000002027808 */ /* 0x000fe40006000000 */
[C---:B------:R-:W-:Y:S02]  /*10e20*/  ISETP.GT.AND P4, PT, R163.reuse, 0x9, !P6 ;  /* 0x00000009a300780c */ /* 0x040fe40007784270 */
[----:B------:R-:W-:Y:S02]  /*10e30*/  ISETP.GT.AND P5, PT, R163, 0x8, !P3 ;  /* 0x00000008a300780c */ /* 0x000fe40005fa4270 */
[----:B------:R-:W-:Y:S02]  /*10e40*/  ISETP.LT.OR P4, PT, R164, 0xa, P4 ;  /* 0x0000000aa400780c */ /* 0x000fe40002781670 */
[----:B------:R-:W-:Y:S02]  /*10e50*/  ISETP.GE.AND P6, PT, R161, 0x11, PT ;  /* 0x00000011a100780c */ /* 0x000fe40003fc6270 */
[----:B------:R-:W-:-:S02]  /*10e60*/  FSEL R168, R13, -INF , !P4 ;  /* 0xff8000000da87808 */ /* 0x000fc40006000000 */
[----:B------:R-:W-:Y:S01]  /*10e70*/  ISETP.LT.OR P5, PT, R164, 0x9, P5 ;  /* 0x00000009a400780c */ /* 0x000fe20002fa1670 */
[--C-:B-1----:R-:W-:Y:S01]  /*10e80*/  IMAD.IADD R166, R166, 0x1, R160.reuse ;  /* 0x00000001a6a67824 */ /* 0x102fe200078e02a0 */
[----:B------:R-:W-:Y:S01]  /*10e90*/  ISETP.GT.AND P4, PT, R163, 0x10, !P6 ;  /* 0x00000010a300780c */ /* 0x000fe20007784270 */
[----:B------:R-:W-:Y:S01]  /*10ea0*/  IMAD.IADD R165, R165, 0x1, R160 ;  /* 0x00000001a5a57824 */ /* 0x000fe200078e02a0 */
        /* <DEDUP_REMOVED lines=116> */
.L_x_1792:
[----:B------:R-:W-:-:S05]  /*115f0*/  IMAD.U32 R163, RZ, RZ, UR55 ;  /* 0x00000037ffa37e24 */ /* 0x000fca000f8e00ff */
[----:B------:R-:W-:-:S13]  /*11600*/  ISETP.NE.AND P6, PT, R163, 0x1, PT ;  /* 0x00000001a300780c */ /* 0x000fda0003fc5270 */
[----:B------:R-:W0:Y:S02]  /*11610*/  @P6 LDC.64 R12, c[0x0][0x9e8] ;  /* 0x00027a00ff0c6b82 */ /* 0x000e240000000a00 */
[----:B0-----:R-:W-:-:S05]  /*11620*/  @P6 IMAD.HI.U32 R12, R160, R12, RZ ;  /* 0x0000000ca00c6227 */ /* 0x001fca00078e00ff */
[----:B------:R-:W-:-:S07]  /*11630*/  @P6 SHF.R.U32.HI R160, RZ, R13, R12 ;  /* 0x0000000dffa06219 */ /* 0x000fce000001160c */
.L_x_1793:
[----:B------:R-:W-:Y:S05]  /*11640*/  BSYNC B0 ;  /* 0x0000000000007941 */ /* 0x000fea0003800000 */
.L_x_1791:
[----:B------:R-:W-:-:S05]  /*11650*/  IMAD R160, R160, R163, R157 ;  /* 0x000000a3a0a07224 */ /* 0x000fca00078e029d */
[----:B------:R-:W-:Y:S02]  /*11660*/  VIADDMNMX R166, R160, R163, R166, PT ;  /* 0x000000a3a0a67246 */ /* 0x000fe400038001a6 */
[----:B------:R-:W-:-:S07]  /*11670*/  VIMNMX R165, R165, R160, !PT ;  /* 0x000000a0a5a57248 */ /* 0x000fce0007fe0100 */
.L_x_1790:
[----:B------:R-:W-:Y:S01]  /*11680*/  ISETP.GT.AND P2, PT, R165, 0x1, !P2 ;  /* 0x00000001a500780c */ /* 0x000fe20005744270 */
[----:B------:R-:W-:Y:S01]  /*11690*/  UMOV UR10, UR59 ;  /* 0x0000003b000a7c82 */ /* 0x000fe20008000000 */
[----:B------:R-:W-:Y:S01]  /*116a0*/  FMNMX.FTZ R13, R0, R4, !PT ;  /* 0x00000004000d7209 */ /* 0x000fe20007810000 */
[----:B------:R-:W-:Y:S01]  /*116b0*/  UMOV UR60, UR37 ;  /* 0x00000025003c7c82 */ /* 0x000fe20008000000 */
[----:B------:R-:W-:Y:S01]  /*116c0*/  ISETP.LT.OR P2, PT, R166, 0x2, P2 ;  /* 0x00000002a600780c */ /* 0x000fe20001741670 */
[----:B------:R-:W-:Y:S01]  /*116d0*/  UMOV UR38, UR5 ;  /* 0x0000000500267c82 */ /* 0x000fe20008000000 */
[----:B------:R-:W-:Y:S02]  /*116e0*/  ISETP.NE.AND P6, PT, R125, RZ, PT ;  /* 0x000000ff7d00720c */ /* 0x000fe40003fc5270 */
[----:B------:R-:W-:Y:S02]  /*116f0*/  FSEL R11, R11, -INF , !P2 ;  /* 0xff8000000b0b7808 */ /* 0x000fe40005000000 */
[----:B------:R-:W-:-:S02]  /*11700*/  ISETP.NE.AND P2, PT, R120, RZ, PT ;  /* 0x000000ff7800720c */ /* 0x000fc40003f45270 */
[C---:B------:R-:W-:Y:S02]  /*11710*/  ISETP.GT.AND P3, PT, R165.reuse, 0x8, !P3 ;  /* 0x00000008a500780c */ /* 0x040fe40005f64270 */
[----:B------:R-:W-:Y:S02]  /*11720*/  ISETP.GT.AND P2, PT, R165, 0x9, !P2 ;  /* 0x00000009a500780c */ /* 0x000fe40005744270 */
[----:B------:R-:W-:Y:S02]  /*11730*/  FMNMX.FTZ R12, R2, R13, !PT ;  /* 0x0000000d020c7209 */ /* 0x000fe40007810000 */
[C---:B------:R-:W-:Y:S02]  /*11740*/  ISETP.LT.OR P2, PT, R166.reuse, 0xa, P2 ;  /* 0x0000000aa600780c */ /* 0x040fe40001741670 */
[----:B------:R-:W-:Y:S02]  /*11750*/  ISETP.LT.OR P3, PT, R166, 0x9, P3 ;  /* 0x00000009a600780c */ /* 0x000fe40001f61670 */
[----:B------:R-:W-:-:S02]  /*11760*/  FSEL R15, R15, -INF , !P2 ;  /* 0xff8000000f0f7808 */ /* 0x000fc40005000000 */
[----:B------:R-:W-:Y:S02]  /*11770*/  ISETP.NE.AND P2, PT, R167, RZ, PT ;  /* 0x000000ffa700720c */ /* 0x000fe40003f45270 */
[----:B------:R-:W-:Y:S02]  /*11780*/  FMNMX.FTZ R13, R121, R12, !PT ;  /* 0x0000000c790d7209 */ /* 0x000fe40007810000 */
[----:B------:R-:W-:Y:S02]  /*11790*/  ISETP.GT.AND P2, PT, R165, 0x10, !P2 ;  /* 0x00000010a500780c */ /* 0x000fe40005744270 */
[----:B------:R-:W-:Y:S02]  /*117a0*/  FSEL R14, R14, -INF , !P3 ;  /* 0xff8000000e0e7808 */ /* 0x000fe40005800000 */
[----:B------:R-:W-:Y:S02]  /*117b0*/  ISETP.LT.OR P2, PT, R166, 0x11, P2 ;  /* 0x00000011a600780c */ /* 0x000fe40001741670 */
[----:B------:R-:W-:-:S02]  /*117c0*/  ISETP.NE.AND P3, PT, R173, RZ, PT ;  /* 0x000000ffad00720c */ /* 0x000fc40003f65270 */
        /* <DEDUP_REMOVED lines=51> */
[----:B------:R-:W-:Y:S01]  /*11b00*/  ISETP.NE.AND P6, PT, R147, RZ, PT ;  /* 0x000000ff9300720c */ /* 0x000fe20003fc5270 */
[----:B------:R-:W0:Y:S01]  /*11b10*/  SHFL.BFLY PT, R12, R13, 0x2, 0x1f ;  /* 0x0c401f000d0c7f89 */ /* 0x000e2200000e0000 */
[----:B------:R-:W-:Y:S02]  /*11b20*/  FSEL R136, R136, -INF , !P2 ;  /* 0xff80000088887808 */ /* 0x000fe40005000000 */
[----:B------:R-:W-:-:S02]  /*11b30*/  ISETP.NE.AND P2, PT, R177, RZ, PT ;  /* 0x000000ffb100720c */ /* 0x000fc40003f45270 */
[----:B------:R-:W-:Y:S02]  /*11b40*/  ISETP.NE.AND P3, PT, R183, RZ, PT ;  /* 0x000000ffb700720c */ /* 0x000fe40003f65270 */
[C---:B------:R-:W-:Y:S02]  /*11b50*/  ISETP.GT.AND P2, PT, R165.reuse, 0x31, !P2 ;  /* 0x00000031a500780c */ /* 0x040fe40005744270 */
[C---:B------:R-:W-:Y:S02]  /*11b60*/  ISETP.GT.AND P4, PT, R165.reuse, 0x51, !P4 ;  /* 0x00000051a500780c */ /* 0x040fe40006784270 */
[----:B------:R-:W-:Y:S02]  /*11b70*/  ISETP.LT.OR P2, PT, R166, 0x32, P2 ;  /* 0x00000032a600780c */ /* 0x000fe40001741670 */
[----:B------:R-:W-:Y:S02]  /*11b80*/  ISETP.GT.AND P5, PT, R165, 0x58, !P5 ;  /* 0x00000058a500780c */ /* 0x000fe40006fa4270 */
[----:B------:R-:W-:-:S02]  /*11b90*/  FSEL R137, R137, -INF , !P2 ;  /* 0xff80000089897808 */ /* 0x000fc40005000000 */
[----:B------:R-:W-:Y:S02]  /*11ba0*/  ISETP.NE.AND P2, PT, R178, RZ, PT ;  /* 0x000000ffb200720c */ /* 0x000fe40003f45270 */
[C---:B------:R-:W-:Y:S02]  /*11bb0*/  ISETP.LT.OR P4, PT, R166.reuse, 0x52, P4 ;  /* 0x00000052a600780c */ /* 0x040fe40002781670 */
[----:B------:R-:W-:Y:S02]  /*11bc0*/  ISETP.GT.AND P2, PT, R165, 0x38, !P2 ;  /* 0x00000038a500780c */ /* 0x000fe40005744270 */
[C---:B------:R-:W-:Y:S02]  /*11bd0*/  ISETP.LT.OR P5, PT, R166.reuse, 0x59, P5 ;  /* 0x00000059a600780c */ /* 0x040fe40002fa1670 */
[----:B------:R-:W-:Y:S02]  /*11be0*/  ISETP.LT.OR P2, PT, R166, 0x39, P2 ;  /* 0x00000039a600780c */ /* 0x000fe40001741670 */
[----:B0-----:R-:W-:-:S02]  /*11bf0*/  FMNMX.FTZ R21, R13, R12, !PT ;  /* 0x0000000c0d157209 */ /* 0x001fc40007810000 */
[----:B------:R-:W-:Y:S02]  /*11c00*/  FSEL R141, R141, -INF , !P2 ;  /* 0xff8000008d8d7808 */ /* 0x000fe40005000000 */
[----:B------:R-:W-:Y:S01]  /*11c10*/  ISETP.NE.AND P2, PT, R179, RZ, PT ;  /* 0x000000ffb300720c */ /* 0x000fe20003f45270 */
[----:B------:R-:W0:Y:S01]  /*11c20*/  SHFL.BFLY PT, R12, R21, 0x1, 0x1f ;  /* 0x0c201f00150c7f89 */ /* 0x000e2200000e0000 */
[----:B------:R-:W-:Y:S02]  /*11c30*/  FSEL R153, R153, -INF , !P4 ;  /* 0xff80000099997808 */ /* 0x000fe40006000000 */
[----:B------:R-:W-:Y:S02]  /*11c40*/  ISETP.GT.AND P2, PT, R165, 0x39, !P2 ;  /* 0x00000039a500780c */ /* 0x000fe40005744270 */
[----:B------:R-:W-:Y:S02]  /*11c50*/  FSEL R156, R156, -INF , !P5 ;  /* 0xff8000009c9c7808 */ /* 0x000fe40006800000 */
[----:B------:R-:W-:-:S04]  /*11c60*/  ISETP.LT.OR P2, PT, R166, 0x3a, P2 ;  /* 0x0000003aa600780c */ /* 0x000fc80001741670 */
[----:B------:R-:W-:Y:S02]  /*11c70*/  FSEL R142, R142, -INF , !P2 ;  /* 0xff8000008e8e7808 */ /* 0x000fe40005000000 */
[----:B------:R-:W-:-:S04]  /*11c80*/  ISETP.NE.AND P2, PT, R180, RZ, PT ;  /* 0x000000ffb400720c */ /* 0x000fc80003f45270 */
[----:B------:R-:W-:-:S04]  /*11c90*/  ISETP.GT.AND P2, PT, R165, 0x40, !P2 ;  /* 0x00000040a500780c */ /* 0x000fc80005744270 */
[----:B------:R-:W-:Y:S02]  /*11ca0*/  ISETP.LT.OR P2, PT, R166, 0x41, P2 ;  /* 0x00000041a600780c */ /* 0x000fe40001741670 */
[----:B0-----:R-:W-:Y:S02]  /*11cb0*/  FMNMX.FTZ R12, R21, R12, !PT ;  /* 0x0000000c150c7209 */ /* 0x001fe40007810000 */
[----:B------:R-:W-:Y:S02]  /*11cc0*/  FSEL R144, R144, -INF , !P2 ;  /* 0xff80000090907808 */ /* 0x000fe40005000000 */
[----:B------:R-:W-:Y:S01]  /*11cd0*/  ISETP.NE.AND P2, PT, R181, RZ, PT ;  /* 0x000000ffb500720c */ /* 0x000fe20003f45270 */
[----:B------:R-:W-:-:S03]  /*11ce0*/  FMUL.FTZ R125, R12, UR10 ;  /* 0x0000000a0c7d7c20 */ /* 0x000fc60008410000 */
[----:B------:R-:W-:-:S04]  /*11cf0*/  ISETP.GT.AND P2, PT, R165, 0x41, !P2 ;  /* 0x00000041a500780c */ /* 0x000fc80005744270 */
[----:B------:R-:W-:-:S04]  /*11d00*/  ISETP.LT.OR P2, PT, R166, 0x42, P2 ;  /* 0x00000042a600780c */ /* 0x000fc80001741670 */
[----:B------:R-:W-:Y:S02]  /*11d10*/  FSEL R145, R145, -INF , !P2 ;  /* 0xff80000091917808 */ /* 0x000fe40005000000 */
[----:B------:R-:W-:Y:S02]  /*11d20*/  ISETP.GT.AND P2, PT, R165, 0x48, !P6 ;  /* 0x00000048a500780c */ /* 0x000fe40007744270 */
[----:B------:R-:W-:Y:S02]  /*11d30*/  ISETP.NE.AND P6, PT, R185, RZ, PT ;  /* 0x000000ffb900720c */ /* 0x000fe40003fc5270 */
        /* <DEDUP_REMOVED lines=8> */
[C---:B------:R-:W-:Y:S02]  /*11dc0*/  ISETP.LT.OR P3, PT, R166.reuse, 0x51, P3 ;  /* 0x00000051a600780c */ /* 0x040fe40001f61670 */
[----:B------:R-:W-:Y:S02]  /*11dd0*/  ISETP.LT.OR P2, PT, R166, 0x1, P2 ;  /* 0x00000001a600780c */ /* 0x000fe40001741670 */
[----:B------:R-:W-:Y:S02]  /*11de0*/  ISETP.NE.AND P6, PT, R161, RZ, PT ;  /* 0x000000ffa100720c */ /* 0x000fe40003fc5270 */
[----:B------:R-:W-:Y:S02]  /*11df0*/  FSEL R10, R10, -INF , !P2 ;  /* 0xff8000000a0a7808 */ /* 0x000fe40005000000 */
[----:B------:R-:W-:-:S02]  /*11e00*/  FSETP.NEU.FTZ.AND P2, PT, R12, -INF , PT ;  /* 0xff8000000c00780b */ /* 0x000fc40003f5d000 */
[----:B------:R-:W-:Y:S02]  /*11e10*/  FSEL R152, R152, -INF , !P3 ;  /* 0xff80000098987808 */ /* 0x000fe40005800000 */
[----:B------:R-:W-:Y:S02]  /*11e20*/  FSEL R125, R125, RZ, P2 ;  /* 0x000000ff7d7d7208 */ /* 0x000fe40001000000 */
[----:B------:R-:W-:-:S03]  /*11e30*/  ISETP.GT.AND P6, PT, R165, 0x59, !P6 ;  /* 0x00000059a500780c */ /* 0x000fc600077c4270 */
        /* <DEDUP_REMOVED lines=11> */
[--C-:B------:R-:W-:Y:S01]  /*11ef0*/  FFMA.FTZ R180, R130, UR10, -R125.reuse ;  /* 0x0000000a82b47c23 */ /* 0x100fe2000801087d */
[--C-:B------:R-:W-:Y:S01]  /*11f00*/  FFMA.FTZ R120, R134, UR10, -R125.reuse ;  /* 0x0000000a86787c23 */ /* 0x100fe2000801087d */
[----:B------:R-:W-:Y:S01]  /*11f10*/  FMNMX.FTZ R21, R15, R0, !PT ;  /* 0x000000000f157209 */ /* 0x000fe20007810000 */
[--C-:B------:R-:W-:Y:S01]  /*11f20*/  FFMA.FTZ R139, R139, UR10, -R125.reuse ;  /* 0x0000000a8b8b7c23 */ /* 0x100fe2000801087d */
[--C-:B------:R-:W-:Y:S01]  /*11f30*/  FFMA.FTZ R178, R140, UR10, -R125.reuse ;  /* 0x0000000a8cb27c23 */ /* 0x100fe2000801087d */
[----:B------:R-:W-:Y:S01]  /*11f40*/  MUFU.EX2 R188, R188 ;  /* 0x000000bc00bc7308 */ /* 0x000fe20000000800 */
[----:B------:R-:W-:Y:S01]  /*11f50*/  FMNMX.FTZ R0, R122, R21, !PT ;  /* 0x000000157a007209 */ /* 0x000fe20007810000 */
[--C-:B------:R-:W-:Y:S01]  /*11f60*/  FFMA.FTZ R21, R168, UR10, -R125.reuse ;  /* 0x0000000aa8157c23 */ /* 0x100fe2000801087d */
[--C-:B------:R-:W-:Y:S01]  /*11f70*/  FFMA.FTZ R143, R143, UR10, -R125.reuse ;  /* 0x0000000a8f8f7c23 */ /* 0x100fe2000801087d */
[--C-:B------:R-:W-:Y:S01]  /*11f80*/  FFMA.FTZ R151, R151, UR10, -R125.reuse ;  /* 0x0000000a97977c23 */ /* 0x100fe2000801087d */
[----:B------:R-:W-:Y:S01]  /*11f90*/  FMNMX.FTZ R121, R123, R0, !PT ;  /* 0x000000007b797209 */ /* 0x000fe20007810000 */
[--C-:B------:R-:W-:Y:S01]  /*11fa0*/  FFMA.FTZ R168, R154, UR10, -R125.reuse ;  /* 0x0000000a9aa87c23 */ /* 0x100fe2000801087d */
[----:B------:R-:W-:Y:S01]  /*11fb0*/  FFMA.FTZ R155, R155, UR10, -R125 ;  /* 0x0000000a9b9b7c23 */ /* 0x000fe2000801087d */
[----:B------:R-:W-:Y:S01]  /*11fc0*/  MUFU.EX2 R190, R190 ;  /* 0x000000be00be7308 */ /* 0x000fe20000000800 */
[----:B------:R-:W-:-:S04]  /*11fd0*/  FMNMX.FTZ R0, R126, R121, !PT ;  /* 0x000000797e007209 */ /* 0x000fc80007810000 */
[----:B------:R-:W-:-:S03]  /*11fe0*/  FMNMX.FTZ R121, R127, R0, !PT ;  /* 0x000000007f797209 */ /* 0x000fc60007810000 */
[----:B------:R-:W-:Y:S01]  /*11ff0*/  MUFU.EX2 R21, R21 ;  /* 0x0000001500157308 */ /* 0x000fe20000000800 */
[----:B------:R-:W-:Y:S01]  /*12000*/  FMNMX.FTZ R0, R128, R121, !PT ;  /* 0x0000007980007209 */ /* 0x000fe20007810000 */
[--C-:B------:R-:W-:Y:S01]  /*12010*/  FFMA.FTZ R121, R170, UR10, -R125.reuse ;  /* 0x0000000aaa797c23 */ /* 0x100fe2000801087d */
[----:B------:R-:W-:Y:S01]  /*12020*/  FFMA.FTZ R170, R159, UR10, -R125 ;  /* 0x0000000a9faa7c23 */ /* 0x000fe2000801087d */
[----:B------:R-:W-:Y:S02]  /*12030*/  FSEL R159, R12, RZ, P2 ;  /* 0x000000ff0c9f7208 */ /* 0x000fe40001000000 */
[----:B------:R-:W-:Y:S02]  /*12040*/  FMNMX.FTZ R131, R129, R0, !PT ;  /* 0x0000000081837209 */ /* 0x000fe40007810000 */
[----:B------:R-:W-:Y:S01]  /*12050*/  MUFU.EX2 R184, R184 ;  /* 0x000000b800b87308 */ /* 0x000fe20000000800 */
[----:B------:R-:W-:Y:S01]  /*12060*/  FADD.FTZ R159, -R159, R4 ;  /* 0x000000049f9f7221 */ /* 0x000fe20000010100 */
[----:B------:R-:W-:-:S04]  /*12070*/  FMNMX.FTZ R0, R132, R131, !PT ;  /* 0x0000008384007209 */ /* 0x000fc80007810000 */
[----:B------:R-:W-:Y:S02]  /*12080*/  FMNMX.FTZ R131, R133, R0, !PT ;  /* 0x0000000085837209 */ /* 0x000fe40007810000 */
[----:B------:R-:W-:Y:S02]  /*12090*/  MUFU.EX2 R121, R121 ;  /* 0x0000007900797308 */ /* 0x000fe40000000800 */
[----:B------:R-:W-:Y:S01]  /*120a0*/  FMNMX.FTZ R0, R136, R131, !PT ;  /* 0x0000008388007209 */ /* 0x000fe20007810000 */
[--C-:B------:R-:W-:Y:S01]  /*120b0*/  FFMA.FTZ R131, R172, UR10, -R125.reuse ;  /* 0x0000000aac837c23 */ /* 0x100fe2000801087d */
[----:B------:R-:W-:Y:S02]  /*120c0*/  FFMA.FTZ R172, R146, UR10, -R125 ;  /* 0x0000000a92ac7c23 */ /* 0x000fe4000801087d */
[----:B------:R-:W-:Y:S02]  /*120d0*/  FMNMX.FTZ R0, R137, R0, !PT ;  /* 0x0000000089007209 */ /* 0x000fe40007810000 */
[----:B------:R-:W-:Y:S02]  /*120e0*/  MUFU.EX2 R186, R186 ;  /* 0x000000ba00ba7308 */ /* 0x000fe40000000800 */
        /* <DEDUP_REMOVED lines=17> */
[----:B------:R-:W-:Y:S01]  /*12200*/  FMNMX.FTZ R0, R158, R157, !PT ;  /* 0x0000009d9e007209 */ /* 0x000fe20007810000 */
[--C-:B------:R-:W-:Y:S01]  /*12210*/  FFMA.FTZ R157, R182, UR10, -R125.reuse ;  /* 0x0000000ab69d7c23 */ /* 0x100fe2000801087d */
[----:B------:R-:W0:Y:S01]  /*12220*/  MUFU.EX2 R147, R147 ;  /* 0x0000009300937308 */ /* 0x000e220000000800 */
[----:B------:R-:W-:Y:S02]  /*12230*/  FFMA.FTZ R125, R162, UR10, -R125 ;  /* 0x0000000aa27d7c23 */ /* 0x000fe4000801087d */
[----:B------:R-:W1:Y:S05]  /*12240*/  SHFL.BFLY PT, R161, R0, 0x2, 0x1f ;  /* 0x0c401f0000a17f89 */ /* 0x000e6a00000e0000 */
[----:B------:R-:W-:Y:S08]  /*12250*/  MUFU.EX2 R176, R176 ;  /* 0x000000b000b07308 */ /* 0x000ff00000000800 */
[----:B------:R-:W-:Y:S01]  /*12260*/  MUFU.EX2 R139, R139 ;  /* 0x0000008b008b7308 */ /* 0x000fe20000000800 */
[----:B0-----:R-:W-:-:S07]  /*12270*/  F2FP.BF16.F32.PACK_AB R182, R147, R120 ;  /* 0x0000007893b6723e */ /* 0x001fce00000010ff */
[----:B------:R-:W-:Y:S01]  /*12280*/  MUFU.EX2 R178, R178 ;  /* 0x000000b200b27308 */ /* 0x000fe20000000800 */
[----:B-1----:R-:W-:Y:S01]  /*12290*/  FMNMX.FTZ R161, R0, R161, !PT ;  /* 0x000000a100a17209 */ /* 0x002fe20007810000 */
[----:B------:R-:W-:-:S04]  /*122a0*/  FMUL.FTZ R0, R159, UR10 ;  /* 0x0000000a9f007c20 */ /* 0x000fc80008410000 */
[----:B------:R-:W0:Y:S02]  /*122b0*/  SHFL.BFLY PT, R20, R161, 0x1, 0x1f ;  /* 0x0c201f00a1147f89 */ /* 0x000e2400000e0000 */
[----:B------:R-:W-:Y:S08]  /*122c0*/  MUFU.EX2 R143, R143 ;  /* 0x0000008f008f7308 */ /* 0x000ff00000000800 */
[----:B------:R-:W1:Y:S08]  /*122d0*/  MUFU.EX2 R0, R0 ;  /* 0x0000000000007308 */ /* 0x000e700000000800 */
[----:B------:R-:W-:Y:S01]  /*122e0*/  MUFU.EX2 R172, R172 ;  /* 0x000000ac00ac7308 */ /* 0x000fe20000000800 */
[----:B0-----:R-:W-:-:S07]  /*122f0*/  FMNMX.FTZ R20, R161, R20, !PT ;  /* 0x00000014a1147209 */ /* 0x001fce0007810000 */
[----:B------:R-:W-:Y:S01]  /*12300*/  MUFU.EX2 R157, R157 ;  /* 0x0000009d009d7308 */ /* 0x000fe20000000800 */
[C---:B------:R-:W-:Y:S01]  /*12310*/  FSETP.NEU.FTZ.AND P2, PT, R20.reuse, -INF , PT ;  /* 0xff8000001400780b */ /* 0x040fe20003f5d000 */
[----:B------:R-:W-:-:S06]  /*12320*/  FMUL.FTZ R2, R20, UR10 ;  /* 0x0000000a14027c20 */ /* 0x000fcc0008410000 */
[----:B------:R-:W-:Y:S01]  /*12330*/  MUFU.EX2 R174, R174 ;  /* 0x000000ae00ae7308 */ /* 0x000fe20000000800 */
[----:B------:R-:W-:Y:S02]  /*12340*/  FSEL R159, R2, RZ, P2 ;  /* 0x000000ff029f7208 */ /* 0x000fe40001000000 */
[----:B------:R-:W-:Y:S02]  /*12350*/  FSEL R2, R20, RZ, P2 ;  /* 0x000000ff14027208 */ /* 0x000fe40001000000 */
[----:B------:R-:W-:Y:S01]  /*12360*/  ISETP.GT.AND P2, PT, R9, UR54, PT ;  /* 0x0000003609007c0c */ /* 0x000fe2000bf44270 */
[--C-:B------:R-:W-:Y:S01]  /*12370*/  FFMA.FTZ R189, R10, UR10, -R159.reuse ;  /* 0x0000000a0abd7c23 */ /* 0x100fe2000801089f */
[----:B------:R-:W-:Y:S01]  /*12380*/  FFMA.FTZ R4, R11, UR10, -R159 ;  /* 0x0000000a0b047c23 */ /* 0x000fe2000801089f */
[----:B------:R-:W-:Y:S01]  /*12390*/  FADD.FTZ R2, -R2, R3 ;  /* 0x0000000302027221 */ /* 0x000fe20000010100 */
[----:B-1----:R-:W-:Y:S01]  /*123a0*/  FFMA.FTZ R3, R0, R8, R13 ;  /* 0x0000000800037223 */ /* 0x002fe2000001000d */
[--C-:B------:R-:W-:Y:S01]  /*123b0*/  FFMA.FTZ R191, R14, UR10, -R159.reuse ;  /* 0x0000000a0ebf7c23 */ /* 0x100fe2000801089f */
[----:B------:R-:W-:Y:S01]  /*123c0*/  FFMA.FTZ R10, R15, UR10, -R159 ;  /* 0x0000000a0f0a7c23 */ /* 0x000fe2000801089f */
[----:B------:R-:W-:Y:S01]  /*123d0*/  FMUL.FTZ R2, R2, UR10 ;  /* 0x0000000a02027c20 */ /* 0x000fe20008410000 */
[----:B------:R-:W-:Y:S01]  /*123e0*/  MUFU.EX2 R189, R189 ;  /* 0x000000bd00bd7308 */ /* 0x000fe20000000800 */
[----:B------:R-:W-:Y:S01]  /*123f0*/  FADD.FTZ R3, R188, R3 ;  /* 0x00000003bc037221 */ /* 0x000fe20000010000 */
        /* <DEDUP_REMOVED lines=9> */
[--C-:B------:R-:W-:Y:S01]  /*12490*/  FFMA.FTZ R124, R129, UR10, -R159.reuse ;  /* 0x0000000a817c7c23 */ /* 0x100fe2000801089f */
[----:B------:R-:W-:Y:S01]  /*124a0*/  FFMA.FTZ R126, R133, UR10, -R159 ;  /* 0x0000000a857e7c23 */ /* 0x000fe2000801089f */
[----:B------:R-:W-:Y:S01]  /*124b0*/  FADD.FTZ R8, R184, R3 ;  /* 0x00000003b8087221 */ /* 0x000fe20000010000 */
[--C-:B------:R-:W-:Y:S01]  /*124c0*/  FFMA.FTZ R177, R136, UR10, -R159.reuse ;  /* 0x0000000a88b17c23 */ /* 0x100fe2000801089f */
[--C-:B------:R-:W-:Y:S01]  /*124d0*/  FFMA.FTZ R128, R137, UR10, -R159.reuse ;  /* 0x0000000a89807c23 */ /* 0x100fe2000801089f */
[----:B------:R-:W1:Y:S01]  /*124e0*/  MUFU.EX2 R4, R4 ;  /* 0x0000000400047308 */ /* 0x000e620000000800 */
[----:B------:R-:W-:Y:S01]  /*124f0*/  FADD.FTZ R3, R121, R8 ;  /* 0x0000000879037221 */ /* 0x000fe20000010000 */
[--C-:B------:R-:W-:Y:S01]  /*12500*/  FFMA.FTZ R179, R141, UR10, -R159.reuse ;  /* 0x0000000a8db37c23 */ /* 0x100fe2000801089f */
[--C-:B------:R-:W-:Y:S01]  /*12510*/  FFMA.FTZ R130, R142, UR10, -R159.reuse ;  /* 0x0000000a8e827c23 */ /* 0x100fe2000801089f */
[----:B------:R-:W-:Y:S01]  /*12520*/  FFMA.FTZ R173, R144, UR10, -R159 ;  /* 0x0000000a90ad7c23 */ /* 0x000fe2000801089f */
[----:B------:R-:W-:Y:S01]  /*12530*/  FADD.FTZ R132, R186, R3 ;  /* 0x00000003ba847221 */ /* 0x000fe20000010000 */
[--C-:B------:R-:W-:Y:S01]  /*12540*/  FFMA.FTZ R175, R148, UR10, -R159.reuse ;  /* 0x0000000a94af7c23 */ /* 0x100fe2000801089f */
[----:B------:R-:W-:Y:S01]  /*12550*/  FFMA.FTZ R169, R152, UR10, -R159 ;  /* 0x0000000a98a97c23 */ /* 0x000fe2000801089f */
[----:B------:R-:W2:Y:S01]  /*12560*/  MUFU.EX2 R191, R191 ;  /* 0x000000bf00bf7308 */ /* 0x000ea20000000800 */
[----:B0-----:R-:W-:Y:S01]  /*12570*/  FFMA.FTZ R5, R2, R5, R189 ;  /* 0x0000000502057223 */ /* 0x001fe200000100bd */
[--C-:B------:R-:W-:Y:S01]  /*12580*/  FFMA.FTZ R153, R153, UR10, -R159.reuse ;  /* 0x0000000a99997c23 */ /* 0x100fe2000801089f */
[--C-:B------:R-:W-:Y:S01]  /*12590*/  FFMA.FTZ R156, R156, UR10, -R159.reuse ;  /* 0x0000000a9c9c7c23 */ /* 0x100fe2000801089f */
[----:B------:R-:W-:Y:S01]  /*125a0*/  FFMA.FTZ R158, R158, UR10, -R159 ;  /* 0x0000000a9e9e7c23 */ /* 0x000fe2000801089f */
[----:B------:R-:W-:Y:S01]  /*125b0*/  IMAD.U32 R11, RZ, RZ, UR6 ;  /* 0x00000006ff0b7e24 */ /* 0x000fe2000f8e00ff */
[----:B------:R-:W-:Y:S01]  /*125c0*/  F2FP.BF16.F32.PACK_AB R188, R188, R13 ;  /* 0x0000000dbcbc723e */ /* 0x000fe200000010ff */
[----:B------:R-:W-:Y:S01]  /*125d0*/  VIADD R9, R9, 0xffffffff ;  /* 0xffffffff09097836 */ /* 0x000fe20000000000 */
[----:B------:R-:W0:Y:S01]  /*125e0*/  MUFU.EX2 R10, R10 ;  /* 0x0000000a000a7308 */ /* 0x000e220000000800 */
[C---:B-1----:R-:W-:Y:S01]  /*125f0*/  FADD.FTZ R8, R4.reuse, R5 ;  /* 0x0000000504087221 */ /* 0x042fe20000010000 */
[----:B------:R-:W-:Y:S01]  /*12600*/  FADD.FTZ R5, R131, R132 ;  /* 0x0000008483057221 */ /* 0x000fe20000010000 */
[----:B------:R-:W-:Y:S01]  /*12610*/  F2FP.BF16.F32.PACK_AB R189, R4, R189 ;  /* 0x000000bd04bd723e */ /* 0x000fe200000010ff */
[----:B------:R-:W-:Y:S01]  /*12620*/  @!P1 VIADD R11, R11, 0x30860 ;  /* 0x000308600b0b9836 */ /* 0x000fe20000000000 */
[----:B------:R-:W-:Y:S01]  /*12630*/  F2FP.BF16.F32.PACK_AB R190, R21, R190 ;  /* 0x000000be15be723e */ /* 0x000fe200000010ff */
[----:B------:R-:W-:Y:S01]  /*12640*/  FADD.FTZ R132, R180, R5 ;  /* 0x00000005b4847221 */ /* 0x000fe20000010000 */
[----:B------:R-:W-:Y:S01]  /*12650*/  F2FP.BF16.F32.PACK_AB R184, R121, R184 ;  /* 0x000000b879b8723e */ /* 0x000fe200000010ff */
[----:B------:R-:W1:Y:S01]  /*12660*/  MUFU.EX2 R185, R185 ;  /* 0x000000b900b97308 */ /* 0x000e620000000800 */
[----:B--2---:R-:W-:Y:S01]  /*12670*/  FADD.FTZ R3, R191, R8 ;  /* 0x00000008bf037221 */ /* 0x004fe20000010000 */
[----:B------:R-:W-:Y:S01]  /*12680*/  FADD.FTZ R5, R135, R132 ;  /* 0x0000008487057221 */ /* 0x000fe20000010000 */
[----:B------:R-:W-:Y:S01]  /*12690*/  FFMA.FTZ R132, R145, UR10, -R159 ;  /* 0x0000000a91847c23 */ /* 0x000fe2000801089f */
[----:B------:R-:W-:-:S02]  /*126a0*/  @!P1 PRMT R11, RZ, 0x654, R11 ;  /* 0x00000654ff0b9816 */ /* 0x000fc4000000000b */
[----:B------:R-:W-:Y:S01]  /*126b0*/  FADD.FTZ R134, R120, R5 ;  /* 0x0000000578867221 */ /* 0x000fe20000010000 */
[----:B------:R-:W-:Y:S01]  /*126c0*/  F2FP.BF16.F32.PACK_AB R186, R131, R186 ;  /* 0x000000ba83ba723e */ /* 0x000fe200000010ff */
[----:B------:R-:W2:Y:S01]  /*126d0*/  MUFU.EX2 R14, R14 ;  /* 0x0000000e000e7308 */ /* 0x000ea20000000800 */
[----:B0-----:R-:W-:Y:S01]  /*126e0*/  FADD.FTZ R8, R10, R3 ;  /* 0x000000030a087221 */ /* 0x001fe20000010000 */
[----:B------:R-:W-:Y:S01]  /*126f0*/  FADD.FTZ R5, R147, R134 ;  /* 0x0000008693057221 */ /* 0x000fe20000010000 */
[----:B------:R-:W-:Y:S01]  /*12700*/  FFMA.FTZ R134, R149, UR10, -R159 ;  /* 0x0000000a95867c23 */ /* 0x000fe2000801089f */
[----:B------:R0:W-:Y:S01]  /*12710*/  @!P1 SYNCS.ARRIVE.TRANS64.RED.A1T0 RZ, [R11+URZ], RZ ;  /* 0x000000ff0bff99a7 */ /* 0x0001e2000810043f */
[----:B------:R-:W-:Y:S01]  /*12720*/  F2FP.BF16.F32.PACK_AB R180, R135, R180 ;  /* 0x000000b487b4723e */ /* 0x000fe200000010ff */
[----:B------:R-:W-:Y:S01]  /*12730*/  FADD.FTZ R136, R176, R5 ;  /* 0x00000005b0887221 */ /* 0x000fe20000010000 */
[----:B------:R-:W-:Y:S01]  /*12740*/  F2FP.BF16.F32.PACK_AB R176, R139, R176 ;  /* 0x000000b08bb0723e */ /* 0x000fe200000010ff */
[----:B------:R-:W3:Y:S01]  /*12750*/  MUFU.EX2 R187, R187 ;  /* 0x000000bb00bb7308 */ /* 0x000ee20000000800 */
[----:B-1----:R-:W-:Y:S01]  /*12760*/  FADD.FTZ R3, R185, R8 ;  /* 0x00000008b9037221 */ /* 0x002fe20000010000 */
[----:B------:R-:W-:Y:S01]  /*12770*/  FADD.FTZ R5, R139, R136 ;  /* 0x000000888b057221 */ /* 0x000fe20000010000 */
[----:B------:R-:W-:-:S03]  /*12780*/  F2FP.BF16.F32.PACK_AB R191, R10, R191 ;  /* 0x000000bf0abf723e */ /* 0x000fc600000010ff */
[----:B------:R-:W-:Y:S01]  /*12790*/  FADD.FTZ R136, R178, R5 ;  /* 0x00000005b2887221 */ /* 0x000fe20000010000 */
[C---:B------:R-:W-:Y:S01]  /*127a0*/  F2FP.BF16.F32.PACK_AB R178, R143.reuse, R178 ;  /* 0x000000b28fb2723e */ /* 0x040fe200000010ff */
[----:B------:R-:W1:Y:S01]  /*127b0*/  MUFU.EX2 R122, R122 ;  /* 0x0000007a007a7308 */ /* 0x000e620000000800 */
[C---:B--2---:R-:W-:Y:S01]  /*127c0*/  FADD.FTZ R8, R14.reuse, R3 ;  /* 0x000000030e087221 */ /* 0x044fe20000010000 */
[----:B------:R-:W-:Y:S01]  /*127d0*/  FADD.FTZ R5, R143, R136 ;  /* 0x000000888f057221 */ /* 0x000fe20000010000 */
[----:B------:R-:W-:-:S03]  /*127e0*/  F2FP.BF16.F32.PACK_AB R185, R14, R185 ;  /* 0x000000b90eb9723e */ /* 0x000fc600000010ff */
[----:B------:R-:W-:Y:S01]  /*127f0*/  FADD.FTZ R136, R172, R5 ;  /* 0x00000005ac887221 */ /* 0x000fe20000010000 */
[----:B------:R-:W-:Y:S01]  /*12800*/  F2FP.BF16.F32.PACK_AB R172, R157, R172 ;  /* 0x000000ac9dac723e */ /* 0x000fe200000010ff */
[----:B------:R-:W2:Y:S01]  /*12810*/  MUFU.EX2 R181, R181 ;  /* 0x000000b500b57308 */ /* 0x000ea20000000800 */
[----:B---3--:R-:W-:Y:S01]  /*12820*/  FADD.FTZ R3, R187, R8 ;  /* 0x00000008bb037221 */ /* 0x008fe20000010000 */
[----:B------:R-:W-:-:S04]  /*12830*/  FADD.FTZ R5, R157, R136 ;  /* 0x000000889d057221 */ /* 0x000fc80000010000 */
[----:B------:R-:W-:Y:S02]  /*12840*/  FADD.FTZ R136, R174, R5 ;  /* 0x00000005ae887221 */ /* 0x000fe40000010000 */
[----:B------:R-:W3:Y:S01]  /*12850*/  MUFU.EX2 R124, R124 ;  /* 0x0000007c007c7308 */ /* 0x000ee20000000800 */
[C---:B-1----:R-:W-:Y:S01]  /*12860*/  FADD.FTZ R8, R122.reuse, R3 ;  /* 0x000000037a087221 */ /* 0x042fe20000010000 */
[----:B------:R-:W-:-:S06]  /*12870*/  F2FP.BF16.F32.PACK_AB R187, R122, R187 ;  /* 0x000000bb7abb723e */ /* 0x000fcc00000010ff */
[----:B------:R-:W1:Y:S01]  /*12880*/  MUFU.EX2 R183, R183 ;  /* 0x000000b700b77308 */ /* 0x000e620000000800 */
[----:B--2---:R-:W-:-:S07]  /*12890*/  FADD.FTZ R3, R181, R8 ;  /* 0x00000008b5037221 */ /* 0x004fce0000010000 */
[----:B------:R-:W2:Y:S01]  /*128a0*/  MUFU.EX2 R126, R126 ;  /* 0x0000007e007e7308 */ /* 0x000ea20000000800 */
[C---:B---3--:R-:W-:Y:S01]  /*128b0*/  FADD.FTZ R8, R124.reuse, R3 ;  /* 0x000000037c087221 */ /* 0x048fe20000010000 */
[----:B------:R-:W-:-:S06]  /*128c0*/  F2FP.BF16.F32.PACK_AB R181, R124, R181 ;  /* 0x000000b57cb5723e */ /* 0x000fcc00000010ff */
[----:B------:R-:W3:Y:S01]  /*128d0*/  MUFU.EX2 R177, R177 ;  /* 0x000000b100b17308 */ /* 0x000ee20000000800 */
[----:B-1----:R-:W-:-:S07]  /*128e0*/  FADD.FTZ R3, R183, R8 ;  /* 0x00000008b7037221 */ /* 0x002fce0000010000 */
[----:B------:R-:W1:Y:S01]  /*128f0*/  MUFU.EX2 R128, R128 ;  /* 0x0000008000807308 */ /* 0x000e620000000800 */
[C---:B--2---:R-:W-:Y:S01]  /*12900*/  FADD.FTZ R8, R126.reuse, R3 ;  /* 0x000000037e087221 */ /* 0x044fe20000010000 */
[----:B------:R-:W-:-:S06]  /*12910*/  F2FP.BF16.F32.PACK_AB R183, R126, R183 ;  /* 0x000000b77eb7723e */ /* 0x000fcc00000010ff */
[----:B------:R-:W2:Y:S01]  /*12920*/  MUFU.EX2 R179, R179 ;  /* 0x000000b300b37308 */ /* 0x000ea20000000800 */
[----:B---3--:R-:W-:-:S07]  /*12930*/  FADD.FTZ R3, R177, R8 ;  /* 0x00000008b1037221 */ /* 0x008fce0000010000 */
        /* <DEDUP_REMOVED lines=19> */
[C---:B--2---:R-:W-:Y:S01]  /*12a70*/  FADD.FTZ R5, R151.reuse, R136 ;  /* 0x0000008897057221 */ /* 0x044fe20000010000 */
[----:B------:R-:W-:-:S06]  /*12a80*/  F2FP.BF16.F32.PACK_AB R174, R151, R174 ;  /* 0x000000ae97ae723e */ /* 0x000fcc00000010ff */
[----:B------:R-:W2:Y:S01]  /*12a90*/  MUFU.EX2 R120, R153 ;  /* 0x0000009900787308 */ /* 0x000ea20000000800 */
[----:B---3--:R-:W-:Y:S01]  /*12aa0*/  FADD.FTZ R3, R169, R4 ;  /* 0x00000004a9037221 */ /* 0x008fe20000010000 */
[----:B------:R-:W-:-:S06]  /*12ab0*/  IMAD.MOV.U32 R4, RZ, RZ, R12 ;  /* 0x000000ffff047224 */ /* 0x000fcc00078e000c */
[----:B------:R-:W3:Y:S01]  /*12ac0*/  MUFU.EX2 R155, R155 ;  /* 0x0000009b009b7308 */ /* 0x000ee20000000800 */
[----:B-1----:R-:W-:-:S07]  /*12ad0*/  FADD.FTZ R136, R168, R5 ;  /* 0x00000005a8887221 */ /* 0x002fce0000010000 */
[----:B------:R-:W1:Y:S01]  /*12ae0*/  MUFU.EX2 R156, R156 ;  /* 0x0000009c009c7308 */ /* 0x000e620000000800 */
[C---:B--2---:R-:W-:Y:S01]  /*12af0*/  FADD.FTZ R3, R120.reuse, R3 ;  /* 0x0000000378037221 */ /* 0x044fe20000010000 */
[----:B------:R-:W-:-:S06]  /*12b00*/  F2FP.BF16.F32.PACK_AB R169, R120, R169 ;  /* 0x000000a978a9723e */ /* 0x000fcc00000010ff */
[----:B------:R-:W2:Y:S01]  /*12b10*/  MUFU.EX2 R170, R170 ;  /* 0x000000aa00aa7308 */ /* 0x000ea20000000800 */
[C---:B---3--:R-:W-:Y:S01]  /*12b20*/  FADD.FTZ R5, R155.reuse, R136 ;  /* 0x000000889b057221 */ /* 0x048fe20000010000 */
[----:B------:R-:W-:-:S06]  /*12b30*/  F2FP.BF16.F32.PACK_AB R168, R155, R168 ;  /* 0x000000a89ba8723e */ /* 0x000fcc00000010ff */
[----:B------:R-:W3:Y:S01]  /*12b40*/  MUFU.EX2 R158, R158 ;  /* 0x0000009e009e7308 */ /* 0x000ee20000000800 */
[----:B-1----:R-:W-:-:S07]  /*12b50*/  FADD.FTZ R3, R156, R3 ;  /* 0x000000039c037221 */ /* 0x002fce0000010000 */
[----:B------:R-:W1:Y:S01]  /*12b60*/  MUFU.EX2 R125, R125 ;  /* 0x0000007d007d7308 */ /* 0x000e620000000800 */
[----:B--2---:R-:W-:Y:S01]  /*12b70*/  FADD.FTZ R136, R170, R5 ;  /* 0x00000005aa887221 */ /* 0x004fe20000010000 */
[C---:B---3--:R-:W-:Y:S01]  /*12b80*/  FADD.FTZ R5, R158.reuse, R3 ;  /* 0x000000039e057221 */ /* 0x048fe20000010000 */
[----:B------:R-:W-:Y:S01]  /*12b90*/  F2FP.BF16.F32.PACK_AB R171, R158, R156 ;  /* 0x0000009c9eab723e */ /* 0x000fe200000010ff */
[----:B------:R-:W-:Y:S02]  /*12ba0*/  IMAD.MOV.U32 R3, RZ, RZ, R20 ;  /* 0x000000ffff037224 */ /* 0x000fe400078e0014 */
[C---:B-1----:R-:W-:Y:S01]  /*12bb0*/  FADD.FTZ R8, R125.reuse, R136 ;  /* 0x000000887d087221 */ /* 0x042fe20000010000 */
[----:B------:R-:W-:Y:S01]  /*12bc0*/  F2FP.BF16.F32.PACK_AB R170, R125, R170 ;  /* 0x000000aa7daa723e */ /* 0x000fe200000010ff */
[----:B0-----:R-:W-:Y:S06]  /*12bd0*/  @P2 BRA `(.L_x_1794) ;  /* 0xffffffc800b82947 */ /* 0x001fec000383ffff */
[----:B------:R-:W-:Y:S01]  /*12be0*/  IMAD.MOV.U32 R3, RZ, RZ, R20 ;  /* 0x000000ffff037224 */ /* 0x000fe200078e0014 */
[----:B------:R-:W-:Y:S01]  /*12bf0*/  UMOV UR38, UR5 ;  /* 0x0000000500267c82 */ /* 0x000fe20008000000 */
[----:B------:R-:W-:Y:S01]  /*12c00*/  IMAD.MOV.U32 R4, RZ, RZ, R12 ;  /* 0x000000ffff047224 */ /* 0x000fe200078e000c */
[----:B------:R-:W-:-:S06]  /*12c10*/  UMOV UR60, UR37 ;  /* 0x00000025003c7c82 */ /* 0x000fcc0008000000 */
.L_x_1777:
        /* <DEDUP_REMOVED lines=27> */
.L_x_1796:
[----:B------:R-:W-:-:S11]  /*12dd0*/  UISETP.NE.AND UP2, UPT, UR11, 0x1, UPT ;  /* 0x000000010b00788c */ /* 0x000fd6000bf45270 */
[----:B------:R-:W-:Y:S02]  /*12de0*/  @UP2 ULDC.64 UR4, c[0x0][0x9e8] ;  /* 0x00027a0000042ab9 */ /* 0x000fe40000000a00 */
[----:B------:R-:W-:-:S04]  /*12df0*/  UIMAD.WIDE.U32 UR6, UR14, UR4, URZ ;  /* 0x000000040e0672a5 */ /* 0x000fc8000f8e003f */
[----:B------:R-:W-:-:S12]  /*12e00*/  @UP2 USHF.R.U32.HI UR14, URZ, UR5, UR7 ;  /* 0x000000053f0e2299 */ /* 0x000fd80008011607 */
.L_x_1797:
[----:B------:R-:W-:-:S04]  /*12e10*/  UIMAD UR11, UR14, UR11, URZ ;  /* 0x0000000b0e0b72a4 */ /* 0x000fc8000f8e023f */
[----:B------:R-:W-:-:S04]  /*12e20*/  UISETP.LT.AND UP2, UPT, UR15, UR11, UPT ;  /* 0x0000000b0f00728c */ /* 0x000fc8000bf41270 */
[----:B------:R-:W-:-:S12]  /*12e30*/  USEL UR15, UR15, UR11, !UP2 ;  /* 0x0000000b0f0f7287 */ /* 0x000fd8000d000000 */
.L_x_1795:
        /* <DEDUP_REMOVED lines=13> */
[----:B------:R-:W-:Y:S01]  /*12f10*/  ULDC UR5, c[0x0][0x9d8] ;  /* 0x0002760000057ab9 */ /* 0x000fe20000000800 */
[----:B------:R-:W-:-:S05]  /*12f20*/  ULDC UR55, c[0x0][0x988] ;  /* 0x0002620000377ab9 */ /* 0x000fca0000000800 */
.L_x_1807:
[----:B------:R-:W-:-:S04]  /*12f30*/  UIADD3 UR37, UR4, 0x1, URZ ;  /* 0x0000000104257890 */ /* 0x000fc8000fffe03f */
[----:B------:R-:W-:-:S04]  /*12f40*/  UISETP.NE.AND UP2, UPT, UR37, 0x2, UPT ;  /* 0x000000022500788c */ /* 0x000fc8000bf45270 */
[----:B------:R-:W-:Y:S02]  /*12f50*/  USEL UR37, UR37, URZ, UP2 ;  /* 0x0000003f25257287 */ /* 0x000fe40009000000 */
[----:B------:R-:W-:-:S04]  /*12f60*/  USEL UR60, URZ, 0x1, UP2 ;  /* 0x000000013f3c7887 */ /* 0x000fc80009000000 */
[----:B------:R-:W-:Y:S01]  /*12f70*/  ULOP3.LUT UR60, UR7, UR60, URZ, 0x3c, !UPT ;  /* 0x0000003c073c7292 */ /* 0x000fe2000f8e3c3f */
[----:B------:R-:W-:Y:S01]  /*12f80*/  UMOV UR38, UR37 ;  /* 0x0000002500267c82 */ /* 0x000fe20008000000 */
[----:B------:R-:W-:Y:S10]  /*12f90*/  @!P0 BRA `(.L_x_1799) ;  /* 0x0000000000048947 */ /* 0x000ff40003800000 */
[----:B------:R-:W-:Y:S01]  /*12fa0*/  BPT.TRAP 0x1 ;  /* 0x000000040000795c */ /* 0x000fe20000300000 */
.L_x_1799:
[----:B------:R-:W-:Y:S01]  /*12fb0*/  ULEA UR6, UR38, UR39, 0x3 ;  /* 0x0000002726067291 */ /* 0x000fe2000f8e183f */
[----:B------:R-:W-:-:S05]  /*12fc0*/  IMAD.U32 R3, RZ, RZ, UR60 ;  /* 0x0000003cff037e24 */ /* 0x000fca000f8e00ff */
[----:B------:R-:W-:-:S04]  /*12fd0*/  SHF.L.U32 R3, R3, 0x1f, RZ ;  /* 0x0000001f03037819 */ /* 0x000fc800000006ff */
[----:B------:R0:W1:Y:S01]  /*12fe0*/  SYNCS.PHASECHK.TRANS64.TRYWAIT P2, [UR6+0x30830], R3 ;  /* 0x03083003ff0075a7 */ /* 0x0000620008040146 */
[----:B------:R-:W-:Y:S05]  /*12ff0*/  @!P0 BRA `(.L_x_1800) ;  /* 0x0000000000048947 */ /* 0x000fea0003800000 */
[----:B------:R-:W-:Y:S01]  /*13000*/  BPT.TRAP 0x1 ;  /* 0x000000040000795c */ /* 0x000fe20000300000 */
.L_x_1800:
[----:B-1----:R-:W-:Y:S05]  /*13010*/  @P2 BRA `(.L_x_1801) ;  /* 0x0000000000082947 */ /* 0x002fea0003800000 */
[----:B------:R-:W1:Y:S02]  /*13020*/  SYNCS.PHASECHK.TRANS64.TRYWAIT P2, [UR6+0x30830], R3 ;  /* 0x03083003ff0075a7 */ /* 0x000e640008040146 */
[----:B-1----:R-:W-:Y:S05]  /*13030*/  @!P2 BRA `(.L_x_1802) ;  /* 0x000001240018a947 */ /* 0x002fea0003800000 */
.L_x_1801:
        /* <DEDUP_REMOVED lines=165> */
.L_x_1803:
[----:B------:R-:W-:Y:S01]  /*13a90*/  ULEA UR11, UR4, UR39, 0x3 ;  /* 0x00000027040b7291 */ /* 0x000fe2000f8e183f */
[----:B------:R-:W-:-:S05]  /*13aa0*/  IMAD.U32 R0, RZ, RZ, UR7 ;  /* 0x00000007ff007e24 */ /* 0x000fca000f8e00ff */
[----:B------:R-:W-:-:S04]  /*13ab0*/  SHF.L.U32 R0, R0, 0x1f, RZ ;  /* 0x0000001f00007819 */ /* 0x000fc800000006ff */
[----:B------:R2:W3:Y:S01]  /*13ac0*/  SYNCS.PHASECHK.TRANS64.TRYWAIT P2, [UR11+0x30850], R0 ;  /* 0x03085000ff0075a7 */ /* 0x0004e2000804014b */
[----:B------:R-:W-:Y:S05]  /*13ad0*/  @!P0 BRA `(.L_x_1804) ;  /* 0x0000000000048947 */ /* 0x000fea0003800000 */
[----:B------:R-:W-:Y:S01]  /*13ae0*/  BPT.TRAP 0x1 ;  /* 0x000000040000795c */ /* 0x000fe20000300000 */
.L_x_1804:
[----:B---3--:R-:W-:Y:S05]  /*13af0*/  @P2 BRA `(.L_x_1805) ;  /* 0x0000000000082947 */ /* 0x008fea0003800000 */
[----:B------:R-:W3:Y:S02]  /*13b00*/  SYNCS.PHASECHK.TRANS64.TRYWAIT P2, [UR11+0x30850], R0 ;  /* 0x03085000ff0075a7 */ /* 0x000ee4000804014b */
[----:B---3--:R-:W-:Y:S05]  /*13b10*/  @!P2 BRA `(.L_x_1806) ;  /* 0x000001180078a947 */ /* 0x008fea0003800000 */
.L_x_1805:
[----:B------:R-:W-:Y:S01]  /*13b20*/  UIADD3 UR6, UR39, 0x400, URZ ;  /* 0x0000040027067890 */ /* 0x000fe2000fffe03f */
[----:B------:R-:W-:Y:S01]  /*13b30*/  WARPGROUP.ARRIVE ;  /* 0x00000000000079c5 */ /* 0x000fe20000000000 */
[----:B------:R-:W-:Y:S01]  /*13b40*/  UMOV UR7, 0x40000040 ;  /* 0x4000004000077882 */ /* 0x000fe20000000000 */
[----:B---3--:R-:W-:Y:S01]  /*13b50*/  FMUL.FTZ R2, R120, UR5 ;  /* 0x0000000578027c20 */ /* 0x008fe20008410000 */
[----:B------:R-:W-:Y:S01]  /*13b60*/  USHF.R.U32.HI UR6, URZ, 0x4, UR6 ;  /* 0x000000043f067899 */ /* 0x000fe20008011606 */
[----:B01----:R-:W-:Y:S01]  /*13b70*/  FMUL.FTZ R3, R121, UR5 ;  /* 0x0000000579037c20 */ /* 0x003fe20008410000 */
[----:B------:R-:W-:Y:S01]  /*13b80*/  FMUL.FTZ R15, R124, UR5 ;  /* 0x000000057c0f7c20 */ /* 0x000fe20008410000 */
[----:B------:R-:W-:Y:S01]  /*13b90*/  FMUL.FTZ R21, R125, UR5 ;  /* 0x000000057d157c20 */ /* 0x000fe20008410000 */
[----:B------:R-:W-:Y:S01]  /*13ba0*/  ULOP3.LUT UR6, UR6, 0x3fff, URZ, 0xc0, !UPT ;  /* 0x00003fff06067892 */ /* 0x000fe2000f8ec03f */
[----:B------:R-:W2:Y:S01]  /*13bb0*/  MUFU.TANH R2, R2 ;  /* 0x0000000200027308 */ /* 0x000ea20000002400 */
[----:B------:R-:W-:Y:S01]  /*13bc0*/  FMUL.FTZ R121, R128, UR5 ;  /* 0x0000000580797c20 */ /* 0x000fe20008410000 */
[----:B------:R-:W-:Y:S01]  /*13bd0*/  FMUL.FTZ R12, R122, UR5 ;  /* 0x000000057a0c7c20 */ /* 0x000fe20008410000 */
[----:B------:R-:W-:Y:S01]  /*13be0*/  ULOP3.LUT UR6, UR6, 0x3000000, URZ, 0xfc, !UPT ;  /* 0x0300000006067892 */ /* 0x000fe2000f8efc3f */
[----:B------:R-:W-:Y:S01]  /*13bf0*/  FMUL.FTZ R122, R129, UR5 ;  /* 0x00000005817a7c20 */ /* 0x000fe20008410000 */
[----:B------:R-:W-:Y:S01]  /*13c00*/  FMUL.FTZ R125, R132, UR5 ;  /* 0x00000005847d7c20 */ /* 0x000fe20008410000 */
[----:B------:R-:W-:Y:S01]  /*13c10*/  FMUL.FTZ R14, R126, UR5 ;  /* 0x000000057e0e7c20 */ /* 0x000fe20008410000 */
[----:B------:R-:W-:Y:S01]  /*13c20*/  UIMAD UR4, UR4, 0x900, UR6 ;  /* 0x00000900040478a4 */ /* 0x000fe2000f8e0206 */
[----:B------:R-:W0:Y:S01]  /*13c30*/  MUFU.TANH R3, R3 ;  /* 0x0000000300037308 */ /* 0x000e220000002400 */
        /* <DEDUP_REMOVED lines=9> */
[----:B------:R-:W1:Y:S01]  /*13cd0*/  MUFU.TANH R15, R15 ;  /* 0x0000000f000f7308 */ /* 0x000e620000002400 */
[----:B------:R-:W-:Y:S01]  /*13ce0*/  UMOV UR7, 0x40000040 ;  /* 0x4000004000077882 */ /* 0x000fe20000000000 */
[----:B--2---:R-:W-:Y:S01]  /*13cf0*/  FMNMX.FTZ R0, R2, R10, !PT ;  /* 0x0000000a02007209 */ /* 0x004fe20007810000 */
[----:B------:R-:W-:Y:S01]  /*13d00*/  FMUL.FTZ R133, R140, UR5 ;  /* 0x000000058c857c20 */ /* 0x000fe20008410000 */
[----:B------:R-:W-:Y:S01]  /*13d10*/  FMUL.FTZ R20, R127, UR5 ;  /* 0x000000057f147c20 */ /* 0x000fe20008410000 */
[----:B------:R-:W-:Y:S01]  /*13d20*/  FMUL.FTZ R136, R145, UR5 ;  /* 0x0000000591887c20 */ /* 0x000fe20008410000 */
[----:B------:R-:W-:Y:S01]  /*13d30*/  FMUL.FTZ R127, R135, UR5 ;  /* 0x00000005877f7c20 */ /* 0x000fe20008410000 */
[----:B0-----:R-:W-:Y:S01]  /*13d40*/  FMNMX.FTZ R0, R3, R0, !PT ;  /* 0x0000000003007209 */ /* 0x001fe20007810000 */
        /* <DEDUP_REMOVED lines=17> */
[----:B0-----:R-:W-:Y:S01]  /*13e60*/  FMNMX.FTZ R0, R21, R0, !PT ;  /* 0x0000000015007209 */ /* 0x001fe20007810000 */
[----:B------:R-:W-:Y:S01]  /*13e70*/  UMOV UR10, UR55 ;  /* 0x00000037000a7c82 */ /* 0x000fe20008000000 */
[----:B------:R-:W-:Y:S01]  /*13e80*/  FMUL.FTZ R143, R143, UR5 ;  /* 0x000000058f8f7c20 */ /* 0x000fe20008410000 */
[----:B------:R-:W-:Y:S01]  /*13e90*/  FMUL.FTZ R146, R146, UR5 ;  /* 0x0000000592927c20 */ /* 0x000fe20008410000 */
[----:B------:R-:W-:Y:S01]  /*13ea0*/  FMUL.FTZ R147, R147, UR5 ;  /* 0x0000000593937c20 */ /* 0x000fe20008410000 */
[----:B------:R-:W-:Y:S01]  /*13eb0*/  FMUL.FTZ R150, R150, UR5 ;  /* 0x0000000596967c20 */ /* 0x000fe20008410000 */
[----:B------:R-:W-:Y:S01]  /*13ec0*/  FMUL.FTZ R151, R151, UR5 ;  /* 0x0000000597977c20 */ /* 0x000fe20008410000 */
[----:B------:R-:W0:Y:S01]  /*13ed0*/  MUFU.TANH R125, R125 ;  /* 0x0000007d007d7308 */ /* 0x000e220000002400 */
[----:B--2---:R-:W-:Y:S01]  /*13ee0*/  FMNMX.FTZ R141, R121, R0, !PT ;  /* 0x00000000798d7209 */ /* 0x004fe20007810000 */
[----:B------:R-:W-:Y:S01]  /*13ef0*/  FMUL.FTZ R152, R154, UR5 ;  /* 0x000000059a987c20 */ /* 0x000fe20008410000 */
[----:B------:R-:W-:Y:S01]  /*13f00*/  FMUL.FTZ R154, R158, UR5 ;  /* 0x000000059e9a7c20 */ /* 0x000fe20008410000 */
[----:B------:R-:W-:Y:S01]  /*13f10*/  FMUL.FTZ R158, R166, UR5 ;  /* 0x00000005a69e7c20 */ /* 0x000fe20008410000 */
[C---:B------:R-:W-:Y:S01]  /*13f20*/  ISETP.GT.AND P2, PT, R9.reuse, UR54, PT ;  /* 0x0000003609007c0c */ /* 0x040fe2000bf44270 */
[----:B------:R-:W-:-:S02]  /*13f30*/  VIADD R9, R9, 0xffffffff ;  /* 0xffffffff09097836 */ /* 0x000fc40000000000 */
[----:B------:R-:W2:Y:S01]  /*13f40*/  MUFU.TANH R126, R126 ;  /* 0x0000007e007e7308 */ /* 0x000ea20000002400 */
[----:B-1----:R-:W-:Y:S01]  /*13f50*/  FMNMX.FTZ R0, R122, R141, !PT ;  /* 0x0000008d7a007209 */ /* 0x002fe20007810000 */
[----:B------:R-:W-:Y:S01]  /*13f60*/  FMUL.FTZ R141, R156, UR5 ;  /* 0x000000059c8d7c20 */ /* 0x000fe20008410000 */
[----:B------:R-:W-:-:S05]  /*13f70*/  FMUL.FTZ R156, R162, UR5 ;  /* 0x00000005a29c7c20 */ /* 0x000fca0008410000 */
[----:B------:R-:W1:Y:S01]  /*13f80*/  MUFU.TANH R128, R128 ;  /* 0x0000008000807308 */ /* 0x000e620000002400 */
[----:B0-----:R-:W-:-:S07]  /*13f90*/  FMNMX.FTZ R145, R125, R0, !PT ;  /* 0x000000007d917209 */ /* 0x001fce0007810000 */
[----:B------:R-:W0:Y:S01]  /*13fa0*/  MUFU.TANH R130, R130 ;  /* 0x0000008200827308 */ /* 0x000e220000002400 */
[----:B--2---:R-:W-:-:S07]  /*13fb0*/  FMNMX.FTZ R145, R126, R145, !PT ;  /* 0x000000917e917209 */ /* 0x004fce0007810000 */
[----:B------:R-:W2:Y:S01]  /*13fc0*/  MUFU.TANH R133, R133 ;  /* 0x0000008500857308 */ /* 0x000ea20000002400 */
[----:B-1----:R-:W-:-:S07]  /*13fd0*/  FMNMX.FTZ R145, R128, R145, !PT ;  /* 0x0000009180917209 */ /* 0x002fce0007810000 */
[----:B------:R-:W1:Y:S01]  /*13fe0*/  MUFU.TANH R134, R134 ;  /* 0x0000008600867308 */ /* 0x000e620000002400 */
[----:B0-----:R-:W-:-:S07]  /*13ff0*/  FMNMX.FTZ R0, R130, R145, !PT ;  /* 0x0000009182007209 */ /* 0x001fce0007810000 */
[----:B------:R-:W0:Y:S01]  /*14000*/  MUFU.TANH R135, R135 ;  /* 0x0000008700877308 */ /* 0x000e220000002400 */
[----:B--2---:R-:W-:-:S07]  /*14010*/  FMNMX.FTZ R145, R133, R0, !PT ;  /* 0x0000000085917209 */ /* 0x004fce0007810000 */
[----:B------:R-:W2:Y:S01]  /*14020*/  MUFU.TANH R136, R136 ;  /* 0x0000008800887308 */ /* 0x000ea20000002400 */
[----:B-1----:R-:W-:Y:S01]  /*14030*/  FMNMX.FTZ R0, R134, R145, !PT ;  /* 0x0000009186007209 */ /* 0x002fe20007810000 */
[----:B------:R-:W-:-:S06]  /*14040*/  FMUL.FTZ R145, R161, UR5 ;  /* 0x00000005a1917c20 */ /* 0x000fcc0008410000 */
[----:B------:R-:W1:Y:S01]  /*14050*/  MUFU.TANH R137, R137 ;  /* 0x0000008900897308 */ /* 0x000e620000002400 */
[----:B0-----:R-:W-:-:S07]  /*14060*/  FMNMX.FTZ R149, R135, R0, !PT ;  /* 0x0000000087957209 */ /* 0x001fce0007810000 */
[----:B------:R-:W0:Y:S01]  /*14070*/  MUFU.TANH R138, R138 ;  /* 0x0000008a008a7308 */ /* 0x000e220000002400 */
[----:B--2---:R-:W-:Y:S01]  /*14080*/  FMNMX.FTZ R0, R136, R149, !PT ;  /* 0x0000009588007209 */ /* 0x004fe20007810000 */
[----:B------:R-:W-:-:S06]  /*14090*/  FMUL.FTZ R149, R164, UR5 ;  /* 0x00000005a4957c20 */ /* 0x000fcc0008410000 */
[----:B------:R-:W2:Y:S01]  /*140a0*/  MUFU.TANH R139, R139 ;  /* 0x0000008b008b7308 */ /* 0x000ea20000002400 */
[----:B-1----:R-:W-:-:S07]  /*140b0*/  FMNMX.FTZ R153, R137, R0, !PT ;  /* 0x0000000089997209 */ /* 0x002fce0007810000 */
        /* <DEDUP_REMOVED lines=18> */
[----:B------:R-:W-:Y:S01]  /*141e0*/  FMUL.FTZ R153, R155, UR5 ;  /* 0x000000059b997c20 */ /* 0x000fe20008410000 */
[----:B------:R-:W-:Y:S01]  /*141f0*/  FMUL.FTZ R155, R159, UR5 ;  /* 0x000000059f9b7c20 */ /* 0x000fe20008410000 */
[----:B------:R-:W-:Y:S02]  /*14200*/  FMUL.FTZ R159, R167, UR5 ;  /* 0x00000005a79f7c20 */ /* 0x000fe40008410000 */
[----:B------:R-:W1:Y:S02]  /*14210*/  SHFL.BFLY PT, R157, R4, 0x2, 0x1f ;  /* 0x0c401f00049d7f89 */ /* 0x000e6400000e0000 */
[----:B------:R-:W3:Y:S01]  /*14220*/  MUFU.TANH R14, R14 ;  /* 0x0000000e000e7308 */ /* 0x000ee20000002400 */
[----:B0-----:R-:W-:-:S07]  /*14230*/  FMNMX.FTZ R160, R12, R11, !PT ;  /* 0x0000000b0ca07209 */ /* 0x001fce0007810000 */
[----:B------:R-:W0:Y:S01]  /*14240*/  MUFU.TANH R20, R20 ;  /* 0x0000001400147308 */ /* 0x000e220000002400 */
[----:B------:R-:W-:Y:S02]  /*14250*/  WARPGROUP.DEPBAR.LE gsb0, 0x0 ;  /* 0x00008000000079c5 */ /* 0x000fe40000010000 */
[----:B------:R-:W-:-:S05]  /*14260*/  WARPGROUP.ARRIVE ;  /* 0x00000000000079c5 */ /* 0x000fca0000000000 */
[----:B------:R-:W4:Y:S01]  /*14270*/  MUFU.TANH R120, R120 ;  /* 0x0000007800787308 */ /* 0x000f220000002400 */
[----:B------:R-:W-:Y:S01]  /*14280*/  HGMMA.64x192x16.F32.BF16 R24, R184, gdesc[UR4].tnspB, R24, gsb0 ;  /* 0x42e00004b8187df0 */ /* 0x000fe20008001818 */
[----:B------:R-:W-:Y:S01]  /*14290*/  UIADD3 UR6, UR4, 0x100, URZ ;  /* 0x0000010004067890 */ /* 0x000fe2000fffe03f */
[----:B-1----:R-:W-:Y:S01]  /*142a0*/  FMNMX.FTZ R0, R4, R157, !PT ;  /* 0x0000009d04007209 */ /* 0x002fe20007810000 */
[----:B------:R-:W-:-:S04]  /*142b0*/  UMOV UR7, 0x40000040 ;  /* 0x4000004000077882 */ /* 0x000fc80000000000 */
[----:B------:R-:W1:Y:S01]  /*142c0*/  MUFU.TANH R123, R123 ;  /* 0x0000007b007b7308 */ /* 0x000e620000002400 */
[----:B------:R-:W-:Y:S01]  /*142d0*/  FMUL.FTZ R157, R163, UR5 ;  /* 0x00000005a39d7c20 */ /* 0x000fe20008410000 */
[----:B------:R-:W5:Y:S06]  /*142e0*/  SHFL.BFLY PT, R161, R0, 0x1, 0x1f ;  /* 0x0c201f0000a17f89 */ /* 0x000f6c00000e0000 */
[----:B------:R-:W1:Y:S08]  /*142f0*/  MUFU.TANH R124, R124 ;  /* 0x0000007c007c7308 */ /* 0x000e700000002400 */
[----:B------:R-:W1:Y:S08]  /*14300*/  MUFU.TANH R127, R127 ;  /* 0x0000007f007f7308 */ /* 0x000e700000002400 */
[----:B------:R-:W1:Y:S01]  /*14310*/  MUFU.TANH R129, R129 ;  /* 0x0000008100817308 */ /* 0x000e620000002400 */
[----:B-----5:R-:W-:-:S02]  /*14320*/  FMNMX.FTZ R4, R0, R161, !PT ;  /* 0x000000a100047209 */ /* 0x020fc40007810000 */
[----:B--2---:R-:W-:-:S03]  /*14330*/  FMNMX.FTZ R161, R13, R160, !PT ;  /* 0x000000a00da17209 */ /* 0x004fc60007810000 */
[----:B------:R-:W-:Y:S01]  /*14340*/  FADD.FTZ R0, -R4, R10 ;  /* 0x0000000a04007221 */ /* 0x000fe20000010100 */
[----:B---3--:R-:W-:Y:S01]  /*14350*/  FMNMX.FTZ R161, R14, R161, !PT ;  /* 0x000000a10ea17209 */ /* 0x008fe20007810000 */
[----:B------:R-:W-:Y:S01]  /*14360*/  FMUL.FTZ R10, R4, UR10 ;  /* 0x0000000a040a7c20 */ /* 0x000fe20008410000 */
[----:B------:R-:W2:Y:S01]  /*14370*/  MUFU.TANH R131, R131 ;  /* 0x0000008300837308 */ /* 0x000ea20000002400 */
[----:B------:R-:W-:Y:S01]  /*14380*/  FMUL.FTZ R0, R0, UR10 ;  /* 0x0000000a00007c20 */ /* 0x000fe20008410000 */
[----:B0-----:R-:W-:Y:S01]  /*14390*/  FMNMX.FTZ R161, R20, R161, !PT ;  /* 0x000000a114a17209 */ /* 0x001fe20007810000 */
[--C-:B------:R-:W-:Y:S01]  /*143a0*/  FFMA.FTZ R188, R2, UR10, -R10.reuse ;  /* 0x0000000a02bc7c23 */ /* 0x100fe2000801080a */
[--C-:B------:R-:W-:Y:S01]  /*143b0*/  FFMA.FTZ R160, R3, UR10, -R10.reuse ;  /* 0x0000000a03a07c23 */ /* 0x100fe2000801080a */
[--C-:B------:R-:W-:Y:S01]  /*143c0*/  FFMA.FTZ R190, R15, UR10, -R10.reuse ;  /* 0x0000000a0fbe7c23 */ /* 0x100fe2000801080a */
[----:B----4-:R-:W-:Y:S01]  /*143d0*/  FMNMX.FTZ R2, R120, R161, !PT ;  /* 0x000000a178027209 */ /* 0x010fe20007810000 */
[--C-:B------:R-:W-:Y:S01]  /*143e0*/  FFMA.FTZ R161, R21, UR10, -R10.reuse ;  /* 0x0000000a15a17c23 */ /* 0x100fe2000801080a */
[----:B------:R-:W0:Y:S01]  /*143f0*/  MUFU.TANH R132, R132 ;  /* 0x0000008400847308 */ /* 0x000e220000002400 */
[--C-:B------:R-:W-:Y:S01]  /*14400*/  FFMA.FTZ R15, R122, UR10, -R10.reuse ;  /* 0x0000000a7a0f7c23 */ /* 0x100fe2000801080a */
[----:B-1----:R-:W-:Y:S01]  /*14410*/  FMNMX.FTZ R3, R123, R2, !PT ;  /* 0x000000027b037209 */ /* 0x002fe20007810000 */
[--C-:B------:R-:W-:Y:S01]  /*14420*/  FFMA.FTZ R21, R126, UR10, -R10.reuse ;  /* 0x0000000a7e157c23 */ /* 0x100fe2000801080a */
[--C-:B------:R-:W-:Y:S01]  /*14430*/  FFMA.FTZ R126, R138, UR10, -R10.reuse ;  /* 0x0000000a8a7e7c23 */ /* 0x100fe2000801080a */
[--C-:B------:R-:W-:Y:S01]  /*14440*/  FFMA.FTZ R134, R134, UR10, -R10.reuse ;  /* 0x0000000a86867c23 */ /* 0x100fe2000801080a */
[----:B------:R-:W-:Y:S01]  /*14450*/  FMNMX.FTZ R2, R124, R3, !PT ;  /* 0x000000037c027209 */ /* 0x000fe20007810000 */
[--C-:B------:R-:W-:Y:S01]  /*14460*/  FFMA.FTZ R122, R144, UR10, -R10.reuse ;  /* 0x0000000a907a7c23 */ /* 0x100fe2000801080a */
[----:B------:R-:W1:Y:S01]  /*14470*/  MUFU.TANH R143, R143 ;  /* 0x0000008f008f7308 */ /* 0x000e620000002400 */
[----:B------:R-:W-:Y:S01]  /*14480*/  FFMA.FTZ R149, R149, UR10, -R10 ;  /* 0x0000000a95957c23 */ /* 0x000fe2000801080a */
[----:B------:R-:W-:-:S04]  /*14490*/  FMNMX.FTZ R2, R127, R2, !PT ;  /* 0x000000027f027209 */ /* 0x000fc80007810000 */
[----:B------:R-:W-:Y:S02]  /*144a0*/  FMNMX.FTZ R2, R129, R2, !PT ;  /* 0x0000000281027209 */ /* 0x000fe40007810000 */
[----:B------:R-:W3:Y:S02]  /*144b0*/  MUFU.TANH R146, R146 ;  /* 0x0000009200927308 */ /* 0x000ee40000002400 */
[----:B--2---:R-:W-:-:S04]  /*144c0*/  FMNMX.FTZ R3, R131, R2, !PT ;  /* 0x0000000283037209 */ /* 0x004fc80007810000 */
[----:B0-----:R-:W-:Y:S02]  /*144d0*/  FMNMX.FTZ R2, R132, R3, !PT ;  /* 0x0000000384027209 */ /* 0x001fe40007810000 */
[----:B------:R-:W0:Y:S02]  /*144e0*/  MUFU.TANH R147, R147 ;  /* 0x0000009300937308 */ /* 0x000e240000002400 */
[----:B-1----:R-:W-:-:S06]  /*144f0*/  FMNMX.FTZ R3, R143, R2, !PT ;  /* 0x000000028f037209 */ /* 0x002fcc0007810000 */
[----:B------:R-:W1:Y:S01]  /*14500*/  MUFU.TANH R150, R150 ;  /* 0x0000009600967308 */ /* 0x000e620000002400 */
[----:B---3--:R-:W-:-:S07]  /*14510*/  FMNMX.FTZ R2, R146, R3, !PT ;  /* 0x0000000392027209 */ /* 0x008fce0007810000 */
        /* <DEDUP_REMOVED lines=18> */
[----:B------:R-:W-:Y:S01]  /*14640*/  MUFU.EX2 R0, R0 ;  /* 0x0000000000007308 */ /* 0x000fe20000000800 */
[----:B0-----:R-:W-:-:S07]  /*14650*/  FMNMX.FTZ R2, R158, R3, !PT ;  /* 0x000000039e027209 */ /* 0x001fce0007810000 */
[----:B------:R-:W-:Y:S01]  /*14660*/  MUFU.EX2 R188, R188 ;  /* 0x000000bc00bc7308 */ /* 0x000fe20000000800 */
[----:B-1----:R-:W-:-:S05]  /*14670*/  FMNMX.FTZ R2, R159, R2, !PT ;  /* 0x000000029f027209 */ /* 0x002fca0007810000 */
[----:B------:R-:W0:Y:S02]  /*14680*/  SHFL.BFLY PT, R3, R2, 0x2, 0x1f ;  /* 0x0c401f0002037f89 */ /* 0x000e2400000e0000 */
[----:B------:R-:W-:Y:S08]  /*14690*/  MUFU.EX2 R160, R160 ;  /* 0x000000a000a07308 */ /* 0x000ff00000000800 */
[----:B------:R-:W-:Y:S08]  /*146a0*/  MUFU.EX2 R190, R190 ;  /* 0x000000be00be7308 */ /* 0x000ff00000000800 */
[----:B------:R-:W-:Y:S08]  /*146b0*/  MUFU.EX2 R161, R161 ;  /* 0x000000a100a17308 */ /* 0x000ff00000000800 */
[----:B------:R-:W-:Y:S01]  /*146c0*/  MUFU.EX2 R15, R15 ;  /* 0x0000000f000f7308 */ /* 0x000fe20000000800 */
[----:B------:R-:W-:-:S02]  /*146d0*/  WARPGROUP.DEPBAR.LE gsb0, 0x0 ;  /* 0x00008000000079c5 */ /* 0x000fc40000010000 */
[----:B------:R-:W-:Y:S01]  /*146e0*/  WARPGROUP.ARRIVE ;  /* 0x00000000000079c5 */ /* 0x000fe20000000000 */
[--C-:B------:R-:W-:Y:S01]  /*146f0*/  FFMA.FTZ R184, R121, UR10, -R10.reuse ;  /* 0x0000000a79b87c23 */ /* 0x100fe2000801080a */
[----:B------:R-:W-:-:S03]  /*14700*/  FFMA.FTZ R186, R125, UR10, -R10 ;  /* 0x0000000a7dba7c23 */ /* 0x000fc6000801080a */
[----:B------:R-:W-:Y:S01]  /*14710*/  MUFU.EX2 R21, R21 ;  /* 0x0000001500157308 */ /* 0x000fe20000000800 */
[--C-:B------:R-:W-:Y:S01]  /*14720*/  FFMA.FTZ R121, R130, UR10, -R10.reuse ;  /* 0x0000000a82797c23 */ /* 0x100fe2000801080a */
[--C-:B------:R-:W-:Y:S01]  /*14730*/  FFMA.FTZ R125, R136, UR10, -R10.reuse ;  /* 0x0000000a887d7c23 */ /* 0x100fe2000801080a */
[----:B------:R-:W-:Y:S01]  /*14740*/  HGMMA.64x192x16.F32.BF16 R24, R180, gdesc[UR4].tnspB, R24, gsb0 ;  /* 0x42e00004b4187df0 */ /* 0x000fe20008001818 */
[----:B------:R-:W-:Y:S01]  /*14750*/  UIADD3 UR6, UR4, 0x180, URZ ;  /* 0x0000018004067890 */ /* 0x000fe2000fffe03f */
[----:B------:R-:W-:Y:S01]  /*14760*/  FFMA.FTZ R130, R145, UR10, -R10 ;  /* 0x0000000a91827c23 */ /* 0x000fe2000801080a */
[----:B------:R-:W-:Y:S02]  /*14770*/  UMOV UR7, 0x40000040 ;  /* 0x4000004000077882 */ /* 0x000fe40000000000 */
[----:B------:R-:W-:Y:S08]  /*14780*/  MUFU.EX2 R184, R184 ;  /* 0x000000b800b87308 */ /* 0x000ff00000000800 */
[----:B------:R-:W-:Y:S08]  /*14790*/  MUFU.EX2 R186, R186 ;  /* 0x000000ba00ba7308 */ /* 0x000ff00000000800 */
        /* <DEDUP_REMOVED lines=8> */
[--C-:B------:R-:W-:Y:S01]  /*14820*/  FFMA.FTZ R182, R133, UR10, -R10.reuse ;  /* 0x0000000a85b67c23 */ /* 0x100fe2000801080a */
[--C-:B------:R-:W-:Y:S01]  /*14830*/  FFMA.FTZ R133, R140, UR10, -R10.reuse ;  /* 0x0000000a8c857c23 */ /* 0x100fe2000801080a */
[--C-:B------:R-:W-:Y:S01]  /*14840*/  FFMA.FTZ R180, R128, UR10, -R10.reuse ;  /* 0x0000000a80b47c23 */ /* 0x100fe2000801080a */
[----:B------:R-:W-:Y:S02]  /*14850*/  FFMA.FTZ R128, R142, UR10, -R10 ;  /* 0x0000000a8e807c23 */ /* 0x000fe4000801080a */
[----:B------:R-:W-:Y:S01]  /*14860*/  HGMMA.64x192x16.F32.BF16 R24, R176, gdesc[UR4].tnspB, R24, gsb0 ;  /* 0x42e00004b0187df0 */ /* 0x000fe20008001818 */
[----:B------:R-:W-:Y:S01]  /*14870*/  UIADD3 UR6, UR4, 0x200, URZ ;  /* 0x0000020004067890 */ /* 0x000fe2000fffe03f */
[----:B------:R-:W-:Y:S01]  /*14880*/  MUFU.EX2 R182, R182 ;  /* 0x000000b600b67308 */ /* 0x000fe20000000800 */
[----:B------:R-:W-:-:S07]  /*14890*/  UMOV UR7, 0x40000040 ;  /* 0x4000004000077882 */ /* 0x000fce0000000000 */
[----:B------:R-:W-:Y:S08]  /*148a0*/  MUFU.EX2 R180, R180 ;  /* 0x000000b400b47308 */ /* 0x000ff00000000800 */
[----:B------:R-:W-:Y:S08]  /*148b0*/  MUFU.EX2 R133, R133 ;  /* 0x0000008500857308 */ /* 0x000ff00000000800 */
[----:B------:R-:W-:Y:S01]  /*148c0*/  MUFU.EX2 R128, R128 ;  /* 0x0000008000807308 */ /* 0x000fe20000000800 */
[----:B------:R-:W-:-:S02]  /*148d0*/  WARPGROUP.DEPBAR.LE gsb0, 0x0 ;  /* 0x00008000000079c5 */ /* 0x000fc40000010000 */
[----:B------:R-:W-:Y:S01]  /*148e0*/  WARPGROUP.ARRIVE ;  /* 0x00000000000079c5 */ /* 0x000fe20000000000 */
[--C-:B------:R-:W-:Y:S01]  /*148f0*/  FFMA.FTZ R176, R135, UR10, -R10.reuse ;  /* 0x0000000a87b07c23 */ /* 0x100fe2000801080a */
[----:B0-----:R-:W-:Y:S01]  /*14900*/  FMNMX.FTZ R135, R2, R3, !PT ;  /* 0x0000000302877209 */ /* 0x001fe20007810000 */
[----:B------:R-:W-:-:S03]  /*14910*/  FFMA.FTZ R178, R137, UR10, -R10 ;  /* 0x0000000a89b27c23 */ /* 0x000fc6000801080a */
[----:B------:R-:W-:Y:S01]  /*14920*/  HGMMA.64x192x16.F32.BF16 R24, R172, gdesc[UR4].tnspB, R24, gsb0 ;  /* 0x42e00004ac187df0 */ /* 0x000fe20008001818 */
[----:B------:R-:W-:Y:S01]  /*14930*/  UIADD3 UR6, UR4, 0x280, URZ ;  /* 0x0000028004067890 */ /* 0x000fe2000fffe03f */
[----:B------:R-:W0:Y:S01]  /*14940*/  SHFL.BFLY PT, R2, R135, 0x1, 0x1f ;  /* 0x0c201f0087027f89 */ /* 0x000e2200000e0000 */
[----:B------:R-:W-:Y:S01]  /*14950*/  UMOV UR7, 0x40000040 ;  /* 0x4000004000077882 */ /* 0x000fe20000000000 */
[----:B------:R-:W-:Y:S01]  /*14960*/  MUFU.EX2 R176, R176 ;  /* 0x000000b000b07308 */ /* 0x000fe20000000800 */
[----:B------:R-:W-:-:S07]  /*14970*/  UMOV UR4, UR38 ;  /* 0x0000002600047c82 */ /* 0x000fce0008000000 */
[----:B------:R-:W-:Y:S01]  /*14980*/  MUFU.EX2 R178, R178 ;  /* 0x000000b200b27308 */ /* 0x000fe20000000800 */
[----:B0-----:R-:W-:-:S07]  /*14990*/  FMNMX.FTZ R3, R135, R2, !PT ;  /* 0x0000000287037209 */ /* 0x001fce0007810000 */
[----:B------:R-:W-:Y:S01]  /*149a0*/  MUFU.EX2 R135, R149 ;  /* 0x0000009500877308 */ /* 0x000fe20000000800 */
[C---:B------:R-:W-:Y:S01]  /*149b0*/  FADD.FTZ R2, -R3.reuse, R11 ;  /* 0x0000000b03027221 */ /* 0x040fe20000010100 */
[----:B------:R-:W-:-:S03]  /*149c0*/  FMUL.FTZ R11, R3, UR10 ;  /* 0x0000000a030b7c20 */ /* 0x000fc60008410000 */
[----:B------:R-:W-:Y:S01]  /*149d0*/  FMUL.FTZ R2, R2, UR10 ;  /* 0x0000000a02027c20 */ /* 0x000fe20008410000 */
[--C-:B------:R-:W-:Y:S01]  /*149e0*/  FFMA.FTZ R189, R12, UR10, -R11.reuse ;  /* 0x0000000a0cbd7c23 */ /* 0x100fe2000801080b */
[--C-:B------:R-:W-:Y:S01]  /*149f0*/  FFMA.FTZ R12, R13, UR10, -R11.reuse ;  /* 0x0000000a0d0c7c23 */ /* 0x100fe2000801080b */
[----:B------:R-:W-:Y:S02]  /*14a00*/  IMAD.U32 R13, RZ, RZ, UR37 ;  /* 0x00000025ff0d7e24 */ /* 0x000fe4000f8e00ff */
[--C-:B------:R-:W-:Y:S01]  /*14a10*/  FFMA.FTZ R191, R14, UR10, -R11.reuse ;  /* 0x0000000a0ebf7c23 */ /* 0x100fe2000801080b */
[--C-:B------:R-:W-:Y:S01]  /*14a20*/  FFMA.FTZ R14, R20, UR10, -R11.reuse ;  /* 0x0000000a140e7c23 */ /* 0x100fe2000801080b */
[----:B------:R-:W-:Y:S01]  /*14a30*/  MUFU.EX2 R2, R2 ;  /* 0x0000000200027308 */ /* 0x000fe20000000800 */
[--C-:B------:R-:W-:Y:S01]  /*14a40*/  FFMA.FTZ R185, R120, UR10, -R11.reuse ;  /* 0x0000000a78b97c23 */ /* 0x100fe2000801080b */
[----:B------:R-:W-:Y:S01]  /*14a50*/  @!P1 LEA R13, R13, UR39, 0x3 ;  /* 0x000000270d0d9c11 */ /* 0x000fe2000f8e18ff */
[--C-:B------:R-:W-:Y:S01]  /*14a60*/  FFMA.FTZ R20, R123, UR10, -R11.reuse ;  /* 0x0000000a7b147c23 */ /* 0x100fe2000801080b */
[--C-:B------:R-:W-:Y:S01]  /*14a70*/  FFMA.FTZ R187, R124, UR10, -R11.reuse ;  /* 0x0000000a7cbb7c23 */ /* 0x100fe2000801080b */
[--C-:B------:R-:W-:Y:S01]  /*14a80*/  FFMA.FTZ R124, R127, UR10, -R11.reuse ;  /* 0x0000000a7f7c7c23 */ /* 0x100fe2000801080b */
[--C-:B------:R-:W-:Y:S01]  /*14a90*/  FFMA.FTZ R181, R129, UR10, -R11.reuse ;  /* 0x0000000a81b57c23 */ /* 0x100fe2000801080b */
[----:B------:R-:W-:Y:S01]  /*14aa0*/  @!P1 VIADD R13, R13, 0x30840 ;  /* 0x000308400d0d9836 */ /* 0x000fe20000000000 */
[----:B------:R-:W0:Y:S01]  /*14ab0*/  MUFU.EX2 R189, R189 ;  /* 0x000000bd00bd7308 */ /* 0x000e220000000800 */
[--C-:B------:R-:W-:Y:S01]  /*14ac0*/  FFMA.FTZ R120, R131, UR10, -R11.reuse ;  /* 0x0000000a83787c23 */ /* 0x100fe2000801080b */
[--C-:B------:R-:W-:Y:S01]  /*14ad0*/  FFMA.FTZ R183, R132, UR10, -R11.reuse ;  /* 0x0000000a84b77c23 */ /* 0x100fe2000801080b */
[----:B------:R-:W-:Y:S01]  /*14ae0*/  FFMA.FTZ R132, R143, UR10, -R11 ;  /* 0x0000000a8f847c23 */ /* 0x000fe2000801080b */
[----:B------:R-:W-:Y:S01]  /*14af0*/  @!P1 PRMT R13, RZ, 0x654, R13 ;  /* 0x00000654ff0d9816 */ /* 0x000fe2000000000d */
[--C-:B------:R-:W-:Y:S01]  /*14b00*/  FFMA.FTZ R177, R146, UR10, -R11.reuse ;  /* 0x0000000a92b17c23 */ /* 0x100fe2000801080b */
[--C-:B------:R-:W-:Y:S01]  /*14b10*/  FFMA.FTZ R136, R147, UR10, -R11.reuse ;  /* 0x0000000a93887c23 */ /* 0x100fe2000801080b */
[--C-:B------:R-:W-:Y:S01]  /*14b20*/  FFMA.FTZ R179, R150, UR10, -R11.reuse ;  /* 0x0000000a96b37c23 */ /* 0x100fe2000801080b */
[----:B------:R-:W1:Y:S01]  /*14b30*/  MUFU.EX2 R12, R12 ;  /* 0x0000000c000c7308 */ /* 0x000e620000000800 */
[--C-:B------:R-:W-:Y:S01]  /*14b40*/  FFMA.FTZ R155, R155, UR10, -R11.reuse ;  /* 0x0000000a9b9b7c23 */ /* 0x100fe2000801080b */
[--C-:B------:R-:W-:Y:S01]  /*14b50*/  FFMA.FTZ R156, R156, UR10, -R11.reuse ;  /* 0x0000000a9c9c7c23 */ /* 0x100fe2000801080b */
[--C-:B------:R-:W-:Y:S01]  /*14b60*/  FFMA.FTZ R157, R157, UR10, -R11.reuse ;  /* 0x0000000a9d9d7c23 */ /* 0x100fe2000801080b */
[----:B------:R-:W-:Y:S01]  /*14b70*/  FFMA.FTZ R158, R158, UR10, -R11 ;  /* 0x0000000a9e9e7c23 */ /* 0x000fe2000801080b */
[----:B------:R-:W-:-:S03]  /*14b80*/  IMAD.U32 R123, RZ, RZ, UR11 ;  /* 0x0000000bff7b7e24 */ /* 0x000fc6000f8e00ff */
[----:B------:R-:W2:Y:S01]  /*14b90*/  MUFU.EX2 R191, R191 ;  /* 0x000000bf00bf7308 */ /* 0x000ea20000000800 */
[----:B0-----:R-:W-:Y:S01]  /*14ba0*/  FFMA.FTZ R5, R2, R5, R189 ;  /* 0x0000000502057223 */ /* 0x001fe200000100bd */
[----:B------:R-:W-:-:S05]  /*14bb0*/  @!P1 VIADD R123, R123, 0x30860 ;  /* 0x000308607b7b9836 */ /* 0x000fca0000000000 */
[----:B------:R-:W-:Y:S01]  /*14bc0*/  @!P1 PRMT R123, RZ, 0x654, R123 ;  /* 0x00000654ff7b9816 */ /* 0x000fe2000000007b */
[----:B------:R-:W0:Y:S01]  /*14bd0*/  MUFU.EX2 R14, R14 ;  /* 0x0000000e000e7308 */ /* 0x000e220000000800 */
[C---:B-1----:R-:W-:Y:S01]  /*14be0*/  FADD.FTZ R138, R12.reuse, R5 ;  /* 0x000000050c8a7221 */ /* 0x042fe20000010000 */
[----:B------:R-:W-:-:S06]  /*14bf0*/  F2FP.BF16.F32.PACK_AB R189, R12, R189 ;  /* 0x000000bd0cbd723e */ /* 0x000fcc00000010ff */
[----:B------:R-:W-:Y:S01]  /*14c00*/  MUFU.EX2 R185, R185 ;  /* 0x000000b900b97308 */ /* 0x000fe20000000800 */
[----:B--2---:R-:W-:Y:S01]  /*14c10*/  FADD.FTZ R5, R191, R138 ;  /* 0x0000008abf057221 */ /* 0x004fe20000010000 */
[----:B------:R-:W-:-:S06]  /*14c20*/  FFMA.FTZ R138, R153, UR10, -R11 ;  /* 0x0000000a998a7c23 */ /* 0x000fcc000801080b */
        /* <DEDUP_REMOVED lines=21> */
[----:B------:R-:W-:Y:S01]  /*14d80*/  FFMA.FTZ R175, R154, UR10, -R11 ;  /* 0x0000000a9aaf7c23 */ /* 0x000fe2000801080b */
[----:B------:R-:W-:Y:S01]  /*14d90*/  FFMA.FTZ R10, R148, UR10, -R10 ;  /* 0x0000000a940a7c23 */ /* 0x000fe2000801080a */
[----:B------:R-:W-:Y:S01]  /*14da0*/  HGMMA.64x192x16.F32.BF16 R24, R168, gdesc[UR4].tnspB, R24, gsb0 ;  /* 0x42e00004a8187df0 */ /* 0x000fe20008001818 */
[----:B------:R-:W-:Y:S01]  /*14db0*/  MUFU.EX2 R172, R172 ;  /* 0x000000ac00ac7308 */ /* 0x000fe20000000800 */
[----:B------:R-:W-:-:S07]  /*14dc0*/  UMOV UR7, UR60 ;  /* 0x0000003c00077c82 */ /* 0x000fce0008000000 */
[----:B------:R-:W-:Y:S08]  /*14dd0*/  MUFU.EX2 R173, R173 ;  /* 0x000000ad00ad7308 */ /* 0x000ff00000000800 */
[----:B------:R-:W-:Y:S08]  /*14de0*/  MUFU.EX2 R174, R174 ;  /* 0x000000ae00ae7308 */ /* 0x000ff00000000800 */
[----:B------:R-:W-:Y:S08]  /*14df0*/  MUFU.EX2 R175, R175 ;  /* 0x000000af00af7308 */ /* 0x000ff00000000800 */
[----:B------:R-:W0:Y:S01]  /*14e00*/  MUFU.EX2 R10, R10 ;  /* 0x0000000a000a7308 */ /* 0x000e220000000800 */
[----:B------:R-:W-:-:S02]  /*14e10*/  WARPGROUP.DEPBAR.LE gsb0, 0x0 ;  /* 0x00008000000079c5 */ /* 0x000fc40000010000 */
[----:B------:R1:W-:Y:S01]  /*14e20*/  @!P1 SYNCS.ARRIVE.TRANS64.RED.A1T0 RZ, [R13+URZ], RZ ;  /* 0x000000ff0dff99a7 */ /* 0x0003e2000810043f */
[----:B0-----:R-:W-:Y:S02]  /*14e30*/  F2FP.BF16.F32.PACK_AB R170, R10, R135 ;  /* 0x000000870aaa723e */ /* 0x001fe400000010ff */
[----:B------:R-:W-:Y:S02]  /*14e40*/  F2FP.BF16.F32.PACK_AB R168, R130, R122 ;  /* 0x0000007a82a8723e */ /* 0x000fe400000010ff */
[----:B------:R-:W-:Y:S01]  /*14e50*/  F2FP.BF16.F32.PACK_AB R169, R157, R156 ;  /* 0x0000009c9da9723e */ /* 0x000fe200000010ff */
[----:B-1----:R-:W-:Y:S01]  /*14e60*/  FFMA.FTZ R13, R0, R8, R188 ;  /* 0x00000008000d7223 */ /* 0x002fe200000100bc */
[--C-:B------:R-:W-:Y:S01]  /*14e70*/  FFMA.FTZ R8, R151, UR10, -R11.reuse ;  /* 0x0000000a97087c23 */ /* 0x100fe2000801080b */
[----:B------:R-:W-:Y:S01]  /*14e80*/  FFMA.FTZ R11, R159, UR10, -R11 ;  /* 0x0000000a9f0b7c23 */ /* 0x000fe2000801080b */
[----:B------:R0:W-:Y:S01]  /*14e90*/  @!P1 SYNCS.ARRIVE.TRANS64.RED.A1T0 RZ, [R123+URZ], RZ ;  /* 0x000000ff7bff99a7 */ /* 0x0001e2000810043f */
[C---:B------:R-:W-:Y:S01]  /*14ea0*/  FADD.FTZ R13, R160.reuse, R13 ;  /* 0x0000000da00d7221 */ /* 0x040fe20000010000 */
[----:B------:R-:W-:Y:S01]  /*14eb0*/  F2FP.BF16.F32.PACK_AB R188, R160, R188 ;  /* 0x000000bca0bc723e */ /* 0x000fe200000010ff */
[----:B------:R-:W-:Y:S02]  /*14ec0*/  MUFU.EX2 R171, R11 ;  /* 0x0000000b00ab7308 */ /* 0x000fe40000000800 */
[----:B------:R-:W-:Y:S01]  /*14ed0*/  FADD.FTZ R140, R190, R13 ;  /* 0x0000000dbe8c7221 */ /* 0x000fe20000010000 */
[----:B------:R-:W-:-:S03]  /*14ee0*/  F2FP.BF16.F32.PACK_AB R190, R161, R190 ;  /* 0x000000bea1be723e */ /* 0x000fc600000010ff */
[----:B------:R-:W-:Y:S01]  /*14ef0*/  FADD.FTZ R13, R161, R140 ;  /* 0x0000008ca10d7221 */ /* 0x000fe20000010000 */
[----:B------:R-:W-:Y:S01]  /*14f00*/  FADD.FTZ R140, R14, R5 ;  /* 0x000000050e8c7221 */ /* 0x000fe20000010000 */
[----:B------:R-:W1:Y:S02]  /*14f10*/  MUFU.EX2 R8, R8 ;  /* 0x0000000800087308 */ /* 0x000e640000000800 */
[----:B------:R-:W-:Y:S01]  /*14f20*/  FADD.FTZ R142, R184, R13 ;  /* 0x0000000db88e7221 */ /* 0x000fe20000010000 */
[----:B------:R-:W-:Y:S01]  /*14f30*/  FADD.FTZ R5, R185, R140 ;  /* 0x0000008cb9057221 */ /* 0x000fe20000010000 */
[C---:B------:R-:W-:Y:S02]  /*14f40*/  F2FP.BF16.F32.PACK_AB R185, R20.reuse, R185 ;  /* 0x000000b914b9723e */ /* 0x040fe400000010ff */
[C---:B------:R-:W-:Y:S01]  /*14f50*/  FADD.FTZ R13, R15.reuse, R142 ;  /* 0x0000008e0f0d7221 */ /* 0x040fe20000010000 */
[----:B------:R-:W-:Y:S01]  /*14f60*/  FADD.FTZ R140, R20, R5 ;  /* 0x00000005148c7221 */ /* 0x000fe20000010000 */
        /* <DEDUP_REMOVED lines=27> */
[----:B-1----:R-:W-:-:S02]  /*15120*/  F2FP.BF16.F32.PACK_AB R179, R8, R179 ;  /* 0x000000b308b3723e */ /* 0x002fc400000010ff */
[----:B------:R-:W-:Y:S01]  /*15130*/  FADD.FTZ R13, R126, R13 ;  /* 0x0000000d7e0d7221 */ /* 0x000fe20000010000 */
[----:B------:R-:W-:Y:S01]  /*15140*/  FADD.FTZ R14, R8, R5 ;  /* 0x00000005080e7221 */ /* 0x000fe20000010000 */
        /* <DEDUP_REMOVED lines=21> */
[----:B------:R-:W-:Y:S01]  /*152a0*/  F2FP.BF16.F32.PACK_AB R171, R171, R158 ;  /* 0x0000009eabab723e */ /* 0x000fe200000010ff */
[----:B------:R-:W-:Y:S02]  /*152b0*/  IMAD.MOV.U32 R11, RZ, RZ, R3 ;  /* 0x000000ffff0b7224 */ /* 0x000fe400078e0003 */
[----:B------:R-:W-:Y:S01]  /*152c0*/  IMAD.MOV.U32 R10, RZ, RZ, R4 ;  /* 0x000000ffff0a7224 */ /* 0x000fe200078e0004 */
[----:B0-----:R-:W-:Y:S06]  /*152d0*/  @P2 BRA `(.L_x_1807) ;  /* 0xffffffdc00142947 */ /* 0x001fec000383ffff */
.L_x_1798:
        /* <DEDUP_REMOVED lines=11> */
.L_x_1825:
        /* <DEDUP_REMOVED lines=8> */
.L_x_1809:
[----:B------:R-:W-:Y:S01]  /*15410*/  ULEA UR6, UR38, UR39, 0x3 ;  /* 0x0000002726067291 */ /* 0x000fe2000f8e183f */
[----:B------:R-:W-:-:S05]  /*15420*/  IMAD.U32 R3, RZ, RZ, UR60 ;  /* 0x0000003cff037e24 */ /* 0x000fca000f8e00ff */
[----:B------:R-:W-:-:S04]  /*15430*/  SHF.L.U32 R3, R3, 0x1f, RZ ;  /* 0x0000001f03037819 */ /* 0x000fc800000006ff */
[----:B------:R0:W1:Y:S01]  /*15440*/  SYNCS.PHASECHK.TRANS64.TRYWAIT P2, [UR6+0x30830], R3 ;  /* 0x03083003ff0075a7 */ /* 0x0000620008040146 */
[----:B------:R-:W-:Y:S05]  /*15450*/  @!P0 BRA `(.L_x_1810) ;  /* 0x0000000000048947 */ /* 0x000fea0003800000 */
[----:B------:R-:W-:Y:S01]  /*15460*/  BPT.TRAP 0x1 ;  /* 0x000000040000795c */ /* 0x000fe20000300000 */
.L_x_1810:
[----:B-1----:R-:W-:Y:S05]  /*15470*/  @P2 BRA `(.L_x_1811) ;  /* 0x0000000000082947 */ /* 0x002fea0003800000 */
[----:B------:R-:W1:Y:S02]  /*15480*/  SYNCS.PHASECHK.TRANS64.TRYWAIT P2, [UR6+0x30830], R3 ;  /* 0x03083003ff0075a7 */ /* 0x000e640008040146 */
[----:B-1----:R-:W-:Y:S05]  /*15490*/  @!P2 BRA `(.L_x_1812) ;  /* 0x000001000030a947 */ /* 0x002fea0003800000 */
.L_x_1811:
        /* <DEDUP_REMOVED lines=165> */
.L_x_1813:
[----:B------:R-:W-:Y:S01]  /*15ef0*/  ULEA UR11, UR4, UR39, 0x3 ;  /* 0x00000027040b7291 */ /* 0x000fe2000f8e183f */
[----:B------:R-:W-:-:S05]  /*15f00*/  IMAD.U32 R0, RZ, RZ, UR7 ;  /* 0x00000007ff007e24 */ /* 0x000fca000f8e00ff */
[----:B------:R-:W-:-:S04]  /*15f10*/  SHF.L.U32 R0, R0, 0x1f, RZ ;  /* 0x0000001f00007819 */ /* 0x000fc800000006ff */
[----:B------:R2:W3:Y:S01]  /*15f20*/  SYNCS.PHASECHK.TRANS64.TRYWAIT P2, [UR11+0x30850], R0 ;  /* 0x03085000ff0075a7 */ /* 0x0004e2000804014b */
[----:B------:R-:W-:Y:S05]  /*15f30*/  @!P0 BRA `(.L_x_1814) ;  /* 0x0000000000048947 */ /* 0x000fea0003800000 */
[----:B------:R-:W-:Y:S01]  /*15f40*/  BPT.TRAP 0x1 ;  /* 0x000000040000795c */ /* 0x000fe20000300000 */
.L_x_1814:
[----:B---3--:R-:W-:Y:S05]  /*15f50*/  @P2 BRA `(.L_x_1815) ;  /* 0x0000000000082947 */ /* 0x008fea0003800000 */
[----:B------:R-:W3:Y:S02]  /*15f60*/  SYNCS.PHASECHK.TRANS64.TRYWAIT P2, [UR11+0x30850], R0 ;  /* 0x03085000ff0075a7 */ /* 0x000ee4000804014b */
[----:B---3--:R-:W-:Y:S05]  /*15f70*/  @!P2 BRA `(.L_x_1816) ;  /* 0x000000f40090a947 */ /* 0x008fea0003800000 */
.L_x_1815:
[----:B------:R-:W-:Y:S01]  /*15f80*/  UIADD3 UR6, UR39, 0x400, URZ ;  /* 0x0000040027067890 */ /* 0x000fe2000fffe03f */
[----:B------:R-:W-:Y:S01]  /*15f90*/  WARPGROUP.ARRIVE ;  /* 0x00000000000079c5 */ /* 0x000fe20000000000 */
[----:B------:R-:W-:Y:S01]  /*15fa0*/  UMOV UR7, 0x40000040 ;  /* 0x4000004000077882 */ /* 0x000fe20000000000 */
[----:B------:R-:W-:Y:S01]  /*15fb0*/  PLOP3.LUT P2, PT, PT, PT, UP0, 0x80, 0x0 ;  /* 0x000000000000781c */ /* 0x000fe20003f4f008 */
[----:B------:R-:W-:Y:S01]  /*15fc0*/  USHF.R.U32.HI UR6, URZ, 0x4, UR6 ;  /* 0x000000043f067899 */ /* 0x000fe20008011606 */
[----:B---3--:R-:W-:Y:S01]  /*15fd0*/  FMUL.FTZ R2, R122, UR5 ;  /* 0x000000057a027c20 */ /* 0x008fe20008410000 */
[----:B------:R-:W-:Y:S01]  /*15fe0*/  FMUL.FTZ R122, R130, UR5 ;  /* 0x00000005827a7c20 */ /* 0x000fe20008410000 */
[----:B------:R-:W-:Y:S01]  /*15ff0*/  FMUL.FTZ R130, R138, UR5 ;  /* 0x000000058a827c20 */ /* 0x000fe20008410000 */
[----:B------:R-:W-:Y:S01]  /*16000*/  ULOP3.LUT UR6, UR6, 0x3fff, URZ, 0xc0, !UPT ;  /* 0x00003fff06067892 */ /* 0x000fe2000f8ec03f */
[----:B------:R-:W-:Y:S01]  /*16010*/  PLOP3.LUT P3, PT, PT, PT, UP0, 0x80, 0x0 ;  /* 0x000000000000781c */ /* 0x000fe20003f6f008 */
[----:B------:R-:W-:Y:S01]  /*16020*/  FMUL.FTZ R138, R144, UR5 ;  /* 0x00000005908a7c20 */ /* 0x000fe20008410000 */
[----:B------:R-:W-:Y:S01]  /*16030*/  FMUL.FTZ R144, R154, UR5 ;  /* 0x000000059a907c20 */ /* 0x000fe20008410000 */
[----:B------:R-:W-:Y:S01]  /*16040*/  ULOP3.LUT UR6, UR6, 0x3000000, URZ, 0xfc, !UPT ;  /* 0x0300000006067892 */ /* 0x000fe2000f8efc3f */
[----:B------:R-:W-:Y:S01]  /*16050*/  FMUL.FTZ R154, R160, UR5 ;  /* 0x00000005a09a7c20 */ /* 0x000fe20008410000 */
[----:B------:R-:W-:-:S02]  /*16060*/  VIADD R160, R22, UR61 ;  /* 0x0000003d16a07c36 */ /* 0x000fc40008000000 */
[----:B--2---:R-:W-:Y:S01]  /*16070*/  FMUL.FTZ R0, R120, UR5 ;  /* 0x0000000578007c20 */ /* 0x004fe20008410000 */
[----:B------:R-:W-:Y:S01]  /*16080*/  UIMAD UR4, UR4, 0x900, UR6 ;  /* 0x00000900040478a4 */ /* 0x000fe2000f8e0206 */
[----:B01----:R-:W-:Y:S01]  /*16090*/  FMUL.FTZ R3, R121, UR5 ;  /* 0x0000000579037c20 */ /* 0x003fe20008410000 */
[----:B------:R-:W-:Y:S02]  /*160a0*/  IMAD.U32 R121, RZ, RZ, UR37 ;  /* 0x00000025ff797e24 */ /* 0x000fe4000f8e00ff */
        /* <DEDUP_REMOVED lines=47> */
[----:B------:R-:W0:Y:S04]  /*163a0*/  MUFU.TANH R0, R0 ;  /* 0x0000000000007308 */ /* 0x000e280000002400 */
[----:B------:R-:W-:Y:S01]  /*163b0*/  IADD3 R165, -R18, R158, R19 ;  /* 0x0000009e12a57210 */ /* 0x000fe20007ffe113 */
[----:B------:R-:W-:-:S03]  /*163c0*/  VIADD R158, R158, 0xffffffff ;  /* 0xffffffff9e9e7836 */ /* 0x000fc60000000000 */
        /* <DEDUP_REMOVED lines=68> */
[----:B------:R-:W-:Y:S02]  /*16810*/  UMOV UR7, 0x40000040 ;  /* 0x4000004000077882 */ /* 0x000fe40000000000 */
[----:B------:R-:W-:Y:S02]  /*16820*/  @UP0 ULDC UR4, c[0x0][0x44c] ;  /* 0x0001130000040ab9 */ /* 0x000fe40000000800 */
[----:B------:R-:W-:Y:S01]  /*16830*/  @P2 IMAD.HI.U32 R120, R160, UR4, RZ ;  /* 0x00000004a0782c27 */ /* 0x000fe2000f8e00ff */
[----:B------:R-:W-:Y:S01]  /*16840*/  @UP0 ULDC UR4, c[0x0][0x450] ;  /* 0x0001140000040ab9 */ /* 0x000fe20000000800 */
[----:B------:R-:W-:-:S03]  /*16850*/  PLOP3.LUT P2, PT, PT, PT, UP1, 0x40, 0x0 ;  /* 0x000000000000781c */ /* 0x000fc60003f4e818 */
[----:B------:R-:W-:Y:S02]  /*16860*/  @P3 SHF.R.U32.HI R160, RZ, UR4, R120 ;  /* 0x00000004ffa03c19 */ /* 0x000fe40008011678 */
[----:B------:R-:W-:-:S03]  /*16870*/  @!P1 LEA R120, R121, UR39, 0x3 ;  /* 0x0000002779789c11 */ /* 0x000fc6000f8e18ff */
[----:B------:R-:W5:Y:S02]  /*16880*/  SHFL.IDX PT, R121, R160, RZ, 0x1c1f ;  /* 0x001c1fffa0797589 */ /* 0x000f6400000e0000 */
[----:B------:R-:W-:-:S05]  /*16890*/  @!P1 VIADD R120, R120, 0x30840 ;  /* 0x0003084078789836 */ /* 0x000fca0000000000 */
[----:B------:R-:W-:Y:S01]  /*168a0*/  @!P1 PRMT R120, RZ, 0x654, R120 ;  /* 0x00000654ff789816 */ /* 0x000fe20000000078 */
[--C-:B-----5:R-:W-:Y:S02]  /*168b0*/  IMAD.IADD R164, R166, 0x1, R121.reuse ;  /* 0x00000001a6a47824 */ /* 0x120fe400078e0279 */
[----:B------:R-:W-:Y:S01]  /*168c0*/  IMAD.IADD R163, R165, 0x1, R121 ;  /* 0x00000001a5a37824 */ /* 0x000fe200078e0279 */
[----:B------:R-:W-:Y:S02]  /*168d0*/  WARPGROUP.DEPBAR.LE gsb0, 0x0 ;  /* 0x00008000000079c5 */ /* 0x000fe40000010000 */
[----:B------:R-:W-:-:S06]  /*168e0*/  WARPGROUP.ARRIVE ;  /* 0x00000000000079c5 */ /* 0x000fcc0000000000 */
[----:B------:R-:W-:Y:S03]  /*168f0*/  HGMMA.64x192x16.F32.BF16 R24, R168, gdesc[UR4].tnspB, R24, gsb0 ;  /* 0x42e00004a8187df0 */ /* 0x000fe60008001818 */
        /* <DEDUP_REMOVED lines=15> */
.L_x_1819:
[----:B------:R-:W-:-:S05]  /*169f0*/  IMAD.U32 R168, RZ, RZ, UR54 ;  /* 0x00000036ffa87e24 */ /* 0x000fca000f8e00ff */
[----:B------:R-:W-:-:S13]  /*16a00*/  ISETP.NE.AND P2, PT, R168, 0x1, PT ;  /* 0x00000001a800780c */ /* 0x000fda0003f45270 */
[----:B0-----:R-:W0:Y:S02]  /*16a10*/  @P2 LDC.64 R120, c[0x0][0x9e8] ;  /* 0x00027a00ff782b82 */ /* 0x001e240000000a00 */
[----:B0-----:R-:W-:-:S05]  /*16a20*/  @P2 IMAD.HI.U32 R120, R167, R120, RZ ;  /* 0x00000078a7782227 */ /* 0x001fca00078e00ff */
[----:B------:R-:W-:-:S07]  /*16a30*/  @P2 SHF.R.U32.HI R167, RZ, R121, R120 ;  /* 0x00000079ffa72219 */ /* 0x000fce0000011678 */
.L_x_1820:
[----:B------:R-:W-:Y:S05]  /*16a40*/  BSYNC B0 ;  /* 0x0000000000007941 */ /* 0x000fea0003800000 */
.L_x_1818:
[----:B------:R-:W-:-:S05]  /*16a50*/  IMAD R167, R167, R168, R158 ;  /* 0x000000a8a7a77224 */ /* 0x000fca00078e029e */
[----:B------:R-:W-:Y:S02]  /*16a60*/  VIADDMNMX R164, R167, R168, R164, PT ;  /* 0x000000a8a7a47246 */ /* 0x000fe400038001a4 */
[----:B------:R-:W-:-:S07]  /*16a70*/  VIMNMX R163, R163, R167, !PT ;  /* 0x000000a7a3a37248 */ /* 0x000fce0007fe0100 */
.L_x_1817:
[C---:B------:R-:W-:Y:S01]  /*16a80*/  ISETP.GE.AND P2, PT, R161.reuse, 0x2, PT ;  /* 0x00000002a100780c */ /* 0x040fe20003f46270 */
[----:B------:R-:W1:Y:S01]  /*16a90*/  SHFL.IDX PT, R160, R160, 0x1, 0x1c1f ;  /* 0x003c1f00a0a07f89 */ /* 0x000e6200000e0000 */
        /* <DEDUP_REMOVED lines=131> */
.L_x_1823:
[----:B------:R-:W-:-:S05]  /*172d0*/  IMAD.U32 R163, RZ, RZ, UR54 ;  /* 0x00000036ffa37e24 */ /* 0x000fca000f8e00ff */
[----:B------:R-:W-:-:S13]  /*172e0*/  ISETP.NE.AND P6, PT, R163, 0x1, PT ;  /* 0x00000001a300780c */ /* 0x000fda0003fc5270 */
[----:B------:R-:W0:Y:S02]  /*172f0*/  @P6 LDC.64 R12, c[0x0][0x9e8] ;  /* 0x00027a00ff0c6b82 */ /* 0x000e240000000a00 */
[----:B0-----:R-:W-:-:S05]  /*17300*/  @P6 IMAD.HI.U32 R12, R160, R12, RZ ;  /* 0x0000000ca00c6227 */ /* 0x001fca00078e00ff */
[----:B------:R-:W-:-:S07]  /*17310*/  @P6 SHF.R.U32.HI R160, RZ, R13, R12 ;  /* 0x0000000dffa06219 */ /* 0x000fce000001160c */
.L_x_1824:
[----:B------:R-:W-:Y:S05]  /*17320*/  BSYNC B0 ;  /* 0x0000000000007941 */ /* 0x000fea0003800000 */
.L_x_1822:
[----:B------:R-:W-:-:S05]  /*17330*/  IMAD R158, R160, R163, R158 ;  /* 0x000000a3a09e7224 */ /* 0x000fca00078e029e */
[----:B------:R-:W-:Y:S02]  /*17340*/  VIADDMNMX R166, R158, R163, R166, PT ;  /* 0x000000a39ea67246 */ /* 0x000fe400038001a6 */
[----:B------:R-:W-:-:S07]  /*17350*/  VIMNMX R165, R165, R158, !PT ;  /* 0x0000009ea5a57248 */ /* 0x000fce0007fe0100 */
.L_x_1821:
[C---:B------:R-:W-:Y:S01]  /*17360*/  ISETP.GT.AND P2, PT, R165.reuse, 0x1, !P2 ;  /* 0x00000001a500780c */ /* 0x040fe20005744270 */
[----:B------:R-:W-:Y:S01]  /*17370*/  UMOV UR10, UR55 ;  /* 0x00000037000a7c82 */ /* 0x000fe20008000000 */
[----:B------:R-:W-:Y:S01]  /*17380*/  ISETP.NE.AND P6, PT, R172, RZ, PT ;  /* 0x000000ffac00720c */ /* 0x000fe20003fc5270 */
[----:B------:R-:W-:Y:S01]  /*17390*/  UMOV UR7, UR60 ;  /* 0x0000003c00077c82 */ /* 0x000fe20008000000 */
[----:B------:R-:W-:Y:S02]  /*173a0*/  ISETP.LT.OR P2, PT, R166, 0x2, P2 ;  /* 0x00000002a600780c */ /* 0x000fe40001741670 */
[----:B------:R-:W-:Y:S02]  /*173b0*/  ISETP.GT.AND P3, PT, R165, 0x8, !P3 ;  /* 0x00000008a500780c */ /* 0x000fe40005f64270 */
[----:B------:R-:W-:Y:S02]  /*173c0*/  FSEL R12, R4, -INF , !P2 ;  /* 0xff800000040c7808 */ /* 0x000fe40005000000 */
[----:B------:R-:W-:-:S02]  /*173d0*/  ISETP.NE.AND P2, PT, R121, RZ, PT ;  /* 0x000000ff7900720c */ /* 0x000fc40003f45270 */
[----:B------:R-:W-:Y:S02]  /*173e0*/  FMNMX.FTZ R4, R0, R10, !PT ;  /* 0x0000000a00047209 */ /* 0x000fe40007810000 */
        /* <DEDUP_REMOVED lines=84> */
[----:B------:R-:W-:-:S02]  /*17930*/  ISETP.LT.OR P2, PT, R166, 0x3a, P2 ;  /* 0x0000003aa600780c */ /* 0x000fc40001741670 */
[----:B------:R-:W-:Y:S02]  /*17940*/  R2UR UR4, R193 ;  /* 0x00000000c10472ca */ /* 0x000fe400000e0000 */
[----:B------:R-:W-:Y:S02]  /*17950*/  FSEL R142, R142, -INF , !P2 ;  /* 0xff8000008e8e7808 */ /* 0x000fe40005000000 */
[----:B------:R-:W-:-:S04]  /*17960*/  ISETP.NE.AND P2, PT, R180, RZ, PT ;  /* 0x000000ffb400720c */ /* 0x000fc80003f45270 */
[----:B------:R-:W-:-:S04]  /*17970*/  ISETP.GT.AND P2, PT, R165, 0x40, !P2 ;  /* 0x00000040a500780c */ /* 0x000fc80005744270 */
[----:B------:R-:W-:Y:S02]  /*17980*/  ISETP.LT.OR P2, PT, R166, 0x41, P2 ;  /* 0x00000041a600780c */ /* 0x000fe40001741670 */
[----:B0-----:R-:W-:Y:S02]  /*17990*/  FMNMX.FTZ R4, R121, R4, !PT ;  /* 0x0000000479047209 */ /* 0x001fe40007810000 */
[----:B------:R-:W-:Y:S02]  /*179a0*/  FSEL R144, R144, -INF , !P2 ;  /* 0xff80000090907808 */ /* 0x000fe40005000000 */
[----:B------:R-:W-:-:S04]  /*179b0*/  ISETP.NE.AND P2, PT, R181, RZ, PT ;  /* 0x000000ffb500720c */ /* 0x000fc80003f45270 */
        /* <DEDUP_REMOVED lines=13> */
[----:B------:R-:W-:Y:S01]  /*17a90*/  ISETP.NE.AND P6, PT, R161, RZ, PT ;  /* 0x000000ffa100720c */ /* 0x000fe20003fc5270 */
[----:B------:R-:W-:Y:S01]  /*17aa0*/  FMUL.FTZ R161, R4, UR10 ;  /* 0x0000000a04a17c20 */ /* 0x000fe20008410000 */
[C---:B------:R-:W-:Y:S02]  /*17ab0*/  ISETP.LT.OR P2, PT, R166.reuse, 0x1, P2 ;  /* 0x00000001a600780c */ /* 0x040fe40001741670 */
[----:B------:R-:W-:Y:S02]  /*17ac0*/  ISETP.LT.OR P3, PT, R166, 0x51, P3 ;  /* 0x00000051a600780c */ /* 0x000fe40001f61670 */
[----:B------:R-:W-:Y:S02]  /*17ad0*/  FSEL R2, R2, -INF , !P2 ;  /* 0xff80000002027808 */ /* 0x000fe40005000000 */
[----:B------:R-:W-:-:S02]  /*17ae0*/  FSETP.NEU.FTZ.AND P2, PT, R4, -INF , PT ;  /* 0xff8000000400780b */ /* 0x000fc40003f5d000 */
[----:B------:R-:W-:Y:S02]  /*17af0*/  FMNMX.FTZ R121, R2, R11, !PT ;  /* 0x0000000b02797209 */ /* 0x000fe40007810000 */
[----:B------:R-:W-:Y:S02]  /*17b00*/  FSEL R161, R161, RZ, P2 ;  /* 0x000000ffa1a17208 */ /* 0x000fe40001000000 */
[----:B------:R-:W-:Y:S02]  /*17b10*/  FMNMX.FTZ R121, R12, R121, !PT ;  /* 0x000000790c797209 */ /* 0x000fe40007810000 */
[----:B------:R-:W-:Y:S01]  /*17b20*/  FSEL R151, R151, -INF , !P3 ;  /* 0xff80000097977808 */ /* 0x000fe20005800000 */
        /* <DEDUP_REMOVED lines=10> */
[----:B------:R-:W-:Y:S01]  /*17bd0*/  MUFU.EX2 R13, R13 ;  /* 0x0000000d000d7308 */ /* 0x000fe20000000800 */
[----:B------:R-:W-:Y:S01]  /*17be0*/  FSEL R20, R157, -INF , !P6 ;  /* 0xff8000009d147808 */ /* 0x000fe20007000000 */
[--C-:B------:R-:W-:Y:S01]  /*17bf0*/  FFMA.FTZ R190, R120, UR10, -R161.reuse ;  /* 0x0000000a78be7c23 */ /* 0x100fe200080108a1 */
[----:B------:R-:W-:Y:S01]  /*17c00*/  FMNMX.FTZ R3, R123, R0, !PT ;  /* 0x000000007b037209 */ /* 0x000fe20007810000 */
[--C-:B------:R-:W-:Y:S01]  /*17c10*/  FFMA.FTZ R121, R167, UR10, -R161.reuse ;  /* 0x0000000aa7797c23 */ /* 0x100fe200080108a1 */
[----:B------:R-:W-:Y:S01]  /*17c20*/  FSEL R159, R4, RZ, P2 ;  /* 0x000000ff049f7208 */ /* 0x000fe20001000000 */
[--C-:B------:R-:W-:Y:S01]  /*17c30*/  FFMA.FTZ R21, R21, UR10, -R161.reuse ;  /* 0x0000000a15157c23 */ /* 0x100fe200080108a1 */
[----:B------:R-:W-:Y:S01]  /*17c40*/  FMNMX.FTZ R0, R126, R3, !PT ;  /* 0x000000037e007209 */ /* 0x000fe20007810000 */
[----:B------:R-:W-:Y:S01]  /*17c50*/  MUFU.EX2 R188, R188 ;  /* 0x000000bc00bc7308 */ /* 0x000fe20000000800 */
[--C-:B------:R-:W-:Y:S01]  /*17c60*/  FFMA.FTZ R186, R124, UR10, -R161.reuse ;  /* 0x0000000a7cba7c23 */ /* 0x100fe200080108a1 */
[--C-:B------:R-:W-:Y:S01]  /*17c70*/  FFMA.FTZ R125, R125, UR10, -R161.reuse ;  /* 0x0000000a7d7d7c23 */ /* 0x100fe200080108a1 */
[----:B------:R-:W-:Y:S01]  /*17c80*/  FMNMX.FTZ R3, R127, R0, !PT ;  /* 0x000000007f037209 */ /* 0x000fe20007810000 */
[--C-:B------:R-:W-:Y:S01]  /*17c90*/  FFMA.FTZ R180, R128, UR10, -R161.reuse ;  /* 0x0000000a80b47c23 */ /* 0x100fe200080108a1 */
[--C-:B------:R-:W-:Y:S01]  /*17ca0*/  FFMA.FTZ R129, R129, UR10, -R161.reuse ;  /* 0x0000000a81817c23 */ /* 0x100fe200080108a1 */
        /* <DEDUP_REMOVED lines=19> */
[----:B------:R-:W-:-:S02]  /*17de0*/  FFMA.FTZ R161, R162, UR10, -R161 ;  /* 0x0000000aa2a17c23 */ /* 0x000fc400080108a1 */
        /* <DEDUP_REMOVED lines=27> */
[----:B------:R-:W-:-:S03]  /*17fa0*/  FADD.FTZ R0, -R159, R10 ;  /* 0x0000000a9f007221 */ /* 0x000fc60000010100 */
[C---:B------:R-:W-:Y:S01]  /*17fb0*/  FSETP.NEU.FTZ.AND P2, PT, R3.reuse, -INF , PT ;  /* 0xff8000000300780b */ /* 0x040fe20003f5d000 */
[----:B------:R-:W-:Y:S01]  /*17fc0*/  FMUL.FTZ R134, R3, UR10 ;  /* 0x0000000a03867c20 */ /* 0x000fe20008410000 */
[----:B------:R-:W-:Y:S01]  /*17fd0*/  FMUL.FTZ R0, R0, UR10 ;  /* 0x0000000a00007c20 */ /* 0x000fe20008410000 */
[----:B------:R-:W-:Y:S03]  /*17fe0*/  MUFU.EX2 R147, R147 ;  /* 0x0000009300937308 */ /* 0x000fe60000000800 */
[----:B------:R-:W-:-:S05]  /*17ff0*/  FSEL R134, R134, RZ, P2 ;  /* 0x000000ff86867208 */ /* 0x000fca0001000000 */
[----:B------:R-:W0:Y:S01]  /*18000*/  MUFU.EX2 R0, R0 ;  /* 0x0000000000007308 */ /* 0x000e220000000800 */
[--C-:B------:R-:W-:Y:S01]  /*18010*/  FFMA.FTZ R189, R2, UR10, -R134.reuse ;  /* 0x0000000a02bd7c23 */ /* 0x100fe20008010886 */
[----:B------:R-:W-:Y:S01]  /*18020*/  FSEL R2, R3, RZ, P2 ;  /* 0x000000ff03027208 */ /* 0x000fe20001000000 */
[--C-:B------:R-:W-:Y:S01]  /*18030*/  FFMA.FTZ R10, R12, UR10, -R134.reuse ;  /* 0x0000000a0c0a7c23 */ /* 0x100fe20008010886 */
[--C-:B------:R-:W-:Y:S01]  /*18040*/  FFMA.FTZ R191, R14, UR10, -R134.reuse ;  /* 0x0000000a0ebf7c23 */ /* 0x100fe20008010886 */
[--C-:B------:R-:W-:Y:S01]  /*18050*/  FFMA.FTZ R12, R15, UR10, -R134.reuse ;  /* 0x0000000a0f0c7c23 */ /* 0x100fe20008010886 */
[--C-:B------:R-:W-:Y:S01]  /*18060*/  FFMA.FTZ R185, R122, UR10, -R134.reuse ;  /* 0x0000000a7ab97c23 */ /* 0x100fe20008010886 */
[----:B------:R-:W-:Y:S01]  /*18070*/  FADD.FTZ R2, -R2, R11 ;  /* 0x0000000b02027221 */ /* 0x000fe20000010100 */
[----:B------:R-:W-:Y:S01]  /*18080*/  MUFU.EX2 R189, R189 ;  /* 0x000000bd00bd7308 */ /* 0x000fe20000000800 */
[--C-:B------:R-:W-:Y:S01]  /*18090*/  FFMA.FTZ R14, R123, UR10, -R134.reuse ;  /* 0x0000000a7b0e7c23 */ /* 0x100fe20008010886 */
[--C-:B------:R-:W-:Y:S01]  /*180a0*/  FFMA.FTZ R187, R126, UR10, -R134.reuse ;  /* 0x0000000a7ebb7c23 */ /* 0x100fe20008010886 */
[----:B------:R-:W-:Y:S01]  /*180b0*/  FMUL.FTZ R2, R2, UR10 ;  /* 0x0000000a02027c20 */ /* 0x000fe20008410000 */
[--C-:B------:R-:W-:Y:S01]  /*180c0*/  FFMA.FTZ R120, R127, UR10, -R134.reuse ;  /* 0x0000000a7f787c23 */ /* 0x100fe20008010886 */
[--C-:B------:R-:W-:Y:S01]  /*180d0*/  FFMA.FTZ R181, R130, UR10, -R134.reuse ;  /* 0x0000000a82b57c23 */ /* 0x100fe20008010886 */
[--C-:B------:R-:W-:Y:S01]  /*180e0*/  FFMA.FTZ R122, R131, UR10, -R134.reuse ;  /* 0x0000000a837a7c23 */ /* 0x100fe20008010886 */
[--C-:B------:R-:W-:Y:S01]  /*180f0*/  FFMA.FTZ R183, R132, UR10, -R134.reuse ;  /* 0x0000000a84b77c23 */ /* 0x100fe20008010886 */
[----:B------:R-:W-:Y:S01]  /*18100*/  MUFU.EX2 R10, R10 ;  /* 0x0000000a000a7308 */ /* 0x000fe20000000800 */
[----:B0-----:R-:W-:Y:S01]  /*18110*/  FFMA.FTZ R11, R0, R8, R13 ;  /* 0x00000008000b7223 */ /* 0x001fe2000001000d */
[--C-:B------:R-:W-:Y:S01]  /*18120*/  FFMA.FTZ R124, R133, UR10, -R134.reuse ;  /* 0x0000000a857c7c23 */ /* 0x100fe20008010886 */
[--C-:B------:R-:W-:Y:S01]  /*18130*/  FFMA.FTZ R177, R136, UR10, -R134.reuse ;  /* 0x0000000a88b17c23 */ /* 0x100fe20008010886 */
[--C-:B------:R-:W-:Y:S01]  /*18140*/  FFMA.FTZ R126, R137, UR10, -R134.reuse ;  /* 0x0000000a897e7c23 */ /* 0x100fe20008010886 */
        /* <DEDUP_REMOVED lines=10> */
[----:B------:R-:W-:Y:S01]  /*181f0*/  FFMA.FTZ R155, R155, UR10, -R134 ;  /* 0x0000000a9b9b7c23 */ /* 0x000fe20008010886 */
[----:B------:R-:W1:Y:S01]  /*18200*/  MUFU.EX2 R191, R191 ;  /* 0x000000bf00bf7308 */ /* 0x000e620000000800 */
[----:B------:R-:W-:Y:S01]  /*18210*/  FADD.FTZ R8, R184, R11 ;  /* 0x0000000bb8087221 */ /* 0x000fe20000010000 */
[----:B------:R-:W-:Y:S01]  /*18220*/  IMAD.U32 R15, RZ, RZ, UR11 ;  /* 0x0000000bff0f7e24 */ /* 0x000fe2000f8e00ff */
[----:B------:R-:W-:Y:S01]  /*18230*/  ISETP.GT.AND P2, PT, R9, UR4, PT ;  /* 0x0000000409007c0c */ /* 0x000fe2000bf44270 */
[----:B------:R-:W-:Y:S01]  /*18240*/  UMOV UR4, UR38 ;  /* 0x0000002600047c82 */ /* 0x000fe20008000000 */
[----:B------:R-:W-:Y:S01]  /*18250*/  FADD.FTZ R11, R21, R8 ;  /* 0x00000008150b7221 */ /* 0x000fe20000010000 */
[----:B------:R-:W-:Y:S01]  /*18260*/  @!P1 VIADD R15, R15, 0x30860 ;  /* 0x000308600f0f9836 */ /* 0x000fe20000000000 */
[----:B------:R-:W-:Y:S01]  /*18270*/  F2FP.BF16.F32.PACK_AB R188, R188, R13 ;  /* 0x0000000dbcbc723e */ /* 0x000fe200000010ff */
[----:B------:R-:W2:Y:S01]  /*18280*/  MUFU.EX2 R12, R12 ;  /* 0x0000000c000c7308 */ /* 0x000ea20000000800 */
[----:B0-----:R-:W-:Y:S01]  /*18290*/  FFMA.FTZ R5, R2, R5, R189 ;  /* 0x0000000502057223 */ /* 0x001fe200000100bd */
[----:B------:R-:W-:Y:S01]  /*182a0*/  FADD.FTZ R130, R186, R11 ;  /* 0x0000000bba827221 */ /* 0x000fe20000010000 */
[----:B------:R-:W-:Y:S01]  /*182b0*/  F2FP.BF16.F32.PACK_AB R189, R10, R189 ;  /* 0x000000bd0abd723e */ /* 0x000fe200000010ff */
[----:B------:R-:W-:-:S02]  /*182c0*/  VIADD R9, R9, 0xffffffff ;  /* 0xffffffff09097836 */ /* 0x000fc40000000000 */
[----:B------:R-:W-:Y:S01]  /*182d0*/  FADD.FTZ R8, R10, R5 ;  /* 0x000000050a087221 */ /* 0x000fe20000010000 */
[----:B------:R-:W-:Y:S01]  /*182e0*/  FADD.FTZ R11, R125, R130 ;  /* 0x000000827d0b7221 */ /* 0x000fe20000010000 */
[----:B------:R-:W-:Y:S01]  /*182f0*/  @!P1 PRMT R15, RZ, 0x654, R15 ;  /* 0x00000654ff0f9816 */ /* 0x000fe2000000000f */
[----:B------:R-:W0:Y:S01]  /*18300*/  MUFU.EX2 R185, R185 ;  /* 0x000000b900b97308 */ /* 0x000e220000000800 */
[----:B-1----:R-:W-:Y:S01]  /*18310*/  FADD.FTZ R5, R191, R8 ;  /* 0x00000008bf057221 */ /* 0x002fe20000010000 */
[----:B------:R-:W-:Y:S01]  /*18320*/  FADD.FTZ R130, R180, R11 ;  /* 0x0000000bb4827221 */ /* 0x000fe20000010000 */
[----:B------:R1:W-:Y:S01]  /*18330*/  @!P1 SYNCS.ARRIVE.TRANS64.RED.A1T0 RZ, [R15+URZ], RZ ;  /* 0x000000ff0fff99a7 */ /* 0x0003e2000810043f */
[----:B------:R-:W-:Y:S02]  /*18340*/  F2FP.BF16.F32.PACK_AB R190, R121, R190 ;  /* 0x000000be79be723e */ /* 0x000fe400000010ff */
[----:B------:R-:W-:Y:S01]  /*18350*/  FADD.FTZ R11, R129, R130 ;  /* 0x00000082810b7221 */ /* 0x000fe20000010000 */
[----:B------:R-:W-:Y:S01]  /*18360*/  FFMA.FTZ R130, R145, UR10, -R134 ;  /* 0x0000000a91827c23 */ /* 0x000fe20008010886 */
[----:B------:R-:W3:Y:S01]  /*18370*/  MUFU.EX2 R14, R14 ;  /* 0x0000000e000e7308 */ /* 0x000ee20000000800 */
[----:B--2---:R-:W-:Y:S01]  /*18380*/  FADD.FTZ R8, R12, R5 ;  /* 0x000000050c087221 */ /* 0x004fe20000010000 */
[----:B------:R-:W-:Y:S01]  /*18390*/  FADD.FTZ R132, R182, R11 ;  /* 0x0000000bb6847221 */ /* 0x000fe20000010000 */
[----:B------:R-:W-:-:S02]  /*183a0*/  F2FP.BF16.F32.PACK_AB R184, R21, R184 ;  /* 0x000000b815b8723e */ /* 0x000fc400000010ff */
[----:B------:R-:W-:Y:S01]  /*183b0*/  F2FP.BF16.F32.PACK_AB R186, R125, R186 ;  /* 0x000000ba7dba723e */ /* 0x000fe200000010ff */
[----:B------:R-:W-:Y:S01]  /*183c0*/  FADD.FTZ R11, R135, R132 ;  /* 0x00000084870b7221 */ /* 0x000fe20000010000 */
[----:B------:R-:W-:Y:S01]  /*183d0*/  F2FP.BF16.F32.PACK_AB R180, R129, R180 ;  /* 0x000000b481b4723e */ /* 0x000fe200000010ff */
[----:B------:R-:W2:Y:S01]  /*183e0*/  MUFU.EX2 R187, R187 ;  /* 0x000000bb00bb7308 */ /* 0x000ea20000000800 */
[----:B0-----:R-:W-:Y:S01]  /*183f0*/  FADD.FTZ R5, R185, R8 ;  /* 0x00000008b9057221 */ /* 0x001fe20000010000 */
[----:B------:R-:W-:Y:S01]  /*18400*/  FADD.FTZ R132, R176, R11 ;  /* 0x0000000bb0847221 */ /* 0x000fe20000010000 */
[----:B------:R-:W-:Y:S02]  /*18410*/  F2FP.BF16.F32.PACK_AB R182, R135, R182 ;  /* 0x000000b687b6723e */ /* 0x000fe400000010ff */
[C---:B------:R-:W-:Y:S01]  /*18420*/  F2FP.BF16.F32.PACK_AB R176, R139.reuse, R176 ;  /* 0x000000b08bb0723e */ /* 0x040fe200000010ff */
[----:B------:R-:W-:Y:S01]  /*18430*/  FADD.FTZ R11, R139, R132 ;  /* 0x000000848b0b7221 */ /* 0x000fe20000010000 */
[--C-:B------:R-:W-:Y:S01]  /*18440*/  FFMA.FTZ R132, R153, UR10, -R134.reuse ;  /* 0x0000000a99847c23 */ /* 0x100fe20008010886 */
[----:B------:R-:W0:Y:S01]  /*18450*/  MUFU.EX2 R120, R120 ;  /* 0x0000007800787308 */ /* 0x000e220000000800 */
[----:B---3--:R-:W-:Y:S01]  /*18460*/  FADD.FTZ R8, R14, R5 ;  /* 0x000000050e087221 */ /* 0x008fe20000010000 */
[----:B------:R-:W-:Y:S01]  /*18470*/  FADD.FTZ R136, R178, R11 ;  /* 0x0000000bb2887221 */ /* 0x000fe20000010000 */
[----:B------:R-:W-:Y:S01]  /*18480*/  FFMA.FTZ R134, R20, UR10, -R134 ;  /* 0x0000000a14867c23 */ /* 0x000fe20008010886 */
[----:B------:R-:W-:-:S02]  /*18490*/  F2FP.BF16.F32.PACK_AB R178, R143, R178 ;  /* 0x000000b28fb2723e */ /* 0x000fc400000010ff */
[----:B------:R-:W-:Y:S01]  /*184a0*/  FADD.FTZ R11, R143, R136 ;  /* 0x000000888f0b7221 */ /* 0x000fe20000010000 */
[----:B------:R-:W-:Y:S01]  /*184b0*/  F2FP.BF16.F32.PACK_AB R191, R12, R191 ;  /* 0x000000bf0cbf723e */ /* 0x000fe200000010ff */
[----:B------:R-:W3:Y:S01]  /*184c0*/  MUFU.EX2 R181, R181 ;  /* 0x000000b500b57308 */ /* 0x000ee20000000800 */
[----:B--2---:R-:W-:Y:S01]  /*184d0*/  FADD.FTZ R5, R187, R8 ;  /* 0x00000008bb057221 */ /* 0x004fe20000010000 */
[----:B------:R-:W-:Y:S01]  /*184e0*/  FADD.FTZ R136, R172, R11 ;  /* 0x0000000bac887221 */ /* 0x000fe20000010000 */
[C---:B------:R-:W-:Y:S02]  /*184f0*/  F2FP.BF16.F32.PACK_AB R172, R147.reuse, R172 ;  /* 0x000000ac93ac723e */ /* 0x040fe400000010ff */
[----:B------:R-:W-:Y:S01]  /*18500*/  F2FP.BF16.F32.PACK_AB R185, R14, R185 ;  /* 0x000000b90eb9723e */ /* 0x000fe200000010ff */
[----:B------:R-:W-:Y:S02]  /*18510*/  FADD.FTZ R11, R147, R136 ;  /* 0x00000088930b7221 */ /* 0x000fe40000010000 */
[----:B------:R-:W2:Y:S01]  /*18520*/  MUFU.EX2 R122, R122 ;  /* 0x0000007a007a7308 */ /* 0x000ea20000000800 */
[C---:B0-----:R-:W-:Y:S01]  /*18530*/  FADD.FTZ R8, R120.reuse, R5 ;  /* 0x0000000578087221 */ /* 0x041fe20000010000 */
[----:B------:R-:W-:-:S06]  /*18540*/  F2FP.BF16.F32.PACK_AB R187, R120, R187 ;  /* 0x000000bb78bb723e */ /* 0x000fcc00000010ff */
[----:B------:R-:W0:Y:S01]  /*18550*/  MUFU.EX2 R183, R183 ;  /* 0x000000b700b77308 */ /* 0x000e220000000800 */
[----:B---3--:R-:W-:-:S07]  /*18560*/  FADD.FTZ R5, R181, R8 ;  /* 0x00000008b5057221 */ /* 0x008fce0000010000 */
[----:B------:R-:W3:Y:S01]  /*18570*/  MUFU.EX2 R124, R124 ;  /* 0x0000007c007c7308 */ /* 0x000ee20000000800 */
[C---:B--2---:R-:W-:Y:S01]  /*18580*/  FADD.FTZ R8, R122.reuse, R5 ;  /* 0x000000057a087221 */ /* 0x044fe20000010000 */
[----:B------:R-:W-:-:S06]  /*18590*/  F2FP.BF16.F32.PACK_AB R181, R122, R181 ;  /* 0x000000b57ab5723e */ /* 0x000fcc00000010ff */
[----:B------:R-:W2:Y:S01]  /*185a0*/  MUFU.EX2 R177, R177 ;  /* 0x000000b100b17308 */ /* 0x000ea20000000800 */
[----:B0-----:R-:W-:-:S07]  /*185b0*/  FADD.FTZ R5, R183, R8 ;  /* 0x00000008b7057221 */ /* 0x001fce0000010000 */
[----:B------:R-:W0:Y:S01]  /*185c0*/  MUFU.EX2 R126, R126 ;  /* 0x0000007e007e7308 */ /* 0x000e220000000800 */
[C---:B---3--:R-:W-:Y:S01]  /*185d0*/  FADD.FTZ R8, R124.reuse, R5 ;  /* 0x000000057c087221 */ /* 0x048fe20000010000 */
[----:B------:R-:W-:-:S06]  /*185e0*/  F2FP.BF16.F32.PACK_AB R183, R124, R183 ;  /* 0x000000b77cb7723e */ /* 0x000fcc00000010ff */
[----:B------:R-:W3:Y:S01]  /*185f0*/  MUFU.EX2 R179, R179 ;  /* 0x000000b300b37308 */ /* 0x000ee20000000800 */
[----:B--2---:R-:W-:-:S07]  /*18600*/  FADD.FTZ R5, R177, R8 ;  /* 0x00000008b1057221 */ /* 0x004fce0000010000 */
        /* <DEDUP_REMOVED lines=16> */
[----:B0-----:R-:W-:-:S07]  /*18710*/  FADD.FTZ R5, R175, R8 ;  /* 0x00000008af057221 */ /* 0x001fce0000010000 */
[----:B------:R-:W0:Y:S01]  /*18720*/  MUFU.EX2 R168, R168 ;  /* 0x000000a800a87308 */ /* 0x000e220000000800 */
[C---:B---3--:R-:W-:Y:S01]  /*18730*/  FADD.FTZ R11, R157.reuse, R136 ;  /* 0x000000889d0b7221 */ /* 0x048fe20000010000 */
[----:B------:R-:W-:-:S06]  /*18740*/  F2FP.BF16.F32.PACK_AB R174, R157, R174 ;  /* 0x000000ae9dae723e */ /* 0x000fcc00000010ff */
[----:B------:R-:W3:Y:S01]  /*18750*/  MUFU.EX2 R169, R169 ;  /* 0x000000a900a97308 */ /* 0x000ee20000000800 */
[C---:B--2---:R-:W-:Y:S01]  /*18760*/  FADD.FTZ R10, R20.reuse, R5 ;  /* 0x00000005140a7221 */ /* 0x044fe20000010000 */
[----:B------:R-:W-:-:S06]  /*18770*/  F2FP.BF16.F32.PACK_AB R175, R20, R175 ;  /* 0x000000af14af723e */ /* 0x000fcc00000010ff */
[----:B------:R-:W2:Y:S01]  /*18780*/  MUFU.EX2 R163, R163 ;  /* 0x000000a300a37308 */ /* 0x000ea20000000800 */
[----:B0-----:R-:W-:-:S07]  /*18790*/  FADD.FTZ R136, R168, R11 ;  /* 0x0000000ba8887221 */ /* 0x001fce0000010000 */
[----:B------:R-:W0:Y:S01]  /*187a0*/  MUFU.EX2 R132, R132 ;  /* 0x0000008400847308 */ /* 0x000e220000000800 */
[----:B---3--:R-:W-:Y:S01]  /*187b0*/  FADD.FTZ R5, R169, R10 ;  /* 0x0000000aa9057221 */ /* 0x008fe20000010000 */
[----:B------:R-:W-:-:S06]  /*187c0*/  IMAD.MOV.U32 R10, RZ, RZ, R4 ;  /* 0x000000ffff0a7224 */ /* 0x000fcc00078e0004 */
[----:B------:R-:W3:Y:S01]  /*187d0*/  MUFU.EX2 R170, R170 ;  /* 0x000000aa00aa7308 */ /* 0x000ee20000000800 */
[C---:B--2---:R-:W-:Y:S01]  /*187e0*/  FADD.FTZ R11, R163.reuse, R136 ;  /* 0x00000088a30b7221 */ /* 0x044fe20000010000 */
[----:B------:R-:W-:-:S06]  /*187f0*/  F2FP.BF16.F32.PACK_AB R168, R163, R168 ;  /* 0x000000a8a3a8723e */ /* 0x000fcc00000010ff */
[----:B------:R-:W2:Y:S01]  /*18800*/  MUFU.EX2 R138, R155 ;  /* 0x0000009b008a7308 */ /* 0x000ea20000000800 */
[C---:B0-----:R-:W-:Y:S01]  /*18810*/  FADD.FTZ R5, R132.reuse, R5 ;  /* 0x0000000584057221 */ /* 0x041fe20000010000 */
[----:B------:R-:W-:-:S06]  /*18820*/  F2FP.BF16.F32.PACK_AB R169, R132, R169 ;  /* 0x000000a984a9723e */ /* 0x000fcc00000010ff */
[----:B------:R-:W0:Y:S01]  /*18830*/  MUFU.EX2 R159, R161 ;  /* 0x000000a1009f7308 */ /* 0x000e220000000800 */
[----:B---3--:R-:W-:Y:S01]  /*18840*/  FADD.FTZ R136, R170, R11 ;  /* 0x0000000baa887221 */ /* 0x008fe20000010000 */
[----:B------:R-:W-:-:S06]  /*18850*/  IMAD.MOV.U32 R11, RZ, RZ, R3 ;  /* 0x000000ffff0b7224 */ /* 0x000fcc00078e0003 */
[----:B------:R-:W3:Y:S01]  /*18860*/  MUFU.EX2 R134, R134 ;  /* 0x0000008600867308 */ /* 0x000ee20000000800 */
[----:B--2---:R-:W-:Y:S01]  /*18870*/  FADD.FTZ R5, R138, R5 ;  /* 0x000000058a057221 */ /* 0x004fe20000010000 */
[C---:B0-----:R-:W-:Y:S01]  /*18880*/  FADD.FTZ R8, R159.reuse, R136 ;  /* 0x000000889f087221 */ /* 0x041fe20000010000 */
[----:B------:R-:W-:Y:S02]  /*18890*/  F2FP.BF16.F32.PACK_AB R170, R159, R170 ;  /* 0x000000aa9faa723e */ /* 0x000fe400000010ff */
[C---:B---3--:R-:W-:Y:S01]  /*188a0*/  FADD.FTZ R5, R134.reuse, R5 ;  /* 0x0000000586057221 */ /* 0x048fe20000010000 */
[----:B------:R-:W-:Y:S01]  /*188b0*/  F2FP.BF16.F32.PACK_AB R171, R134, R138 ;  /* 0x0000008a86ab723e */ /* 0x000fe200000010ff */
[----:B-1----:R-:W-:Y:S06]  /*188c0*/  @P2 BRA `(.L_x_1825) ;  /* 0xffffffc800b02947 */ /* 0x002fec000383ffff */
.L_x_1808:
        /* <DEDUP_REMOVED lines=99> */
.L_x_1826:
[----:B------:R-:W-:Y:S01]  /*18f00*/  ULEA UR5, UR38, UR39, 0x3 ;  /* 0x0000002726057291 */ /* 0x000fe2000f8e183f */
[----:B------:R-:W-:-:S05]  /*18f10*/  IMAD.U32 R0, RZ, RZ, UR60 ;  /* 0x0000003cff007e24 */ /* 0x000fca000f8e00ff */
[----:B------:R-:W-:-:S04]  /*18f20*/  SHF.L.U32 R0, R0, 0x1f, RZ ;  /* 0x0000001f00007819 */ /* 0x000fc800000006ff */
[----:B------:R0:W1:Y:S01]  /*18f30*/  SYNCS.PHASECHK.TRANS64.TRYWAIT P2, [UR5+0x30850], R0 ;  /* 0x03085000ff0075a7 */ /* 0x0000620008040145 */
[----:B------:R-:W-:Y:S05]  /*18f40*/  @!P0 BRA `(.L_x_1827) ;  /* 0x0000000000048947 */ /* 0x000fea0003800000 */
[----:B------:R-:W-:Y:S01]  /*18f50*/  BPT.TRAP 0x1 ;  /* 0x000000040000795c */ /* 0x000fe20000300000 */
.L_x_1827:
[----:B-1----:R-:W-:Y:S05]  /*18f60*/  @P2 BRA `(.L_x_1828) ;  /* 0x0000000000082947 */ /* 0x002fea0003800000 */
[----:B------:R-:W1:Y:S02]  /*18f70*/  SYNCS.PHASECHK.TRANS64.TRYWAIT P0, [UR5+0x30850], R0 ;  /* 0x03085000ff0075a7 */ /* 0x000e640008000145 */
[----:B-1----:R-:W-:Y:S05]  /*18f80*/  @!P0 BRA `(.L_x_1829) ;  /* 0x000000c400a48947 */ /* 0x002fea0003800000 */
.L_x_1828:
[----:B------:R-:W-:Y:S01]  /*18f90*/  UIADD3 UR39, UR39, 0x400, URZ ;  /* 0x0000040027277890 */ /* 0x000fe2000fffe03f */
[----:B------:R-:W-:Y:S01]  /*18fa0*/  WARPGROUP.ARRIVE ;  /* 0x00000000000079c5 */ /* 0x000fe20000000000 */
[----:B------:R-:W-:Y:S01]  /*18fb0*/  UMOV UR7, 0x40000040 ;  /* 0x4000004000077882 */ /* 0x000fe20000000000 */
[----:B-1----:R-:W0:Y:S01]  /*18fc0*/  SHFL.BFLY PT, R7, R8, 0x2, 0x1f ;  /* 0x0c401f0008077f89 */ /* 0x002e2200000e0000 */
[----:B------:R-:W-:Y:S01]  /*18fd0*/  USHF.R.U32.HI UR39, URZ, 0x4, UR39 ;  /* 0x000000043f277899 */ /* 0x000fe20008011627 */
[----:B------:R-:W-:Y:S01]  /*18fe0*/  R2UR UR8, R218 ;  /* 0x00000000da0872ca */ /* 0x000fe200000e0000 */
[----:B------:R-:W-:Y:S01]  /*18ff0*/  IMAD.U32 R12, RZ, RZ, UR5 ;  /* 0x00000005ff0c7e24 */ /* 0x000fe2000f8e00ff */
[----:B------:R-:W1:Y:S01]  /*19000*/  SHFL.BFLY PT, R2, R5, 0x2, 0x1f ;  /* 0x0c401f0005027f89 */ /* 0x000e6200000e0000 */
[----:B------:R-:W-:Y:S01]  /*19010*/  ULOP3.LUT UR39, UR39, 0x3fff, URZ, 0xc0, !UPT ;  /* 0x00003fff27277892 */ /* 0x000fe2000f8ec03f */
[----:B------:R-:W-:-:S03]  /*19020*/  IMAD.U32 R13, RZ, RZ, UR10 ;  /* 0x0000000aff0d7e24 */ /* 0x000fc6000f8e00ff */
        /* <DEDUP_REMOVED lines=12> */
[----:B------:R-:W-:Y:S01]  /*190f0*/  IMAD.U32 R5, RZ, RZ, UR10 ;  /* 0x0000000aff057e24 */ /* 0x000fe2000f8e00ff */
[----:B------:R-:W0:Y:S01]  /*19100*/  SHFL.BFLY PT, R7, R0, 0x1, 0x1f ;  /* 0x0c201f0000077f89 */ /* 0x000e2200000e0000 */
[----:B------:R-:W-:-:S03]  /*19110*/  USEL UR38, UR38, URZ, UP0 ;  /* 0x0000003f26267287 */ /* 0x000fc60008000000 */
[----:B------:R-:W1:Y:S01]  /*19120*/  SHFL.BFLY PT, R9, R2, 0x1, 0x1f ;  /* 0x0c201f0002097f89 */ /* 0x000e6200000e0000 */
[----:B0-----:R-:W-:Y:S01]  /*19130*/  FADD.FTZ R10, R0, R7 ;  /* 0x00000007000a7221 */ /* 0x001fe20000010000 */
[----:B------:R-:W-:Y:S02]  /*19140*/  IMAD.MOV.U32 R7, RZ, RZ, RZ ;  /* 0x000000ffff077224 */ /* 0x000fe400078e00ff */
[----:B------:R-:W-:Y:S02]  /*19150*/  IMAD.MOV.U32 R0, RZ, RZ, -0x800000 ;  /* 0xff800000ff007424 */ /* 0x000fe400078e00ff */
[----:B-1----:R-:W-:Y:S01]  /*19160*/  FADD.FTZ R11, R2, R9 ;  /* 0x00000009020b7221 */ /* 0x002fe20000010000 */
[----:B------:R-:W-:Y:S01]  /*19170*/  FSETP.NE.FTZ.AND P0, PT, R10, RZ, PT ;  /* 0x000000ff0a00720b */ /* 0x000fe20003f15000 */
[----:B------:R-:W-:Y:S02]  /*19180*/  IMAD.MOV.U32 R9, RZ, RZ, RZ ;  /* 0x000000ffff097224 */ /* 0x000fe400078e00ff */
[----:B------:R-:W-:Y:S01]  /*19190*/  IMAD.MOV.U32 R2, RZ, RZ, -0x800000 ;  /* 0xff800000ff027424 */ /* 0x000fe200078e00ff */
[----:B------:R-:W-:-:S09]  /*191a0*/  FSETP.NE.FTZ.AND P2, PT, R11, RZ, PT ;  /* 0x000000ff0b00720b */ /* 0x000fd20003f55000 */
[----:B------:R-:W0:Y:S01]  /*191b0*/  @P0 MUFU.LG2 R6, R10 ;  /* 0x0000000a00060308 */ /* 0x000e220000000c00 */
[----:B------:R-:W-:-:S03]  /*191c0*/  @P0 FMUL.FTZ R5, R5, 0.69314718246459960938 ;  /* 0x3f31721805050820 */ /* 0x000fc60000410000 */
[----:B------:R-:W-:-:S04]  /*191d0*/  @P2 FMUL.FTZ R13, R13, 0.69314718246459960938 ;  /* 0x3f3172180d0d2820 */ /* 0x000fc80000410000 */
[----:B------:R-:W1:Y:S08]  /*191e0*/  @P2 MUFU.LG2 R8, R11 ;  /* 0x0000000b00082308 */ /* 0x000e700000000c00 */
[----:B------:R2:W3:Y:S01]  /*191f0*/  @P0 MUFU.RCP R9, R10 ;  /* 0x0000000a00090308 */ /* 0x0004e20000001000 */
[----:B0-----:R-:W-:-:S04]  /*19200*/  @P0 FMUL.FTZ R6, R6, 0.69314718246459960938 ;  /* 0x3f31721806060820 */ /* 0x001fc80000410000 */
[----:B------:R-:W-:Y:S01]  /*19210*/  @P0 FFMA.FTZ R0, R5, R4, R6 ;  /* 0x0000000405000223 */ /* 0x000fe20000010006 */
[----:B------:R-:W-:Y:S02]  /*19220*/  PLOP3.LUT P0, PT, PT, PT, PT, 0x8, 0x0 ;  /* 0x000000000000781c */ /* 0x000fe40003f0e170 */
[----:B------:R0:W4:Y:S01]  /*19230*/  @P2 MUFU.RCP R7, R11 ;  /* 0x0000000b00072308 */ /* 0x0001220000001000 */
[----:B--2---:R-:W-:Y:S02]  /*19240*/  @!P1 VIADD R10, R12, 0x30860 ;  /* 0x000308600c0a9836 */ /* 0x004fe40000000000 */
[----:B-1----:R-:W-:-:S04]  /*19250*/  @P2 FMUL.FTZ R8, R8, 0.69314718246459960938 ;  /* 0x3f31721808082820 */ /* 0x002fc80000410000 */
[----:B------:R-:W-:Y:S01]  /*19260*/  @P2 FFMA.FTZ R2, R13, R3, R8 ;  /* 0x000000030d022223 */ /* 0x000fe20000010008 */
[----:B0-----:R-:W-:Y:S01]  /*19270*/  @!P1 PRMT R11, RZ, 0x654, R10 ;  /* 0x00000654ff0b9816 */ /* 0x001fe2000000000a */
        /* <DEDUP_REMOVED lines=27> */
[-C--:B---3--:R-:W-:Y:S01]  /*19430*/  FMUL.FTZ R6, R28, R9.reuse ;  /* 0x000000091c067220 */ /* 0x088fe20000410000 */
        /* <DEDUP_REMOVED lines=48> */
[-C--:B----4-:R-:W-:Y:S01]  /*19740*/  FMUL.FTZ R20, R26, R7.reuse ;  /* 0x000000071a147220 */ /* 0x090fe20000410000 */
        /* <DEDUP_REMOVED lines=47> */
.L_x_1707:
[----:B------:R-:W0:Y:S08]  /*19a40*/  S2UR UR4, SR_CgaCtaId ;  /* 0x00000000000479c3 */ /* 0x000e300000008800 */
[----:B------:R-:W-:Y:S06]  /*19a50*/  BAR.SYNC.DEFER_BLOCKING 0x5, 0x180 ;  /* 0x0146000000007b1d */ /* 0x000fec0000010000 */
[----:B------:R-:W-:Y:S01]  /*19a60*/  UMOV UR39, 0x400 ;  /* 0x0000040000277882 */ /* 0x000fe20000000000 */
[----:B------:R-:W-:Y:S01]  /*19a70*/  BSSY B0, `(.L_x_1830) ;  /* 0x000027f000007945 */ /* 0x000fe20003800000 */
[----:B0-----:R-:W-:-:S09]  /*19a80*/  ULEA UR39, UR4, UR39, 0x18 ;  /* 0x0000002704277291 */ /* 0x001fd2000f8ec03f */
[----:B------:R-:W0:Y:S02]  /*19a90*/  LDS.128 R24, [UR39+0x308d0] ;  /* 0x0308d027ff187984 */ /* 0x000e240008000c00 */
[----:B0-----:R-:W-:Y:S02]  /*19aa0*/  R2UR UR5, R25 ;  /* 0x00000000190572ca */ /* 0x001fe400000e0000 */
[----:B------:R-:W-:Y:S01]  /*19ab0*/  R2UR UR42, R26 ;  /* 0x000000001a2a72ca */ /* 0x000fe200000e0000 */
[----:B------:R-:W-:Y:S06]  /*19ac0*/  BAR.ARV 0x4, 0x180 ;  /* 0x0106000000007b1d */ /* 0x000fec0000002000 */
[----:B------:R-:W-:Y:S08]  /*19ad0*/  @P0 BRA `(.L_x_1831) ;  /* 0x0000001800a80947 */ /* 0x000ff00003800000 */
[----:B------:R-:W2:Y:S01]  /*19ae0*/  LDL R7, [R1+0x2ec] ;  /* 0x0002ec0001077983 */ /* 0x000ea20000100800 */
[----:B------:R-:W0:Y:S01]  /*19af0*/  S2UR UR4, SR_SWINHI ;  /* 0x00000000000479c3 */ /* 0x000e220000002f00 */
[----:B------:R-:W-:Y:S01]  /*19b00*/  F2FP.BF16.F32.PACK_AB R4, R5, R4 ;  /* 0x000000040504723e */ /* 0x000fe200000010ff */
[----:B------:R-:W-:Y:S01]  /*19b10*/  ULDC.64 UR8, c[0x0][0x208] ;  /* 0x0000820000087ab9 */ /* 0x000fe20000000a00 */
        /* <DEDUP_REMOVED lines=11> */
[----:B------:R-:W-:Y:S01]  /*19bd0*/  UMOV UR6, UR39 ;  /* 0x0000002700067c82 */ /* 0x000fe20008000000 */
[----:B0-----:R-:W-:Y:S01]  /*19be0*/  UMOV UR7, UR4 ;  /* 0x0000000400077c82 */ /* 0x001fe20008000000 */
[----:B------:R-:W-:Y:S02]  /*19bf0*/  IMAD.U32 R18, RZ, RZ, UR6 ;  /* 0x00000006ff127e24 */ /* 0x000fe4000f8e00ff */
[----:B------:R-:W-:Y:S01]  /*19c00*/  IMAD.U32 R19, RZ, RZ, UR7 ;  /* 0x00000007ff137e24 */ /* 0x000fe2000f8e00ff */
[----:B------:R-:W-:Y:S01]  /*19c10*/  BAR.SYNC.DEFER_BLOCKING 0x1, 0x100 ;  /* 0x0044000000007b1d */ /* 0x000fe20000010000 */
[----:B--2---:R-:W-:-:S03]  /*19c20*/  IMAD.WIDE R70, R7, 0x2, R18 ;  /* 0x0000000207467825 */ /* 0x004fc600078e0212 */
[C---:B------:R-:W-:Y:S02]  /*19c30*/  LOP3.LUT R7, R70.reuse, 0x380, RZ, 0xc0, !PT ;  /* 0x0000038046077812 */ /* 0x040fe400078ec0ff */
[C---:B------:R-:W-:Y:S02]  /*19c40*/  IADD3 R24, P2, R70.reuse, 0x20, RZ ;  /* 0x0000002046187810 */ /* 0x040fe40007f5e0ff */
[C---:B------:R-:W-:Y:S02]  /*19c50*/  IADD3 R79, P1, R70.reuse, 0x40, RZ ;  /* 0x00000040464f7810 */ /* 0x040fe40007f3e0ff */
[C---:B------:R-:W-:Y:S01]  /*19c60*/  IADD3 R133, P6, R70.reuse, 0x60, RZ ;  /* 0x0000006046857810 */ /* 0x040fe20007fde0ff */
[--C-:B------:R-:W-:Y:S01]  /*19c70*/  IMAD.X R25, RZ, RZ, R71.reuse, P2 ;  /* 0x000000ffff197224 */ /* 0x100fe200010e0647 */
[C---:B------:R-:W-:Y:S01]  /*19c80*/  IADD3 R135, P5, R70.reuse, 0x4000, RZ ;  /* 0x0000400046877810 */ /* 0x040fe20007fbe0ff */
[--C-:B------:R-:W-:Y:S01]  /*19c90*/  IMAD.X R31, RZ, RZ, R71.reuse, P1 ;  /* 0x000000ffff1f7224 */ /* 0x100fe200008e0647 */
[----:B------:R-:W-:Y:S01]  /*19ca0*/  SHF.R.U64 R7, R7, 0x3, RZ ;  /* 0x0000000307077819 */ /* 0x000fe200000012ff */
[--C-:B------:R-:W-:Y:S01]  /*19cb0*/  IMAD.X R35, RZ, RZ, R71.reuse, P6 ;  /* 0x000000ffff237224 */ /* 0x100fe200030e0647 */
[C---:B------:R-:W-:Y:S01]  /*19cc0*/  IADD3 R42, P0, R70.reuse, 0x4020, RZ ;  /* 0x00004020462a7810 */ /* 0x040fe20007f1e0ff */
[----:B------:R-:W-:Y:S01]  /*19cd0*/  IMAD.X R39, RZ, RZ, R71, P5 ;  /* 0x000000ffff277224 */ /* 0x000fe200028e0647 */
[----:B------:R-:W-:-:S02]  /*19ce0*/  IADD3 R137, P4, R70, 0x4040, RZ ;  /* 0x0000404046897810 */ /* 0x000fc40007f9e0ff */
        /* <DEDUP_REMOVED lines=18> */
[----:B------:R-:W-:Y:S02]  /*19e10*/  LOP3.LUT R24, R7, R24, RZ, 0x3c, !PT ;  /* 0x0000001807187212 */ /* 0x000fe400078e3cff */
[----:B------:R-:W-:Y:S02]  /*19e20*/  LOP3.LUT R26, R137, 0x380, RZ, 0xc0, !PT ;  /* 0x00000380891a7812 */ /* 0x000fe400078ec0ff */
[----:B------:R-:W-:-:S02]  /*19e30*/  LOP3.LUT R7, R42, 0x380, RZ, 0xc0, !PT ;  /* 0x000003802a077812 */ /* 0x000fc400078ec0ff */
[----:B------:R-:W-:Y:S02]  /*19e40*/  SHF.R.U64 R26, R26, 0x3, RZ ;  /* 0x000000031a1a7819 */ /* 0x000fe400000012ff */
[----:B------:R-:W-:Y:S02]  /*19e50*/  SHF.R.U64 R7, R7, 0x3, RZ ;  /* 0x0000000307077819 */ /* 0x000fe400000012ff */
[----:B------:R-:W-:Y:S02]  /*19e60*/  LOP3.LUT R34, R133, 0x380, RZ, 0xc0, !PT ;  /* 0x0000038085227812 */ /* 0x000fe400078ec0ff */
[----:B------:R-:W-:Y:S02]  /*19e70*/  LOP3.LUT R46, R26, R137, RZ, 0x3c, !PT ;  /* 0x000000891a2e7212 */ /* 0x000fe400078e3cff */
[----:B------:R-:W-:Y:S02]  /*19e80*/  LOP3.LUT R38, R135, 0x380, RZ, 0xc0, !PT ;  /* 0x0000038087267812 */ /* 0x000fe400078ec0ff */
[----:B------:R-:W-:-:S02]  /*19e90*/  LOP3.LUT R42, R7, R42, RZ, 0x3c, !PT ;  /* 0x0000002a072a7212 */ /* 0x000fc400078e3cff */
[----:B------:R-:W-:Y:S02]  /*19ea0*/  MOV R26, R70 ;  /* 0x00000046001a7202 */ /* 0x000fe40000000f00 */
[----:B------:R-:W-:Y:S02]  /*19eb0*/  LOP3.LUT R20, R143, 0x380, RZ, 0xc0, !PT ;  /* 0x000003808f147812 */ /* 0x000fe400078ec0ff */
[----:B------:R-:W-:Y:S02]  /*19ec0*/  LOP3.LUT R7, R66, 0x380, RZ, 0xc0, !PT ;  /* 0x0000038042077812 */ /* 0x000fe400078ec0ff */
[----:B------:R-:W-:Y:S02]  /*19ed0*/  LOP3.LUT R70, R145, 0x380, RZ, 0xc0, !PT ;  /* 0x0000038091467812 */ /* 0x000fe400078ec0ff */
[----:B------:R-:W-:Y:S02]  /*19ee0*/  SHF.R.U64 R34, R34, 0x3, RZ ;  /* 0x0000000322227819 */ /* 0x000fe400000012ff */
[----:B------:R-:W-:-:S02]  /*19ef0*/  SHF.R.U64 R38, R38, 0x3, RZ ;  /* 0x0000000326267819 */ /* 0x000fc400000012ff */
[----:B------:R-:W-:Y:S02]  /*19f00*/  LOP3.LUT R50, R139, 0x380, RZ, 0xc0, !PT ;  /* 0x000003808b327812 */ /* 0x000fe400078ec0ff */
[----:B------:R-:W-:Y:S02]  /*19f10*/  SHF.R.U64 R20, R20, 0x3, RZ ;  /* 0x0000000314147819 */ /* 0x000fe400000012ff */
[----:B------:R-:W-:Y:S02]  /*19f20*/  LOP3.LUT R54, R141, 0x380, RZ, 0xc0, !PT ;  /* 0x000003808d367812 */ /* 0x000fe400078ec0ff */
[----:B------:R-:W-:Y:S02]  /*19f30*/  SHF.R.U64 R29, R7, 0x3, RZ ;  /* 0x00000003071d7819 */ /* 0x000fe400000012ff */
[----:B------:R-:W-:Y:S02]  /*19f40*/  SHF.R.U64 R70, R70, 0x3, RZ ;  /* 0x0000000346467819 */ /* 0x000fe400000012ff */
[----:B------:R-:W-:-:S02]  /*19f50*/  LOP3.LUT R34, R34, R133, RZ, 0x3c, !PT ;  /* 0x0000008522227212 */ /* 0x000fc400078e3cff */
[----:B------:R-:W-:Y:S02]  /*19f60*/  F2FP.BF16.F32.PACK_AB R7, R131, R13 ;  /* 0x0000000d8307723e */ /* 0x000fe400000010ff */
[----:B------:R-:W-:Y:S02]  /*19f70*/  LOP3.LUT R38, R38, R135, RZ, 0x3c, !PT ;  /* 0x0000008726267212 */ /* 0x000fe400078e3cff */
[----:B------:R-:W-:Y:S01]  /*19f80*/  SHF.R.U64 R50, R50, 0x3, RZ ;  /* 0x0000000332327819 */ /* 0x000fe200000012ff */
[----:B------:R0:W-:Y:S01]  /*19f90*/  STSM.16.M88.4 [R26], R4 ;  /* 0x000000041a007844 */ /* 0x0001e20000000200 */
[----:B------:R-:W-:Y:S02]  /*19fa0*/  LOP3.LUT R62, R20, R143, RZ, 0x3c, !PT ;  /* 0x0000008f143e7212 */ /* 0x000fe400078e3cff */
[----:B------:R-:W-:Y:S02]  /*19fb0*/  MOV R76, R24 ;  /* 0x00000018004c7202 */ /* 0x000fe40000000f00 */
[----:B------:R-:W-:Y:S01]  /*19fc0*/  F2FP.BF16.F32.PACK_AB R13, R130, R15 ;  /* 0x0000000f820d723e */ /* 0x000fe200000010ff */
[----:B------:R-:W1:Y:S01]  /*19fd0*/  LDC.64 R24, c[0x0][0xc00] ;  /* 0x00030000ff187b82 */ /* 0x000e620000000a00 */
[----:B------:R-:W-:-:S02]  /*19fe0*/  SHF.R.U64 R54, R54, 0x3, RZ ;  /* 0x0000000336367819 */ /* 0x000fc400000012ff */
[----:B------:R-:W-:Y:S02]  /*19ff0*/  LOP3.LUT R66, R29, R66, RZ, 0x3c, !PT ;  /* 0x000000421d427212 */ /* 0x000fe400078e3cff */
[----:B------:R-:W-:Y:S02]  /*1a000*/  LOP3.LUT R20, R70, R145, RZ, 0x3c, !PT ;  /* 0x0000009146147212 */ /* 0x000fe400078e3cff */
[----:B------:R-:W-:Y:S02]  /*1a010*/  MOV R71, R30 ;  /* 0x0000001e00477202 */ /* 0x000fe40000000f00 */
        /* <DEDUP_REMOVED lines=9> */
[----:B------:R-:W-:Y:S02]  /*1a0b0*/  LOP3.LUT R50, R50, R139, RZ, 0x3c, !PT ;  /* 0x0000008b32327212 */ /* 0x000fe400078e3cff */
[----:B------:R-:W-:Y:S01]  /*1a0c0*/  MOV R38, R38 ;  /* 0x0000002600267202 */ /* 0x000fe20000000f00 */
[----:B------:R4:W-:Y:S01]  /*1a0d0*/  STSM.16.M88.4 [R70], R32 ;  /* 0x0000002046007844 */ /* 0x0009e20000000200 */
[----:B0-----:R-:W-:-:S02]  /*1a0e0*/  F2FP.BF16.F32.PACK_AB R4, R57, R56 ;  /* 0x000000383904723e */ /* 0x001fc400000010ff */
[----:B------:R-:W-:Y:S02]  /*1a0f0*/  F2FP.BF16.F32.PACK_AB R5, R59, R58 ;  /* 0x0000003a3b05723e */ /* 0x000fe400000010ff */
[----:B------:R-:W-:Y:S02]  /*1a100*/  F2FP.BF16.F32.PACK_AB R6, R61, R60 ;  /* 0x0000003c3d06723e */ /* 0x000fe400000010ff */
[----:B------:R-:W-:Y:S02]  /*1a110*/  F2FP.BF16.F32.PACK_AB R7, R48, R9 ;  /* 0x000000093007723e */ /* 0x000fe400000010ff */
[----:B------:R-:W-:Y:S02]  /*1a120*/  LOP3.LUT R54, R54, R141, RZ, 0x3c, !PT ;  /* 0x0000008d36367212 */ /* 0x000fe400078e3cff */
[----:B------:R-:W-:Y:S01]  /*1a130*/  F2FP.BF16.F32.PACK_AB R9, R64, R11 ;  /* 0x0000000b4009723e */ /* 0x000fe200000010ff */
[----:B------:R-:W-:Y:S01]  /*1a140*/  STSM.16.M88.4 [R38], R4 ;  /* 0x0000000426007844 */ /* 0x000fe20000000200 */
[----:B------:R-:W-:-:S02]  /*1a150*/  MOV R42, R42 ;  /* 0x0000002a002a7202 */ /* 0x000fc40000000f00 */
[----:B------:R-:W-:Y:S02]  /*1a160*/  F2FP.BF16.F32.PACK_AB R11, R68, R40 ;  /* 0x00000028440b723e */ /* 0x000fe400000010ff */
[----:B------:R-:W-:Y:S02]  /*1a170*/  MOV R46, R46 ;  /* 0x0000002e002e7202 */ /* 0x000fe40000000f00 */
[----:B--2---:R-:W-:Y:S01]  /*1a180*/  F2FP.BF16.F32.PACK_AB R12, R73, R72 ;  /* 0x00000048490c723e */ /* 0x004fe200000010ff */
[----:B------:R-:W-:Y:S01]  /*1a190*/  STSM.16.M88.4 [R42], R8 ;  /* 0x000000082a007844 */ /* 0x000fe20000000200 */
[----:B------:R-:W-:Y:S02]  /*1a1a0*/  F2FP.BF16.F32.PACK_AB R13, R75, R74 ;  /* 0x0000004a4b0d723e */ /* 0x000fe400000010ff */
[----:B------:R-:W-:Y:S02]  /*1a1b0*/  F2FP.BF16.F32.PACK_AB R14, R77, R3 ;  /* 0x000000034d0e723e */ /* 0x000fe400000010ff */
[----:B------:R-:W-:Y:S01]  /*1a1c0*/  F2FP.BF16.F32.PACK_AB R15, R96, R78 ;  /* 0x0000004e600f723e */ /* 0x000fe200000010ff */
[----:B------:R-:W0:Y:S01]  /*1a1d0*/  LDC R3, c[0x0][0xbe8] ;  /* 0x0002fa00ff037b82 */ /* 0x000e220000000800 */
[----:B------:R-:W-:-:S02]  /*1a1e0*/  MOV R50, R50 ;  /* 0x0000003200327202 */ /* 0x000fc40000000f00 */
[----:B---3--:R-:W-:Y:S01]  /*1a1f0*/  F2FP.BF16.F32.PACK_AB R28, R81, R80 ;  /* 0x00000050511c723e */ /* 0x008fe200000010ff */
[----:B------:R2:W-:Y:S01]  /*1a200*/  STSM.16.M88.4 [R46], R12 ;  /* 0x0000000c2e007844 */ /* 0x0005e20000000200 */
[----:B------:R-:W-:Y:S02]  /*1a210*/  F2FP.BF16.F32.PACK_AB R29, R83, R82 ;  /* 0x00000052531d723e */ /* 0x000fe400000010ff */
[----:B------:R-:W-:Y:S02]  /*1a220*/  F2FP.BF16.F32.PACK_AB R30, R85, R84 ;  /* 0x00000054551e723e */ /* 0x000fe400000010ff */
[----:B------:R-:W-:Y:S02]  /*1a230*/  F2FP.BF16.F32.PACK_AB R31, R87, R86 ;  /* 0x00000056571f723e */ /* 0x000fe400000010ff */
[----:B------:R-:W-:Y:S02]  /*1a240*/  MOV R54, R54 ;  /* 0x0000003600367202 */ /* 0x000fe40000000f00 */
[----:B----4-:R-:W-:Y:S01]  /*1a250*/  F2FP.BF16.F32.PACK_AB R32, R89, R88 ;  /* 0x000000585920723e */ /* 0x010fe200000010ff */
[----:B------:R-:W-:Y:S01]  /*1a260*/  STSM.16.M88.4 [R50], R28 ;  /* 0x0000001c32007844 */ /* 0x000fe20000000200 */
[----:B------:R-:W-:-:S02]  /*1a270*/  F2FP.BF16.F32.PACK_AB R33, R91, R90 ;  /* 0x0000005a5b21723e */ /* 0x000fc400000010ff */
[----:B------:R-:W-:Y:S02]  /*1a280*/  F2FP.BF16.F32.PACK_AB R34, R93, R92 ;  /* 0x0000005c5d22723e */ /* 0x000fe400000010ff */
[----:B------:R-:W-:Y:S01]  /*1a290*/  F2FP.BF16.F32.PACK_AB R35, R95, R94 ;  /* 0x0000005e5f23723e */ /* 0x000fe200000010ff */
[----:B--2---:R-:W2:Y:S01]  /*1a2a0*/  LDC.64 R12, c[0x0][0xc08] ;  /* 0x00030200ff0c7b82 */ /* 0x004ea20000000a00 */
[----:B------:R-:W-:Y:S02]  /*1a2b0*/  MOV R62, R62 ;  /* 0x0000003e003e7202 */ /* 0x000fe40000000f00 */
[----:B------:R-:W-:Y:S01]  /*1a2c0*/  F2FP.BF16.F32.PACK_AB R38, R101, R100 ;  /* 0x000000646526723e */ /* 0x000fe200000010ff */
[----:B------:R-:W-:Y:S01]  /*1a2d0*/  STSM.16.M88.4 [R54], R32 ;  /* 0x0000002036007844 */ /* 0x000fe20000000200 */
[----:B------:R-:W-:Y:S02]  /*1a2e0*/  F2FP.BF16.F32.PACK_AB R39, R103, R102 ;  /* 0x000000666727723e */ /* 0x000fe400000010ff */
[----:B------:R-:W-:-:S02]  /*1a2f0*/  MOV R66, R66 ;  /* 0x0000004200427202 */ /* 0x000fc40000000f00 */
[----:B------:R-:W-:Y:S01]  /*1a300*/  F2FP.BF16.F32.PACK_AB R4, R105, R104 ;  /* 0x000000686904723e */ /* 0x000fe200000010ff */
[----:B------:R-:W-:Y:S01]  /*1a310*/  STSM.16.M88.4 [R62], R36 ;  /* 0x000000243e007844 */ /* 0x000fe20000000200 */
[----:B------:R-:W-:Y:S02]  /*1a320*/  F2FP.BF16.F32.PACK_AB R5, R107, R106 ;  /* 0x0000006a6b05723e */ /* 0x000fe400000010ff */
[----:B------:R-:W-:Y:S02]  /*1a330*/  F2FP.BF16.F32.PACK_AB R6, R109, R108 ;  /* 0x0000006c6d06723e */ /* 0x000fe400000010ff */
[----:B------:R-:W-:Y:S02]  /*1a340*/  F2FP.BF16.F32.PACK_AB R7, R111, R110 ;  /* 0x0000006e6f07723e */ /* 0x000fe400000010ff */
[----:B------:R-:W-:Y:S02]  /*1a350*/  MOV R26, R20 ;  /* 0x00000014001a7202 */ /* 0x000fe40000000f00 */
[----:B------:R-:W-:Y:S01]  /*1a360*/  F2FP.BF16.F32.PACK_AB R8, R113, R112 ;  /* 0x000000707108723e */ /* 0x000fe200000010ff */
[----:B------:R-:W3:Y:S01]  /*1a370*/  LDC.64 R20, c[0x0][0xc00] ;  /* 0x00030000ff147b82 */ /* 0x000ee20000000a00 */
[----:B------:R-:W-:Y:S01]  /*1a380*/  F2FP.BF16.F32.PACK_AB R9, R115, R114 ;  /* 0x000000727309723e */ /* 0x000fe200000010ff */
[----:B------:R4:W-:Y:S01]  /*1a390*/  STSM.16.M88.4 [R66], R4 ;  /* 0x0000000442007844 */ /* 0x0009e20000000200 */
[----:B------:R-:W-:-:S02]  /*1a3a0*/  F2FP.BF16.F32.PACK_AB R10, R117, R116 ;  /* 0x00000074750a723e */ /* 0x000fc400000010ff */
[----:B------:R-:W-:Y:S02]  /*1a3b0*/  F2FP.BF16.F32.PACK_AB R11, R119, R118 ;  /* 0x00000076770b723e */ /* 0x000fe400000010ff */
[----:B-1----:R-:W-:-:S03]  /*1a3c0*/  ISETP.NE.U32.AND P0, PT, R24, RZ, PT ;  /* 0x000000ff1800720c */ /* 0x002fc60003f05070 */
[----:B------:R1:W-:Y:S01]  /*1a3d0*/  STSM.16.M88.4 [R26], R8 ;  /* 0x000000081a007844 */ /* 0x0003e20000000200 */
[----:B------:R-:W-:Y:S01]  /*1a3e0*/  BAR.SYNC.DEFER_BLOCKING 0x1, 0x100 ;  /* 0x0044000000007b1d */ /* 0x000fe20000010000 */
[----:B------:R-:W-:Y:S01]  /*1a3f0*/  ISETP.NE.AND.EX P0, PT, R25, RZ, PT, P0 ;  /* 0x000000ff1900720c */ /* 0x000fe20003f05300 */
[----:B---3--:R-:W-:-:S12]  /*1a400*/  IMAD.WIDE R20, R209, 0x4, R20 ;  /* 0x00000004d1147825 */ /* 0x008fd800078e0214 */
[----:B------:R-:W3:Y:S01]  /*1a410*/  @P0 LDG.E R14, desc[UR8][R20.64] ;  /* 0x00000008140e0981 */ /* 0x000ee2000c1e1900 */
[----:B--2---:R-:W-:Y:S01]  /*1a420*/  ISETP.NE.U32.AND P2, PT, R12, RZ, PT ;  /* 0x000000ff0c00720c */ /* 0x004fe20003f45070 */
[----:B------:R-:W-:Y:S01]  /*1a430*/  ULDC UR6, c[0x0][0xa88] ;  /* 0x0002a20000067ab9 */ /* 0x000fe20000000800 */
[----:B0-----:R-:W-:Y:S01]  /*1a440*/  ISETP.NE.AND P1, PT, R3, 0x1, PT ;  /* 0x000000010300780c */ /* 0x001fe20003f25270 */
[----:B----4-:R-:W-:Y:S01]  /*1a450*/  IMAD.U32 R6, RZ, RZ, UR6 ;  /* 0x00000006ff067e24 */ /* 0x010fe2000f8e00ff */
[----:B------:R-:W-:Y:S01]  /*1a460*/  ISETP.NE.AND.EX P2, PT, R13, RZ, PT, P2 ;  /* 0x000000ff0d00720c */ /* 0x000fe20003f45320 */
[----:B------:R-:W-:-:S10]  /*1a470*/  UMOV UR4, URZ ;  /* 0x0000003f00047c82 */ /* 0x000fd40008000000 */
[----:B------:R-:W0:Y:S08]  /*1a480*/  @P1 LDC R15, c[0x0][0xbec] ;  /* 0x0002fb00ff0f1b82 */ /* 0x000e300000000800 */
[----:B------:R-:W2:Y:S08]  /*1a490*/  @P2 LDC.64 R12, c[0x0][0xc08] ;  /* 0x00030200ff0c2b82 */ /* 0x000eb00000000a00 */
[----:B------:R-:W4:Y:S01]  /*1a4a0*/  @P1 LDC R25, c[0x0][0xbf0] ;  /* 0x0002fc00ff191b82 */ /* 0x000f220000000800 */
[----:B--2---:R-:W-:-:S05]  /*1a4b0*/  @P2 IMAD.WIDE R4, R209, 0x4, R12 ;  /* 0x00000004d1042825 */ /* 0x004fca00078e020c */
[----:B------:R1:W5:Y:S01]  /*1a4c0*/  @P2 LDG.E R6, desc[UR8][R4.64] ;  /* 0x0000000804062981 */ /* 0x000362000c1e1900 */
[----:B---3--:R-:W-:Y:S01]  /*1a4d0*/  @P0 R2UR UR4, R14 ;  /* 0x000000000e0402ca */ /* 0x008fe200000e0000 */
[----:B01--4-:R-:W-:-:S14]  /*1a4e0*/  @P2 BRA `(.L_x_1832) ;  /* 0x0000000000142947 */ /* 0x013fdc0003800000 */
[----:B------:R-:W-:Y:S05]  /*1a4f0*/  @!P0 BRA `(.L_x_1832) ;  /* 0x0000000000108947 */ /* 0x000fea0003800000 */
[----:B------:R-:W-:Y:S02]  /*1a500*/  ULDC.64 UR6, c[0x0][0x208] ;  /* 0x0000820000067ab9 */ /* 0x000fe40000000a00 */
[----:B------:R-:W2:Y:S04]  /*1a510*/  LDG.E R5, desc[UR6][R20.64] ;  /* 0x0000000614057981 */ /* 0x000ea8000c1e1900 */
[----:B-----5:R-:W2:Y:S02]  /*1a520*/  LDG.E R6, desc[UR6][R20.64+0x4] ;  /* 0x0000040614067981 */ /* 0x020ea4000c1e1900 */
[----:B--2---:R-:W-:-:S07]  /*1a530*/  IMAD.IADD R6, R6, 0x1, -R5 ;  /* 0x0000000106067824 */ /* 0x004fce00078e0a05 */
.L_x_1832:
[----:B------:R-:W2:Y:S04]  /*1a540*/  LDL R14, [R1+0x2e4] ;  /* 0x0002e400010e7983 */ /* 0x000ea80000100800 */
[----:B------:R-:W3:Y:S01]  /*1a550*/  LDL R30, [R1+0x2e0] ;  /* 0x0002e000011e7983 */ /* 0x000ee20000100800 */
[----:B------:R-:W-:Y:S01]  /*1a560*/  R2UR UR15, R213 ;  /* 0x00000000d50f72ca */ /* 0x000fe200000e0000 */
[----:B------:R-:W-:Y:S01]  /*1a570*/  ULDC.64 UR12, c[0x0][0xb90] ;  /* 0x0002e400000c7ab9 */ /* 0x000fe20000000a00 */
[----:B------:R-:W-:Y:S01]  /*1a580*/  USHF.R.S32.HI UR9, URZ, 0x1f, UR4 ;  /* 0x0000001f3f097899 */ /* 0x000fe20008011404 */
[----:B------:R-:W-:Y:S01]  /*1a590*/  VIADD R12, R22, UR61 ;  /* 0x0000003d160c7c36 */ /* 0x000fe20008000000 */
[----:B------:R-:W-:Y:S01]  /*1a5a0*/  UMOV UR8, UR4 ;  /* 0x0000000400087c82 */ /* 0x000fe20008000000 */
[----:B------:R-:W-:Y:S01]  /*1a5b0*/  SHF.R.S32.HI R8, RZ, 0x1f, R209 ;  /* 0x0000001fff087819 */ /* 0x000fe200000114d1 */
[----:B------:R-:W-:Y:S01]  /*1a5c0*/  IMAD R9, R217, 0x40, R198 ;  /* 0x00000040d9097824 */ /* 0x000fe200078e02c6 */
[----:B------:R-:W-:Y:S01]  /*1a5d0*/  SEL R65, R209, RZ, !P0 ;  /* 0x000000ffd1417207 */ /* 0x000fe20004000000 */
[----:B------:R-:W-:Y:S01]  /*1a5e0*/  @P1 IMAD.HI.U32 R4, R12, R15, RZ ;  /* 0x0000000f0c041227 */ /* 0x000fe200078e00ff */
[----:B------:R-:W-:Y:S01]  /*1a5f0*/  SEL R26, R8, RZ, !P0 ;  /* 0x000000ff081a7207 */ /* 0x000fe20004000000 */
[----:B------:R-:W-:-:S02]  /*1a600*/  ULDC.64 UR16, c[0x0][0x208] ;  /* 0x0000820000107ab9 */ /* 0x000fc40000000a00 */
[----:B------:R-:W-:Y:S01]  /*1a610*/  IMAD.MOV.U32 R7, RZ, RZ, R12 ;  /* 0x000000ffff077224 */ /* 0x000fe200078e000c */
[----:B------:R-:W-:Y:S01]  /*1a620*/  USHF.R.S32.HI UR14, URZ, 0x1f, UR15 ;  /* 0x0000001f3f0e7899 */ /* 0x000fe2000801140f */
[----:B------:R-:W-:Y:S01]  /*1a630*/  @P1 SHF.R.U32.HI R7, RZ, R25, R4 ;  /* 0x00000019ff071219 */ /* 0x000fe20000011604 */
[----:B------:R-:W-:Y:S01]  /*1a640*/  UIMAD.WIDE.U32 UR6, UR15, UR12, UR8 ;  /* 0x0000000c0f0672a5 */ /* 0x000fe2000f8e0008 */
[----:B------:R-:W-:Y:S01]  /*1a650*/  IMAD.WIDE R18, R9, 0x2, R18 ;  /* 0x0000000209127825 */ /* 0x000fe200078e0212 */
[----:B------:R-:W-:Y:S01]  /*1a660*/  UIMAD UR10, UR14, UR12, URZ ;  /* 0x0000000c0e0a72a4 */ /* 0x000fe2000f8e023f */
[--C-:B------:R-:W-:Y:S02]  /*1a670*/  SHF.R.S32.HI R11, RZ, 0x1f, R7.reuse ;  /* 0x0000001fff0b7819 */ /* 0x100fe40000011407 */
[----:B------:R-:W-:Y:S01]  /*1a680*/  IMAD.MOV R10, RZ, RZ, -R7 ;  /* 0x000000ffff0a7224 */ /* 0x000fe200078e0a07 */
[----:B------:R-:W-:Y:S01]  /*1a690*/  UIMAD UR8, UR15, UR13, UR10 ;  /* 0x0000000d0f0872a4 */ /* 0x000fe2000f8e020a */
[----:B------:R-:W-:Y:S01]  /*1a6a0*/  IMAD.U32 R5, RZ, RZ, UR7 ;  /* 0x00000007ff057e24 */ /* 0x000fe2000f8e00ff */
[C---:B------:R-:W-:Y:S01]  /*1a6b0*/  IADD3 R15, P2, R18.reuse, 0x1000, RZ ;  /* 0x00001000120f7810 */ /* 0x040fe20007f5e0ff */
[----:B------:R-:W-:Y:S01]  /*1a6c0*/  IMAD.U32 R4, RZ, RZ, UR6 ;  /* 0x00000006ff047e24 */ /* 0x000fe2000f8e00ff */
[----:B------:R-:W-:Y:S01]  /*1a6d0*/  UIADD3 UR8, UR7, UR8, URZ ;  /* 0x0000000807087290 */ /* 0x000fe2000fffe03f */
[----:B------:R-:W-:Y:S01]  /*1a6e0*/  IMAD R9, R3, R10, R12 ;  /* 0x0000000a03097224 */ /* 0x000fe200078e020c */
[C---:B------:R-:W-:Y:S01]  /*1a6f0*/  IADD3 R41, P3, R18.reuse, 0x6000, RZ ;  /* 0x0000600012297810 */ /* 0x040fe20007f7e0ff */
[----:B------:R-:W-:Y:S01]  /*1a700*/  ULDC.64 UR6, c[0x0][0xb98] ;  /* 0x0002e60000067ab9 */ /* 0x000fe20000000a00 */
[----:B------:R-:W-:Y:S01]  /*1a710*/  IADD3 R13, P6, R18, 0x2000, RZ ;  /* 0x00002000120d7810 */ /* 0x000fe20007fde0ff */
[----:B------:R-:W-:Y:S01]  /*1a720*/  IMAD R8, R26, UR6, RZ ;  /* 0x000000061a087c24 */ /* 0x000fe2000f8e02ff */
[C---:B------:R-:W-:Y:S01]  /*1a730*/  IADD3 R29, P5, R18.reuse, 0x3000, RZ ;  /* 0x00003000121d7810 */ /* 0x040fe20007fbe0ff */
[----:B------:R-:W-:Y:S01]  /*1a740*/  IMAD.U32 R5, RZ, RZ, UR8 ;  /* 0x00000008ff057e24 */ /* 0x000fe2000f8e00ff */
[----:B------:R-:W-:Y:S01]  /*1a750*/  IADD3 R33, P4, R18, 0x4000, RZ ;  /* 0x0000400012217810 */ /* 0x000fe20007f9e0ff */
[----:B------:R-:W-:Y:S01]  /*1a760*/  IMAD R8, R65, UR7, R8 ;  /* 0x0000000741087c24 */ /* 0x000fe2000f8e0208 */
[----:B------:R-:W-:Y:S01]  /*1a770*/  LOP3.LUT R40, R41, 0x380, RZ, 0xc0, !PT ;  /* 0x0000038029287812 */ /* 0x000fe200078ec0ff */
[----:B------:R-:W-:Y:S01]  /*1a780*/  IMAD.WIDE.U32 R4, R65, UR6, R4 ;  /* 0x0000000641047c25 */ /* 0x000fe2000f8e0004 */
[----:B------:R-:W-:Y:S01]  /*1a790*/  ULDC.64 UR6, c[0x0][0xb88] ;  /* 0x0002e20000067ab9 */ /* 0x000fe20000000a00 */
[----:B------:R-:W-:Y:S01]  /*1a7a0*/  LOP3.LUT R12, R13, 0x380, RZ, 0xc0, !PT ;  /* 0x000003800d0c7812 */ /* 0x000fe200078ec0ff */
[----:B------:R-:W-:Y:S01]  /*1a7b0*/  ULDC.64 UR10, c[0x0][0xaa0] ;  /* 0x0002a800000a7ab9 */ /* 0x000fe20000000a00 */
[----:B------:R-:W-:Y:S01]  /*1a7c0*/  LOP3.LUT R28, R29, 0x380, RZ, 0xc0, !PT ;  /* 0x000003801d1c7812 */ /* 0x000fe200078ec0ff */
[----:B-----5:R-:W-:Y:S01]  /*1a7d0*/  IMAD R67, R6, R3, RZ ;  /* 0x0000000306437224 */ /* 0x020fe200078e02ff */
[----:B------:R-:W-:-:S02]  /*1a7e0*/  IADD3 R4, P0, R7, R4, RZ ;  /* 0x0000000407047210 */ /* 0x000fc40007f1e0ff */
[----:B------:R-:W-:Y:S02]  /*1a7f0*/  SHF.R.S32.HI R7, RZ, 0x1f, R9 ;  /* 0x0000001fff077819 */ /* 0x000fe40000011409 */
[----:B------:R-:W-:Y:S02]  /*1a800*/  IADD3.X R5, R11, R5, R8, P0, !PT ;  /* 0x000000050b057210 */ /* 0x000fe400007fe408 */
[----:B------:R-:W-:Y:S01]  /*1a810*/  LOP3.LUT R32, R33, 0x380, RZ, 0xc0, !PT ;  /* 0x0000038021207812 */ /* 0x000fe200078ec0ff */
[----:B------:R-:W-:Y:S01]  /*1a820*/  IMAD R10, R7, UR6, RZ ;  /* 0x00000006070a7c24 */ /* 0x000fe2000f8e02ff */
[----:B------:R-:W-:Y:S01]  /*1a830*/  SHF.R.U64 R40, R40, 0x3, RZ ;  /* 0x0000000328287819 */ /* 0x000fe200000012ff */
[C---:B------:R-:W-:Y:S01]  /*1a840*/  IMAD.WIDE.U32 R4, R9.reuse, UR6, R4 ;  /* 0x0000000609047c25 */ /* 0x040fe2000f8e0004 */
[----:B------:R-:W-:Y:S02]  /*1a850*/  SHF.R.U64 R12, R12, 0x3, RZ ;  /* 0x000000030c0c7819 */ /* 0x000fe400000012ff */
[----:B------:R-:W-:Y:S01]  /*1a860*/  SHF.R.U64 R28, R28, 0x3, RZ ;  /* 0x000000031c1c7819 */ /* 0x000fe200000012ff */
[----:B------:R-:W-:Y:S01]  /*1a870*/  IMAD R7, R9, UR7, R10 ;  /* 0x0000000709077c24 */ /* 0x000fe2000f8e020a */
[----:B------:R-:W-:Y:S01]  /*1a880*/  ULDC.64 UR6, c[0x0][0xb50] ;  /* 0x0002d40000067ab9 */ /* 0x000fe20000000a00 */
[----:B------:R-:W-:Y:S01]  /*1a890*/  IMAD.X R9, RZ, RZ, R19, P2 ;  /* 0x000000ffff097224 */ /* 0x000fe200010e0613 */
[----:B------:R-:W-:Y:S01]  /*1a8a0*/  LEA R10, P0, R4, UR6, 0x2 ;  /* 0x00000006040a7c11 */ /* 0x000fe2000f8010ff */
[----:B------:R-:W-:Y:S01]  /*1a8b0*/  IMAD.IADD R5, R5, 0x1, R7 ;  /* 0x0000000105057824 */ /* 0x000fe200078e0207 */
[----:B------:R-:W-:-:S02]  /*1a8c0*/  IADD3 R45, P2, R18, 0x7000, RZ ;  /* 0x00007000122d7810 */ /* 0x000fc40007f5e0ff */
[----:B------:R-:W-:Y:S01]  /*1a8d0*/  SHF.R.U64 R32, R32, 0x3, RZ ;  /* 0x0000000320207819 */ /* 0x000fe200000012ff */
[----:B------:R-:W-:Y:S01]  /*1a8e0*/  SHFL.IDX PT, R20, R10, RZ, 0x1c1f ;  /* 0x001c1fff0a147589 */ /* 0x000fe200000e0000 */
[----:B------:R-:W-:Y:S02]  /*1a8f0*/  LEA.HI.X R11, R4, UR7, R5, 0x2, P0 ;  /* 0x00000007040b7c11 */ /* 0x000fe400080f1405 */
[----:B------:R-:W-:Y:S01]  /*1a900*/  IADD3 R37, P0, R18, 0x5000, RZ ;  /* 0x0000500012257810 */ /* 0x000fe20007f1e0ff */
[----:B------:R-:W-:Y:S01]  /*1a910*/  SHFL.IDX PT, R24, R10, 0x1, 0x1c1f ;  /* 0x003c1f000a187f89 */ /* 0x000fe200000e0000 */
[----:B------:R-:W-:Y:S02]  /*1a920*/  LOP3.LUT R44, R45, 0x380, RZ, 0xc0, !PT ;  /* 0x000003802d2c7812 */ /* 0x000fe400078ec0ff */
[----:B------:R-:W-:Y:S01]  /*1a930*/  LOP3.LUT R36, R37, 0x380, RZ, 0xc0, !PT ;  /* 0x0000038025247812 */ /* 0x000fe200078ec0ff */
[----:B------:R-:W0:Y:S01]  /*1a940*/  SHFL.IDX PT, R21, R11, RZ, 0x1c1f ;  /* 0x001c1fff0b157589 */ /* 0x000e2200000e0000 */
[----:B------:R-:W-:-:S02]  /*1a950*/  SHF.R.U64 R44, R44, 0x3, RZ ;  /* 0x000000032c2c7819 */ /* 0x000fc400000012ff */
[----:B------:R-:W-:Y:S01]  /*1a960*/  SHF.R.U64 R36, R36, 0x3, RZ ;  /* 0x0000000324247819 */ /* 0x000fe200000012ff */
[----:B------:R-:W1:Y:S01]  /*1a970*/  SHFL.IDX PT, R25, R11, 0x1, 0x1c1f ;  /* 0x003c1f000b197f89 */ /* 0x000e6200000e0000 */
[----:B------:R-:W-:Y:S01]  /*1a980*/  LOP3.LUT R44, R44, R45, RZ, 0x3c, !PT ;  /* 0x0000002d2c2c7212 */ /* 0x000fe200078e3cff */
[--C-:B------:R-:W-:Y:S01]  /*1a990*/  IMAD.X R45, RZ, RZ, R19.reuse, P2 ;  /* 0x000000ffff2d7224 */ /* 0x100fe200010e0613 */
        /* <DEDUP_REMOVED lines=10> */
[----:B------:R-:W-:-:S02]  /*1aa40*/  IADD3 R5, P3, R18, 0xb000, RZ ;  /* 0x0000b00012057810 */ /* 0x000fc40007f7e0ff */
[C---:B------:R-:W-:Y:S02]  /*1aa50*/  IADD3 R49, P6, R18.reuse, 0x8000, RZ ;  /* 0x0000800012317810 */ /* 0x040fe40007fde0ff */
[C---:B------:R-:W-:Y:S01]  /*1aa60*/  IADD3 R53, P5, R18.reuse, 0x9000, RZ ;  /* 0x0000900012357810 */ /* 0x040fe20007fbe0ff */
[----:B------:R-:W-:Y:S01]  /*1aa70*/  IMAD.X R61, RZ, RZ, R19, P3 ;  /* 0x000000ffff3d7224 */ /* 0x000fe200018e0613 */
[C---:B------:R-:W-:Y:S02]  /*1aa80*/  IADD3 R57, P4, R18.reuse, 0xa000, RZ ;  /* 0x0000a00012397810 */ /* 0x040fe40007f9e0ff */
[----:B------:R-:W-:Y:S02]  /*1aa90*/  LOP3.LUT R7, R18, 0x380, RZ, 0xc0, !PT ;  /* 0x0000038012077812 */ /* 0x000fe400078ec0ff */
[----:B------:R-:W-:Y:S02]  /*1aaa0*/  LOP3.LUT R48, R49, 0x380, RZ, 0xc0, !PT ;  /* 0x0000038031307812 */ /* 0x000fe400078ec0ff */
[----:B------:R-:W-:-:S02]  /*1aab0*/  LOP3.LUT R52, R53, 0x380, RZ, 0xc0, !PT ;  /* 0x0000038035347812 */ /* 0x000fc400078ec0ff */
[----:B------:R-:W-:Y:S02]  /*1aac0*/  LOP3.LUT R56, R57, 0x380, RZ, 0xc0, !PT ;  /* 0x0000038039387812 */ /* 0x000fe400078ec0ff */
[----:B------:R-:W-:Y:S02]  /*1aad0*/  SHF.R.U64 R7, R7, 0x3, RZ ;  /* 0x0000000307077819 */ /* 0x000fe400000012ff */
[----:B------:R-:W-:Y:S02]  /*1aae0*/  SHF.R.U64 R48, R48, 0x3, RZ ;  /* 0x0000000330307819 */ /* 0x000fe400000012ff */
[----:B------:R-:W-:Y:S02]  /*1aaf0*/  SHF.R.U64 R52, R52, 0x3, RZ ;  /* 0x0000000334347819 */ /* 0x000fe400000012ff */
[----:B------:R-:W-:Y:S02]  /*1ab00*/  SHF.R.U64 R56, R56, 0x3, RZ ;  /* 0x0000000338387819 */ /* 0x000fe400000012ff */
[----:B------:R-:W-:-:S02]  /*1ab10*/  LOP3.LUT R18, R7, R18, RZ, 0x3c, !PT ;  /* 0x0000001207127212 */ /* 0x000fc400078e3cff */
[----:B------:R-:W-:Y:S01]  /*1ab20*/  LOP3.LUT R48, R48, R49, RZ, 0x3c, !PT ;  /* 0x0000003130307212 */ /* 0x000fe200078e3cff */
[--C-:B------:R-:W-:Y:S01]  /*1ab30*/  IMAD.X R49, RZ, RZ, R19.reuse, P6 ;  /* 0x000000ffff317224 */ /* 0x100fe200030e0613 */
[----:B------:R-:W-:Y:S01]  /*1ab40*/  LOP3.LUT R52, R52, R53, RZ, 0x3c, !PT ;  /* 0x0000003534347212 */ /* 0x000fe200078e3cff */
[--C-:B------:R-:W-:Y:S01]  /*1ab50*/  IMAD.X R53, RZ, RZ, R19.reuse, P5 ;  /* 0x000000ffff357224 */ /* 0x100fe200028e0613 */
[----:B------:R-:W-:Y:S01]  /*1ab60*/  LOP3.LUT R56, R56, R57, RZ, 0x3c, !PT ;  /* 0x0000003938387212 */ /* 0x000fe200078e3cff */
[----:B------:R-:W-:Y:S01]  /*1ab70*/  IMAD.X R57, RZ, RZ, R19, P4 ;  /* 0x000000ffff397224 */ /* 0x000fe200020e0613 */
[----:B------:R-:W-:Y:S01]  /*1ab80*/  UIMAD UR8, UR9, UR10, URZ ;  /* 0x0000000a090872a4 */ /* 0x000fe2000f8e023f */
[----:B------:R-:W-:Y:S01]  /*1ab90*/  LOP3.LUT R8, R15, 0x380, RZ, 0xc0, !PT ;  /* 0x000003800f087812 */ /* 0x000fe200078ec0ff */
[----:B------:R-:W-:Y:S02]  /*1aba0*/  UIMAD.WIDE.U32 UR6, UR4, UR10, URZ ;  /* 0x0000000a040672a5 */ /* 0x000fe4000f8e003f */
[----:B------:R-:W-:Y:S01]  /*1abb0*/  UIMAD UR8, UR4, UR11, UR8 ;  /* 0x0000000b040872a4 */ /* 0x000fe2000f8e0208 */
[----:B------:R-:W-:-:S02]  /*1abc0*/  SHF.R.U64 R8, R8, 0x3, RZ ;  /* 0x0000000308087819 */ /* 0x000fc400000012ff */
[----:B------:R-:W-:Y:S01]  /*1abd0*/  ULDC.64 UR10, c[0x0][0xae8] ;  /* 0x0002ba00000a7ab9 */ /* 0x000fe20000000a00 */
[----:B------:R-:W-:Y:S01]  /*1abe0*/  UIADD3 UR7, UR7, UR8, URZ ;  /* 0x0000000807077290 */ /* 0x000fe2000fffe03f */
[----:B------:R-:W-:Y:S01]  /*1abf0*/  LOP3.LUT R8, R8, R15, RZ, 0x3c, !PT ;  /* 0x0000000f08087212 */ /* 0x000fe200078e3cff */
[----:B------:R-:W-:Y:S02]  /*1ac00*/  UIMAD UR4, UR14, UR10, URZ ;  /* 0x0000000a0e0472a4 */ /* 0x000fe4000f8e023f */
[----:B------:R-:W-:Y:S02]  /*1ac10*/  UIMAD.WIDE.U32 UR6, UR15, UR10, UR6 ;  /* 0x0000000a0f0672a5 */ /* 0x000fe4000f8e0006 */
[----:B------:R-:W-:-:S04]  /*1ac20*/  UIMAD UR4, UR15, UR11, UR4 ;  /* 0x0000000b0f0472a4 */ /* 0x000fc8000f8e0204 */
[----:B------:R-:W-:Y:S01]  /*1ac30*/  UIADD3 UR4, UR7, UR4, URZ ;  /* 0x0000000407047290 */ /* 0x000fe2000fffe03f */
[----:B------:R-:W-:Y:S01]  /*1ac40*/  BSSY B1, `(.L_x_1833) ;  /* 0x0000057000017945 */ /* 0x000fe20003800000 */
[----:B--2---:R-:W-:Y:S01]  /*1ac50*/  VIADD R14, R14, UR61 ;  /* 0x0000003d0e0e7c36 */ /* 0x004fe20008000000 */
[----:B---3--:R-:W-:-:S03]  /*1ac60*/  LOP3.LUT P0, RZ, R30, 0x3, RZ, 0xc0, !PT ;  /* 0x000000031eff7812 */ /* 0x008fc6000780c0ff */
[C---:B------:R-:W-:Y:S01]  /*1ac70*/  VIADD R4, R14.reuse, 0x8 ;  /* 0x000000080e047836 */ /* 0x040fe20000000000 */
[----:B------:R-:W-:-:S04]  /*1ac80*/  ISETP.GE.OR P2, PT, R14, R67, P0 ;  /* 0x000000430e00720c */ /* 0x000fc80000746670 */
[----:B------:R-:W-:Y:S02]  /*1ac90*/  ISETP.GE.OR P0, PT, R4, R67, P0 ;  /* 0x000000430400720c */ /* 0x000fe40000706670 */
[----:B------:R-:W-:-:S04]  /*1aca0*/  LOP3.LUT R4, R5, 0x380, RZ, 0xc0, !PT ;  /* 0x0000038005047812 */ /* 0x000fc800078ec0ff */
[----:B------:R-:W-:-:S04]  /*1acb0*/  SHF.R.U64 R4, R4, 0x3, RZ ;  /* 0x0000000304047819 */ /* 0x000fc800000012ff */
[----:B------:R-:W-:Y:S01]  /*1acc0*/  LOP3.LUT R60, R4, R5, RZ, 0x3c, !PT ;  /* 0x00000005043c7212 */ /* 0x000fe200078e3cff */
[----:B0-----:R0:W-:Y:S04]  /*1acd0*/  @!P2 ST.E desc[UR16][R20.64], R0 ;  /* 0x000000001400a985 */ /* 0x0011e8000c101910 */
[----:B-1----:R1:W-:Y:S04]  /*1ace0*/  @!P0 ST.E desc[UR16][R24.64], R2 ;  /* 0x0000000218008985 */ /* 0x0023e8000c101910 */
[----:B------:R2:W5:Y:S01]  /*1acf0*/  LD.E.128 R4, desc[UR16][R18.64] ;  /* 0x0000001012047980 */ /* 0x000562000c101d00 */
[----:B0-----:R-:W-:-:S03]  /*1ad00*/  IMAD R0, R232, 0x20, R217 ;  /* 0x00000020e8007824 */ /* 0x001fc600078e02d9 */
[----:B------:R-:W5:Y:S01]  /*1ad10*/  LD.E.128 R8, desc[UR16][R8.64] ;  /* 0x0000001008087980 */ /* 0x000f62000c101d00 */
[----:B-1----:R-:W0:Y:S03]  /*1ad20*/  @P1 LDC R25, c[0x0][0xbf0] ;  /* 0x0002fc00ff191b82 */ /* 0x002e260000000800 */
[----:B------:R-:W5:Y:S04]  /*1ad30*/  LD.E.128 R12, desc[UR16][R12.64] ;  /* 0x000000100c0c7980 */ /* 0x000f68000c101d00 */
[----:B------:R-:W5:Y:S01]  /*1ad40*/  LD.E.128 R28, desc[UR16][R28.64] ;  /* 0x000000101c1c7980 */ /* 0x000f62000c101d00 */
[----:B--2---:R-:W1:Y:S01]  /*1ad50*/  @P1 LDC R19, c[0x0][0xbec] ;  /* 0x0002fb00ff131b82 */ /* 0x004e620000000800 */
[----:B------:R-:W-:-:S02]  /*1ad60*/  VIADD R20, R0, UR61 ;  /* 0x0000003d00147c36 */ /* 0x000fc40008000000 */
[----:B------:R-:W5:Y:S01]  /*1ad70*/  LD.E.128 R32, desc[UR16][R32.64] ;  /* 0x0000001020207980 */ /* 0x000f62000c101d00 */
[----:B------:R-:W-:Y:S02]  /*1ad80*/  IMAD.U32 R18, RZ, RZ, UR6 ;  /* 0x00000006ff127e24 */ /* 0x000fe4000f8e00ff */
[----:B------:R-:W-:Y:S01]  /*1ad90*/  IMAD.MOV.U32 R21, RZ, RZ, R20 ;  /* 0x000000ffff157224 */ /* 0x000fe200078e0014 */
[----:B------:R-:W5:Y:S04]  /*1ada0*/  LD.E.128 R36, desc[UR16][R36.64] ;  /* 0x0000001024247980 */ /* 0x000f68000c101d00 */
[----:B------:R-:W5:Y:S04]  /*1adb0*/  LD.E.128 R40, desc[UR16][R40.64] ;  /* 0x0000001028287980 */ /* 0x000f68000c101d00 */
[----:B------:R-:W5:Y:S04]  /*1adc0*/  LD.E.128 R44, desc[UR16][R44.64] ;  /* 0x000000102c2c7980 */ /* 0x000f68000c101d00 */
[----:B------:R-:W5:Y:S04]  /*1add0*/  LD.E.128 R48, desc[UR16][R48.64] ;  /* 0x0000001030307980 */ /* 0x000f68000c101d00 */
[----:B------:R-:W5:Y:S01]  /*1ade0*/  LD.E.128 R52, desc[UR16][R52.64] ;  /* 0x0000001034347980 */ /* 0x000f62000c101d00 */
[----:B-1----:R-:W-:-:S03]  /*1adf0*/  @P1 IMAD.HI.U32 R0, R20, R19, RZ ;  /* 0x0000001314001227 */ /* 0x002fc600078e00ff */
[----:B------:R-:W5:Y:S01]  /*1ae00*/  LD.E.128 R56, desc[UR16][R56.64] ;  /* 0x0000001038387980 */ /* 0x000f62000c101d00 */
[----:B------:R-:W-:Y:S01]  /*1ae10*/  IMAD.U32 R19, RZ, RZ, UR7 ;  /* 0x00000007ff137e24 */ /* 0x000fe2000f8e00ff */
[----:B------:R-:W-:Y:S01]  /*1ae20*/  ULDC.64 UR6, c[0x0][0xaf0] ;  /* 0x0002bc0000067ab9 */ /* 0x000fe20000000a00 */
[----:B------:R-:W-:Y:S01]  /*1ae30*/  IMAD.U32 R19, RZ, RZ, UR4 ;  /* 0x00000004ff137e24 */ /* 0x000fe2000f8e00ff */
[----:B0-----:R-:W-:Y:S01]  /*1ae40*/  @P1 SHF.R.U32.HI R21, RZ, R25, R0 ;  /* 0x00000019ff151219 */ /* 0x001fe20000011600 */
[----:B------:R-:W-:Y:S01]  /*1ae50*/  IMAD R2, R26, UR6, RZ ;  /* 0x000000061a027c24 */ /* 0x000fe2000f8e02ff */
[----:B------:R-:W5:Y:S01]  /*1ae60*/  LD.E.128 R60, desc[UR16][R60.64] ;  /* 0x000000103c3c7980 */ /* 0x000f62000c101d00 */
[C---:B------:R-:W-:Y:S01]  /*1ae70*/  IMAD.WIDE.U32 R18, R65.reuse, UR6, R18 ;  /* 0x0000000641127c25 */ /* 0x040fe2000f8e0012 */
[--C-:B------:R-:W-:Y:S01]  /*1ae80*/  SHF.R.S32.HI R0, RZ, 0x1f, R21.reuse ;  /* 0x0000001fff007819 */ /* 0x100fe20000011415 */
[----:B------:R-:W-:Y:S01]  /*1ae90*/  UIADD3 UR4, UR39, 0x30820, URZ ;  /* 0x0003082027047890 */ /* 0x000fe2000fffe03f */
[----:B------:R-:W-:Y:S01]  /*1aea0*/  @!PT LDS RZ, [RZ] ;  /* 0x00000000fffff984 */ /* 0x000fe20000000800 */
[----:B------:R-:W-:Y:S01]  /*1aeb0*/  @!PT LDS RZ, [RZ] ;  /* 0x00000000fffff984 */ /* 0x000fe20000000800 */
[----:B------:R-:W-:Y:S01]  /*1aec0*/  @!PT LDS RZ, [RZ] ;  /* 0x00000000fffff984 */ /* 0x000fe20000000800 */
[----:B------:R-:W-:Y:S01]  /*1aed0*/  @!PT LDS RZ, [RZ] ;  /* 0x00000000fffff984 */ /* 0x000fe20000000800 */
[----:B------:R0:W-:Y:S06]  /*1aee0*/  MEMBAR.ALL.CTA ;  /* 0x0000000000007992 */ /* 0x0001ec0000008000 */
[----:B0-----:R-:W0:Y:S01]  /*1aef0*/  FENCE.VIEW.ASYNC.S ;  /* 0x00000000000073c6 */ /* 0x001e220000000000 */
[----:B------:R-:W-:Y:S01]  /*1af00*/  IMAD R25, R65, UR7, R2 ;  /* 0x0000000741197c24 */ /* 0x000fe2000f8e0202 */
[----:B------:R-:W-:Y:S01]  /*1af10*/  ULDC.64 UR6, c[0x0][0xae0] ;  /* 0x0002b80000067ab9 */ /* 0x000fe20000000a00 */
[----:B------:R-:W-:Y:S01]  /*1af20*/  IMAD.MOV R2, RZ, RZ, -R21 ;  /* 0x000000ffff027224 */ /* 0x000fe200078e0a15 */
[----:B------:R-:W-:Y:S01]  /*1af30*/  UPRMT UR4, URZ, 0x654, UR4 ;  /* 0x000006543f047896 */ /* 0x000fe20008000004 */
        /* <DEDUP_REMOVED lines=9> */
[----:B------:R-:W-:Y:S02]  /*1afd0*/  VIADD R26, R217, UR61 ;  /* 0x0000003dd91a7c36 */ /* 0x000fe40008000000 */
[C---:B------:R-:W-:Y:S01]  /*1afe0*/  IMAD R19, R25.reuse, UR7, R18 ;  /* 0x0000000719137c24 */ /* 0x040fe2000f8e0212 */
[----:B0-----:R-:W-:Y:S01]  /*1aff0*/  SYNCS.ARRIVE.TRANS64.RED.A1T0 RZ, [UR4], RZ ;  /* 0x000000ffffff79a7 */ /* 0x001fe20008100404 */
[----:B------:R-:W-:Y:S01]  /*1b000*/  IMAD.WIDE.U32 R2, R25, UR6, R2 ;  /* 0x0000000619027c25 */ /* 0x000fe2000f8e0002 */
[----:B------:R-:W-:Y:S01]  /*1b010*/  ISETP.GE.AND P2, PT, R26, R67, PT ;  /* 0x000000431a00720c */ /* 0x000fe20003f46270 */
[----:B------:R-:W-:Y:S02]  /*1b020*/  ULDC.64 UR6, c[0x0][0xa80] ;  /* 0x0002a00000067ab9 */ /* 0x000fe40000000a00 */
        /* <DEDUP_REMOVED lines=15> */
[CC--:B-1----:R-:W-:Y:S02]  /*1b120*/  @!P4 LEA R2, P6, R198.reuse, R19.reuse, 0x1 ;  /* 0x00000013c602c211 */ /* 0x0c2fe400078c08ff */
[C---:B------:R-:W-:Y:S02]  /*1b130*/  @!P3 LEA R18, P5, R199.reuse, R19, 0x1 ;  /* 0x00000013c712b211 */ /* 0x040fe400078a08ff */
[----:B--2---:R-:W-:Y:S02]  /*1b140*/  @!P4 LEA.HI.X R3, R198, R21, R212, 0x1, P6 ;  /* 0x00000015c603c211 */ /* 0x004fe400030f0cd4 */
[C---:B------:R-:W-:Y:S02]  /*1b150*/  @!P2 LEA R20, P6, R200.reuse, R19, 0x1 ;  /* 0x00000013c814a211 */ /* 0x040fe400078c08ff */
[-C--:B------:R-:W-:Y:S01]  /*1b160*/  @!P3 LEA.HI.X R19, R199, R21.reuse, R211, 0x1, P5 ;  /* 0x00000015c713b211 */ /* 0x080fe200028f0cd3 */
[----:B-----5:R3:W-:Y:S01]  /*1b170*/  @!P4 ST.E.128 desc[UR6][R2.64], R4 ;  /* 0x000000040200c985 */ /* 0x0207e2000c101d06 */
[----:B------:R-:W-:-:S03]  /*1b180*/  @!P2 LEA.HI.X R21, R200, R21, R210, 0x1, P6 ;  /* 0x00000015c815a211 */ /* 0x000fc600030f0cd2 */
[----:B------:R3:W-:Y:S04]  /*1b190*/  @!P3 ST.E.128 desc[UR6][R18.64], R32 ;  /* 0x000000201200b985 */ /* 0x0007e8000c101d06 */
[----:B------:R3:W-:Y:S02]  /*1b1a0*/  @!P2 ST.E.128 desc[UR6][R20.64], R48 ;  /* 0x000000301400a985 */ /* 0x0007e4000c101d06 */
.L_x_1834:
[----:B------:R-:W-:Y:S05]  /*1b1b0*/  BSYNC B1 ;  /* 0x0000000000017941 */ /* 0x000fea0003800000 */
.L_x_1833:
[----:B---3-5:R3:W4:Y:S01]  /*1b1c0*/  SHFL.IDX PT, R7, R25, 0x1, 0x181f ;  /* 0x00381f0019077f89 */ /* 0x02872200000e0000 */
[----:B------:R-:W-:Y:S03]  /*1b1d0*/  BSSY B1, `(.L_x_1835) ;  /* 0x0000011000017945 */ /* 0x000fe60003800000 */
[----:B------:R3:W0:Y:S01]  /*1b1e0*/  SHFL.IDX PT, R3, R24, 0x1, 0x181f ;  /* 0x00381f0018037f89 */ /* 0x00062200000e0000 */
[----:B------:R-:W-:Y:S05]  /*1b1f0*/  @P1 BRA `(.L_x_1836) ;  /* 0x0000000000381947 */ /* 0x000fea0003800000 */
[----:B------:R-:W-:Y:S01]  /*1b200*/  ULDC UR4, c[0x0][0xac8] ;  /* 0x0002b20000047ab9 */ /* 0x000fe20000000800 */
[----:B------:R-:W-:Y:S01]  /*1b210*/  ULDC.64 UR6, c[0x0][0x208] ;  /* 0x0000820000067ab9 */ /* 0x000fe20000000a00 */
[----:B------:R-:W-:Y:S02]  /*1b220*/  ISETP.GE.AND P4, PT, R198, UR4, PT ;  /* 0x00000004c6007c0c */ /* 0x000fe4000bf86270 */
[----:B------:R-:W-:Y:S02]  /*1b230*/  ISETP.GE.AND P5, PT, R199, UR4, PT ;  /* 0x00000004c7007c0c */ /* 0x000fe4000bfa6270 */
[----:B------:R-:W-:-:S09]  /*1b240*/  ISETP.GE.AND P6, PT, R200, UR4, PT ;  /* 0x00000004c8007c0c */ /* 0x000fd2000bfc6270 */
[-C--:B0-----:R-:W-:Y:S02]  /*1b250*/  @!P4 LEA R2, P1, R198, R3.reuse, 0x1 ;  /* 0x00000003c602c211 */ /* 0x081fe400078208ff */
[CC--:B------:R-:W-:Y:S02]  /*1b260*/  @!P5 LEA R4, P2, R199.reuse, R3.reuse, 0x1 ;  /* 0x00000003c704d211 */ /* 0x0c0fe400078408ff */
[----:B------:R-:W-:Y:S02]  /*1b270*/  @!P6 LEA R6, P3, R200, R3, 0x1 ;  /* 0x00000003c806e211 */ /* 0x000fe400078608ff */
[-C--:B----4-:R-:W-:Y:S02]  /*1b280*/  @!P4 LEA.HI.X R3, R198, R7.reuse, R212, 0x1, P1 ;  /* 0x00000007c603c211 */ /* 0x090fe400008f0cd4 */
[-C--:B------:R-:W-:Y:S02]  /*1b290*/  @!P5 LEA.HI.X R5, R199, R7.reuse, R211, 0x1, P2 ;  /* 0x00000007c705d211 */ /* 0x080fe400010f0cd3 */
[----:B------:R-:W-:Y:S01]  /*1b2a0*/  @!P6 LEA.HI.X R7, R200, R7, R210, 0x1, P3 ;  /* 0x00000007c807e211 */ /* 0x000fe200018f0cd2 */
[----:B------:R0:W-:Y:S04]  /*1b2b0*/  @!P4 ST.E.128 desc[UR6][R2.64], R8 ;  /* 0x000000080200c985 */ /* 0x0001e8000c101d06 */
[----:B------:R0:W-:Y:S04]  /*1b2c0*/  @!P5 ST.E.128 desc[UR6][R4.64], R36 ;  /* 0x000000240400d985 */ /* 0x0001e8000c101d06 */
[----:B------:R0:W-:Y:S02]  /*1b2d0*/  @!P6 ST.E.128 desc[UR6][R6.64], R52 ;  /* 0x000000340600e985 */ /* 0x0001e4000c101d06 */
.L_x_1836:
[----:B------:R-:W-:Y:S05]  /*1b2e0*/  BSYNC B1 ;  /* 0x0000000000017941 */ /* 0x000fea0003800000 */
.L_x_1835:
[----:B0---4-:R0:W4:Y:S01]  /*1b2f0*/  SHFL.IDX PT, R7, R25, 0x2, 0x181f ;  /* 0x00581f0019077f89 */ /* 0x01112200000e0000 */
        /* <DEDUP_REMOVED lines=17> */
.L_x_1838:
[----:B------:R-:W-:Y:S05]  /*1b410*/  BSYNC B1 ;  /* 0x0000000000017941 */ /* 0x000fea0003800000 */
.L_x_1837:
[----:B------:R-:W-:Y:S01]  /*1b420*/  VIADD R0, R26, 0x60 ;  /* 0x000000601a007836 */ /* 0x000fe20000000000 */
[----:B0--3--:R-:W3:Y:S04]  /*1b430*/  SHFL.IDX PT, R25, R25, 0x3, 0x181f ;  /* 0x00781f0019197f89 */ /* 0x009ee800000e0000 */
[----:B------:R-:W-:Y:S01]  /*1b440*/  ISETP.GE.AND P0, PT, R0, R67, PT ;  /* 0x000000430000720c */ /* 0x000fe20003f06270 */
[----:B----4-:R4:W0:-:S12]  /*1b450*/  SHFL.IDX PT, R7, R24, 0x3, 0x181f ;  /* 0x00781f0018077f89 */ /* 0x01081800000e0000 */
[----:B----4-:R-:W-:Y:S05]  /*1b460*/  @P0 BRA `(.L_x_1839) ;  /* 0x0000000c007c0947 */ /* 0x010fea0003800000 */
[----:B------:R-:W-:Y:S01]  /*1b470*/  ULDC UR4, c[0x0][0xac8] ;  /* 0x0002b20000047ab9 */ /* 0x000fe20000000800 */
[----:B------:R-:W-:Y:S01]  /*1b480*/  ULDC.64 UR6, c[0x0][0x208] ;  /* 0x0000820000067ab9 */ /* 0x000fe20000000a00 */
[----:B------:R-:W-:Y:S02]  /*1b490*/  ISETP.GE.AND P2, PT, R198, UR4, PT ;  /* 0x00000004c6007c0c */ /* 0x000fe4000bf46270 */
[----:B------:R-:W-:-:S11]  /*1b4a0*/  ISETP.GE.AND P3, PT, R199, UR4, PT ;  /* 0x00000004c7007c0c */ /* 0x000fd6000bf66270 */
[CC--:B0-----:R-:W-:Y:S02]  /*1b4b0*/  @!P2 LEA R2, P0, R198.reuse, R7.reuse, 0x1 ;  /* 0x00000007c602a211 */ /* 0x0c1fe400078008ff */
[C---:B------:R-:W-:Y:S02]  /*1b4c0*/  @!P3 LEA R4, P1, R199.reuse, R7, 0x1 ;  /* 0x00000007c704b211 */ /* 0x040fe400078208ff */
[-C--:B---3--:R-:W-:Y:S02]  /*1b4d0*/  @!P2 LEA.HI.X R3, R198, R25.reuse, R212, 0x1, P0 ;  /* 0x00000019c603a211 */ /* 0x088fe400000f0cd4 */
[----:B------:R-:W-:Y:S02]  /*1b4e0*/  ISETP.GE.AND P0, PT, R200, UR4, PT ;  /* 0x00000004c8007c0c */ /* 0x000fe4000bf06270 */
[----:B------:R-:W-:Y:S01]  /*1b4f0*/  @!P3 LEA.HI.X R5, R199, R25, R211, 0x1, P1 ;  /* 0x00000019c705b211 */ /* 0x000fe200008f0cd3 */
[----:B------:R4:W-:Y:S04]  /*1b500*/  @!P2 ST.E.128 desc[UR6][R2.64], R28 ;  /* 0x0000001c0200a985 */ /* 0x0009e8000c101d06 */
[----:B------:R4:W-:Y:S06]  /*1b510*/  @!P3 ST.E.128 desc[UR6][R4.64], R44 ;  /* 0x0000002c0400b985 */ /* 0x0009ec000c101d06 */
[----:B------:R-:W-:Y:S05]  /*1b520*/  @P0 BRA `(.L_x_1839) ;  /* 0x0000000c004c0947 */ /* 0x000fea0003800000 */
[----:B----4-:R-:W-:Y:S01]  /*1b530*/  LEA R2, P0, R200, R7, 0x1 ;  /* 0x00000007c8027211 */ /* 0x010fe200078008ff */
[----:B------:R-:W-:-:S03]  /*1b540*/  ULDC.64 UR6, c[0x0][0x208] ;  /* 0x0000820000067ab9 */ /* 0x000fc60000000a00 */
[----:B------:R-:W-:-:S05]  /*1b550*/  LEA.HI.X R3, R200, R25, R210, 0x1, P0 ;  /* 0x00000019c8037211 */ /* 0x000fca00000f0cd2 */
[----:B------:R0:W-:Y:S01]  /*1b560*/  ST.E.128 desc[UR6][R2.64], R60 ;  /* 0x0000003c02007985 */ /* 0x0001e2000c101d06 */
[----:B------:R-:W-:Y:S05]  /*1b570*/  BRA `(.L_x_1839) ;  /* 0x0000000c00387947 */ /* 0x000fea0003800000 */
.L_x_1831:
[----:B------:R-:W0:Y:S01]  /*1b580*/  LDC.64 R4, c[0x0][0xc00] ;  /* 0x00030000ff047b82 */ /* 0x000e220000000a00 */
[----:B------:R-:W-:-:S07]  /*1b590*/  ULDC.64 UR6, c[0x0][0x208] ;  /* 0x0000820000067ab9 */ /* 0x000fce0000000a00 */
[----:B------:R-:W1:Y:S08]  /*1b5a0*/  LDC.64 R2, c[0x0][0xc00] ;  /* 0x00030000ff027b82 */ /* 0x000e700000000a00 */
[----:B------:R-:W2:Y:S01]  /*1b5b0*/  LDC R13, c[0x0][0xbe8] ;  /* 0x0002fa00ff0d7b82 */ /* 0x000ea20000000800 */
[----:B0-----:R-:W-:-:S04]  /*1b5c0*/  ISETP.NE.U32.AND P0, PT, R4, RZ, PT ;  /* 0x000000ff0400720c */ /* 0x001fc80003f05070 */
[----:B------:R-:W-:-:S03]  /*1b5d0*/  ISETP.NE.AND.EX P0, PT, R5, RZ, PT, P0 ;  /* 0x000000ff0500720c */ /* 0x000fc60003f05300 */
[----:B------:R-:W0:Y:S01]  /*1b5e0*/  LDC.64 R4, c[0x0][0xc08] ;  /* 0x00030200ff047b82 */ /* 0x000e220000000a00 */
[----:B-1----:R-:W-:-:S09]  /*1b5f0*/  IMAD.WIDE R2, R209, 0x4, R2 ;  /* 0x00000004d1027825 */ /* 0x002fd200078e0202 */
[----:B------:R-:W3:Y:S01]  /*1b600*/  @P0 LDG.E R6, desc[UR6][R2.64] ;  /* 0x0000000602060981 */ /* 0x000ee2000c1e1900 */
[----:B------:R-:W-:Y:S01]  /*1b610*/  ULDC UR4, c[0x0][0xa88] ;  /* 0x0002a20000047ab9 */ /* 0x000fe20000000800 */
[----:B--2---:R-:W-:Y:S01]  /*1b620*/  ISETP.NE.AND P2, PT, R13, 0x1, PT ;  /* 0x000000010d00780c */ /* 0x004fe20003f45270 */
[----:B------:R-:W-:Y:S01]  /*1b630*/  IMAD.U32 R0, RZ, RZ, UR4 ;  /* 0x00000004ff007e24 */ /* 0x000fe2000f8e00ff */
[----:B0-----:R-:W-:-:S11]  /*1b640*/  ISETP.NE.U32.AND P1, PT, R4, RZ, PT ;  /* 0x000000ff0400720c */ /* 0x001fd60003f25070 */
[----:B------:R-:W0:Y:S01]  /*1b650*/  @P2 LDC R10, c[0x0][0xbec] ;  /* 0x0002fb00ff0a2b82 */ /* 0x000e220000000800 */
[----:B------:R-:W-:-:S13]  /*1b660*/  ISETP.NE.AND.EX P1, PT, R5, RZ, PT, P1 ;  /* 0x000000ff0500720c */ /* 0x000fda0003f25310 */
[----:B------:R-:W1:Y:S01]  /*1b670*/  @P1 LDC.64 R4, c[0x0][0xc08] ;  /* 0x00030200ff041b82 */ /* 0x000e620000000a00 */
[----:B------:R-:W-:Y:S01]  /*1b680*/  UMOV UR4, URZ ;  /* 0x0000003f00047c82 */ /* 0x000fe20008000000 */
[----:B------:R-:W-:Y:S01]  /*1b690*/  ISETP.GE.AND P3, PT, R192, 0x80, PT ;  /* 0x00000080c000780c */ /* 0x000fe20003f66270 */
[----:B-1----:R-:W-:-:S05]  /*1b6a0*/  @P1 IMAD.WIDE R4, R209, 0x4, R4 ;  /* 0x00000004d1041825 */ /* 0x002fca00078e0204 */
[----:B------:R1:W5:Y:S01]  /*1b6b0*/  @P1 LDG.E R0, desc[UR6][R4.64] ;  /* 0x0000000604001981 */ /* 0x000362000c1e1900 */
[----:B---3--:R-:W-:Y:S02]  /*1b6c0*/  @P0 R2UR UR4, R6 ;  /* 0x00000000060402ca */ /* 0x008fe400000e0000 */
[----:B------:R-:W-:Y:S01]  /*1b6d0*/  SHF.R.S32.HI R6, RZ, 0x1f, R209 ;  /* 0x0000001fff067819 */ /* 0x000fe200000114d1 */
[----:B01----:R-:W-:-:S12]  /*1b6e0*/  @P1 BRA `(.L_x_1840) ;  /* 0x0000000000141947 */ /* 0x003fd80003800000 */
[----:B------:R-:W-:Y:S05]  /*1b6f0*/  @!P0 BRA `(.L_x_1840) ;  /* 0x0000000000108947 */ /* 0x000fea0003800000 */
[----:B------:R-:W-:Y:S02]  /*1b700*/  ULDC.64 UR6, c[0x0][0x208] ;  /* 0x0000820000067ab9 */ /* 0x000fe40000000a00 */
[----:B------:R-:W2:Y:S04]  /*1b710*/  LDG.E R5, desc[UR6][R2.64] ;  /* 0x0000000602057981 */ /* 0x000ea8000c1e1900 */
[----:B-----5:R-:W2:Y:S02]  /*1b720*/  LDG.E R0, desc[UR6][R2.64+0x4] ;  /* 0x0000040602007981 */ /* 0x020ea4000c1e1900 */
[----:B--2---:R-:W-:-:S07]  /*1b730*/  IMAD.IADD R0, R0, 0x1, -R5 ;  /* 0x0000000100007824 */ /* 0x004fce00078e0a05 */
.L_x_1840:
[----:B------:R-:W-:Y:S01]  /*1b740*/  R2UR UR6, R213 ;  /* 0x00000000d50672ca */ /* 0x000fe200000e0000 */
[----:B------:R-:W-:Y:S01]  /*1b750*/  USHF.R.S32.HI UR9, URZ, 0x1f, UR4 ;  /* 0x0000001f3f097899 */ /* 0x000fe20008011404 */
[----:B------:R-:W-:Y:S01]  /*1b760*/  BSSY B1, `(.L_x_1841) ;  /* 0x0000032000017945 */ /* 0x000fe20003800000 */
[----:B------:R-:W-:Y:S02]  /*1b770*/  SEL R11, R209, RZ, !P0 ;  /* 0x000000ffd10b7207 */ /* 0x000fe40004000000 */
[----:B------:R-:W-:-:S08]  /*1b780*/  SEL R8, R6, RZ, !P0 ;  /* 0x000000ff06087207 */ /* 0x000fd00004000000 */
[----:B------:R-:W-:Y:S01]  /*1b790*/  USHF.R.S32.HI UR10, URZ, 0x1f, UR6 ;  /* 0x0000001f3f0a7899 */ /* 0x000fe20008011406 */
        /* <DEDUP_REMOVED lines=18> */
[----:B------:R-:W-:-:S04]  /*1b8c0*/  UIMAD UR8, UR11, UR13, UR8 ;  /* 0x0000000d0b0872a4 */ /* 0x000fc8000f8e0208 */
[----:B------:R-:W1:Y:S01]  /*1b8d0*/  @P0 LDC R7, c[0x0][0xbf0] ;  /* 0x0002fc00ff070b82 */ /* 0x000e620000000800 */
[----:B------:R-:W-:Y:S01]  /*1b8e0*/  UIADD3 UR8, UR7, UR8, URZ ;  /* 0x0000000807087290 */ /* 0x000fe2000fffe03f */
[----:B0-----:R-:W-:-:S04]  /*1b8f0*/  @P0 IMAD.HI.U32 R2, R4, R3, RZ ;  /* 0x0000000304020227 */ /* 0x001fc800078e00ff */
[----:B------:R-:W-:Y:S02]  /*1b900*/  IMAD.U32 R3, RZ, RZ, UR7 ;  /* 0x00000007ff037e24 */ /* 0x000fe4000f8e00ff */
[----:B------:R-:W-:Y:S01]  /*1b910*/  IMAD.U32 R3, RZ, RZ, UR8 ;  /* 0x00000008ff037e24 */ /* 0x000fe2000f8e00ff */
[----:B-1----:R-:W-:Y:S01]  /*1b920*/  @P0 SHF.R.U32.HI R5, RZ, R7, R2 ;  /* 0x00000007ff050219 */ /* 0x002fe20000011602 */
[----:B------:R-:W-:Y:S01]  /*1b930*/  IMAD.U32 R2, RZ, RZ, UR6 ;  /* 0x00000006ff027e24 */ /* 0x000fe2000f8e00ff */
[----:B------:R-:W-:-:S03]  /*1b940*/  ULDC.64 UR6, c[0x0][0xb98] ;  /* 0x0002e60000067ab9 */ /* 0x000fc60000000a00 */
[----:B------:R-:W-:Y:S02]  /*1b950*/  IMAD.MOV R7, RZ, RZ, -R5 ;  /* 0x000000ffff077224 */ /* 0x000fe400078e0a05 */
[----:B------:R-:W-:-:S04]  /*1b960*/  IMAD.WIDE.U32 R2, R11, UR6, R2 ;  /* 0x000000060b027c25 */ /* 0x000fc8000f8e0002 */
[----:B------:R-:W-:Y:S01]  /*1b970*/  IMAD R7, R9, R7, R4 ;  /* 0x0000000709077224 */ /* 0x000fe200078e0204 */
[----:B------:R-:W-:Y:S01]  /*1b980*/  SHF.R.S32.HI R9, RZ, 0x1f, R5 ;  /* 0x0000001fff097819 */ /* 0x000fe20000011405 */
[----:B------:R-:W-:Y:S01]  /*1b990*/  IMAD R4, R8, UR6, RZ ;  /* 0x0000000608047c24 */ /* 0x000fe2000f8e02ff */
[----:B------:R-:W-:-:S03]  /*1b9a0*/  IADD3 R2, P0, R5, R2, RZ ;  /* 0x0000000205027210 */ /* 0x000fc60007f1e0ff */
[----:B------:R-:W-:Y:S01]  /*1b9b0*/  IMAD R6, R11, UR7, R4 ;  /* 0x000000070b067c24 */ /* 0x000fe2000f8e0204 */
[----:B------:R-:W-:Y:S01]  /*1b9c0*/  SHF.R.S32.HI R4, RZ, 0x1f, R7 ;  /* 0x0000001fff047819 */ /* 0x000fe20000011407 */
[----:B------:R-:W-:-:S03]  /*1b9d0*/  ULDC.64 UR6, c[0x0][0xb88] ;  /* 0x0002e20000067ab9 */ /* 0x000fc60000000a00 */
[----:B------:R-:W-:Y:S01]  /*1b9e0*/  IADD3.X R3, R9, R3, R6, P0, !PT ;  /* 0x0000000309037210 */ /* 0x000fe200007fe406 */
[----:B------:R-:W-:-:S04]  /*1b9f0*/  IMAD R4, R4, UR6, RZ ;  /* 0x0000000604047c24 */ /* 0x000fc8000f8e02ff */
[C---:B------:R-:W-:Y:S02]  /*1ba00*/  IMAD R5, R7.reuse, UR7, R4 ;  /* 0x0000000707057c24 */ /* 0x040fe4000f8e0204 */
[----:B------:R-:W-:Y:S01]  /*1ba10*/  IMAD.WIDE.U32 R2, R7, UR6, R2 ;  /* 0x0000000607027c25 */ /* 0x000fe2000f8e0002 */
[----:B------:R-:W-:-:S03]  /*1ba20*/  ULDC.64 UR6, c[0x0][0xb50] ;  /* 0x0002d40000067ab9 */ /* 0x000fc60000000a00 */
[----:B------:R-:W-:Y:S01]  /*1ba30*/  IMAD.IADD R3, R3, 0x1, R5 ;  /* 0x0000000103037824 */ /* 0x000fe200078e0205 */
[----:B------:R-:W-:-:S04]  /*1ba40*/  LEA R4, P0, R2, UR6, 0x2 ;  /* 0x0000000602047c11 */ /* 0x000fc8000f8010ff */
[----:B------:R-:W-:Y:S01]  /*1ba50*/  LEA.HI.X R5, R2, UR7, R3, 0x2, P0 ;  /* 0x0000000702057c11 */ /* 0x000fe200080f1403 */
[----:B------:R-:W-:-:S05]  /*1ba60*/  IMAD.MOV.U32 R3, RZ, RZ, -0x800000 ;  /* 0xff800000ff037424 */ /* 0x000fca00078e00ff */
[----:B------:R0:W-:Y:S03]  /*1ba70*/  STG.E desc[UR14][R4.64], R3 ;  /* 0x0000000304007986 */ /* 0x0001e6000c10190e */
.L_x_1842:
[----:B------:R-:W-:Y:S05]  /*1ba80*/  BSYNC B1 ;  /* 0x0000000000017941 */ /* 0x000fea0003800000 */
.L_x_1841:
        /* <DEDUP_REMOVED lines=17> */
[----:B------:R-:W-:Y:S01]  /*1bba0*/  UIADD3 UR4, UR7, UR4, URZ ;  /* 0x0000000407047290 */ /* 0x000fe2000fffe03f */
[----:B------:R-:W-:Y:S01]  /*1bbb0*/  IMAD R6, R8, UR8, RZ ;  /* 0x0000000808067c24 */ /* 0x000fe2000f8e02ff */
[----:B0-----:R-:W-:Y:S01]  /*1bbc0*/  @P2 SHF.R.U32.HI R5, RZ, R3, R2 ;  /* 0x00000003ff052219 */ /* 0x001fe20000011602 */
[----:B------:R-:W-:Y:S02]  /*1bbd0*/  IMAD.U32 R3, RZ, RZ, UR7 ;  /* 0x00000007ff037e24 */ /* 0x000fe4000f8e00ff */
[----:B------:R-:W-:Y:S01]  /*1bbe0*/  IMAD.U32 R2, RZ, RZ, UR6 ;  /* 0x00000006ff027e24 */ /* 0x000fe2000f8e00ff */
[----:B------:R-:W-:Y:S01]  /*1bbf0*/  SHF.R.S32.HI R4, RZ, 0x1f, R5 ;  /* 0x0000001fff047819 */ /* 0x000fe20000011405 */
[----:B------:R-:W-:Y:S01]  /*1bc00*/  IMAD.U32 R3, RZ, RZ, UR4 ;  /* 0x00000004ff037e24 */ /* 0x000fe2000f8e00ff */
[----:B------:R-:W-:Y:S01]  /*1bc10*/  ULDC.64 UR6, c[0x0][0xae0] ;  /* 0x0002b80000067ab9 */ /* 0x000fe20000000a00 */
[C---:B------:R-:W-:Y:S02]  /*1bc20*/  IMAD R7, R11.reuse, UR9, R6 ;  /* 0x000000090b077c24 */ /* 0x040fe4000f8e0206 */
[----:B------:R-:W-:-:S04]  /*1bc30*/  IMAD.WIDE.U32 R2, R11, UR8, R2 ;  /* 0x000000080b027c25 */ /* 0x000fc8000f8e0002 */
        /* <DEDUP_REMOVED lines=36> */
[----:B------:R3:W-:Y:S01]  /*1be80*/  @!P4 ST.E.128 desc[UR6][R8.64], RZ ;  /* 0x000000ff0800c985 */ /* 0x0007e2000c101d06 */
[----:B------:R-:W-:-:S03]  /*1be90*/  @!P2 LEA.HI.X R3, R200, R3, R210, 0x1, P6 ;  /* 0x00000003c803a211 */ /* 0x000fc600030f0cd2 */
[----:B------:R3:W-:Y:S04]  /*1bea0*/  @!P3 ST.E.128 desc[UR6][R10.64], RZ ;  /* 0x000000ff0a00b985 */ /* 0x0007e8000c101d06 */
[----:B------:R3:W-:Y:S02]  /*1beb0*/  @!P2 ST.E.128 desc[UR6][R2.64], RZ ;  /* 0x000000ff0200a985 */ /* 0x0007e4000c101d06 */
.L_x_1844:
[----:B------:R-:W-:Y:S05]  /*1bec0*/  BSYNC B1 ;  /* 0x0000000000017941 */ /* 0x000fea0003800000 */
.L_x_1843:
        /* <DEDUP_REMOVED lines=10> */
[CC--:B------:R-:W-:Y:S02]  /*1bf70*/  @!P5 LEA R10, P2, R199.reuse, R7.reuse, 0x1 ;  /* 0x00000007c70ad211 */ /* 0x0c0fe400078408ff */
[----:B------:R-:W-:Y:S02]  /*1bf80*/  @!P6 LEA R2, P3, R200, R7, 0x1 ;  /* 0x00000007c802e211 */ /* 0x000fe400078608ff */
[-C--:B---3--:R-:W-:Y:S02]  /*1bf90*/  @!P4 LEA.HI.X R9, R198, R3.reuse, R212, 0x1, P1 ;  /* 0x00000003c609c211 */ /* 0x088fe400008f0cd4 */
[-C--:B------:R-:W-:Y:S02]  /*1bfa0*/  @!P5 LEA.HI.X R11, R199, R3.reuse, R211, 0x1, P2 ;  /* 0x00000003c70bd211 */ /* 0x080fe400010f0cd3 */
[----:B------:R-:W-:Y:S01]  /*1bfb0*/  @!P6 LEA.HI.X R3, R200, R3, R210, 0x1, P3 ;  /* 0x00000003c803e211 */ /* 0x000fe200018f0cd2 */
[----:B------:R4:W-:Y:S04]  /*1bfc0*/  @!P4 ST.E.128 desc[UR6][R8.64], RZ ;  /* 0x000000ff0800c985 */ /* 0x0009e8000c101d06 */
[----:B------:R4:W-:Y:S04]  /*1bfd0*/  @!P5 ST.E.128 desc[UR6][R10.64], RZ ;  /* 0x000000ff0a00d985 */ /* 0x0009e8000c101d06 */
[----:B------:R4:W-:Y:S02]  /*1bfe0*/  @!P6 ST.E.128 desc[UR6][R2.64], RZ ;  /* 0x000000ff0200e985 */ /* 0x0009e4000c101d06 */
.L_x_1846:
[----:B------:R-:W-:Y:S05]  /*1bff0*/  BSYNC B1 ;  /* 0x0000000000017941 */ /* 0x000fea0003800000 */
.L_x_1845:
        /* <DEDUP_REMOVED lines=12> */
[-C--:B----4-:R-:W-:Y:S02]  /*1c0c0*/  @!P3 LEA.HI.X R9, R198, R3.reuse, R212, 0x1, P0 ;  /* 0x00000003c609b211 */ /* 0x090fe400000f0cd4 */
[-C--:B------:R-:W-:Y:S02]  /*1c0d0*/  @!P4 LEA.HI.X R11, R199, R3.reuse, R211, 0x1, P1 ;  /* 0x00000003c70bc211 */ /* 0x080fe400008f0cd3 */
[----:B------:R-:W-:Y:S01]  /*1c0e0*/  @!P5 LEA.HI.X R3, R200, R3, R210, 0x1, P2 ;  /* 0x00000003c803d211 */ /* 0x000fe200010f0cd2 */
[----:B------:R1:W-:Y:S04]  /*1c0f0*/  @!P3 ST.E.128 desc[UR6][R8.64], RZ ;  /* 0x000000ff0800b985 */ /* 0x0003e8000c101d06 */
[----:B------:R1:W-:Y:S04]  /*1c100*/  @!P4 ST.E.128 desc[UR6][R10.64], RZ ;  /* 0x000000ff0a00c985 */ /* 0x0003e8000c101d06 */
[----:B------:R1:W-:Y:S02]  /*1c110*/  @!P5 ST.E.128 desc[UR6][R2.64], RZ ;  /* 0x000000ff0200d985 */ /* 0x0003e4000c101d06 */
.L_x_1848:
[----:B------:R-:W-:Y:S05]  /*1c120*/  BSYNC B1 ;  /* 0x0000000000017941 */ /* 0x000fea0003800000 */
.L_x_1847:
        /* <DEDUP_REMOVED lines=11> */
[CC--:B------:R-:W-:Y:S02]  /*1c1e0*/  @!P4 LEA R8, P1, R199.reuse, R3.reuse, 0x1 ;  /* 0x00000003c708c211 */ /* 0x0c0fe400078208ff */
[----:B------:R-:W-:Y:S02]  /*1c1f0*/  @!P5 LEA R2, P2, R200, R3, 0x1 ;  /* 0x00000003c802d211 */ /* 0x000fe400078408ff */
[-C--:B0-----:R-:W-:Y:S02]  /*1c200*/  @!P3 LEA.HI.X R7, R198, R5.reuse, R212, 0x1, P0 ;  /* 0x00000005c607b211 */ /* 0x081fe400000f0cd4 */
[-C--:B------:R-:W-:Y:S02]  /*1c210*/  @!P4 LEA.HI.X R9, R199, R5.reuse, R211, 0x1, P1 ;  /* 0x00000005c709c211 */ /* 0x080fe400008f0cd3 */
[----:B------:R-:W-:Y:S01]  /*1c220*/  @!P5 LEA.HI.X R3, R200, R5, R210, 0x1, P2 ;  /* 0x00000005c803d211 */ /* 0x000fe200010f0cd2 */
[----:B------:R1:W-:Y:S04]  /*1c230*/  @!P3 ST.E.128 desc[UR6][R6.64], RZ ;  /* 0x000000ff0600b985 */ /* 0x0003e8000c101d06 */
[----:B------:R1:W-:Y:S04]  /*1c240*/  @!P4 ST.E.128 desc[UR6][R8.64], RZ ;  /* 0x000000ff0800c985 */ /* 0x0003e8000c101d06 */
[----:B------:R1:W-:Y:S02]  /*1c250*/  @!P5 ST.E.128 desc[UR6][R2.64], RZ ;  /* 0x000000ff0200d985 */ /* 0x0003e4000c101d06 */
.L_x_1839:
[----:B------:R-:W-:Y:S05]  /*1c260*/  BSYNC B0 ;  /* 0x0000000000007941 */ /* 0x000fea0003800000 */
.L_x_1830:
[----:B------:R-:W-:Y:S02]  /*1c270*/  ULDC UR4, c[0x0][0xc3c] ;  /* 0x00030f0000047ab9 */ /* 0x000fe40000000800 */
[----:B------:R-:W-:-:S13]  /*1c280*/  ISETP.GE.AND P0, PT, R27, UR4, PT ;  /* 0x000000041b007c0c */ /* 0x000fda000bf06270 */
[----:B------:R-:W-:Y:S05]  /*1c290*/  @!P0 BRA `(.L_x_1849) ;  /* 0xfffffe5000588947 */ /* 0x000fea000383ffff */
[----:B------:R-:W-:Y:S05]  /*1c2a0*/  EXIT ;  /* 0x000000000000794d */ /* 0x000fea0003800000 */
.L_x_1677:
        /* <DEDUP_REMOVED lines=18> */
.L_x_1850:
        /* <DEDUP_REMOVED lines=43> */
.L_x_1856:
        /* <DEDUP_REMOVED lines=13> */
.L_x_1855:
[----:B------:R-:W-:Y:S05]  /*1c750*/  BSYNC B0 ;  /* 0x0000000000007941 */ /* 0x000fea0003800000 */
.L_x_1854:
        /* <DEDUP_REMOVED lines=21> */
.L_x_1852:
        /* <DEDUP_REMOVED lines=21> */
.L_x_1857:
        /* <DEDUP_REMOVED lines=57> */
.L_x_1853:
[----:B------:R-:W-:Y:S02]  /*1cd90*/  IMAD.MOV.U32 R17, RZ, RZ, RZ ;  /* 0x000000ffff117224 */ /* 0x000fe400078e00ff */
[----:B------:R-:W-:Y:S02]  /*1cda0*/  IMAD.U32 R16, RZ, RZ, UR6 ;  /* 0x00000006ff107e24 */ /* 0x000fe4000f8e00ff */
[----:B------:R-:W-:-:S07]  /*1cdb0*/  IMAD.MOV.U32 R18, RZ, RZ, RZ ;  /* 0x000000ffff127224 */ /* 0x000fce00078e00ff */
.L_x_1858:
[----:B------:R-:W-:-:S13]  /*1cdc0*/  ISETP.NE.AND P0, PT, R0, RZ, PT ;  /* 0x000000ff0000720c */ /* 0x000fda0003f05270 */
[----:B------:R-:W1:Y:S01]  /*1cdd0*/  @!P0 S2R R3, SR_CgaCtaId ;  /* 0x0000000000038919 */ /* 0x000e620000008800 */
[----:B------:R-:W-:-:S04]  /*1cde0*/  @!P0 MOV R0, 0x400 ;  /* 0x0000040000008802 */ /* 0x000fc80000000f00 */
[----:B-1----:R-:W-:-:S05]  /*1cdf0*/  @!P0 LEA R0, R3, R0, 0x18 ;  /* 0x0000000003008211 */ /* 0x002fca00078ec0ff */
[----:B------:R2:W-:Y:S01]  /*1ce00*/  @!P0 STS.128 [R0+0x308d0], R16 ;  /* 0x0308d01000008388 */ /* 0x0005e20000000c00 */
[----:B------:R-:W-:Y:S06]  /*1ce10*/  BAR.ARV 0x5, 0x180 ;  /* 0x0146000000007b1d */ /* 0x000fec0000002000 */
.L_x_1851:
[----:B--2---:R-:W-:Y:S01]  /*1ce20*/  IMAD.MOV.U32 R0, RZ, RZ, 0x1 ;  /* 0x00000001ff007424 */ /* 0x004fe200078e00ff */
[----:B------:R2:W-:Y:S01]  /*1ce30*/  STL [R1+0x2d4], RZ ;  /* 0x0002d4ff01007387 */ /* 0x0005e20000100800 */
[----:B------:R-:W-:Y:S02]  /*1ce40*/  ULDC UR4, c[0x0][0xc3c] ;  /* 0x00030f0000047ab9 */ /* 0x000fe40000000800 */
[----:B-1----:R-:W-:Y:S01]  /*1ce50*/  ISETP.GE.AND P0, PT, R19, UR4, PT ;  /* 0x0000000413007c0c */ /* 0x002fe2000bf06270 */
[----:B------:R2:W-:Y:S04]  /*1ce60*/  STL [R1+0x2e0], R0 ;  /* 0x0002e00001007387 */ /* 0x0005e80000100800 */
[----:B------:R2:W-:Y:S08]  /*1ce70*/  STL [R1+0x318], RZ ;  /* 0x000318ff01007387 */ /* 0x0005f00000100800 */
[----:B--2---:R-:W-:Y:S05]  /*1ce80*/  @P0 BRA `(.L_x_1859) ;  /* 0x0000007800580947 */ /* 0x004fea0003800000 */
[----:B------:R-:W1:Y:S01]  /*1ce90*/  S2R R5, SR_TID.X ;  /* 0x0000000000057919 */ /* 0x000e620000002100 */
[----:B------:R-:W2:Y:S01]  /*1cea0*/  S2UR UR5, SR_CgaCtaId ;  /* 0x00000000000579c3 */ /* 0x000ea20000008800 */
[----:B------:R-:W-:Y:S01]  /*1ceb0*/  UMOV UR4, 0x400 ;  /* 0x0000040000047882 */ /* 0x000fe20000000000 */
[----:B------:R-:W-:Y:S01]  /*1cec0*/  BSSY B8, `(.L_x_1859) ;  /* 0x0000792000087945 */ /* 0x000fe20003800000 */
[----:B------:R-:W-:Y:S01]  /*1ced0*/  STL [R1+0x318], RZ ;  /* 0x000318ff01007387 */ /* 0x000fe20000100800 */
[----:B------:R-:W-:Y:S01]  /*1cee0*/  ULDC.64 UR36, c[0x0][0x198] ;  /* 0x0000660000247ab9 */ /* 0x000fe20000000a00 */
[----:B------:R-:W-:Y:S02]  /*1cef0*/  ULDC UR38, c[0x0][0xc] ;  /* 0x0000030000267ab9 */ /* 0x000fe40000000800 */
[----:B------:R-:W-:Y:S04]  /*1cf00*/  STL [R1+0x2e8], RZ ;  /* 0x0002e8ff01007387 */ /* 0x000fe80000100800 */
[----:B------:R-:W-:Y:S01]  /*1cf10*/  STL [R1+0x2d4], RZ ;  /* 0x0002d4ff01007387 */ /* 0x000fe20000100800 */
        /* <DEDUP_REMOVED lines=15> */
[----:B------:R0:W-:Y:S04]  /*1d010*/  STL [R1+0x2f8], R3 ;  /* 0x0002f80301007387 */ /* 0x0001e80000100800 */
[----:B------:R1:W-:Y:S01]  /*1d020*/  STL [R1+0x2ec], R2 ;  /* 0x0002ec0201007387 */ /* 0x0003e20000100800 */
[----:B0-----:R-:W-:Y:S01]  /*1d030*/  IMAD.MOV.U32 R3, RZ, RZ, 0x1 ;  /* 0x00000001ff037424 */ /* 0x001fe200078e00ff */
[----:B-1----:R-:W-:-:S04]  /*1d040*/  LOP3.LUT R2, R0, 0x40, RZ, 0xfc, !PT ;  /* 0x0000004000027812 */ /* 0x002fc800078efcff */
[----:B------:R0:W-:Y:S01]  /*1d050*/  STL [R1+0x2e0], R3 ;  /* 0x0002e00301007387 */ /* 0x0001e20000100800 */
[----:B------:R-:W-:-:S07]  /*1d060*/  LOP3.LUT R0, R0, 0x80, RZ, 0xfc, !PT ;  /* 0x0000008000007812 */ /* 0x000fce00078efcff */
.L_x_2021:
[----:B------:R-:W-:Y:S05]  /*1d070*/  YIELD ;  /* 0x0000000000007946 */ /* 0x000fea0003800000 */
[----:B------:R-:W-:Y:S01]  /*1d080*/  ULDC.64 UR4, c[0x0][0xa28] ;  /* 0x00028a0000047ab9 */ /* 0x000fe20000000a00 */
[----:B--2---:R-:W-:Y:S02]  /*1d090*/  CS2R R6, SRZ ;  /* 0x0000000000067805 */ /* 0x004fe4000001ff00 */
[----:B------:R-:W-:Y:S01]  /*1d0a0*/  ISETP.NE.U32.AND P0, PT, RZ, UR4, PT ;  /* 0x00000004ff007c0c */ /* 0x000fe2000bf05070 */
[----:B-1----:R-:W1:Y:S01]  /*1d0b0*/  LDC.64 R12, c[0x0][0xa00] ;  /* 0x00028000ff0c7b82 */ /* 0x002e620000000a00 */
[----:B------:R-:W-:Y:S01]  /*1d0c0*/  ULDC.64 UR10, c[0x0][0x208] ;  /* 0x00008200000a7ab9 */ /* 0x000fe20000000a00 */
[----:B------:R-:W-:Y:S01]  /*1d0d0*/  ULDC.64 UR6, c[0x0][0xa08] ;  /* 0x0002820000067ab9 */ /* 0x000fe20000000a00 */
[----:B------:R-:W-:Y:S01]  /*1d0e0*/  ISETP.NE.AND.EX P0, PT, RZ, UR5, PT, P0 ;  /* 0x00000005ff007c0c */ /* 0x000fe2000bf05300 */
[----:B------:R-:W-:Y:S01]  /*1d0f0*/  ULDC.64 UR4, c[0x0][0xa18] ;  /* 0x0002860000047ab9 */ /* 0x000fe20000000a00 */
[----:B------:R-:W-:-:S03]  /*1d100*/  ULDC.64 UR8, c[0x0][0xa10] ;  /* 0x0002840000087ab9 */ /* 0x000fc60000000a00 */
[----:B------:R-:W2:Y:S08]  /*1d110*/  LDC.64 R4, c[0x0][0xa08] ;  /* 0x00028200ff047b82 */ /* 0x000eb00000000a00 */
[----:B0-----:R-:W0:Y:S02]  /*1d120*/  @P0 LDC.64 R2, c[0x0][0xa28] ;  /* 0x00028a00ff020b82 */ /* 0x001e240000000a00 */
[----:B0-----:R-:W-:-:S05]  /*1d130*/  @P0 IMAD.WIDE R2, R19, 0x4, R2 ;  /* 0x0000000413020825 */ /* 0x001fca00078e0202 */
[----:B------:R0:W5:Y:S01]  /*1d140*/  @P0 LDG.E R6, desc[UR10][R2.64] ;  /* 0x0000000a02060981 */ /* 0x000162000c1e1900 */
[----:B------:R-:W-:Y:S01]  /*1d150*/  ISETP.NE.U32.AND P0, PT, RZ, UR4, PT ;  /* 0x00000004ff007c0c */ /* 0x000fe2000bf05070 */
[----:B-1----:R-:W-:Y:S01]  /*1d160*/  IMAD.WIDE R12, R19, 0x4, R12 ;  /* 0x00000004130c7825 */ /* 0x002fe200078e020c */
[----:B------:R-:W-:Y:S02]  /*1d170*/  ISETP.NE.U32.AND P2, PT, RZ, UR6, PT ;  /* 0x00000006ff007c0c */ /* 0x000fe4000bf45070 */
[----:B------:R-:W-:Y:S01]  /*1d180*/  ISETP.NE.AND.EX P0, PT, RZ, UR5, PT, P0 ;  /* 0x00000005ff007c0c */ /* 0x000fe2000bf05300 */
[----:B------:R-:W-:Y:S01]  /*1d190*/  ULDC.64 UR4, c[0x0][0xa00] ;  /* 0x0002800000047ab9 */ /* 0x000fe20000000a00 */
[----:B------:R-:W-:Y:S01]  /*1d1a0*/  ISETP.NE.U32.AND P4, PT, RZ, UR8, PT ;  /* 0x00000008ff007c0c */ /* 0x000fe2000bf85070 */
[----:B------:R-:W-:Y:S01]  /*1d1b0*/  IMAD.MOV.U32 R8, RZ, RZ, RZ ;  /* 0x000000ffff087224 */ /* 0x000fe200078e00ff */
[----:B------:R-:W-:Y:S01]  /*1d1c0*/  ISETP.NE.U32.AND P1, PT, RZ, UR4, PT ;  /* 0x00000004ff007c0c */ /* 0x000fe2000bf25070 */
[----:B0-----:R-:W0:Y:S01]  /*1d1d0*/  LDC.64 R2, c[0x0][0xa10] ;  /* 0x00028400ff027b82 */ /* 0x001e220000000a00 */
[----:B---3--:R-:W-:-:S02]  /*1d1e0*/  IMAD.MOV.U32 R0, RZ, RZ, RZ ;  /* 0x000000ffff007224 */ /* 0x008fc400078e00ff */
[----:B------:R-:W-:Y:S01]  /*1d1f0*/  ISETP.NE.AND.EX P3, PT, RZ, UR5, PT, P1 ;  /* 0x00000005ff007c0c */ /* 0x000fe2000bf65310 */
[----:B--2---:R-:W-:-:S04]  /*1d200*/  IMAD.WIDE R4, R19, 0x4, R4 ;  /* 0x0000000413047825 */ /* 0x004fc800078e0204 */
[----:B------:R-:W1:Y:S01]  /*1d210*/  @P0 LDC.64 R10, c[0x0][0xa18] ;  /* 0x00028600ff0a0b82 */ /* 0x000e620000000a00 */
[----:B------:R-:W-:Y:S01]  /*1d220*/  ULDC UR4, c[0x0][0x288] ;  /* 0x0000a20000047ab9 */ /* 0x000fe20000000800 */
[----:B------:R-:W-:Y:S02]  /*1d230*/  ISETP.NE.AND.EX P1, PT, RZ, UR7, PT, P2 ;  /* 0x00000007ff007c0c */ /* 0x000fe4000bf25320 */
[----:B------:R-:W-:-:S04]  /*1d240*/  ISETP.NE.AND.EX P2, PT, RZ, UR9, PT, P4 ;  /* 0x00000009ff007c0c */ /* 0x000fc8000bf45340 */
[----:B------:R-:W2:Y:S07]  /*1d250*/  @P3 LDG.E R7, desc[UR10][R12.64] ;  /* 0x0000000a0c073981 */ /* 0x000eae000c1e1900 */
[----:B------:R-:W5:Y:S01]  /*1d260*/  @P1 LDG.E R8, desc[UR10][R4.64] ;  /* 0x0000000a04081981 */ /* 0x000f62000c1e1900 */
        /* <DEDUP_REMOVED lines=14> */
[----:B0-----:R-:W-:Y:S01]  /*1d350*/  IMAD.U32 R10, RZ, RZ, UR5 ;  /* 0x00000005ff0a7e24 */ /* 0x001fe2000f8e00ff */
[----:B--2---:R0:W-:Y:S01]  /*1d360*/  STL [R1+0x308], R7 ;  /* 0x0003080701007387 */ /* 0x0041e20000100800 */
[----:B------:R-:W-:Y:S02]  /*1d370*/  IMAD.MOV.U32 R11, RZ, RZ, R7 ;  /* 0x000000ffff0b7224 */ /* 0x000fe400078e0007 */
[----:B0-----:R-:W-:Y:S01]  /*1d380*/  IMAD.U32 R7, RZ, RZ, UR4 ;  /* 0x00000004ff077e24 */ /* 0x001fe2000f8e00ff */
[----:B------:R-:W-:Y:S06]  /*1d390*/  @P0 BRA `(.L_x_1860) ;  /* 0x0000000000180947 */ /* 0x000fec0003800000 */
[----:B------:R-:W-:Y:S05]  /*1d3a0*/  @!P3 BRA `(.L_x_1860) ;  /* 0x000000000014b947 */ /* 0x000fea0003800000 */
[----:B------:R-:W-:Y:S02]  /*1d3b0*/  ULDC.64 UR4, c[0x0][0x208] ;  /* 0x0000820000047ab9 */ /* 0x000fe40000000a00 */
[----:B------:R-:W2:Y:S04]  /*1d3c0*/  LDG.E R9, desc[UR4][R12.64] ;  /* 0x000000040c097981 */ /* 0x000ea8000c1e1900 */
[----:B------:R-:W2:Y:S02]  /*1d3d0*/  LDG.E R12, desc[UR4][R12.64+0x4] ;  /* 0x000004040c0c7981 */ /* 0x000ea4000c1e1900 */
[----:B--2---:R-:W-:-:S05]  /*1d3e0*/  IMAD.IADD R11, R12, 0x1, -R9 ;  /* 0x000000010c0b7824 */ /* 0x004fca00078e0a09 */
[----:B------:R0:W-:Y:S02]  /*1d3f0*/  STL [R1+0x308], R11 ;  /* 0x0003080b01007387 */ /* 0x0001e40000100800 */
.L_x_1860:
[----:B-----5:R-:W-:Y:S01]  /*1d400*/  IMAD.IADD R8, R8, 0x1, R6 ;  /* 0x0000000108087824 */ /* 0x020fe200078e0206 */
[----:B------:R-:W-:Y:S02]  /*1d410*/  ULDC.64 UR4, c[0x0][0xa20] ;  /* 0x0002880000047ab9 */ /* 0x000fe40000000a00 */
[----:B------:R-:W-:Y:S02]  /*1d420*/  ISETP.NE.U32.AND P0, PT, RZ, UR4, PT ;  /* 0x00000004ff007c0c */ /* 0x000fe4000bf05070 */
[----:B------:R1:W-:Y:S02]  /*1d430*/  STL [R1+0x2e4], R8 ;  /* 0x0002e40801007387 */ /* 0x0003e40000100800 */
[----:B------:R-:W-:-:S13]  /*1d440*/  ISETP.NE.AND.EX P0, PT, RZ, UR5, PT, P0 ;  /* 0x00000005ff007c0c */ /* 0x000fda000bf05300 */
[----:B-1----:R-:W-:Y:S05]  /*1d450*/  @!P0 BRA `(.L_x_1861) ;  /* 0x0000000000148947 */ /* 0x002fea0003800000 */
[----:B------:R-:W1:Y:S01]  /*1d460*/  LDC.64 R4, c[0x0][0xa20] ;  /* 0x00028800ff047b82 */ /* 0x000e620000000a00 */
[----:B------:R-:W-:Y:S01]  /*1d470*/  ULDC.64 UR4, c[0x0][0x208] ;  /* 0x0000820000047ab9 */ /* 0x000fe20000000a00 */
[----:B-1----:R-:W-:-:S05]  /*1d480*/  IMAD.WIDE R4, R19, 0x4, R4 ;  /* 0x0000000413047825 */ /* 0x002fca00078e0204 */
[----:B------:R1:W5:Y:S01]  /*1d490*/  LDG.E R7, desc[UR4][R4.64] ;  /* 0x0000000404077981 */ /* 0x000362000c1e1900 */
[----:B------:R-:W-:Y:S05]  /*1d4a0*/  BRA `(.L_x_1862) ;  /* 0x0000000000147947 */ /* 0x000fea0003800000 */
.L_x_1861:
[----:B------:R-:W-:Y:S05]  /*1d4b0*/  @!P1 BRA `(.L_x_1862) ;  /* 0x0000000000109947 */ /* 0x000fea0003800000 */
[----:B------:R-:W-:Y:S02]  /*1d4c0*/  ULDC.64 UR4, c[0x0][0x208] ;  /* 0x0000820000047ab9 */ /* 0x000fe40000000a00 */
[----:B------:R-:W2:Y:S04]  /*1d4d0*/  LDG.E R7, desc[UR4][R4.64] ;  /* 0x0000000404077981 */ /* 0x000ea8000c1e1900 */
[----:B------:R-:W2:Y:S02]  /*1d4e0*/  LDG.E R4, desc[UR4][R4.64+0x4] ;  /* 0x0000040404047981 */ /* 0x000ea4000c1e1900 */
[----:B--2---:R-:W-:-:S07]  /*1d4f0*/  IMAD.IADD R7, R4, 0x1, -R7 ;  /* 0x0000000104077824 */ /* 0x004fce00078e0a07 */
.L_x_1862:
[----:B------:R-:W-:Y:S02]  /*1d500*/  ULDC.64 UR4, c[0x0][0x208] ;  /* 0x0000820000047ab9 */ /* 0x000fe40000000a00 */
[----:B-1----:R-:W2:Y:S04]  /*1d510*/  @P2 LDG.E R4, desc[UR4][R2.64] ;  /* 0x0000000402042981 */ /* 0x002ea8000c1e1900 */
[----:B------:R1:W2:Y:S01]  /*1d520*/  @P2 LDG.E R2, desc[UR4][R2.64+0x4] ;  /* 0x0000040402022981 */ /* 0x0002a2000c1e1900 */
[----:B------:R-:W-:Y:S02]  /*1d530*/  IMAD.SHL.U32 R12, R17, 0x80, RZ ;  /* 0x00000080110c7824 */ /* 0x000fe400078e00ff */
[----:B-----5:R-:W-:Y:S02]  /*1d540*/  IMAD.IADD R9, R7, 0x1, -R6 ;  /* 0x0000000107097824 */ /* 0x020fe400078e0a06 */
[----:B------:R-:W-:Y:S01]  /*1d550*/  VIADD R7, R12, 0x7f ;  /* 0x0000007f0c077836 */ /* 0x000fe20000000000 */
[----:B------:R3:W-:Y:S01]  /*1d560*/  STL [R1+0x300], R12 ;  /* 0x0003000c01007387 */ /* 0x0007e20000100800 */
[----:B-1----:R-:W1:Y:S02]  /*1d570*/  LDC R3, c[0x0][0x448] ;  /* 0x00011200ff037b82 */ /* 0x002e640000000800 */
[----:B-1----:R-:W-:-:S13]  /*1d580*/  ISETP.NE.AND P1, PT, R3, 0x1, PT ;  /* 0x000000010300780c */ /* 0x002fda0003f25270 */
[----:B------:R-:W1:Y:S08]  /*1d590*/  @P1 LDC R3, c[0x0][0x44c] ;  /* 0x00011300ff031b82 */ /* 0x000e700000000800 */
[----:B------:R-:W4:Y:S01]  /*1d5a0*/  @P1 LDC R5, c[0x0][0x450] ;  /* 0x00011400ff051b82 */ /* 0x000f220000000800 */
[----:B--2---:R-:W-:Y:S02]  /*1d5b0*/  @P2 IMAD.IADD R10, R2, 0x1, -R4 ;  /* 0x00000001020a2824 */ /* 0x004fe400078e0a04 */
[----:B-1----:R-:W-:-:S04]  /*1d5c0*/  @P1 IMAD.HI.U32 R2, R7, R3, RZ ;  /* 0x0000000307021227 */ /* 0x002fc800078e00ff */
[----:B------:R-:W-:Y:S01]  /*1d5d0*/  IMAD.IADD R6, R9, 0x1, R10 ;  /* 0x0000000109067824 */ /* 0x000fe200078e020a */
[----:B----4-:R-:W-:-:S03]  /*1d5e0*/  @P1 SHF.R.U32.HI R7, RZ, R5, R2 ;  /* 0x00000005ff071219 */ /* 0x010fc60000011602 */
[C---:B------:R-:W-:Y:S01]  /*1d5f0*/  VIADD R2, R6.reuse, 0x5f ;  /* 0x0000005f06027836 */ /* 0x040fe20000000000 */
[----:B------:R-:W-:-:S03]  /*1d600*/  IADD3 R17, R6, 0x1, -R11 ;  /* 0x0000000106117810 */ /* 0x000fc60007ffe80b */
[----:B------:R-:W-:-:S04]  /*1d610*/  IMAD.HI R2, R2, 0x2aaaaaab, RZ ;  /* 0x2aaaaaab02027827 */ /* 0x000fc800078e02ff */
[----:B------:R-:W-:Y:S01]  /*1d620*/  IMAD.IADD R7, R17, 0x1, R7 ;  /* 0x0000000111077824 */ /* 0x000fe200078e0207 */
[----:B------:R-:W-:-:S04]  /*1d630*/  SHF.R.U32.HI R21, RZ, 0x1f, R2 ;  /* 0x0000001fff157819 */ /* 0x000fc80000011602 */
[----:B------:R-:W-:Y:S02]  /*1d640*/  LEA.HI.SX32 R21, R2, R21, 0x1c ;  /* 0x0000001502157211 */ /* 0x000fe400078fe2ff */
[----:B------:R-:W1:Y:S02]  /*1d650*/  LDC.64 R2, c[0x0][0x9e0] ;  /* 0x00027800ff027b82 */ /* 0x000e640000000a00 */
[----:B-1----:R-:W-:Y:S01]  /*1d660*/  ISETP.GE.AND P3, PT, R3, 0x1, PT ;  /* 0x000000010300780c */ /* 0x002fe20003f66270 */
        /* <DEDUP_REMOVED lines=8> */
[----:B------:R-:W1:Y:S02]  /*1d6f0*/  @P0 LDC.64 R4, c[0x0][0x9e8] ;  /* 0x00027a00ff040b82 */ /* 0x000e640000000a00 */
[----:B-1----:R-:W-:-:S05]  /*1d700*/  @P0 IMAD.HI.U32 R4, R2, R4, RZ ;  /* 0x0000000402040227 */ /* 0x002fca00078e00ff */
[----:B------:R-:W-:-:S04]  /*1d710*/  @P0 SHF.R.U32.HI R2, RZ, R5, R4 ;  /* 0x00000005ff020219 */ /* 0x000fc80000011604 */
[----:B------:R-:W-:Y:S01]  /*1d720*/  LOP3.LUT R2, RZ, R2, RZ, 0x33, !PT ;  /* 0x00000002ff027212 */ /* 0x000fe200078e33ff */
[----:B------:R-:W-:Y:S06]  /*1d730*/  BRA `(.L_x_1866) ;  /* 0x0000000000107947 */ /* 0x000fec0003800000 */
.L_x_1865:
[----:B------:R-:W-:-:S13]  /*1d740*/  ISETP.NE.AND P0, PT, R3, 0x1, PT ;  /* 0x000000010300780c */ /* 0x000fda0003f05270 */
[----:B------:R-:W1:Y:S02]  /*1d750*/  @P0 LDC.64 R4, c[0x0][0x9e8] ;  /* 0x00027a00ff040b82 */ /* 0x000e640000000a00 */
[----:B-1----:R-:W-:-:S05]  /*1d760*/  @P0 IMAD.HI.U32 R4, R2, R4, RZ ;  /* 0x0000000402040227 */ /* 0x002fca00078e00ff */
[----:B------:R-:W-:-:S07]  /*1d770*/  @P0 SHF.R.U32.HI R2, RZ, R5, R4 ;  /* 0x00000005ff020219 */ /* 0x000fce0000011604 */
.L_x_1866:
[----:B------:R-:W-:Y:S05]  /*1d780*/  BSYNC B0 ;  /* 0x0000000000007941 */ /* 0x000fea0003800000 */
.L_x_1864:
[----:B------:R-:W-:-:S05]  /*1d790*/  IMAD R2, R2, R3, R3 ;  /* 0x0000000302027224 */ /* 0x000fca00078e0203 */
[----:B------:R-:W-:-:S07]  /*1d7a0*/  VIMNMX R8, R8, R2, PT ;  /* 0x0000000208087248 */ /* 0x000fce0003fe0100 */
.L_x_1863:
[----:B------:R-:W1:Y:S01]  /*1d7b0*/  @P1 LDC R4, c[0x0][0x44c] ;  /* 0x00011300ff041b82 */ /* 0x000e620000000800 */
[----:B------:R-:W-:Y:S01]  /*1d7c0*/  IMAD.MOV.U32 R2, RZ, RZ, R12 ;  /* 0x000000ffff027224 */ /* 0x000fe200078e000c */
[----:B------:R-:W-:Y:S01]  /*1d7d0*/  ULDC UR4, c[0x0][0x9dc] ;  /* 0x0002770000047ab9 */ /* 0x000fe20000000800 */
[----:B------:R-:W-:-:S05]  /*1d7e0*/  IMAD.IADD R20, R6, 0x1, -R11 ;  /* 0x0000000106147824 */ /* 0x000fca00078e0a0b */
[----:B------:R-:W2:Y:S01]  /*1d7f0*/  @P1 LDC R5, c[0x0][0x450] ;  /* 0x00011400ff051b82 */ /* 0x000ea20000000800 */
[----:B-1----:R-:W-:-:S05]  /*1d800*/  @P1 IMAD.HI.U32 R4, R12, R4, RZ ;  /* 0x000000040c041227 */ /* 0x002fca00078e00ff */
[----:B--2---:R-:W-:-:S05]  /*1d810*/  @P1 SHF.R.U32.HI R2, RZ, R5, R4 ;  /* 0x00000005ff021219 */ /* 0x004fca0000011604 */
[----:B------:R-:W-:-:S04]  /*1d820*/  IMAD.IADD R2, R20, 0x1, R2 ;  /* 0x0000000114027824 */ /* 0x000fc800078e0202 */
[----:B------:R-:W-:Y:S01]  /*1d830*/  VIADD R6, R2, -UR4 ;  /* 0x8000000402067c36 */ /* 0x000fe20008000000 */
[----:B------:R-:W-:Y:S06]  /*1d840*/  @!P3 BRA `(.L_x_1867) ;  /* 0x000000000044b947 */ /* 0x000fec0003800000 */
[----:B------:R-:W-:Y:S01]  /*1d850*/  ISETP.GT.AND P0, PT, R2, -0x1, PT ;  /* 0xffffffff0200780c */ /* 0x000fe20003f04270 */
[----:B------:R-:W-:-:S12]  /*1d860*/  BSSY B0, `(.L_x_1868) ;  /* 0x000000d000007945 */ /* 0x000fd80003800000 */
[----:B------:R-:W-:Y:S05]  /*1d870*/  @P0 BRA `(.L_x_1869) ;  /* 0x00000000001c0947 */ /* 0x000fea0003800000 */
[----:B------:R-:W-:Y:S02]  /*1d880*/  ISETP.NE.AND P0, PT, R3, 0x1, PT ;  /* 0x000000010300780c */ /* 0x000fe40003f05270 */
[----:B------:R-:W-:-:S11]  /*1d890*/  LOP3.LUT R2, RZ, R2, RZ, 0x33, !PT ;  /* 0x00000002ff027212 */ /* 0x000fd600078e33ff */
[----:B------:R-:W1:Y:S02]  /*1d8a0*/  @P0 LDC.64 R4, c[0x0][0x9e8] ;  /* 0x00027a00ff040b82 */ /* 0x000e640000000a00 */
[----:B-1----:R-:W-:-:S05]  /*1d8b0*/  @P0 IMAD.HI.U32 R4, R2, R4, RZ ;  /* 0x0000000402040227 */ /* 0x002fca00078e00ff */
[----:B------:R-:W-:-:S04]  /*1d8c0*/  @P0 SHF.R.U32.HI R2, RZ, R5, R4 ;  /* 0x00000005ff020219 */ /* 0x000fc80000011604 */
[----:B------:R-:W-:Y:S01]  /*1d8d0*/  LOP3.LUT R2, RZ, R2, RZ, 0x33, !PT ;  /* 0x00000002ff027212 */ /* 0x000fe200078e33ff */
[----:B------:R-:W-:Y:S06]  /*1d8e0*/  BRA `(.L_x_1870) ;  /* 0x0000000000107947 */ /* 0x000fec0003800000 */
.L_x_1869:
[----:B------:R-:W-:-:S13]  /*1d8f0*/  ISETP.NE.AND P0, PT, R3, 0x1, PT ;  /* 0x000000010300780c */ /* 0x000fda0003f05270 */
[----:B------:R-:W1:Y:S02]  /*1d900*/  @P0 LDC.64 R4, c[0x0][0x9e8] ;  /* 0x00027a00ff040b82 */ /* 0x000e640000000a00 */
[----:B-1----:R-:W-:-:S05]  /*1d910*/  @P0 IMAD.HI.U32 R4, R2, R4, RZ ;  /* 0x0000000402040227 */ /* 0x002fca00078e00ff */
[----:B------:R-:W-:-:S07]  /*1d920*/  @P0 SHF.R.U32.HI R2, RZ, R5, R4 ;  /* 0x00000005ff020219 */ /* 0x000fce0000011604 */
.L_x_1870:
[----:B------:R-:W-:Y:S05]  /*1d930*/  BSYNC B0 ;  /* 0x0000000000007941 */ /* 0x000fea0003800000 */
.L_x_1868:
[----:B------:R-:W-:-:S05]  /*1d940*/  IMAD R2, R2, R3, RZ ;  /* 0x0000000302027224 */ /* 0x000fca00078e02ff */
[----:B------:R-:W-:-:S07]  /*1d950*/  VIMNMX R6, R6, R2, !PT ;  /* 0x0000000206067248 */ /* 0x000fce0007fe0100 */
.L_x_1867:
[----:B------:R-:W-:Y:S01]  /*1d960*/  VIADD R8, R8, 0x5f ;  /* 0x0000005f08087836 */ /* 0x000fe20000000000 */
[----:B------:R-:W-:Y:S01]  /*1d970*/  BSSY B0, `(.L_x_1871) ;  /* 0x000016c000007945 */ /* 0x000fe20003800000 */
        /* <DEDUP_REMOVED lines=23> */
[----:B------:R-:W-:Y:S01]  /*1daf0*/  UMOV UR4, 0xffffffff ;  /* 0xffffffff00047882 */ /* 0x000fe20000000000 */
[----:B------:R-:W-:Y:S02]  /*1db00*/  SEL R2, R19, RZ, !P2 ;  /* 0x000000ff13027207 */ /* 0x000fe40005000000 */
[----:B------:R-:W-:Y:S05]  /*1db10*/  BRA.DIV UR4, `(.L_x_1873) ;  /* 0x0000007a04d87947 */ /* 0x000fea000b800000 */
[----:B------:R-:W1:Y:S02]  /*1db20*/  S2R R4, SR_TID.X ;  /* 0x0000000000047919 */ /* 0x000e640000002100 */
[----:B-1----:R-:W-:-:S04]  /*1db30*/  SHF.R.U32.HI R4, RZ, 0x5, R4 ;  /* 0x00000005ff047819 */ /* 0x002fc80000011604 */
[----:B------:R-:W-:-:S05]  /*1db40*/  LOP3.LUT R4, R4, 0x3, RZ, 0xc0, !PT ;  /* 0x0000000304047812 */ /* 0x000fca00078ec0ff */
[----:B------:R1:W2:Y:S02]  /*1db50*/  SHFL.IDX PT, R14, R4, RZ, 0x1f ;  /* 0x00001fff040e7589 */ /* 0x0002a400000e0000 */
.L_x_2061:
[----:B--2---:R-:W-:Y:S02]  /*1db60*/  ISETP.NE.AND P0, PT, R14, RZ, PT ;  /* 0x000000ff0e00720c */ /* 0x004fe40003f05270 */
[----:B------:R-:W-:-:S11]  /*1db70*/  PLOP3.LUT P6, PT, PT, PT, PT, 0x8, 0x0 ;  /* 0x000000000000781c */ /* 0x000fd60003fce170 */
[----:B------:R-:W-:Y:S05]  /*1db80*/  @P0 BRA `(.L_x_1874) ;  /* 0x00000000000c0947 */ /* 0x000fea0003800000 */
[----:B------:R-:W-:-:S03]  /*1db90*/  UMOV UR4, 0xffffffff ;  /* 0xffffffff00047882 */ /* 0x000fc60000000000 */
[----:B------:R-:W-:Y:S05]  /*1dba0*/  BRA.DIV UR4, `(.L_x_1875) ;  /* 0x0000007a04e87947 */ /* 0x000fea000b800000 */
[----:B------:R-:W-:-:S13]  /*1dbb0*/  ELECT P6, URZ, PT ;  /* 0x00000000003f782f */ /* 0x000fda00038c0000 */
.L_x_1874:
[----:B-1----:R-:W2:Y:S04]  /*1dbc0*/  LDL R4, [R1+0x318] ;  /* 0x0003180001047983 */ /* 0x002ea80000100800 */
[----:B------:R-:W3:Y:S01]  /*1dbd0*/  LDL R6, [R1+0x2d0] ;  /* 0x0002d00001067983 */ /* 0x000ee20000100800 */
[----:B------:R-:W-:Y:S01]  /*1dbe0*/  BSSY B1, `(.L_x_1876) ;  /* 0x0000008000017945 */ /* 0x000fe20003800000 */
[----:B--2---:R-:W-:-:S05]  /*1dbf0*/  VIADD R4, R4, 0x1 ;  /* 0x0000000104047836 */ /* 0x004fca0000000000 */
[----:B------:R-:W-:-:S04]  /*1dc00*/  LEA.HI R5, R4, R4, RZ, 0x1 ;  /* 0x0000000404057211 */ /* 0x000fc800078f08ff */
[----:B------:R-:W-:-:S05]  /*1dc10*/  LOP3.LUT R5, R5, 0xfffffffe, RZ, 0xc0, !PT ;  /* 0xfffffffe05057812 */ /* 0x000fca00078ec0ff */
[----:B------:R-:W-:-:S05]  /*1dc20*/  IMAD.IADD R4, R4, 0x1, -R5 ;  /* 0x0000000104047824 */ /* 0x000fca00078e0a05 */
[----:B------:R-:W-:-:S04]  /*1dc30*/  SHF.L.U32 R4, R4, 0x1f, RZ ;  /* 0x0000001f04047819 */ /* 0x000fc800000006ff */
[----:B---3--:R-:W1:Y:S02]  /*1dc40*/  SYNCS.PHASECHK.TRANS64.TRYWAIT P0, [R6+URZ+0x30820], R4 ;  /* 0x03082004060075a7 */ /* 0x008e64000800017f */
[----:B-1----:R-:W-:Y:S05]  /*1dc50*/  @!P0 BRA `(.L_x_1877) ;  /* 0x0000007800dc8947 */ /* 0x002fea0003800000 */
.L_x_2064:
[----:B------:R-:W-:Y:S05]  /*1dc60*/  BSYNC B1 ;  /* 0x0000000000017941 */ /* 0x000fea0003800000 */
.L_x_1876:
[----:B------:R-:W-:Y:S04]  /*1dc70*/  BSSY B1, `(.L_x_1878) ;  /* 0x0000091000017945 */ /* 0x000fe80003800000 */
[----:B------:R-:W-:Y:S05]  /*1dc80*/  @!P6 BRA `(.L_x_1879) ;  /* 0x00000008003ce947 */ /* 0x000fea0003800000 */
[----:B------:R-:W2:Y:S04]  /*1dc90*/  LDL R6, [R1+0x2d0] ;  /* 0x0002d00001067983 */ /* 0x000ea80000100800 */
[----:B------:R-:W3:Y:S01]  /*1dca0*/  LDL R7, [R1+0x2e8] ;  /* 0x0002e80001077983 */ /* 0x000ee20000100800 */
[----:B-1----:R-:W1:Y:S01]  /*1dcb0*/  S2R R5, SR_TID.X ;  /* 0x0000000000057919 */ /* 0x002e620000002100 */
[----:B--2---:R-:W-:Y:S02]  /*1dcc0*/  IMAD.MOV.U32 R8, RZ, RZ, R6 ;  /* 0x000000ffff087224 */ /* 0x004fe400078e0006 */
[----:B------:R-:W2:Y:S02]  /*1dcd0*/  LDL R6, [R1+0x2ec] ;  /* 0x0002ec0001067983 */ /* 0x000ea40000100800 */
[----:B---3--:R-:W-:Y:S01]  /*1dce0*/  IMAD R7, R7, 0x8, R8 ;  /* 0x0000000807077824 */ /* 0x008fe200078e0208 */
[----:B-1----:R-:W-:Y:S01]  /*1dcf0*/  LOP3.LUT R5, R5, 0x7f, RZ, 0xc0, !PT ;  /* 0x0000007f05057812 */ /* 0x002fe200078ec0ff */
[----:B------:R-:W-:Y:S03]  /*1dd00*/  BSSY B2, `(.L_x_1880) ;  /* 0x0000005000027945 */ /* 0x000fe60003800000 */
[----:B------:R-:W-:-:S02]  /*1dd10*/  ISETP.NE.AND P1, PT, R5, RZ, PT ;  /* 0x000000ff0500720c */ /* 0x000fc40003f25270 */
[----:B--2---:R-:W-:-:S04]  /*1dd20*/  SHF.L.U32 R10, R6, 0x1f, RZ ;  /* 0x0000001f060a7819 */ /* 0x004fc800000006ff */
[----:B------:R-:W1:Y:S02]  /*1dd30*/  SYNCS.PHASECHK.TRANS64.TRYWAIT P0, [R7+URZ+0x308a0], R10 ;  /* 0x0308a00a070075a7 */ /* 0x000e64000800017f */
[----:B-1----:R-:W-:Y:S05]  /*1dd40*/  @!P0 BRA `(.L_x_1881) ;  /* 0x0000007800b88947 */ /* 0x002fea0003800000 */
.L_x_2065:
[----:B------:R-:W-:Y:S05]  /*1dd50*/  BSYNC B2 ;  /* 0x0000000000027941 */ /* 0x000fea0003800000 */
.L_x_1880:
[----:B------:R-:W-:Y:S04]  /*1dd60*/  BSSY B2, `(.L_x_1882) ;  /* 0x0000009000027945 */ /* 0x000fe80003800000 */
[----:B------:R-:W-:Y:S05]  /*1dd70*/  @P1 BRA `(.L_x_1883) ;  /* 0x00000000001c1947 */ /* 0x000fea0003800000 */
[----:B------:R-:W2:Y:S02]  /*1dd80*/  S2R R4, SR_TID.X ;  /* 0x0000000000047919 */ /* 0x000ea40000002100 */
[----:B--2---:R-:W-:Y:S01]  /*1dd90*/  LOP3.LUT R5, R4, 0x1f, RZ, 0xc0, !PT ;  /* 0x0000001f04057812 */ /* 0x004fe200078ec0ff */
[----:B------:R-:W-:-:S03]  /*1dda0*/  IMAD.MOV.U32 R4, RZ, RZ, 0x9000 ;  /* 0x00009000ff047424 */ /* 0x000fc600078e00ff */
[----:B------:R-:W-:Y:S01]  /*1ddb0*/  ISETP.NE.AND P0, PT, R5, RZ, PT ;  /* 0x000000ff0500720c */ /* 0x000fe20003f05270 */
[----:B------:R2:W-:-:S12]  /*1ddc0*/  SYNCS.ARRIVE.TRANS64 RZ, [R7+URZ+0x30890], R4 ;  /* 0x0308900407ff79a7 */ /* 0x0005d8000800003f */
[----:B--2---:R-:W-:Y:S05]  /*1ddd0*/  @!P0 BRA `(.L_x_1883) ;  /* 0x0000000000048947 */ /* 0x004fea0003800000 */
[----:B------:R-:W-:Y:S01]  /*1dde0*/  BPT.TRAP 0x1 ;  /* 0x000000040000795c */ /* 0x000fe20000300000 */
.L_x_1883:
[----:B------:R-:W-:Y:S05]  /*1ddf0*/  BSYNC B2 ;  /* 0x0000000000027941 */ /* 0x000fea0003800000 */
.L_x_1882:
        /* <DEDUP_REMOVED lines=14> */
.L_x_1884:
        /* <DEDUP_REMOVED lines=16> */
.L_x_1885:
        /* <DEDUP_REMOVED lines=16> */
.L_x_1886:
        /* <DEDUP_REMOVED lines=13> */
.L_x_2066:
[----:B------:R-:W-:Y:S05]  /*1e1b0*/  BSYNC B2 ;  /* 0x0000000000027941 */ /* 0x000fea0003800000 */
.L_x_1887:
[----:B------:R-:W-:Y:S01]  /*1e1c0*/  BSSY B2, `(.L_x_1889) ;  /* 0x000000b000027945 */ /* 0x000fe20003800000 */
[----:B-12---:R-:W-:Y:S02]  /*1e1d0*/  IMAD.MOV.U32 R10, RZ, RZ, 0x0 ;  /* 0x00000000ff0a7424 */ /* 0x006fe400078e00ff */
[----:B0-----:R-:W-:Y:S01]  /*1e1e0*/  IMAD.MOV.U32 R11, RZ, RZ, 0x12f00000 ;  /* 0x12f00000ff0b7424 */ /* 0x001fe200078e00ff */
        /* <DEDUP_REMOVED lines=8> */
.L_x_1890:
[----:B------:R-:W-:Y:S05]  /*1e270*/  BSYNC B2 ;  /* 0x0000000000027941 */ /* 0x000fea0003800000 */
.L_x_1889:
[----:B------:R-:W-:Y:S01]  /*1e280*/  R2UR UR10, R14 ;  /* 0x000000000e0a72ca */ /* 0x000fe200000e0000 */
[----:B------:R-:W-:Y:S01]  /*1e290*/  UIADD3 UR4, UP0, UR36, 0x670, URZ ;  /* 0x0000067024047890 */ /* 0x000fe2000ff1e03f */
[----:B------:R-:W-:Y:S01]  /*1e2a0*/  R2UR UR6, R10 ;  /* 0x000000000a0672ca */ /* 0x000fe200000e0000 */
[----:B------:R-:W-:Y:S01]  /*1e2b0*/  VIADD R7, R7, 0x308b0 ;  /* 0x000308b007077836 */ /* 0x000fe20000000000 */
[----:B------:R-:W-:Y:S01]  /*1e2c0*/  R2UR UR7, R11 ;  /* 0x000000000b0772ca */ /* 0x000fe200000e0000 */
[----:B------:R-:W-:Y:S01]  /*1e2d0*/  VIADD R4, R6, 0x400 ;  /* 0x0000040006047836 */ /* 0x000fe20000000000 */
[----:B------:R-:W-:Y:S01]  /*1e2e0*/  PLOP3.LUT P0, PT, PT, PT, PT, 0x80, 0x0 ;  /* 0x000000000000781c */ /* 0x000fe20003f0f070 */
[----:B------:R-:W-:-:S12]  /*1e2f0*/  UIADD3.X UR5, URZ, UR37, URZ, UP0, !UPT ;  /* 0x000000253f057290 */ /* 0x000fd800087fe43f */
.L_x_1891:
        /* <DEDUP_REMOVED lines=15> */
.L_x_1892:
        /* <DEDUP_REMOVED lines=15> */
.L_x_1893:
        /* <DEDUP_REMOVED lines=10> */
.L_x_1879:
[----:B------:R-:W-:Y:S05]  /*1e580*/  BSYNC B1 ;  /* 0x0000000000017941 */ /* 0x000fea0003800000 */
.L_x_1878:
[----:B-1----:R-:W2:Y:S04]  /*1e590*/  LDL.LU R4, [R1+0x2e8] ;  /* 0x0002e80001047983 */ /* 0x002ea80000300800 */
        /* <DEDUP_REMOVED lines=12> */
.L_x_1910:
[----:B------:R-:W-:Y:S05]  /*1e660*/  YIELD ;  /* 0x0000000000007946 */ /* 0x000fea0003800000 */
[----:B------:R-:W-:Y:S04]  /*1e670*/  BSSY B1, `(.L_x_1894) ;  /* 0x000008f000017945 */ /* 0x000fe80003800000 */
[----:B--2---:R-:W-:Y:S05]  /*1e680*/  @!P6 BRA `(.L_x_1895) ;  /* 0x000000080034e947 */ /* 0x004fea0003800000 */
[----:B------:R-:W2:Y:S04]  /*1e690*/  LDL R7, [R1+0x2d0] ;  /* 0x0002d00001077983 */ /* 0x000ea80000100800 */
[----:B------:R-:W2:Y:S04]  /*1e6a0*/  LDL R6, [R1+0x2e8] ;  /* 0x0002e80001067983 */ /* 0x000ea80000100800 */
[----:B------:R-:W3:Y:S01]  /*1e6b0*/  LDL R5, [R1+0x2ec] ;  /* 0x0002ec0001057983 */ /* 0x000ee20000100800 */
[----:B-1----:R-:W1:Y:S01]  /*1e6c0*/  S2R R4, SR_TID.X ;  /* 0x0000000000047919 */ /* 0x002e620000002100 */
[----:B------:R-:W-:Y:S01]  /*1e6d0*/  BSSY B2, `(.L_x_1896) ;  /* 0x0000007000027945 */ /* 0x000fe20003800000 */
[----:B-1----:R-:W-:-:S04]  /*1e6e0*/  LOP3.LUT R4, R4, 0x7f, RZ, 0xc0, !PT ;  /* 0x0000007f04047812 */ /* 0x002fc800078ec0ff */
[----:B------:R-:W-:Y:S01]  /*1e6f0*/  ISETP.NE.AND P2, PT, R4, RZ, PT ;  /* 0x000000ff0400720c */ /* 0x000fe20003f45270 */
[----:B--2---:R-:W-:Y:S01]  /*1e700*/  IMAD R8, R6, 0x8, R7 ;  /* 0x0000000806087824 */ /* 0x004fe200078e0207 */
[----:B---3--:R-:W-:-:S04]  /*1e710*/  SHF.L.U32 R7, R5, 0x1f, RZ ;  /* 0x0000001f05077819 */ /* 0x008fc800000006ff */
[----:B------:R-:W1:Y:S02]  /*1e720*/  SYNCS.PHASECHK.TRANS64.TRYWAIT P1, [R8+URZ+0x308a0], R7 ;  /* 0x0308a007080075a7 */ /* 0x000e64000802017f */
[----:B-1----:R-:W-:Y:S05]  /*1e730*/  @!P1 BRA `(.L_x_1897) ;  /* 0x0000007000649947 */ /* 0x002fea0003800000 */
.L_x_2067:
[----:B------:R-:W-:Y:S05]  /*1e740*/  BSYNC B2 ;  /* 0x0000000000027941 */ /* 0x000fea0003800000 */
.L_x_1896:
        /* <DEDUP_REMOVED lines=9> */
.L_x_1899:
[----:B------:R-:W-:Y:S05]  /*1e7e0*/  BSYNC B2 ;  /* 0x0000000000027941 */ /* 0x000fea0003800000 */
.L_x_1898:
        /* <DEDUP_REMOVED lines=13> */
.L_x_1900:
        /* <DEDUP_REMOVED lines=16> */
.L_x_1901:
        /* <DEDUP_REMOVED lines=16> */
.L_x_1902:
        /* <DEDUP_REMOVED lines=13> */
.L_x_2068:
[----:B------:R-:W-:Y:S05]  /*1eb90*/  BSYNC B2 ;  /* 0x0000000000027941 */ /* 0x000fea0003800000 */
.L_x_1903:
[----:B------:R-:W-:Y:S01]  /*1eba0*/  BSSY B2, `(.L_x_1905) ;  /* 0x000000b000027945 */ /* 0x000fe20003800000 */
[----:B------:R-:W-:Y:S02]  /*1ebb0*/  IMAD.MOV.U32 R10, RZ, RZ, 0x0 ;  /* 0x00000000ff0a7424 */ /* 0x000fe400078e00ff */
        /* <DEDUP_REMOVED lines=9> */
.L_x_1906:
[----:B------:R-:W-:Y:S05]  /*1ec50*/  BSYNC B2 ;  /* 0x0000000000027941 */ /* 0x000fea0003800000 */
.L_x_1905:
[----:B------:R-:W-:Y:S01]  /*1ec60*/  R2UR UR10, R12 ;  /* 0x000000000c0a72ca */ /* 0x000fe200000e0000 */
[----:B------:R-:W-:Y:S01]  /*1ec70*/  UIADD3 UR4, UP0, UR36, 0x670, URZ ;  /* 0x0000067024047890 */ /* 0x000fe2000ff1e03f */
[----:B------:R-:W-:Y:S01]  /*1ec80*/  R2UR UR6, R10 ;  /* 0x000000000a0672ca */ /* 0x000fe200000e0000 */
[----:B-12---:R-:W-:Y:S01]  /*1ec90*/  VIADD R8, R8, 0x308b0 ;  /* 0x000308b008087836 */ /* 0x006fe20000000000 */
[----:B------:R-:W-:Y:S01]  /*1eca0*/  R2UR UR7, R11 ;  /* 0x000000000b0772ca */ /* 0x000fe200000e0000 */
[----:B------:R-:W-:Y:S01]  /*1ecb0*/  VIADD R4, R6, 0x400 ;  /* 0x0000040006047836 */ /* 0x000fe20000000000 */
[----:B------:R-:W-:Y:S01]  /*1ecc0*/  PLOP3.LUT P1, PT, PT, PT, PT, 0x80, 0x0 ;  /* 0x000000000000781c */ /* 0x000fe20003f2f070 */
[----:B------:R-:W-:-:S12]  /*1ecd0*/  UIADD3.X UR5, URZ, UR37, URZ, UP0, !UPT ;  /* 0x000000253f057290 */ /* 0x000fd800087fe43f */
.L_x_1907:
        /* <DEDUP_REMOVED lines=15> */
.L_x_1908:
        /* <DEDUP_REMOVED lines=15> */
.L_x_1909:
        /* <DEDUP_REMOVED lines=10> */
.L_x_1895:
[----:B------:R-:W-:Y:S05]  /*1ef60*/  BSYNC B1 ;  /* 0x0000000000017941 */ /* 0x000fea0003800000 */
.L_x_1894:
[----:B-1----:R-:W2:Y:S04]  /*1ef70*/  LDL.LU R4, [R1+0x2e8] ;  /* 0x0002e80001047983 */ /* 0x002ea80000300800 */
[----:B------:R-:W3:Y:S01]  /*1ef80*/  LDL.LU R7, [R1+0x2ec] ;  /* 0x0002ec0001077983 */ /* 0x000ee20000300800 */
[C---:B------:R-:W-:Y:S01]  /*1ef90*/  ISETP.GT.AND P2, PT, R9.reuse, R3, PT ;  /* 0x000000030900720c */ /* 0x040fe20003f44270 */
[----:B------:R-:W-:Y:S02]  /*1efa0*/  VIADD R9, R9, 0xffffffff ;  /* 0xffffffff09097836 */ /* 0x000fe40000000000 */
[----:B--2---:R-:W-:-:S05]  /*1efb0*/  VIADD R4, R4, 0x1 ;  /* 0x0000000104047836 */ /* 0x004fca0000000000 */
[----:B------:R-:W-:-:S04]  /*1efc0*/  ISETP.NE.AND P1, PT, R4, 0x2, PT ;  /* 0x000000020400780c */ /* 0x000fc80003f25270 */
[----:B------:R-:W-:Y:S02]  /*1efd0*/  SEL R5, RZ, 0x1, P1 ;  /* 0x00000001ff057807 */ /* 0x000fe40000800000 */
[----:B------:R-:W-:Y:S02]  /*1efe0*/  SEL R4, R4, RZ, P1 ;  /* 0x000000ff04047207 */ /* 0x000fe40000800000 */
[----:B---3--:R-:W-:-:S03]  /*1eff0*/  LOP3.LUT R7, R7, R5, RZ, 0x3c, !PT ;  /* 0x0000000507077212 */ /* 0x008fc600078e3cff */
[----:B------:R2:W-:Y:S04]  /*1f000*/  STL [R1+0x2e8], R4 ;  /* 0x0002e80401007387 */ /* 0x0005e80000100800 */
[----:B------:R2:W-:Y:S01]  /*1f010*/  STL [R1+0x2ec], R7 ;  /* 0x0002ec0701007387 */ /* 0x0005e20000100800 */
[----:B------:R-:W-:Y:S05]  /*1f020*/  @P2 BRA `(.L_x_1910) ;  /* 0xfffffff4008c2947 */ /* 0x000fea000383ffff */
.L_x_1872:
[----:B------:R-:W-:Y:S05]  /*1f030*/  BSYNC B0 ;  /* 0x0000000000007941 */ /* 0x000fea0003800000 */
.L_x_1871:
[----:B--2---:R-:W2:Y:S01]  /*1f040*/  LDL R7, [R1+0x300] ;  /* 0x0003000001077983 */ /* 0x004ea20000100800 */
[----:B------:R-:W3:Y:S01]  /*1f050*/  LDC R0, c[0x0][0x448] ;  /* 0x00011200ff007b82 */ /* 0x000ee20000000800 */
[----:B------:R-:W-:Y:S07]  /*1f060*/  @!P0 WARPSYNC.ALL ;  /* 0x0000000000008948 */ /* 0x000fee0003800000 */
[----:B------:R-:W-:Y:S01]  /*1f070*/  @!P0 BAR.SYNC.DEFER_BLOCKING 0xc, 0x180 ;  /* 0x0306000000008b1d */ /* 0x000fe20000010000 */
[----:B---3--:R-:W-:-:S13]  /*1f080*/  ISETP.NE.AND P1, PT, R0, 0x1, PT ;  /* 0x000000010000780c */ /* 0x008fda0003f25270 */
[----:B------:R-:W3:Y:S08]  /*1f090*/  @P1 LDC R2, c[0x0][0x44c] ;  /* 0x00011300ff021b82 */ /* 0x000ef00000000800 */
[----:B------:R-:W4:Y:S01]  /*1f0a0*/  @P1 LDC R3, c[0x0][0x450] ;  /* 0x00011400ff031b82 */ /* 0x000f220000000800 */
[----:B--2---:R-:W-:-:S04]  /*1f0b0*/  VIADD R0, R7, 0x7f ;  /* 0x0000007f07007836 */ /* 0x004fc80000000000 */
[----:B---3--:R-:W-:-:S05]  /*1f0c0*/  @P1 IMAD.HI.U32 R2, R0, R2, RZ ;  /* 0x0000000200021227 */ /* 0x008fca00078e00ff */
[----:B----4-:R-:W-:Y:S02]  /*1f0d0*/  @P1 SHF.R.U32.HI R0, RZ, R3, R2 ;  /* 0x00000003ff001219 */ /* 0x010fe40000011602 */
[----:B------:R-:W2:Y:S03]  /*1f0e0*/  LDC.64 R2, c[0x0][0x9e0] ;  /* 0x00027800ff027b82 */ /* 0x000ea60000000a00 */
[----:B------:R-:W-:Y:S01]  /*1f0f0*/  IMAD.IADD R0, R17, 0x1, R0 ;  /* 0x0000000111007824 */ /* 0x000fe200078e0200 */
[----:B--2---:R-:W-:-:S03]  /*1f100*/  ISETP.GE.AND P2, PT, R3, 0x1, PT ;  /* 0x000000010300780c */ /* 0x004fc60003f46270 */
[----:B------:R-:W-:-:S10]  /*1f110*/  IMAD.IADD R2, R0, 0x1, R2 ;  /* 0x0000000100027824 */ /* 0x000fd400078e0202 */
[----:B------:R-:W-:Y:S05]  /*1f120*/  @!P2 BRA `(.L_x_1911) ;  /* 0x000000000048a947 */ /* 0x000fea0003800000 */
[C---:B------:R-:W-:Y:S01]  /*1f130*/  ISETP.GT.AND P0, PT, R0.reuse, RZ, PT ;  /* 0x000000ff0000720c */ /* 0x040fe20003f04270 */
[----:B------:R-:W-:Y:S01]  /*1f140*/  BSSY B0, `(.L_x_1912) ;  /* 0x000000e000007945 */ /* 0x000fe20003800000 */
[----:B------:R-:W-:-:S11]  /*1f150*/  VIADD R6, R0, 0xffffffff ;  /* 0xffffffff00067836 */ /* 0x000fd60000000000 */
[----:B------:R-:W-:Y:S05]  /*1f160*/  @P0 BRA `(.L_x_1913) ;  /* 0x00000000001c0947 */ /* 0x000fea0003800000 */
[----:B------:R-:W-:Y:S01]  /*1f170*/  ISETP.NE.AND P0, PT, R3, 0x1, PT ;  /* 0x000000010300780c */ /* 0x000fe20003f05270 */
[----:B------:R-:W-:-:S12]  /*1f180*/  IMAD.MOV R0, RZ, RZ, -R0 ;  /* 0x000000ffff007224 */ /* 0x000fd800078e0a00 */
[----:B-1----:R-:W1:Y:S02]  /*1f190*/  @P0 LDC.64 R4, c[0x0][0x9e8] ;  /* 0x00027a00ff040b82 */ /* 0x002e640000000a00 */
[----:B-1----:R-:W-:-:S05]  /*1f1a0*/  @P0 IMAD.HI.U32 R4, R0, R4, RZ ;  /* 0x0000000400040227 */ /* 0x002fca00078e00ff */
[----:B------:R-:W-:-:S04]  /*1f1b0*/  @P0 SHF.R.U32.HI R0, RZ, R5, R4 ;  /* 0x00000005ff000219 */ /* 0x000fc80000011604 */
[----:B------:R-:W-:Y:S01]  /*1f1c0*/  LOP3.LUT R6, RZ, R0, RZ, 0x33, !PT ;  /* 0x00000000ff067212 */ /* 0x000fe200078e33ff */
[----:B------:R-:W-:Y:S06]  /*1f1d0*/  BRA `(.L_x_1914) ;  /* 0x0000000000107947 */ /* 0x000fec0003800000 */
.L_x_1913:
[----:B------:R-:W-:-:S13]  /*1f1e0*/  ISETP.NE.AND P0, PT, R3, 0x1, PT ;  /* 0x000000010300780c */ /* 0x000fda0003f05270 */
[----:B-1----:R-:W1:Y:S02]  /*1f1f0*/  @P0 LDC.64 R4, c[0x0][0x9e8] ;  /* 0x00027a00ff040b82 */ /* 0x002e640000000a00 */
[----:B-1----:R-:W-:-:S05]  /*1f200*/  @P0 IMAD.HI.U32 R4, R6, R4, RZ ;  /* 0x0000000406040227 */ /* 0x002fca00078e00ff */
[----:B------:R-:W-:-:S07]  /*1f210*/  @P0 SHF.R.U32.HI R6, RZ, R5, R4 ;  /* 0x00000005ff060219 */ /* 0x000fce0000011604 */
.L_x_1914:
[----:B------:R-:W-:Y:S05]  /*1f220*/  BSYNC B0 ;  /* 0x0000000000007941 */ /* 0x000fea0003800000 */
.L_x_1912:
[----:B------:R-:W-:-:S05]  /*1f230*/  IMAD R6, R6, R3, R3 ;  /* 0x0000000306067224 */ /* 0x000fca00078e0203 */
[----:B------:R-:W-:-:S07]  /*1f240*/  VIMNMX R2, R2, R6, PT ;  /* 0x0000000602027248 */ /* 0x000fce0003fe0100 */
.L_x_1911:
[----:B------:R-:W-:Y:S01]  /*1f250*/  VIADD R0, R2, 0x5f ;  /* 0x0000005f02007836 */ /* 0x000fe20000000000 */
[----:B-1----:R-:W1:Y:S01]  /*1f260*/  @P1 LDC R4, c[0x0][0x450] ;  /* 0x00011400ff041b82 */ /* 0x002e620000000800 */
[----:B------:R-:W-:Y:S02]  /*1f270*/  ULDC UR4, c[0x0][0x9dc] ;  /* 0x0002770000047ab9 */ /* 0x000fe40000000800 */
[----:B------:R-:W-:-:S05]  /*1f280*/  IMAD.HI R0, R0, 0x2aaaaaab, RZ ;  /* 0x2aaaaaab00007827 */ /* 0x000fca00078e02ff */
[----:B------:R-:W-:-:S04]  /*1f290*/  SHF.R.U32.HI R2, RZ, 0x1f, R0 ;  /* 0x0000001fff027819 */ /* 0x000fc80000011600 */
[----:B------:R-:W-:Y:S02]  /*1f2a0*/  LEA.HI.SX32 R2, R0, R2, 0x1c ;  /* 0x0000000200027211 */ /* 0x000fe400078fe2ff */
[----:B------:R-:W2:Y:S02]  /*1f2b0*/  @P1 LDC R0, c[0x0][0x44c] ;  /* 0x00011300ff001b82 */ /* 0x000ea40000000800 */
[----:B------:R-:W-:Y:S01]  /*1f2c0*/  VIMNMX R6, R21, R2, PT ;  /* 0x0000000215067248 */ /* 0x000fe20003fe0100 */
[----:B------:R-:W-:-:S04]  /*1f2d0*/  IMAD.MOV.U32 R2, RZ, RZ, R7 ;  /* 0x000000ffff027224 */ /* 0x000fc800078e0007 */
[----:B------:R3:W-:Y:S01]  /*1f2e0*/  STL [R1+0x304], R6 ;  /* 0x0003040601007387 */ /* 0x0007e20000100800 */
[----:B--2---:R-:W-:-:S05]  /*1f2f0*/  @P1 IMAD.HI.U32 R0, R7, R0, RZ ;  /* 0x0000000007001227 */ /* 0x004fca00078e00ff */
[----:B-1----:R-:W-:-:S05]  /*1f300*/  @P1 SHF.R.U32.HI R2, RZ, R4, R0 ;  /* 0x00000004ff021219 */ /* 0x002fca0000011600 */
[----:B------:R-:W-:-:S04]  /*1f310*/  IMAD.IADD R0, R20, 0x1, R2 ;  /* 0x0000000114007824 */ /* 0x000fc800078e0202 */
[----:B------:R-:W-:Y:S01]  /*1f320*/  VIADD R2, R0, -UR4 ;  /* 0x8000000400027c36 */ /* 0x000fe20008000000 */
[----:B---3--:R-:W-:Y:S06]  /*1f330*/  @!P2 BRA `(.L_x_1915) ;  /* 0x000000000044a947 */ /* 0x008fec0003800000 */
        /* <DEDUP_REMOVED lines=10> */
.L_x_1917:
[----:B------:R-:W-:-:S13]  /*1f3e0*/  ISETP.NE.AND P0, PT, R3, 0x1, PT ;  /* 0x000000010300780c */ /* 0x000fda0003f05270 */
[----:B------:R-:W1:Y:S02]  /*1f3f0*/  @P0 LDC.64 R4, c[0x0][0x9e8] ;  /* 0x00027a00ff040b82 */ /* 0x000e640000000a00 */
[----:B-1----:R-:W-:-:S05]  /*1f400*/  @P0 IMAD.HI.U32 R4, R0, R4, RZ ;  /* 0x0000000400040227 */ /* 0x002fca00078e00ff */
[----:B------:R-:W-:-:S07]  /*1f410*/  @P0 SHF.R.U32.HI R0, RZ, R5, R4 ;  /* 0x00000005ff000219 */ /* 0x000fce0000011604 */
.L_x_1918:
[----:B------:R-:W-:Y:S05]  /*1f420*/  BSYNC B0 ;  /* 0x0000000000007941 */ /* 0x000fea0003800000 */
.L_x_1916:
[----:B------:R-:W-:-:S05]  /*1f430*/  IMAD R0, R0, R3, RZ ;  /* 0x0000000300007224 */ /* 0x000fca00078e02ff */
[----:B------:R-:W-:-:S07]  /*1f440*/  VIMNMX R2, R2, R0, !PT ;  /* 0x0000000002027248 */ /* 0x000fce0007fe0100 */
.L_x_1915:
[----:B------:R-:W-:Y:S01]  /*1f450*/  IMAD.HI R2, R2, 0x2aaaaaab, RZ ;  /* 0x2aaaaaab02027827 */ /* 0x000fe200078e02ff */
[----:B------:R-:W-:Y:S04]  /*1f460*/  BSSY B7, `(.L_x_1919) ;  /* 0x000046e000077945 */ /* 0x000fe80003800000 */
[----:B------:R-:W-:-:S04]  /*1f470*/  SHF.R.U32.HI R0, RZ, 0x1f, R2 ;  /* 0x0000001fff007819 */ /* 0x000fc80000011602 */
[----:B------:R-:W-:-:S04]  /*1f480*/  LEA.HI.SX32 R0, R2, R0, 0x1c ;  /* 0x0000000002007211 */ /* 0x000fc800078fe2ff */
[----:B------:R-:W-:-:S04]  /*1f490*/  VIMNMX R3, RZ, R0, !PT ;  /* 0x00000000ff037248 */ /* 0x000fc80007fe0100 */
[----:B------:R-:W-:Y:S01]  /*1f4a0*/  ISETP.GT.AND P0, PT, R6, R3, PT ;  /* 0x000000030600720c */ /* 0x000fe20003f04270 */
[----:B------:R1:W-:-:S12]  /*1f4b0*/  STL [R1+0x2fc], R3 ;  /* 0x0002fc0301007387 */ /* 0x0003d80000100800 */
[----:B-1----:R-:W-:Y:S05]  /*1f4c0*/  @P0 BRA `(.L_x_1920) ;  /* 0x0000000000480947 */ /* 0x002fea0003800000 */
[----:B------:R-:W1:Y:S02]  /*1f4d0*/  S2R R3, SR_TID.X ;  /* 0x0000000000037919 */ /* 0x000e640000002100 */
[----:B-1----:R-:W-:-:S04]  /*1f4e0*/  LOP3.LUT R3, R3, 0x7f, RZ, 0xc0, !PT ;  /* 0x0000007f03037812 */ /* 0x002fc800078ec0ff */
[----:B------:R-:W-:-:S13]  /*1f4f0*/  ISETP.NE.AND P0, PT, R3, RZ, PT ;  /* 0x000000ff0300720c */ /* 0x000fda0003f05270 */
[----:B------:R-:W-:Y:S05]  /*1f500*/  @P0 BRA `(.L_x_1921) ;  /* 0x00000044008c0947 */ /* 0x000fea0003800000 */
[----:B------:R-:W1:Y:S01]  /*1f510*/  S2R R3, SR_LANEID ;  /* 0x0000000000037919 */ /* 0x000e620000000000 */
[----:B------:R-:W-:Y:S01]  /*1f520*/  VOTEU.ANY UR4, UPT, PT ;  /* 0x0000000000047886 */ /* 0x000fe200038e0100 */
[----:B------:R-:W2:Y:S01]  /*1f530*/  LDC.64 R4, c[0x0][0xc60] ;  /* 0x00031800ff047b82 */ /* 0x000ea20000000a00 */
[----:B------:R-:W1:Y:S01]  /*1f540*/  FLO.U32 R0, UR4 ;  /* 0x0000000400007d00 */ /* 0x000e6200080e0000 */
[----:B------:R-:W-:-:S07]  /*1f550*/  ULDC.64 UR6, c[0x0][0x208] ;  /* 0x0000820000067ab9 */ /* 0x000fce0000000a00 */
[----:B------:R-:W2:Y:S01]  /*1f560*/  POPC R2, UR4 ;  /* 0x0000000400027d09 */ /* 0x000ea20008000000 */
[----:B-1----:R-:W-:-:S13]  /*1f570*/  ISETP.EQ.U32.AND P0, PT, R0, R3, PT ;  /* 0x000000030000720c */ /* 0x002fda0003f02070 */
[----:B--2---:R-:W2:Y:S01]  /*1f580*/  @P0 ATOMG.E.ADD.STRONG.GPU PT, R5, desc[UR6][R4.64], R2 ;  /* 0x00000002040509a8 */ /* 0x004ea200081ee1c6 */
[----:B------:R-:W1:Y:S02]  /*1f590*/  S2R R3, SR_LTMASK ;  /* 0x0000000000037919 */ /* 0x000e640000003900 */
[----:B-1----:R-:W-:-:S06]  /*1f5a0*/  LOP3.LUT R3, R3, UR4, RZ, 0xc0, !PT ;  /* 0x0000000403037c12 */ /* 0x002fcc000f8ec0ff */
[----:B------:R-:W1:Y:S01]  /*1f5b0*/  POPC R3, R3 ;  /* 0x0000000300037309 */ /* 0x000e620000000000 */
[----:B--2---:R-:W1:Y:S02]  /*1f5c0*/  SHFL.IDX PT, R0, R5, R0, 0x1f ;  /* 0x00001f0005007589 */ /* 0x004e6400000e0000 */
[----:B-1----:R-:W-:Y:S01]  /*1f5d0*/  IADD3 R16, R0, UR38, R3 ;  /* 0x0000002600107c10 */ /* 0x002fe2000fffe003 */
[----:B------:R-:W-:Y:S06]  /*1f5e0*/  BRA `(.L_x_1921) ;  /* 0x0000004400547947 */ /* 0x000fec0003800000 */
.L_x_1920:
        /* <DEDUP_REMOVED lines=10> */
[----:B------:R-:W1:Y:S01]  /*1f690*/  LDC.64 R2, c[0x4][R2] ;  /* 0x0100000002027b82 */ /* 0x000e620000000a00 */
[----:B------:R-:W-:Y:S02]  /*1f6a0*/  IMAD.U32 R5, RZ, RZ, UR7 ;  /* 0x00000007ff057e24 */ /* 0x000fe4000f8e00ff */
[----:B------:R-:W-:Y:S02]  /*1f6b0*/  IMAD.U32 R6, RZ, RZ, UR8 ;  /* 0x00000008ff067e24 */ /* 0x000fe4000f8e00ff */
[----:B------:R-:W-:-:S02]  /*1f6c0*/  IMAD.U32 R7, RZ, RZ, UR9 ;  /* 0x00000009ff077e24 */ /* 0x000fc4000f8e00ff */
[----:B------:R-:W-:Y:S02]  /*1f6d0*/  IMAD.U32 R10, RZ, RZ, UR4 ;  /* 0x00000004ff0a7e24 */ /* 0x000fe4000f8e00ff */
[----:B0-----:R-:W-:Y:S02]  /*1f6e0*/  IMAD.U32 R11, RZ, RZ, UR5 ;  /* 0x00000005ff0b7e24 */ /* 0x001fe4000f8e00ff */
[----:B------:R-:W-:Y:S02]  /*1f6f0*/  IMAD.MOV.U32 R8, RZ, RZ, 0x70 ;  /* 0x00000070ff087424 */ /* 0x000fe400078e00ff */
[----:B------:R-:W-:Y:S02]  /*1f700*/  IMAD.MOV.U32 R12, RZ, RZ, 0x1 ;  /* 0x00000001ff0c7424 */ /* 0x000fe400078e00ff */
[----:B------:R-:W-:-:S07]  /*1f710*/  IMAD.MOV.U32 R13, RZ, RZ, RZ ;  /* 0x000000ffff0d7224 */ /* 0x000fce00078e00ff */
[----:B------:R-:W-:-:S07]  /*1f720*/  LEPC R20, `(.L_x_1923) ;  /* 0x000000001014794e */ /* 0x000fce0000000000 */
[----:B-1----:R-:W-:Y:S05]  /*1f730*/  CALL.ABS.NOINC R2 ;  /* 0x0000000002007343 */ /* 0x002fea0003c00000 */
.L_x_1923:
[----:B------:R-:W-:Y:S05]  /*1f740*/  BSYNC B6 ;  /* 0x0000000000067941 */ /* 0x000fea0003800000 */
.L_x_1922:
        /* <DEDUP_REMOVED lines=8> */
[----:B------:R1:W2:Y:S01]  /*1f7d0*/  LDC.64 R2, c[0x4][R17] ;  /* 0x0100000011027b82 */ /* 0x0002a20000000a00 */
[----:B------:R-:W-:Y:S02]  /*1f7e0*/  IMAD.U32 R4, RZ, RZ, UR6 ;  /* 0x00000006ff047e24 */ /* 0x000fe4000f8e00ff */
[----:B------:R-:W-:Y:S02]  /*1f7f0*/  IMAD.U32 R5, RZ, RZ, UR7 ;  /* 0x00000007ff057e24 */ /* 0x000fe4000f8e00ff */
[----:B------:R-:W-:Y:S02]  /*1f800*/  IMAD.U32 R6, RZ, RZ, UR8 ;  /* 0x00000008ff067e24 */ /* 0x000fe4000f8e00ff */
[----:B------:R-:W-:-:S02]  /*1f810*/  IMAD.U32 R7, RZ, RZ, UR9 ;  /* 0x00000009ff077e24 */ /* 0x000fc4000f8e00ff */
[----:B------:R-:W-:Y:S02]  /*1f820*/  IMAD.U32 R10, RZ, RZ, UR4 ;  /* 0x00000004ff0a7e24 */ /* 0x000fe4000f8e00ff */
[----:B0-----:R-:W-:Y:S02]  /*1f830*/  IMAD.U32 R11, RZ, RZ, UR5 ;  /* 0x00000005ff0b7e24 */ /* 0x001fe4000f8e00ff */
[----:B------:R-:W-:Y:S02]  /*1f840*/  IMAD.MOV.U32 R8, RZ, RZ, 0x70 ;  /* 0x00000070ff087424 */ /* 0x000fe400078e00ff */
[----:B------:R-:W-:Y:S02]  /*1f850*/  IMAD.MOV.U32 R12, RZ, RZ, 0x1 ;  /* 0x00000001ff0c7424 */ /* 0x000fe400078e00ff */
[----:B-1----:R-:W-:-:S07]  /*1f860*/  IMAD.MOV.U32 R13, RZ, RZ, RZ ;  /* 0x000000ffff0d7224 */ /* 0x002fce00078e00ff */
[----:B------:R-:W-:-:S07]  /*1f870*/  LEPC R20, `(.L_x_1926) ;  /* 0x000000001014794e */ /* 0x000fce0000000000 */
[----:B--2---:R-:W-:Y:S05]  /*1f880*/  CALL.ABS.NOINC R2 ;  /* 0x0000000002007343 */ /* 0x004fea0003c00000 */
.L_x_1926:
        /* <DEDUP_REMOVED lines=15> */
.L_x_1925:
[----:B------:R-:W-:Y:S05]  /*1f980*/  BSYNC B6 ;  /* 0x0000000000067941 */ /* 0x000fea0003800000 */
.L_x_1924:
[----:B------:R-:W-:Y:S01]  /*1f990*/  ULDC.64 UR4, c[0x0][0x9f8] ;  /* 0x00027e0000047ab9 */ /* 0x000fe20000000a00 */
[----:B------:R-:W2:Y:S01]  /*1f9a0*/  LDL R17, [R1+0x304] ;  /* 0x0003040001117983 */ /* 0x000ea20000100800 */
[----:B------:R-:W-:Y:S01]  /*1f9b0*/  ISETP.NE.U32.AND P0, PT, RZ, UR4, PT ;  /* 0x00000004ff007c0c */ /* 0x000fe2000bf05070 */
[----:B------:R-:W-:Y:S01]  /*1f9c0*/  IMAD.MOV.U32 R7, RZ, RZ, R19 ;  /* 0x000000ffff077224 */ /* 0x000fe200078e0013 */
[----:B------:R-:W-:Y:S02]  /*1f9d0*/  ULDC.64 UR6, c[0x0][0x208] ;  /* 0x0000820000067ab9 */ /* 0x000fe40000000a00 */
[----:B------:R-:W-:Y:S01]  /*1f9e0*/  ISETP.NE.AND.EX P0, PT, RZ, UR5, PT, P0 ;  /* 0x00000005ff007c0c */ /* 0x000fe2000bf05300 */
[----:B------:R-:W-:-:S12]  /*1f9f0*/  ULDC.64 UR4, c[0x0][0xa08] ;  /* 0x0002820000047ab9 */ /* 0x000fd80000000a00 */
[----:B------:R-:W1:Y:S02]  /*1fa00*/  @P0 LDC.64 R2, c[0x0][0x9f8] ;  /* 0x00027e00ff020b82 */ /* 0x000e640000000a00 */
[----:B-1----:R-:W-:-:S05]  /*1fa10*/  @P0 IMAD.WIDE R2, R19, 0x4, R2 ;  /* 0x0000000413020825 */ /* 0x002fca00078e0202 */
[----:B------:R1:W3:Y:S02]  /*1fa20*/  @P0 LDG.E R7, desc[UR6][R2.64] ;  /* 0x0000000602070981 */ /* 0x0002e4000c1e1900 */
[----:B-1----:R-:W1:Y:S02]  /*1fa30*/  LDC.64 R2, c[0x0][0x418] ;  /* 0x00010600ff027b82 */ /* 0x002e640000000a00 */
[----:B-1----:R-:W-:Y:S01]  /*1fa40*/  LOP3.LUT P0, RZ, R2, UR4, RZ, 0xfc, !PT ;  /* 0x0000000402ff7c12 */ /* 0x002fe2000f80fcff */
[----:B------:R-:W-:-:S03]  /*1fa50*/  UMOV UR4, 0xffffffff ;  /* 0xffffffff00047882 */ /* 0x000fc60000000000 */
[----:B------:R-:W-:Y:S01]  /*1fa60*/  LOP3.LUT P0, RZ, R3, UR5, RZ, 0xfc, P0 ;  /* 0x0000000503ff7c12 */ /* 0x000fe2000800fcff */
[----:B--2---:R-:W-:Y:S01]  /*1fa70*/  VIADD R0, R17, 0xffffffff ;  /* 0xffffffff11007836 */ /* 0x004fe20000000000 */
[----:B---3--:R-:W-:Y:S01]  /*1fa80*/  SHF.R.S32.HI R8, RZ, 0x1f, R7 ;  /* 0x0000001fff087819 */ /* 0x008fe20000011407 */
[----:B------:R1:W-:Y:S01]  /*1fa90*/  STL [R1+0x2dc], R7 ;  /* 0x0002dc0701007387 */ /* 0x0003e20000100800 */
[----:B------:R-:W-:-:S03]  /*1faa0*/  SEL R17, R7, RZ, !P0 ;  /* 0x000000ff07117207 */ /* 0x000fc60004000000 */
[----:B------:R1:W-:Y:S01]  /*1fab0*/  STL [R1+0x2f4], R8 ;  /* 0x0002f40801007387 */ /* 0x0003e20000100800 */
[----:B------:R-:W-:Y:S05]  /*1fac0*/  BRA.DIV UR4, `(.L_x_1927) ;  /* 0x0000005e04a87947 */ /* 0x000fea000b800000 */
[----:B------:R-:W2:Y:S02]  /*1fad0*/  S2R R4, SR_TID.X ;  /* 0x0000000000047919 */ /* 0x000ea40000002100 */
[----:B--2---:R-:W-:-:S04]  /*1fae0*/  SHF.R.U32.HI R4, RZ, 0x5, R4 ;  /* 0x00000005ff047819 */ /* 0x004fc80000011604 */
[----:B------:R-:W-:-:S05]  /*1faf0*/  LOP3.LUT R4, R4, 0x3, RZ, 0xc0, !PT ;  /* 0x0000000304047812 */ /* 0x000fca00078ec0ff */
[----:B------:R2:W3:Y:S02]  /*1fb00*/  SHFL.IDX PT, R14, R4, RZ, 0x1f ;  /* 0x00001fff040e7589 */ /* 0x0004e400000e0000 */
.L_x_2071:
[----:B--2---:R-:W2:Y:S01]  /*1fb10*/  LDL.LU R4, [R1+0x2f0] ;  /* 0x0002f00001047983 */ /* 0x004ea20000300800 */
[----:B------:R-:W-:Y:S02]  /*1fb20*/  PLOP3.LUT P1, PT, PT, PT, PT, 0x8, 0x0 ;  /* 0x000000000000781c */ /* 0x000fe40003f2e170 */
[----:B---3--:R-:W-:Y:S01]  /*1fb30*/  ISETP.NE.AND P0, PT, R14, RZ, PT ;  /* 0x000000ff0e00720c */ /* 0x008fe20003f05270 */
[----:B------:R3:W-:Y:S01]  /*1fb40*/  STL [R1+0x2d8], R0 ;  /* 0x0002d80001007387 */ /* 0x0007e20000100800 */
[----:B--2---:R-:W-:-:S09]  /*1fb50*/  LOP3.LUT R4, R4, 0xfffffffe, RZ, 0xc0, !PT ;  /* 0xfffffffe04047812 */ /* 0x004fd200078ec0ff */
[----:B------:R-:W-:-:S05]  /*1fb60*/  @P1 LOP3.LUT R4, R4, 0x1, RZ, 0xfc, !PT ;  /* 0x0000000104041812 */ /* 0x000fca00078efcff */
[----:B------:R3:W-:Y:S01]  /*1fb70*/  STL [R1+0x2f0], R4 ;  /* 0x0002f00401007387 */ /* 0x0007e20000100800 */
[----:B------:R-:W-:Y:S05]  /*1fb80*/  @P0 BRA `(.L_x_1928) ;  /* 0x00000004004c0947 */ /* 0x000fea0003800000 */
[----:B------:R-:W-:-:S03]  /*1fb90*/  UMOV UR4, 0xffffffff ;  /* 0xffffffff00047882 */ /* 0x000fc60000000000 */
[----:B------:R-:W-:Y:S05]  /*1fba0*/  BRA.DIV UR4, `(.L_x_1929) ;  /* 0x0000005e04a47947 */ /* 0x000fea000b800000 */
[----:B------:R-:W-:-:S13]  /*1fbb0*/  ELECT P6, URZ, PT ;  /* 0x00000000003f782f */ /* 0x000fda00038c0000 */
.L_x_2074:
[----:B------:R-:W-:Y:S05]  /*1fbc0*/  @!P6 BRA `(.L_x_1928) ;  /* 0x00000004003ce947 */ /* 0x000fea0003800000 */
[----:B------:R-:W-:-:S04]  /*1fbd0*/  ISETP.NE.U32.AND P0, PT, R2, RZ, PT ;  /* 0x000000ff0200720c */ /* 0x000fc80003f05070 */
[----:B------:R-:W-:-:S13]  /*1fbe0*/  ISETP.NE.AND.EX P0, PT, R3, RZ, PT, P0 ;  /* 0x000000ff0300720c */ /* 0x000fda0003f05300 */
[----:B------:R-:W-:Y:S05]  /*1fbf0*/  @!P0 BRA `(.L_x_1930) ;  /* 0x0000000000548947 */ /* 0x000fea0003800000 */
[----:B------:R-:W2:Y:S01]  /*1fc00*/  LDC R6, c[0x0][0x43c] ;  /* 0x00010f00ff067b82 */ /* 0x000ea20000000800 */
[----:B------:R-:W-:Y:S01]  /*1fc10*/  IMAD.MOV.U32 R9, RZ, RZ, R0 ;  /* 0x000000ffff097224 */ /* 0x000fe200078e0000 */
[----:B------:R-:W-:Y:S01]  /*1fc20*/  ULDC.64 UR4, c[0x0][0x428] ;  /* 0x00010a0000047ab9 */ /* 0x000fe20000000a00 */
[----:B------:R-:W-:Y:S02]  /*1fc30*/  ULDC.64 UR6, c[0x0][0x208] ;  /* 0x0000820000067ab9 */ /* 0x000fe40000000a00 */
[----:B---3--:R-:W-:Y:S01]  /*1fc40*/  IMAD.MOV.U32 R0, RZ, RZ, R9 ;  /* 0x000000ffff007224 */ /* 0x008fe200078e0009 */
[----:B--2---:R-:W-:-:S13]  /*1fc50*/  ISETP.NE.AND P0, PT, R6, 0x1, PT ;  /* 0x000000010600780c */ /* 0x004fda0003f05270 */
[----:B------:R-:W2:Y:S02]  /*1fc60*/  @P0 LDC.64 R4, c[0x0][0x440] ;  /* 0x00011000ff040b82 */ /* 0x000ea40000000a00 */
[----:B--2---:R-:W-:-:S05]  /*1fc70*/  @P0 IMAD.HI.U32 R4, R9, R4, RZ ;  /* 0x0000000409040227 */ /* 0x004fca00078e00ff */
        /* <DEDUP_REMOVED lines=13> */
.L_x_1930:
[----:B-1----:R-:W4:Y:S04]  /*1fd50*/  LDL R7, [R1+0x2d0] ;  /* 0x0002d00001077983 */ /* 0x002f280000100800 */
[----:B---3--:R-:W4:Y:S04]  /*1fd60*/  LDL R0, [R1+0x2d4] ;  /* 0x0002d40001007983 */ /* 0x008f280000100800 */
[----:B--2---:R-:W2:Y:S01]  /*1fd70*/  LDL R2, [R1+0x2e0] ;  /* 0x0002e00001027983 */ /* 0x004ea20000100800 */
[----:B----4-:R-:W-:Y:S01]  /*1fd80*/  IMAD R0, R0, 0x8, R7 ;  /* 0x0000000800007824 */ /* 0x010fe200078e0207 */
[----:B--2---:R-:W-:-:S04]  /*1fd90*/  SHF.L.U32 R2, R2, 0x1f, RZ ;  /* 0x0000001f02027819 */ /* 0x004fc800000006ff */
[----:B------:R-:W1:Y:S02]  /*1fda0*/  SYNCS.PHASECHK.TRANS64.TRYWAIT P0, [R0+URZ+0x30840], R2 ;  /* 0x03084002000075a7 */ /* 0x000e64000800017f */
[----:B-1----:R-:W-:Y:S05]  /*1fdb0*/  @!P0 BRA `(.L_x_1931) ;  /* 0x0000005c00408947 */ /* 0x002fea0003800000 */
.L_x_2075:
[----:B------:R-:W2:Y:S02]  /*1fdc0*/  S2R R3, SR_TID.X ;  /* 0x0000000000037919 */ /* 0x000ea40000002100 */
        /* <DEDUP_REMOVED lines=10> */
.L_x_1932:
[----:B------:R-:W2:Y:S04]  /*1fe70*/  LDL R6, [R1+0x2d0] ;  /* 0x0002d00001067983 */ /* 0x000ea80000100800 */
[----:B------:R-:W2:Y:S04]  /*1fe80*/  LDL R5, [R1+0x2d4] ;  /* 0x0002d40001057983 */ /* 0x000ea80000100800 */
[----:B------:R-:W3:Y:S04]  /*1fe90*/  LDL R4, [R1+0x2d8] ;  /* 0x0002d80001047983 */ /* 0x000ee80000100800 */
[----:B------:R-:W4:Y:S04]  /*1fea0*/  LDL R3, [R1+0x2e4] ;  /* 0x0002e40001037983 */ /* 0x000f280000100800 */
[----:B-1----:R-:W4:Y:S01]  /*1feb0*/  LDL.LU R2, [R1+0x2f0] ;  /* 0x0002f00001027983 */ /* 0x002f220000300800 */
        /* <DEDUP_REMOVED lines=10> */
[----:B--2---:R-:W-:Y:S01]  /*1ff60*/  IMAD R0, R5, 0x9000, R6 ;  /* 0x0000900005007824 */ /* 0x004fe200078e0206 */
[----:B---3--:R-:W-:-:S04]  /*1ff70*/  R2UR UR11, R4 ;  /* 0x00000000040b72ca */ /* 0x008fc800000e0000 */
[----:B------:R-:W-:Y:S02]  /*1ff80*/  R2UR UR8, R0 ;  /* 0x00000000000872ca */ /* 0x000fe400000e0000 */
[----:B----4-:R-:W-:Y:S02]  /*1ff90*/  R2UR UR5, R3 ;  /* 0x00000000030572ca */ /* 0x010fe400000e0000 */
[----:B------:R-:W-:-:S04]  /*1ffa0*/  LOP3.LUT R2, R2, 0xfffffffe, RZ, 0xc0, !PT ;  /* 0xfffffffe02027812 */ /* 0x000fc800078ec0ff */
        /* <DEDUP_REMOVED lines=16> */
[----:B--2---:R-:W-:Y:S01]  /*200b0*/  NOP ;  /* 0x0000000000007918 */ /* 0x004fe20000000000 */
.L_x_1928:
[----:B------:R-:W2:Y:S04]  /*200c0*/  LDL.LU R3, [R1+0x310] ;  /* 0x0003100001037983 */ /* 0x000ea80000300800 */
[----:B---3--:R-:W3:Y:S01]  /*200d0*/  LDL R4, [R1+0x2d0] ;  /* 0x0002d00001047983 */ /* 0x008ee20000100800 */
[----:B------:R-:W-:Y:S05]  /*200e0*/  WARPSYNC.ALL ;  /* 0x0000000000007948 */ /* 0x000fea0003800000 */
[----:B------:R-:W-:Y:S01]  /*200f0*/  ULDC.64 UR4, c[0x0][0x298] ;  /* 0x0000a60000047ab9 */ /* 0x000fe20000000a00 */
[----:B------:R-:W-:Y:S01]  /*20100*/  BSSY B6, `(.L_x_1933) ;  /* 0x000001c000067945 */ /* 0x000fe20003800000 */
[----:B------:R-:W-:Y:S01]  /*20110*/  BAR.SYNC.DEFER_BLOCKING 0x8, 0x180 ;  /* 0x0206000000007b1d */ /* 0x000fe20000010000 */
[----:B--2---:R-:W-:-:S05]  /*20120*/  SHF.R.S32.HI R0, RZ, 0x1f, R3 ;  /* 0x0000001fff007819 */ /* 0x004fca0000011403 */
[----:B------:R-:W-:Y:S02]  /*20130*/  IMAD R2, R0, UR4, RZ ;  /* 0x0000000400027c24 */ /* 0x000fe4000f8e02ff */
[----:B---3--:R-:W-:Y:S02]  /*20140*/  VIADD R0, R4, 0x12400 ;  /* 0x0001240004007836 */ /* 0x008fe40000000000 */
[C---:B------:R-:W-:Y:S02]  /*20150*/  IMAD R2, R3.reuse, UR5, R2 ;  /* 0x0000000503027c24 */ /* 0x040fe4000f8e0202 */
[----:B------:R-:W-:Y:S01]  /*20160*/  IMAD.WIDE.U32 R4, R3, UR4, RZ ;  /* 0x0000000403047c25 */ /* 0x000fe2000f8e00ff */
[----:B------:R-:W-:-:S03]  /*20170*/  LOP3.LUT P0, RZ, R0, 0x3ff, RZ, 0xc0, !PT ;  /* 0x000003ff00ff7812 */ /* 0x000fc6000780c0ff */
[----:B------:R-:W-:Y:S01]  /*20180*/  IMAD.IADD R0, R5, 0x1, R2 ;  /* 0x0000000105007824 */ /* 0x000fe200078e0202 */
[----:B------:R2:W-:Y:S04]  /*20190*/  STL.64 [R1+0x310], R4 ;  /* 0x0003100401007387 */ /* 0x0005e80000100a00 */
[----:B------:R2:W-:Y:S05]  /*201a0*/  STL [R1+0x31c], R0 ;  /* 0x00031c0001007387 */ /* 0x0005ea0000100800 */
[----:B------:R-:W-:Y:S05]  /*201b0*/  @!P0 BRA `(.L_x_1934) ;  /* 0x0000000000408947 */ /* 0x000fea0003800000 */
[----:B------:R-:W-:Y:S01]  /*201c0*/  MOV R2, 0x0 ;  /* 0x0000000000027802 */ /* 0x000fe20000000f00 */
[----:B------:R-:W-:Y:S01]  /*201d0*/  ULDC.64 UR4, c[0x4][0xa8] ;  /* 0x01002a0000047ab9 */ /* 0x000fe20000000a00 */
[----:B------:R-:W-:Y:S01]  /*201e0*/  ULDC.64 UR6, c[0x4][0xb0] ;  /* 0x01002c0000067ab9 */ /* 0x000fe20000000a00 */
[----:B------:R-:W-:Y:S01]  /*201f0*/  ULDC.64 UR8, c[0x4][0x20] ;  /* 0x0100080000087ab9 */ /* 0x000fe20000000a00 */
[----:B--2---:R-:W-:Y:S02]  /*20200*/  IMAD.U32 R4, RZ, RZ, UR4 ;  /* 0x00000004ff047e24 */ /* 0x004fe4000f8e00ff */
[----:B------:R-:W2:Y:S01]  /*20210*/  LDC.64 R2, c[0x4][R2] ;  /* 0x0100000002027b82 */ /* 0x000ea20000000a00 */
[----:B------:R-:W-:Y:S02]  /*20220*/  IMAD.U32 R5, RZ, RZ, UR5 ;  /* 0x00000005ff057e24 */ /* 0x000fe4000f8e00ff */
[----:B------:R-:W-:Y:S02]  /*20230*/  IMAD.U32 R6, RZ, RZ, UR6 ;  /* 0x00000006ff067e24 */ /* 0x000fe4000f8e00ff */
[----:B-1----:R-:W-:-:S02]  /*20240*/  IMAD.U32 R7, RZ, RZ, UR7 ;  /* 0x00000007ff077e24 */ /* 0x002fc4000f8e00ff */
[----:B------:R-:W-:Y:S02]  /*20250*/  IMAD.U32 R10, RZ, RZ, UR8 ;  /* 0x00000008ff0a7e24 */ /* 0x000fe4000f8e00ff */
[----:B0-----:R-:W-:Y:S02]  /*20260*/  IMAD.U32 R11, RZ, RZ, UR9 ;  /* 0x00000009ff0b7e24 */ /* 0x001fe4000f8e00ff */
[----:B------:R-:W-:Y:S02]  /*20270*/  IMAD.MOV.U32 R8, RZ, RZ, 0x70 ;  /* 0x00000070ff087424 */ /* 0x000fe400078e00ff */
[----:B------:R-:W-:Y:S02]  /*20280*/  IMAD.MOV.U32 R12, RZ, RZ, 0x1 ;  /* 0x00000001ff0c7424 */ /* 0x000fe400078e00ff */
[----:B------:R-:W-:-:S07]  /*20290*/  IMAD.MOV.U32 R13, RZ, RZ, RZ ;  /* 0x000000ffff0d7224 */ /* 0x000fce00078e00ff */
[----:B------:R-:W-:-:S07]  /*202a0*/  LEPC R20, `(.L_x_1934) ;  /* 0x000000001014794e */ /* 0x000fce0000000000 */
[----:B--2---:R-:W-:Y:S05]  /*202b0*/  CALL.ABS.NOINC R2 ;  /* 0x0000000002007343 */ /* 0x004fea0003c00000 */
.L_x_1934:
[----:B------:R-:W-:Y:S05]  /*202c0*/  BSYNC B6 ;  /* 0x0000000000067941 */ /* 0x000fea0003800000 */
.L_x_1933:
[----:B--2---:R-:W2:Y:S01]  /*202d0*/  LDL.LU R0, [R1+0x31c] ;  /* 0x00031c0001007983 */ /* 0x004ea20000300800 */
[----:B-1----:R-:W1:Y:S01]  /*202e0*/  LDC R7, c[0x0][0x448] ;  /* 0x00011200ff077b82 */ /* 0x002e620000000800 */
[----:B------:R-:W-:Y:S01]  /*202f0*/  ULDC.64 UR4, c[0x0][0x2d8] ;  /* 0x0000b60000047ab9 */ /* 0x000fe20000000a00 */
[----:B------:R-:W-:Y:S01]  /*20300*/  ULDC.64 UR6, c[0x0][0x280] ;  /* 0x0000a00000067ab9 */ /* 0x000fe20000000a00 */
[----:B------:R-:W2:Y:S04]  /*20310*/  LDL.LU.64 R2, [R1+0x310] ;  /* 0x0003100001027983 */ /* 0x000ea80000300a00 */
[----:B------:R-:W3:Y:S01]  /*20320*/  LDL R9, [R1+0x300] ;  /* 0x0003000001097983 */ /* 0x000ee20000100800 */
[----:B------:R-:W4:Y:S01]  /*20330*/  S2R R5, SR_TID.X ;  /* 0x0000000000057919 */ /* 0x000f220000002100 */
[----:B------:R-:W0:Y:S01]  /*20340*/  S2R R6, SR_TID.X ;  /* 0x0000000000067919 */ /* 0x000e220000002100 */
[----:B------:R-:W0:Y:S01]  /*20350*/  S2R R10, SR_TID.X ;  /* 0x00000000000a7919 */ /* 0x000e220000002100 */
[----:B----4-:R-:W-:-:S04]  /*20360*/  LOP3.LUT R5, R5, 0x7f, RZ, 0xc0, !PT ;  /* 0x0000007f05057812 */ /* 0x010fc800078ec0ff */
[----:B------:R-:W-:Y:S01]  /*20370*/  SHF.R.U32.HI R5, RZ, 0x3, R5 ;  /* 0x00000003ff057819 */ /* 0x000fe20000011605 */
[----:B0-----:R-:W-:-:S05]  /*20380*/  IMAD.SHL.U32 R8, R6, 0x10, RZ ;  /* 0x0000001006087824 */ /* 0x001fca00078e00ff */
[----:B------:R-:W-:Y:S01]  /*20390*/  LOP3.LUT R8, R5, 0x70, R8, 0xf8, !PT ;  /* 0x0000007005087812 */ /* 0x000fe200078ef808 */
[----:B------:R-:W-:-:S05]  /*203a0*/  IMAD.SHL.U32 R10, R10, 0x8, RZ ;  /* 0x000000080a0a7824 */ /* 0x000fca00078e00ff */
[----:B------:R-:W-:-:S04]  /*203b0*/  LOP3.LUT R10, R10, 0x38, RZ, 0xc0, !PT ;  /* 0x000000380a0a7812 */ /* 0x000fc800078ec0ff */
[C---:B------:R-:W-:Y:S02]  /*203c0*/  LOP3.LUT R11, R10.reuse, 0x40, RZ, 0xfc, !PT ;  /* 0x000000400a0b7812 */ /* 0x040fe400078efcff */
[----:B------:R-:W-:Y:S01]  /*203d0*/  LOP3.LUT R10, R10, 0x80, RZ, 0xfc, !PT ;  /* 0x000000800a0a7812 */ /* 0x000fe200078efcff */
[----:B--2---:R-:W-:Y:S01]  /*203e0*/  IMAD.MOV.U32 R3, RZ, RZ, R0 ;  /* 0x000000ffff037224 */ /* 0x004fe200078e0000 */
        /* <DEDUP_REMOVED lines=12> */
[----:B-1----:R-:W-:-:S13]  /*204b0*/  ISETP.NE.AND P0, PT, R7, 0x1, PT ;  /* 0x000000010700780c */ /* 0x002fda0003f05270 */
[----:B------:R-:W0:Y:S08]  /*204c0*/  @P0 LDC R5, c[0x0][0x44c] ;  /* 0x00011300ff050b82 */ /* 0x000e300000000800 */
[----:B------:R-:W1:Y:S01]  /*204d0*/  @P0 LDC R6, c[0x0][0x450] ;  /* 0x00011400ff060b82 */ /* 0x000e620000000800 */
[----:B------:R-:W-:Y:S02]  /*204e0*/  IMAD R4, R4, UR4, RZ ;  /* 0x0000000404047c24 */ /* 0x000fe4000f8e02ff */
[----:B------:R-:W-:-:S04]  /*204f0*/  IMAD.WIDE.U32 R2, R0, UR4, R2 ;  /* 0x0000000400027c25 */ /* 0x000fc8000f8e0002 */
[----:B------:R-:W-:Y:S01]  /*20500*/  IMAD R0, R0, UR5, R4 ;  /* 0x0000000500007c24 */ /* 0x000fe2000f8e0204 */
[----:B------:R-:W-:Y:S01]  /*20510*/  ULDC.64 UR4, c[0x0][0x2d0] ;  /* 0x0000b40000047ab9 */ /* 0x000fe20000000a00 */
[----:B---3--:R-:W-:Y:S02]  /*20520*/  IMAD.IADD R4, R8, 0x1, R9 ;  /* 0x0000000108047824 */ /* 0x008fe400078e0209 */
[----:B------:R-:W-:Y:S02]  /*20530*/  IMAD.IADD R3, R3, 0x1, R0 ;  /* 0x0000000103037824 */ /* 0x000fe400078e0200 */
        /* <DEDUP_REMOVED lines=28> */
[----:B------:R-:W2:Y:S04]  /*20700*/  LDL.LU R9, [R1+0x300] ;  /* 0x0003000001097983 */ /* 0x000ea80000300800 */
[----:B------:R-:W3:Y:S01]  /*20710*/  LDL.LU R8, [R1+0x308] ;  /* 0x0003080001087983 */ /* 0x000ee20000300800 */
[----:B------:R-:W0:Y:S02]  /*20720*/  S2R R6, SR_TID.X ;  /* 0x0000000000067919 */ /* 0x000e240000002100 */
[----:B0-----:R-:W-:-:S04]  /*20730*/  LOP3.LUT R6, R6, 0x7f, RZ, 0xc0, !PT ;  /* 0x0000007f06067812 */ /* 0x001fc800078ec0ff */
[----:B------:R-:W-:Y:S01]  /*20740*/  SHF.R.U32.HI R6, RZ, 0x3, R6 ;  /* 0x00000003ff067819 */ /* 0x000fe20000011606 */
[----:B------:R-:W-:-:S04]  /*20750*/  ULDC.64 UR4, c[0x0][0x208] ;  /* 0x0000820000047ab9 */ /* 0x000fc80000000a00 */
[----:B--2---:R-:W-:Y:S02]  /*20760*/  IMAD.IADD R0, R6, 0x1, R9 ;  /* 0x0000000106007824 */ /* 0x004fe400078e0209 */
[----:B------:R-:W0:Y:S01]  /*20770*/  S2R R6, SR_TID.X ;  /* 0x0000000000067919 */ /* 0x000e220000002100 */
[----:B---3--:R-:W-:Y:S02]  /*20780*/  IMAD R2, R8, R7, RZ ;  /* 0x0000000708027224 */ /* 0x008fe400078e02ff */
[----:B------:R-:W1:Y:S01]  /*20790*/  SHFL.IDX PT, R7, R4, RZ, 0x181f ;  /* 0x00181fff04077589 */ /* 0x000e6200000e0000 */
[C---:B------:R-:W-:Y:S02]  /*207a0*/  VIADD R5, R0.reuse, 0x10 ;  /* 0x0000001000057836 */ /* 0x040fe40000000000 */
[----:B------:R-:W-:-:S03]  /*207b0*/  ISETP.GE.AND P4, PT, R0, R2, PT ;  /* 0x000000020000720c */ /* 0x000fc60003f86270 */
[----:B------:R-:W-:Y:S02]  /*207c0*/  ISETP.GE.AND P3, PT, R5, R2, PT ;  /* 0x000000020500720c */ /* 0x000fe40003f66270 */
[----:B------:R-:W-:Y:S01]  /*207d0*/  SHFL.IDX PT, R5, R4, 0x1, 0x181f ;  /* 0x00381f0004057f89 */ /* 0x000fe200000e0000 */
[----:B0-----:R-:W-:-:S03]  /*207e0*/  IMAD.SHL.U32 R11, R6, 0x8, RZ ;  /* 0x00000008060b7824 */ /* 0x001fc600078e00ff */
[----:B------:R-:W0:Y:S02]  /*207f0*/  SHFL.IDX PT, R6, R3, RZ, 0x181f ;  /* 0x00181fff03067589 */ /* 0x000e2400000e0000 */
[----:B------:R-:W-:Y:S02]  /*20800*/  LOP3.LUT R11, R11, 0x38, RZ, 0xc0, !PT ;  /* 0x000000380b0b7812 */ /* 0x000fe400078ec0ff */
[----:B------:R-:W2:Y:S02]  /*20810*/  SHFL.IDX PT, R9, R3, 0x1, 0x181f ;  /* 0x00381f0003097f89 */ /* 0x000ea400000e0000 */
[----:B-1----:R-:W-:-:S05]  /*20820*/  @!P4 LEA R7, P5, R11, R7, 0x1 ;  /* 0x000000070b07c211 */ /* 0x002fca00078a08ff */
[----:B0-----:R-:W-:-:S05]  /*20830*/  @!P4 IMAD.X R6, RZ, RZ, R6, P5 ;  /* 0x000000ffff06c224 */ /* 0x001fca00028e0606 */
[----:B------:R-:W-:-:S04]  /*20840*/  @!P4 LOP3.LUT R7, R7, R6, RZ, 0x3c, !PT ;  /* 0x000000060707c212 */ /* 0x000fc800078e3cff */
[----:B------:R-:W-:Y:S02]  /*20850*/  @!P4 LOP3.LUT R6, R7, R6, RZ, 0x3c, !PT ;  /* 0x000000060706c212 */ /* 0x000fe400078e3cff */
[----:B------:R-:W-:Y:S02]  /*20860*/  @!P3 LEA R8, P5, R11, R5, 0x1 ;  /* 0x000000050b08b211 */ /* 0x000fe400078a08ff */
[----:B------:R-:W-:-:S03]  /*20870*/  @!P4 LOP3.LUT R7, R7, R6, RZ, 0x3c, !PT ;  /* 0x000000060707c212 */ /* 0x000fc600078e3cff */
[----:B--2---:R-:W-:Y:S02]  /*20880*/  @!P3 IMAD.X R5, RZ, RZ, R9, P5 ;  /* 0x000000ffff05b224 */ /* 0x004fe400028e0609 */
        /* <DEDUP_REMOVED lines=60> */
[----:B------:R0:W1:Y:S04]  /*20c50*/  SHFL.IDX PT, R5, R3, 0x7, 0x181f ;  /* 0x00f81f0003057f89 */ /* 0x00006800000e0000 */
[----:B------:R0:W-:Y:S04]  /*20c60*/  @!P4 LDGSTS.E.BYPASS.LTC128B.128 [R10+0x15400], desc[UR4][R6.64], !P2 ;  /* 0x15400000060acfae */ /* 0x0001e8000d101d44 */
[----:B------:R0:W-:Y:S04]  /*20c70*/  @!P4 LDGSTS.E.BYPASS.LTC128B.128 [R10+0x19400], desc[UR4][R6.64+0x80], !P1 ;  /* 0x19400080060acfae */ /* 0x0001e8000c901d44 */
[----:B------:R0:W-:Y:S04]  /*20c80*/  @!P4 LDGSTS.E.BYPASS.LTC128B.128 [R10+0x1d400], desc[UR4][R6.64+0x100], !P0 ;  /* 0x1d400100060acfae */ /* 0x0001e8000c101d44 */
[----:B------:R0:W2:Y:S02]  /*20c90*/  SHFL.IDX PT, R3, R4, 0x7, 0x181f ;  /* 0x00f81f0004037f89 */ /* 0x0000a400000e0000 */
.L_x_2092:
[----:B------:R-:W-:Y:S01]  /*20ca0*/  VIADD R0, R0, 0x70 ;  /* 0x0000007000007836 */ /* 0x000fe20000000000 */
[----:B------:R-:W-:Y:S04]  /*20cb0*/  BSSY B0, `(.L_x_1936) ;  /* 0x000000f000007945 */ /* 0x000fe80003800000 */
[----:B------:R-:W-:-:S13]  /*20cc0*/  ISETP.GE.AND P3, PT, R0, R2, PT ;  /* 0x000000020000720c */ /* 0x000fda0003f66270 */
[----:B------:R-:W-:Y:S05]  /*20cd0*/  @P3 BRA `(.L_x_1937) ;  /* 0x0000000000303947 */ /* 0x000fea0003800000 */
[----:B0-----:R-:W0:Y:S01]  /*20ce0*/  S2R R4, SR_TID.X ;  /* 0x0000000000047919 */ /* 0x001e220000002100 */
[----:B------:R-:W-:Y:S01]  /*20cf0*/  ULDC.64 UR4, c[0x0][0x208] ;  /* 0x0000820000047ab9 */ /* 0x000fe20000000a00 */
[----:B0-----:R-:W-:-:S05]  /*20d00*/  IMAD.SHL.U32 R4, R4, 0x8, RZ ;  /* 0x0000000804047824 */ /* 0x001fca00078e00ff */
[----:B------:R-:W-:-:S04]  /*20d10*/  LOP3.LUT R4, R4, 0x38, RZ, 0xc0, !PT ;  /* 0x0000003804047812 */ /* 0x000fc800078ec0ff */
[----:B--2---:R-:W-:-:S05]  /*20d20*/  LEA R2, P3, R4, R3, 0x1 ;  /* 0x0000000304027211 */ /* 0x004fca00078608ff */
[----:B-1----:R-:W-:-:S05]  /*20d30*/  IMAD.X R3, RZ, RZ, R5, P3 ;  /* 0x000000ffff037224 */ /* 0x002fca00018e0605 */
[----:B------:R-:W-:Y:S01]  /*20d40*/  @!PT LDS RZ, [RZ] ;  /* 0x00000000fffff984 */ /* 0x000fe20000000800 */
[----:B------:R-:W-:Y:S01]  /*20d50*/  @!PT LDS RZ, [RZ] ;  /* 0x00000000fffff984 */ /* 0x000fe20000000800 */
[----:B------:R-:W-:Y:S01]  /*20d60*/  @!PT LDS RZ, [RZ] ;  /* 0x00000000fffff984 */ /* 0x000fe20000000800 */
[----:B------:R3:W-:Y:S04]  /*20d70*/  LDGSTS.E.BYPASS.LTC128B.128 [R10+0x15c00], desc[UR4][R2.64], !P2 ;  /* 0x15c00000020a7fae */ /* 0x0007e8000d101d44 */
[----:B------:R3:W-:Y:S04]  /*20d80*/  LDGSTS.E.BYPASS.LTC128B.128 [R10+0x19c00], desc[UR4][R2.64+0x80], !P1 ;  /* 0x19c00080020a7fae */ /* 0x0007e8000c901d44 */
[----:B------:R3:W-:Y:S02]  /*20d90*/  LDGSTS.E.BYPASS.LTC128B.128 [R10+0x1dc00], desc[UR4][R2.64+0x100], !P0 ;  /* 0x1dc00100020a7fae */ /* 0x0007e4000c101d44 */
.L_x_1937:
[----:B------:R-:W-:Y:S05]  /*20da0*/  BSYNC B0 ;  /* 0x0000000000007941 */ /* 0x000fea0003800000 */
.L_x_1936:
[----:B0--3--:R-:W3:Y:S01]  /*20db0*/  LDL R10, [R1+0x2d0] ;  /* 0x0002d000010a7983 */ /* 0x009ee20000100800 */
[----:B------:R-:W-:Y:S01]  /*20dc0*/  PLOP3.LUT P0, PT, PT, PT, PT, 0x80, 0x0 ;  /* 0x000000000000781c */ /* 0x000fe20003f0f070 */
[----:B------:R-:W-:Y:S01]  /*20dd0*/  NOP ;  /* 0x0000000000007918 */ /* 0x000fe20000000000 */
[----:B---3--:R-:W-:-:S11]  /*20de0*/  VIADD R11, R10, 0x30800 ;  /* 0x000308000a0b7836 */ /* 0x008fd60000000000 */
.L_x_1938:
[----:B------:R-:W3:Y:S01]  /*20df0*/  LDL R2, [R1+0x2d0] ;  /* 0x0002d00001027983 */ /* 0x000ee20000100800 */
[----:B------:R-:W-:Y:S02]  /*20e00*/  PLOP3.LUT P1, PT, P1, P0, PT, 0xa2, 0x0 ;  /* 0x000000000000781c */ /* 0x000fe40000f21472 */
[----:B---3--:R-:W-:-:S08]  /*20e10*/  @P0 R2UR P1, UR4, R2 ;  /* 0x00000000020402ca */ /* 0x008fd00000020000 */
[----:B------:R-:W-:-:S05]  /*20e20*/  @P0 PLOP3.LUT P0, PT, P1, PT, PT, 0x80, 0x0 ;  /* 0x000000000000081c */ /* 0x000fca0000f0f070 */
[----:B------:R-:W-:Y:S01]  /*20e30*/  @!P1 SYNCS.ARRIVE.TRANS64.RED.A0T1 RZ, [UR4+0x30800], RZ ;  /* 0x030800ffffff99a7 */ /* 0x000fe20008200404 */
[----:B------:R-:W-:Y:S07]  /*20e40*/  @!P1 ARRIVES.LDGSTSBAR.64.TRANSCNT [UR4+0x30800] ;  /* 0x03080000ff0099b0 */ /* 0x000fee0008000a84 */
[----:B------:R-:W-:Y:S05]  /*20e50*/  @P0 BRA.U.ANY `(.L_x_1938) ;  /* 0xfffffffd00e40947 */ /* 0x000fea000393ffff */
[----:B--2---:R-:W2:Y:S02]  /*20e60*/  LDL.LU R3, [R1+0x318] ;  /* 0x0003180001037983 */ /* 0x004ea40000300800 */
        /* <DEDUP_REMOVED lines=9> */
[----:B------:R-:W2:Y:S03]  /*20f00*/  SYNCS.PHASECHK.TRANS64.TRYWAIT P0, [R2+URZ+0x30820], R0 ;  /* 0x03082000020075a7 */ /* 0x000ea6000800017f */
[----:B0-2---:R-:W-:Y:S05]  /*20f10*/  @!P0 BRA `(.L_x_1940) ;  /* 0x0000005400f48947 */ /* 0x005fea0003800000 */
.L_x_2093:
[----:B------:R-:W-:Y:S05]  /*20f20*/  BSYNC B0 ;  /* 0x0000000000007941 */ /* 0x000fea0003800000 */
.L_x_1939:
[----:B------:R-:W2:Y:S04]  /*20f30*/  LDL R3, [R1+0x304] ;  /* 0x0003040001037983 */ /* 0x000ea80000100800 */
[----:B0-----:R-:W3:Y:S01]  /*20f40*/  LDL R2, [R1+0x2fc] ;  /* 0x0002fc0001027983 */ /* 0x001ee20000100800 */
[----:B------:R-:W-:Y:S01]  /*20f50*/  BSSY B0, `(.L_x_1941) ;  /* 0x0000253000007945 */ /* 0x000fe20003800000 */
[----:B--2---:R-:W-:-:S05]  /*20f60*/  VIADD R0, R3, 0xfffffffe ;  /* 0xfffffffe03007836 */ /* 0x004fca0000000000 */
[----:B---3--:R-:W-:-:S13]  /*20f70*/  ISETP.GE.AND P0, PT, R0, R2, PT ;  /* 0x000000020000720c */ /* 0x008fda0003f06270 */
[----:B------:R-:W-:Y:S05]  /*20f80*/  @!P0 BRA `(.L_x_1942) ;  /* 0x00000024003c8947 */ /* 0x000fea0003800000 */
[----:B------:R-:W-:Y:S01]  /*20f90*/  IMAD.MOV R8, RZ, RZ, -R3 ;  /* 0x000000ffff087224 */ /* 0x000fe200078e0a03 */
[----:B------:R-:W-:Y:S01]  /*20fa0*/  LOP3.LUT R2, RZ, R2, RZ, 0x33, !PT ;  /* 0x00000002ff027212 */ /* 0x000fe200078e33ff */
[----:B------:R-:W-:Y:S03]  /*20fb0*/  BSSY B2, `(.L_x_1943) ;  /* 0x00000c9000027945 */ /* 0x000fe60003800000 */
[----:B------:R-:W-:-:S05]  /*20fc0*/  VIADDMNMX R8, R8, 0x1, R2, !PT ;  /* 0x0000000108087846 */ /* 0x000fca0007800102 */
[----:B------:R-:W-:-:S05]  /*20fd0*/  IMAD.IADD R2, R3, 0x1, R8 ;  /* 0x0000000103027824 */ /* 0x000fca00078e0208 */
[----:B------:R-:W-:-:S04]  /*20fe0*/  LOP3.LUT R2, R2, 0x1, RZ, 0xc0, !PT ;  /* 0x0000000102027812 */ /* 0x000fc800078ec0ff */
[----:B------:R-:W-:-:S13]  /*20ff0*/  ISETP.NE.U32.AND P0, PT, R2, 0x1, PT ;  /* 0x000000010200780c */ /* 0x000fda0003f05070 */
[----:B------:R-:W-:Y:S05]  /*21000*/  @P0 BRA `(.L_x_1944) ;  /* 0x0000000c000c0947 */ /* 0x000fea0003800000 */
[----:B-1----:R-:W2:Y:S04]  /*21010*/  LDL R5, [R1+0x2f0] ;  /* 0x0002f00001057983 */ /* 0x002ea80000100800 */
        /* <DEDUP_REMOVED lines=35> */
.L_x_1947:
[----:B------:R-:W2:Y:S01]  /*21250*/  LDL R2, [R1+0x2d0] ;  /* 0x0002d00001027983 */ /* 0x000ea20000100800 */
[----:B------:R-:W-:Y:S01]  /*21260*/  BSSY B3, `(.L_x_1948) ;  /* 0x0000005000037945 */ /* 0x000fe20003800000 */
[----:B--2---:R-:W-:Y:S01]  /*21270*/  IMAD R3, R7, 0x8, R2 ;  /* 0x0000000807037824 */ /* 0x004fe200078e0202 */
[----:B------:R-:W-:-:S04]  /*21280*/  SHF.L.U32 R2, R9, 0x1f, RZ ;  /* 0x0000001f09027819 */ /* 0x000fc800000006ff */
[----:B------:R-:W1:Y:S02]  /*21290*/  SYNCS.PHASECHK.TRANS64.TRYWAIT P0, [R3+URZ+0x30840], R2 ;  /* 0x03084002030075a7 */ /* 0x000e64000800017f */
[----:B-1----:R-:W-:Y:S05]  /*212a0*/  @!P0 BRA `(.L_x_1949) ;  /* 0x0000005400288947 */ /* 0x002fea0003800000 */
.L_x_2094:
[----:B------:R-:W-:Y:S05]  /*212b0*/  BSYNC B3 ;  /* 0x0000000000037941 */ /* 0x000fea0003800000 */
.L_x_1948:
        /* <DEDUP_REMOVED lines=12> */
.L_x_1951:
[----:B------:R-:W-:Y:S05]  /*21380*/  BSYNC B3 ;  /* 0x0000000000037941 */ /* 0x000fea0003800000 */
.L_x_1950:
        /* <DEDUP_REMOVED lines=13> */
.L_x_1952:
        /* <DEDUP_REMOVED lines=16> */
.L_x_1953:
        /* <DEDUP_REMOVED lines=16> */
.L_x_1954:
        /* <DEDUP_REMOVED lines=17> */
.L_x_2095:
[----:B------:R-:W-:Y:S05]  /*21770*/  BSYNC B3 ;  /* 0x0000000000037941 */ /* 0x000fea0003800000 */
.L_x_1955:
[----:B------:R1:W5:Y:S01]  /*21780*/  LDL R6, [R1+0x2d4] ;  /* 0x0002d40001067983 */ /* 0x0003620000100800 */
[----:B------:R-:W-:Y:S01]  /*21790*/  BSSY B3, `(.L_x_1957) ;  /* 0x000000d000037945 */ /* 0x000fe20003800000 */
[----:B------:R-:W-:Y:S02]  /*217a0*/  IMAD.MOV.U32 R12, RZ, RZ, 0x0 ;  /* 0x00000000ff0c7424 */ /* 0x000fe400078e00ff */
[----:B------:R-:W-:Y:S01]  /*217b0*/  IMAD.MOV.U32 R13, RZ, RZ, 0x14f00000 ;  /* 0x14f00000ff0d7424 */ /* 0x000fe200078e00ff */
[----:B------:R-:W-:Y:S06]  /*217c0*/  @P1 BRA `(.L_x_1958) ;  /* 0x0000000000241947 */ /* 0x000fec0003800000 */
[----:B0-----:R-:W2:Y:S01]  /*217d0*/  LDL R3, [R1+0x2d0] ;  /* 0x0002d00001037983 */ /* 0x001ea20000100800 */
[----:B------:R-:W0:Y:S02]  /*217e0*/  S2R R5, SR_TID.X ;  /* 0x0000000000057919 */ /* 0x000e240000002100 */
[----:B0-----:R-:W-:-:S04]  /*217f0*/  LOP3.LUT R5, R5, 0x1f, RZ, 0xc0, !PT ;  /* 0x0000001f05057812 */ /* 0x001fc800078ec0ff */
[----:B------:R-:W-:Y:S01]  /*21800*/  ISETP.NE.AND P0, PT, R5, RZ, PT ;  /* 0x000000ff0500720c */ /* 0x000fe20003f05270 */
[----:B--2--5:R-:W-:Y:S02]  /*21810*/  IMAD R2, R6, 0x8, R3 ;  /* 0x0000000806027824 */ /* 0x024fe400078e0203 */
[----:B------:R-:W-:-:S04]  /*21820*/  IMAD.MOV.U32 R3, RZ, RZ, 0x9000 ;  /* 0x00009000ff037424 */ /* 0x000fc800078e00ff */
[----:B------:R2:W-:Y:S06]  /*21830*/  SYNCS.ARRIVE.TRANS64 RZ, [R2+URZ+0x30850], R3 ;  /* 0x0308500302ff79a7 */ /* 0x0005ec000800003f */
[----:B------:R-:W-:Y:S05]  /*21840*/  @!P0 BRA `(.L_x_1958) ;  /* 0x0000000000048947 */ /* 0x000fea0003800000 */
[----:B------:R-:W-:Y:S01]  /*21850*/  BPT.TRAP 0x1 ;  /* 0x000000040000795c */ /* 0x000fe20000300000 */
.L_x_1958:
[----:B------:R-:W-:Y:S05]  /*21860*/  BSYNC B3 ;  /* 0x0000000000037941 */ /* 0x000fea0003800000 */
.L_x_1957:
[----:B------:R-:W-:Y:S01]  /*21870*/  R2UR UR10, R10 ;  /* 0x000000000a0a72ca */ /* 0x000fe200000e0000 */
[----:B------:R-:W3:Y:S04]  /*21880*/  LDL R5, [R1+0x2e4] ;  /* 0x0002e40001057983 */ /* 0x000ee80000100800 */
[----:B------:R-:W4:Y:S04]  /*21890*/  LDL R10, [R1+0x2d0] ;  /* 0x0002d000010a7983 */ /* 0x000f280000100800 */
[----:B0-2---:R-:W3:Y:S01]  /*218a0*/  LDL.LU R3, [R1+0x2d8] ;  /* 0x0002d80001037983 */ /* 0x005ee20000300800 */
[----:B------:R-:W-:-:S02]  /*218b0*/  R2UR UR6, R12 ;  /* 0x000000000c0672ca */ /* 0x000fc400000e0000 */
[----:B------:R-:W-:Y:S01]  /*218c0*/  R2UR UR7, R13 ;  /* 0x000000000d0772ca */ /* 0x000fe200000e0000 */
[----:B------:R-:W-:Y:S01]  /*218d0*/  UIADD3 UR4, UP0, UR36, 0x470, URZ ;  /* 0x0000047024047890 */ /* 0x000fe2000ff1e03f */
[----:B------:R-:W-:-:S03]  /*218e0*/  PLOP3.LUT P0, PT, PT, PT, PT, 0x80, 0x0 ;  /* 0x000000000000781c */ /* 0x000fc60003f0f070 */
[----:B------:R-:W-:Y:S01]  /*218f0*/  UIADD3.X UR5, URZ, UR37, URZ, UP0, !UPT ;  /* 0x000000253f057290 */ /* 0x000fe200087fe43f */
[C-C-:B----45:R-:W-:Y:S02]  /*21900*/  IMAD R2, R6.reuse, 0x8, R10.reuse ;  /* 0x0000000806027824 */ /* 0x170fe400078e020a */
[----:B------:R-:W-:Y:S02]  /*21910*/  IMAD R6, R6, 0x9000, R10 ;  /* 0x0000900006067824 */ /* 0x000fe400078e020a */
[----:B---3--:R-:W-:Y:S02]  /*21920*/  IMAD R3, R3, 0x60, R5 ;  /* 0x0000006003037824 */ /* 0x008fe400078e0205 */
[----:B------:R-:W-:Y:S02]  /*21930*/  VIADD R2, R2, 0x30850 ;  /* 0x0003085002027836 */ /* 0x000fe40000000000 */
[----:B------:R-:W-:-:S07]  /*21940*/  VIADD R5, R6, 0x400 ;  /* 0x0000040006057836 */ /* 0x000fce0000000000 */
.L_x_1959:
        /* <DEDUP_REMOVED lines=15> */
.L_x_1960:
        /* <DEDUP_REMOVED lines=15> */
.L_x_1961:
        /* <DEDUP_REMOVED lines=12> */
.L_x_1946:
[----:B------:R-:W-:Y:S05]  /*21bf0*/  BSYNC B1 ;  /* 0x0000000000017941 */ /* 0x000fea0003800000 */
.L_x_1945:
[----:B0-----:R-:W2:Y:S04]  /*21c00*/  LDL R0, [R1+0x304] ;  /* 0x0003040001007983 */ /* 0x001ea80000100800 */
[----:B------:R0:W-:Y:S04]  /*21c10*/  STL [R1+0x2d4], R7 ;  /* 0x0002d40701007387 */ /* 0x0001e80000100800 */
[----:B------:R0:W-:Y:S02]  /*21c20*/  STL [R1+0x2e0], R9 ;  /* 0x0002e00901007387 */ /* 0x0001e40000100800 */
[----:B0-2---:R-:W-:-:S07]  /*21c30*/  VIADD R0, R0, 0xfffffffd ;  /* 0xfffffffd00007836 */ /* 0x005fce0000000000 */
.L_x_1944:
[----:B------:R-:W-:Y:S05]  /*21c40*/  BSYNC B2 ;  /* 0x0000000000027941 */ /* 0x000fea0003800000 */
.L_x_1943:
[----:B------:R-:W2:Y:S01]  /*21c50*/  LDL.LU R2, [R1+0x304] ;  /* 0x0003040001027983 */ /* 0x000ea20000300800 */
[----:B------:R-:W-:Y:S01]  /*21c60*/  VIADD R8, R8, 0xfffffffe ;  /* 0xfffffffe08087836 */ /* 0x000fe20000000000 */
[----:B--2---:R-:W-:-:S04]  /*21c70*/  LOP3.LUT R2, RZ, R2, RZ, 0x33, !PT ;  /* 0x00000002ff027212 */ /* 0x004fc800078e33ff */
[----:B------:R-:W-:-:S13]  /*21c80*/  ISETP.NE.AND P0, PT, R8, R2, PT ;  /* 0x000000020800720c */ /* 0x000fda0003f05270 */
[----:B------:R-:W-:Y:S05]  /*21c90*/  @!P0 BRA `(.L_x_1942) ;  /* 0x0000001400f88947 */ /* 0x000fea0003800000 */
[----:B------:R-:W-:-:S07]  /*21ca0*/  IMAD.MOV.U32 R9, RZ, RZ, R17 ;  /* 0x000000ffff097224 */ /* 0x000fce00078e0011 */
.L_x_1996:
        /* <DEDUP_REMOVED lines=8> */
[----:B-1----:R-:W-:Y:S02]  /*21d30*/  SEL R5, RZ, 0x1, P0 ;  /* 0x00000001ff057807 */ /* 0x002fe40000000000 */
[----:B------:R-:W-:Y:S02]  /*21d40*/  SEL R4, R4, RZ, P0 ;  /* 0x000000ff04047207 */ /* 0x000fe40000000000 */
[----:B----4-:R-:W-:Y:S01]  /*21d50*/  LOP3.LUT R5, R2, R5, RZ, 0x3c, !PT ;  /* 0x0000000502057212 */ /* 0x010fe200078e3cff */
[----:B0-----:R-:W-:Y:S06]  /*21d60*/  @!P1 BRA `(.L_x_1963) ;  /* 0x0000000800c09947 */ /* 0x001fec0003800000 */
        /* <DEDUP_REMOVED lines=25> */
.L_x_1964:
[----:B------:R-:W2:Y:S01]  /*21f00*/  LDL R2, [R1+0x2d0] ;  /* 0x0002d00001027983 */ /* 0x000ea20000100800 */
[----:B------:R-:W-:Y:S01]  /*21f10*/  BSSY B2, `(.L_x_1965) ;  /* 0x0000005000027945 */ /* 0x000fe20003800000 */
[----:B--2---:R-:W-:Y:S01]  /*21f20*/  IMAD R3, R4, 0x8, R2 ;  /* 0x0000000804037824 */ /* 0x004fe200078e0202 */
[----:B------:R-:W-:-:S04]  /*21f30*/  SHF.L.U32 R2, R5, 0x1f, RZ ;  /* 0x0000001f05027819 */ /* 0x000fc800000006ff */
[----:B------:R-:W1:Y:S02]  /*21f40*/  SYNCS.PHASECHK.TRANS64.TRYWAIT P0, [R3+URZ+0x30840], R2 ;  /* 0x03084002030075a7 */ /* 0x000e64000800017f */
[----:B-1----:R-:W-:Y:S05]  /*21f50*/  @!P0 BRA `(.L_x_1966) ;  /* 0x0000004800248947 */ /* 0x002fea0003800000 */
.L_x_2096:
[----:B------:R-:W-:Y:S05]  /*21f60*/  BSYNC B2 ;  /* 0x0000000000027941 */ /* 0x000fea0003800000 */
.L_x_1965:
        /* <DEDUP_REMOVED lines=12> */
.L_x_1968:
[----:B------:R-:W-:Y:S05]  /*22030*/  BSYNC B2 ;  /* 0x0000000000027941 */ /* 0x000fea0003800000 */
.L_x_1967:
        /* <DEDUP_REMOVED lines=13> */
.L_x_1969:
        /* <DEDUP_REMOVED lines=16> */
.L_x_1970:
        /* <DEDUP_REMOVED lines=16> */
.L_x_1971:
        /* <DEDUP_REMOVED lines=17> */
.L_x_2097:
[----:B------:R-:W-:Y:S05]  /*22420*/  BSYNC B2 ;  /* 0x0000000000027941 */ /* 0x000fea0003800000 */
.L_x_1972:
        /* <DEDUP_REMOVED lines=11> */
.L_x_1975:
[----:B------:R-:W-:Y:S05]  /*224e0*/  BSYNC B2 ;  /* 0x0000000000027941 */ /* 0x000fea0003800000 */
.L_x_1974:
[----:B------:R-:W-:Y:S01]  /*224f0*/  R2UR UR10, R10 ;  /* 0x000000000a0a72ca */ /* 0x000fe200000e0000 */
[----:B0-----:R-:W2:Y:S04]  /*22500*/  LDL.LU R3, [R1+0x2d4] ;  /* 0x0002d40001037983 */ /* 0x001ea80000300800 */
[----:B------:R-:W2:Y:S04]  /*22510*/  LDL R10, [R1+0x2d0] ;  /* 0x0002d000010a7983 */ /* 0x000ea80000100800 */
[----:B------:R-:W3:Y:S04]  /*22520*/  LDL R7, [R1+0x2e4] ;  /* 0x0002e40001077983 */ /* 0x000ee80000100800 */
[----:B------:R-:W3:Y:S01]  /*22530*/  LDL.LU R6, [R1+0x2d8] ;  /* 0x0002d80001067983 */ /* 0x000ee20000300800 */
[----:B------:R-:W-:-:S02]  /*22540*/  R2UR UR6, R12 ;  /* 0x000000000c0672ca */ /* 0x000fc400000e0000 */
[----:B------:R-:W-:Y:S01]  /*22550*/  R2UR UR7, R13 ;  /* 0x000000000d0772ca */ /* 0x000fe200000e0000 */
[----:B------:R-:W-:Y:S01]  /*22560*/  UIADD3 UR4, UP0, UR36, 0x470, URZ ;  /* 0x0000047024047890 */ /* 0x000fe2000ff1e03f */
[----:B------:R-:W-:Y:S01]  /*22570*/  PLOP3.LUT P0, PT, PT, PT, PT, 0x80, 0x0 ;  /* 0x000000000000781c */ /* 0x000fe20003f0f070 */
[----:B------:R-:W-:Y:S02]  /*22580*/  VIADD R2, R2, 0x50 ;  /* 0x0000005002027836 */ /* 0x000fe40000000000 */
[----:B------:R-:W-:Y:S01]  /*22590*/  UIADD3.X UR5, URZ, UR37, URZ, UP0, !UPT ;  /* 0x000000253f057290 */ /* 0x000fe200087fe43f */
[----:B--2---:R-:W-:Y:S02]  /*225a0*/  IMAD R3, R3, 0x9000, R10 ;  /* 0x0000900003037824 */ /* 0x004fe400078e020a */
[----:B---3--:R-:W-:Y:S02]  /*225b0*/  IMAD R6, R6, 0x60, R7 ;  /* 0x0000006006067824 */ /* 0x008fe400078e0207 */
[----:B------:R-:W-:-:S07]  /*225c0*/  VIADD R7, R3, 0x400 ;  /* 0x0000040003077836 */ /* 0x000fce0000000000 */
.L_x_1976:
        /* <DEDUP_REMOVED lines=15> */
.L_x_1977:
        /* <DEDUP_REMOVED lines=15> */
.L_x_1978:
        /* <DEDUP_REMOVED lines=12> */
.L_x_1963:
[----:B------:R-:W-:Y:S05]  /*22870*/  BSYNC B1 ;  /* 0x0000000000017941 */ /* 0x000fea0003800000 */
.L_x_1962:
[----:B------:R-:W2:Y:S01]  /*22880*/  LDL R2, [R1+0x2f0] ;  /* 0x0002f00001027983 */ /* 0x000ea20000100800 */
[----:B------:R-:W-:Y:S01]  /*22890*/  VIADD R3, R4, 0x1 ;  /* 0x0000000104037836 */ /* 0x000fe20000000000 */
[----:B------:R-:W-:Y:S01]  /*228a0*/  BSSY B1, `(.L_x_1979) ;  /* 0x00000b9000017945 */ /* 0x000fe20003800000 */
[----:B------:R-:W-:-:S03]  /*228b0*/  VIADD R6, R0, 0xffffffff ;  /* 0xffffffff00067836 */ /* 0x000fc60000000000 */
[----:B------:R-:W-:-:S04]  /*228c0*/  ISETP.NE.AND P0, PT, R3, 0x2, PT ;  /* 0x000000020300780c */ /* 0x000fc80003f05270 */
[----:B------:R-:W-:-:S05]  /*228d0*/  SEL R12, R3, RZ, P0 ;  /* 0x000000ff030c7207 */ /* 0x000fca0000000000 */
[----:B------:R1:W-:Y:S01]  /*228e0*/  STL [R1+0x2d4], R12 ;  /* 0x0002d40c01007387 */ /* 0x0003e20000100800 */
[----:B--2---:R-:W-:Y:S02]  /*228f0*/  LOP3.LUT P1, RZ, R2, 0x1, RZ, 0xc0, !PT ;  /* 0x0000000102ff7812 */ /* 0x004fe4000782c0ff */
[----:B------:R-:W-:-:S04]  /*22900*/  SEL R2, RZ, 0x1, P0 ;  /* 0x00000001ff027807 */ /* 0x000fc80000000000 */
[----:B------:R-:W-:-:S05]  /*22910*/  LOP3.LUT R10, R5, R2, RZ, 0x3c, !PT ;  /* 0x00000002050a7212 */ /* 0x000fca00078e3cff */
[----:B------:R1:W-:Y:S02]  /*22920*/  STL [R1+0x2e0], R10 ;  /* 0x0002e00a01007387 */ /* 0x0003e40000100800 */
        /* <DEDUP_REMOVED lines=26> */
.L_x_1981:
[----:B------:R-:W3:Y:S01]  /*22ad0*/  LDL R2, [R1+0x2d0] ;  /* 0x0002d00001027983 */ /* 0x000ee20000100800 */
[----:B------:R-:W-:Y:S01]  /*22ae0*/  SHF.L.U32 R3, R10, 0x1f, RZ ;  /* 0x0000001f0a037819 */ /* 0x000fe200000006ff */
[----:B------:R-:W-:Y:S01]  /*22af0*/  BSSY B2, `(.L_x_1982) ;  /* 0x0000004000027945 */ /* 0x000fe20003800000 */
[----:B---3--:R-:W-:-:S04]  /*22b00*/  IMAD R2, R12, 0x8, R2 ;  /* 0x000000080c027824 */ /* 0x008fc800078e0202 */
[----:B------:R-:W3:Y:S02]  /*22b10*/  SYNCS.PHASECHK.TRANS64.TRYWAIT P0, [R2+URZ+0x30840], R3 ;  /* 0x03084003020075a7 */ /* 0x000ee4000800017f */
[----:B---3--:R-:W-:Y:S05]  /*22b20*/  @!P0 BRA `(.L_x_1983) ;  /* 0x0000003c00588947 */ /* 0x008fea0003800000 */
.L_x_2098:
[----:B------:R-:W-:Y:S05]  /*22b30*/  BSYNC B2 ;  /* 0x0000000000027941 */ /* 0x000fea0003800000 */
.L_x_1982:
        /* <DEDUP_REMOVED lines=12> */
.L_x_1985:
[----:B------:R-:W-:Y:S05]  /*22c00*/  BSYNC B2 ;  /* 0x0000000000027941 */ /* 0x000fea0003800000 */
.L_x_1984:
[----:B------:R-:W2:Y:S04]  /*22c10*/  LDL R8, [R1+0x2d4] ;  /* 0x0002d40001087983 */ /* 0x000ea80000100800 */
[----:B-1----:R-:W4:Y:S04]  /*22c20*/  LDL R10, [R1+0x2d0] ;  /* 0x0002d000010a7983 */ /* 0x002f280000100800 */
        /* <DEDUP_REMOVED lines=13> */
.L_x_1986:
        /* <DEDUP_REMOVED lines=16> */
.L_x_1987:
        /* <DEDUP_REMOVED lines=16> */
.L_x_1988:
        /* <DEDUP_REMOVED lines=15> */
.L_x_2099:
[----:B------:R-:W-:Y:S05]  /*22ff0*/  BSYNC B2 ;  /* 0x0000000000027941 */ /* 0x000fea0003800000 */
.L_x_1989:
        /* <DEDUP_REMOVED lines=11> */
.L_x_1992:
[----:B------:R-:W-:Y:S05]  /*230b0*/  BSYNC B2 ;  /* 0x0000000000027941 */ /* 0x000fea0003800000 */
.L_x_1991:
        /* <DEDUP_REMOVED lines=13> */
.L_x_1993:
        /* <DEDUP_REMOVED lines=15> */
.L_x_1994:
        /* <DEDUP_REMOVED lines=15> */
.L_x_1995:
        /* <DEDUP_REMOVED lines=12> */
.L_x_1980:
[----:B------:R-:W-:Y:S05]  /*23430*/  BSYNC B1 ;  /* 0x0000000000017941 */ /* 0x000fea0003800000 */
.L_x_1979:
[----:B------:R-:W3:Y:S01]  /*23440*/  LDL R2, [R1+0x2fc] ;  /* 0x0002fc0001027983 */ /* 0x000ee20000100800 */
[----:B------:R-:W-:Y:S01]  /*23450*/  VIADD R0, R0, 0xfffffffe ;  /* 0xfffffffe00007836 */ /* 0x000fe20000000000 */
[----:B---3--:R-:W-:-:S13]  /*23460*/  ISETP.GT.AND P0, PT, R6, R2, PT ;  /* 0x000000020600720c */ /* 0x008fda0003f04270 */
[----:B------:R-:W-:Y:S05]  /*23470*/  @P0 BRA `(.L_x_1996) ;  /* 0xffffffe8000c0947 */ /* 0x000fea000383ffff */
.L_x_1942:
[----:B------:R-:W-:Y:S05]  /*23480*/  BSYNC B0 ;  /* 0x0000000000007941 */ /* 0x000fea0003800000 */
.L_x_1941:
[----:B------:R-:W3:Y:S01]  /*23490*/  S2R R2, SR_TID.X ;  /* 0x0000000000027919 */ /* 0x000ee20000002100 */
[----:B------:R-:W-:Y:S01]  /*234a0*/  BSSY B0, `(.L_x_1997) ;  /* 0x0000011000007945 */ /* 0x000fe20003800000 */
[----:B---3--:R-:W-:-:S04]  /*234b0*/  LOP3.LUT R3, R2, 0x7f, RZ, 0xc0, !PT ;  /* 0x0000007f02037812 */ /* 0x008fc800078ec0ff */
[----:B------:R-:W-:-:S13]  /*234c0*/  ISETP.NE.AND P0, PT, R3, RZ, PT ;  /* 0x000000ff0300720c */ /* 0x000fda0003f05270 */
[----:B------:R-:W-:Y:S05]  /*234d0*/  @P0 BRA `(.L_x_1998) ;  /* 0x0000000000340947 */ /* 0x000fea0003800000 */
[----:B------:R-:W3:Y:S01]  /*234e0*/  S2R R2, SR_LANEID ;  /* 0x0000000000027919 */ /* 0x000ee20000000000 */
[----:B------:R-:W-:Y:S01]  /*234f0*/  VOTEU.ANY UR4, UPT, PT ;  /* 0x0000000000047886 */ /* 0x000fe200038e0100 */
[----:B-1----:R-:W1:Y:S01]  /*23500*/  LDC.64 R4, c[0x0][0xc60] ;  /* 0x00031800ff047b82 */ /* 0x002e620000000a00 */
[----:B------:R-:W3:Y:S01]  /*23510*/  FLO.U32 R0, UR4 ;  /* 0x0000000400007d00 */ /* 0x000ee200080e0000 */
[----:B------:R-:W-:Y:S01]  /*23520*/  ULDC.64 UR6, c[0x0][0x208] ;  /* 0x0000820000067ab9 */ /* 0x000fe20000000a00 */
[----:B---3--:R-:W-:-:S06]  /*23530*/  ISETP.EQ.U32.AND P0, PT, R0, R2, PT ;  /* 0x000000020000720c */ /* 0x008fcc0003f02070 */
[----:B------:R-:W1:Y:S07]  /*23540*/  POPC R2, UR4 ;  /* 0x0000000400027d09 */ /* 0x000e6e0008000000 */
[----:B-1----:R-:W3:Y:S04]  /*23550*/  @P0 ATOMG.E.ADD.STRONG.GPU PT, R2, desc[UR6][R4.64], R2 ;  /* 0x00000002040209a8 */ /* 0x002ee800081ee1c6 */
[----:B---3--:R1:W3:Y:S02]  /*23560*/  SHFL.IDX PT, R2, R2, R0, 0x1f ;  /* 0x00001f0002027589 */ /* 0x0082e400000e0000 */
[----:B-1----:R-:W1:Y:S02]  /*23570*/  S2R R0, SR_LTMASK ;  /* 0x0000000000007919 */ /* 0x002e640000003900 */
[----:B-1----:R-:W-:-:S06]  /*23580*/  LOP3.LUT R0, R0, UR4, RZ, 0xc0, !PT ;  /* 0x0000000400007c12 */ /* 0x002fcc000f8ec0ff */
[----:B------:R-:W3:Y:S02]  /*23590*/  POPC R0, R0 ;  /* 0x0000000000007309 */ /* 0x000ee40000000000 */
[----:B---3--:R-:W-:-:S07]  /*235a0*/  IADD3 R16, R2, UR38, R0 ;  /* 0x0000002602107c10 */ /* 0x008fce000fffe000 */
.L_x_1998:
[----:B------:R-:W-:Y:S05]  /*235b0*/  BSYNC B0 ;  /* 0x0000000000007941 */ /* 0x000fea0003800000 */
.L_x_1997:
[----:B------:R-:W3:Y:S01]  /*235c0*/  LDL R0, [R1+0x2f0] ;  /* 0x0002f00001007983 */ /* 0x000ee20000100800 */
[----:B------:R-:W-:Y:S01]  /*235d0*/  BSSY B0, `(.L_x_1999) ;  /* 0x000004d000007945 */ /* 0x000fe20003800000 */
[----:B---3--:R-:W-:-:S13]  /*235e0*/  LOP3.LUT P0, RZ, R0, 0x1, RZ, 0xc0, !PT ;  /* 0x0000000100ff7812 */ /* 0x008fda000780c0ff */
[----:B------:R-:W-:Y:S05]  /*235f0*/  @!P0 BRA `(.L_x_2000) ;  /* 0x0000000400288947 */ /* 0x000fea0003800000 */
[----:B------:R-:W3:Y:S04]  /*23600*/  LDL R4, [R1+0x2d0] ;  /* 0x0002d00001047983 */ /* 0x000ee80000100800 */
        /* <DEDUP_REMOVED lines=8> */
.L_x_2100:
[----:B------:R-:W-:Y:S05]  /*23690*/  BSYNC B1 ;  /* 0x0000000000017941 */ /* 0x000fea0003800000 */
.L_x_2001:
        /* <DEDUP_REMOVED lines=9> */
.L_x_2004:
[----:B------:R-:W-:Y:S05]  /*23730*/  BSYNC B1 ;  /* 0x0000000000017941 */ /* 0x000fea0003800000 */
.L_x_2003:
[----:B------:R-:W4:Y:S04]  /*23740*/  LDL R4, [R1+0x2d0] ;  /* 0x0002d00001047983 */ /* 0x000f280000100800 */
[----:B---3--:R-:W4:Y:S04]  /*23750*/  LDL R2, [R1+0x2d4] ;  /* 0x0002d40001027983 */ /* 0x008f280000100800 */
[----:B-1----:R-:W3:Y:S04]  /*23760*/  LDL.LU R5, [R1+0x2e4] ;  /* 0x0002e40001057983 */ /* 0x002ee80000300800 */
[----:B------:R-:W3:Y:S01]  /*23770*/  LDL.LU R3, [R1+0x2d8] ;  /* 0x0002d80001037983 */ /* 0x000ee20000300800 */
[----:B------:R-:W-:Y:S01]  /*23780*/  UIADD3 UR4, UP0, UR36, 0x470, URZ ;  /* 0x0000047024047890 */ /* 0x000fe2000ff1e03f */
[----:B------:R-:W-:Y:S01]  /*23790*/  PLOP3.LUT P0, PT, PT, PT, PT, 0x80, 0x0 ;  /* 0x000000000000781c */ /* 0x000fe20003f0f070 */
[----:B------:R-:W-:Y:S01]  /*237a0*/  VIADD R0, R0, 0x30850 ;  /* 0x0003085000007836 */ /* 0x000fe20000000000 */
[----:B------:R-:W-:Y:S01]  /*237b0*/  UMOV UR6, 0x0 ;  /* 0x0000000000067882 */ /* 0x000fe20000000000 */
[----:B------:R-:W-:Y:S01]  /*237c0*/  UIADD3.X UR5, URZ, UR37, URZ, UP0, !UPT ;  /* 0x000000253f057290 */ /* 0x000fe200087fe43f */
[----:B------:R-:W-:Y:S01]  /*237d0*/  UMOV UR7, 0x14f00000 ;  /* 0x14f0000000077882 */ /* 0x000fe20000000000 */
[----:B------:R-:W-:Y:S01]  /*237e0*/  UMOV UR10, URZ ;  /* 0x0000003f000a7c82 */ /* 0x000fe20008000000 */
[----:B----4-:R-:W-:-:S04]  /*237f0*/  IMAD R2, R2, 0x9000, R4 ;  /* 0x0000900002027824 */ /* 0x010fc800078e0204 */
[----:B------:R-:W-:Y:S02]  /*23800*/  VIADD R4, R2, 0x400 ;  /* 0x0000040002047836 */ /* 0x000fe40000000000 */
[----:B---3--:R-:W-:-:S07]  /*23810*/  IMAD R3, R3, 0x60, R5 ;  /* 0x0000006003037824 */ /* 0x008fce00078e0205 */
.L_x_2005:
        /* <DEDUP_REMOVED lines=9> */
[----:B-1----:R-:W-:Y:S05]  /*238b0*/  @P0 BRA.U.ANY `(.L_x_2005) ;  /* 0xfffffffd00d80947 */ /* 0x002fea000393ffff */
[----:B------:R-:W-:Y:S01]  /*238c0*/  PLOP3.LUT P0, PT, PT, PT, PT, 0x80, 0x0 ;  /* 0x000000000000781c */ /* 0x000fe20003f0f070 */
[----:B------:R-:W-:Y:S01]  /*238d0*/  VIADD R4, R2, 0x3400 ;  /* 0x0000340002047836 */ /* 0x000fe20000000000 */
[----:B------:R-:W-:Y:S01]  /*238e0*/  UMOV UR6, 0x0 ;  /* 0x0000000000067882 */ /* 0x000fe20000000000 */
[----:B------:R-:W-:Y:S01]  /*238f0*/  UMOV UR7, 0x14f00000 ;  /* 0x14f0000000077882 */ /* 0x000fe20000000000 */
[----:B------:R-:W-:-:S09]  /*23900*/  UMOV UR10, 0x40 ;  /* 0x00000040000a7882 */ /* 0x000fd20000000000 */
.L_x_2006:
        /* <DEDUP_REMOVED lines=15> */
.L_x_2007:
        /* <DEDUP_REMOVED lines=10> */
.L_x_2000:
[----:B------:R-:W-:Y:S05]  /*23aa0*/  BSYNC B0 ;  /* 0x0000000000007941 */ /* 0x000fea0003800000 */
.L_x_1999:
[----:B-1----:R-:W3:Y:S04]  /*23ab0*/  LDL.LU R5, [R1+0x2d4] ;  /* 0x0002d40001057983 */ /* 0x002ee80000300800 */
        /* <DEDUP_REMOVED lines=8> */
.L_x_1921:
[----:B------:R-:W-:Y:S05]  /*23b40*/  BSYNC B7 ;  /* 0x0000000000077941 */ /* 0x000fea0003800000 */
.L_x_1919:
[----:B-1----:R-:W3:Y:S02]  /*23b50*/  LDL R0, [R1+0x2f0] ;  /* 0x0002f00001007983 */ /* 0x002ee40000100800 */
[----:B---3--:R-:W-:-:S13]  /*23b60*/  LOP3.LUT P0, RZ, R0, 0x2, RZ, 0xc0, !PT ;  /* 0x0000000200ff7812 */ /* 0x008fda000780c0ff */
[----:B------:R-:W-:Y:S05]  /*23b70*/  @!P0 BRA `(.L_x_2008) ;  /* 0x0000000000288947 */ /* 0x000fea0003800000 */
[----:B------:R-:W-:Y:S05]  /*23b80*/  WARPSYNC.ALL ;  /* 0x0000000000007948 */ /* 0x000fea0003800000 */
[----:B------:R-:W1:Y:S08]  /*23b90*/  S2UR UR5, SR_CgaCtaId ;  /* 0x00000000000579c3 */ /* 0x000e700000008800 */
[----:B------:R-:W-:Y:S06]  /*23ba0*/  BAR.SYNC.DEFER_BLOCKING 0x5, 0x180 ;  /* 0x0146000000007b1d */ /* 0x000fec0000010000 */
[----:B------:R-:W-:-:S02]  /*23bb0*/  UMOV UR4, 0x400 ;  /* 0x0000040000047882 */ /* 0x000fc40000000000 */
[----:B-1----:R-:W-:-:S06]  /*23bc0*/  ULEA UR4, UR5, UR4, 0x18 ;  /* 0x0000000405047291 */ /* 0x002fcc000f8ec03f */
[----:B------:R-:W-:-:S05]  /*23bd0*/  IMAD.U32 R0, RZ, RZ, UR4 ;  /* 0x00000004ff007e24 */ /* 0x000fca000f8e00ff */
[----:B------:R3:W4:Y:S04]  /*23be0*/  LDS.128 R16, [R0+0x308d0] ;  /* 0x0308d00000107984 */ /* 0x0007280000000c00 */
[----:B------:R3:W-:Y:S01]  /*23bf0*/  STL [R1+0x2d0], R0 ;  /* 0x0002d00001007387 */ /* 0x0007e20000100800 */
[----:B------:R-:W-:Y:S06]  /*23c00*/  BAR.ARV 0x4, 0x180 ;  /* 0x0106000000007b1d */ /* 0x000fec0000002000 */
[----:B------:R-:W-:Y:S05]  /*23c10*/  BRA `(.L_x_2009) ;  /* 0x0000000800e47947 */ /* 0x000fea0003800000 */
.L_x_2008:
[----:B------:R-:W1:Y:S01]  /*23c20*/  S2R R0, SR_TID.X ;  /* 0x0000000000007919 */ /* 0x000e620000002100 */
[----:B------:R-:W-:Y:S01]  /*23c30*/  UMOV UR4, 0xffffffff ;  /* 0xffffffff00047882 */ /* 0x000fe20000000000 */
[----:B-1----:R-:W-:-:S04]  /*23c40*/  LOP3.LUT R6, R0, 0x1f, RZ, 0xc0, !PT ;  /* 0x0000001f00067812 */ /* 0x002fc800078ec0ff */
[----:B------:R-:W-:Y:S01]  /*23c50*/  ISETP.NE.AND P0, PT, R6, 0x1f, PT ;  /* 0x0000001f0600780c */ /* 0x000fe20003f05270 */
[----:B------:R-:W-:-:S12]  /*23c60*/  BRA.DIV UR4, `(.L_x_2010) ;  /* 0x0000002e04447947 */ /* 0x000fd8000b800000 */
[----:B------:R-:W-:Y:S01]  /*23c70*/  IMAD.IADD R0, R19, 0x1, R6 ;  /* 0x0000000113007824 */ /* 0x000fe200078e0206 */
[----:B------:R-:W-:Y:S01]  /*23c80*/  ULDC UR4, c[0x0][0xc3c] ;  /* 0x00030f0000047ab9 */ /* 0x000fe20000000800 */
[----:B------:R-:W-:-:S03]  /*23c90*/  ULDC.64 UR6, c[0x0][0x208] ;  /* 0x0000820000067ab9 */ /* 0x000fc60000000a00 */
[----:B------:R-:W-:-:S13]  /*23ca0*/  ISETP.GE.OR P1, PT, R0, UR4, !P0 ;  /* 0x0000000400007c0c */ /* 0x000fda000c726670 */
[----:B------:R-:W1:Y:S02]  /*23cb0*/  @!P1 LDC.64 R2, c[0x0][0xc80] ;  /* 0x00032000ff029b82 */ /* 0x000e640000000a00 */
[----:B-1----:R-:W-:-:S06]  /*23cc0*/  @!P1 IMAD.WIDE R2, R0, 0x4, R2 ;  /* 0x0000000400029825 */ /* 0x002fcc00078e0202 */
[----:B------:R1:W3:Y:S01]  /*23cd0*/  @!P1 LDG.E R2, desc[UR6][R2.64] ;  /* 0x0000000602029981 */ /* 0x0002e2000c1e1900 */
[C---:B------:R-:W-:Y:S02]  /*23ce0*/  ISETP.GE.U32.AND P2, PT, R6.reuse, 0x2, PT ;  /* 0x000000020600780c */ /* 0x040fe40003f46070 */
[C---:B------:R-:W-:Y:S01]  /*23cf0*/  ISETP.GE.U32.AND P3, PT, R6.reuse, 0x4, PT ;  /* 0x000000040600780c */ /* 0x040fe20003f66070 */
[----:B------:R-:W-:Y:S01]  /*23d00*/  SHFL.IDX PT, R5, R16, 0x1, 0x1f ;  /* 0x00201f0010057f89 */ /* 0x000fe200000e0000 */
[C---:B------:R-:W-:Y:S02]  /*23d10*/  ISETP.GE.U32.AND P4, PT, R6.reuse, 0x8, PT ;  /* 0x000000080600780c */ /* 0x040fe40003f86070 */
[C---:B------:R-:W-:Y:S01]  /*23d20*/  ISETP.GE.U32.AND P5, PT, R6.reuse, 0x10, PT ;  /* 0x000000100600780c */ /* 0x040fe20003fa6070 */
[----:B-1----:R-:W-:Y:S02]  /*23d30*/  IMAD.MOV.U32 R3, RZ, RZ, RZ ;  /* 0x000000ffff037224 */ /* 0x002fe400078e00ff */
[----:B---3--:R-:W-:Y:S01]  /*23d40*/  @!P1 IMAD.MOV.U32 R3, RZ, RZ, R2 ;  /* 0x000000ffff039224 */ /* 0x008fe200078e0002 */
[----:B------:R-:W-:-:S04]  /*23d50*/  ISETP.NE.AND P1, PT, R6, RZ, PT ;  /* 0x000000ff0600720c */ /* 0x000fc80003f25270 */
[----:B------:R-:W1:Y:S02]  /*23d60*/  SHFL.UP PT, R2, R3, 0x1, RZ ;  /* 0x0420000003027989 */ /* 0x000e6400000e00ff */
[----:B-1----:R-:W-:-:S05]  /*23d70*/  SEL R0, R2, RZ, P1 ;  /* 0x000000ff02007207 */ /* 0x002fca0000800000 */
[----:B------:R-:W-:Y:S02]  /*23d80*/  IMAD.IADD R2, R3, 0x1, R0 ;  /* 0x0000000103027824 */ /* 0x000fe400078e0200 */
[----:B------:R-:W-:Y:S04]  /*23d90*/  SHFL.IDX PT, R0, R16, RZ, 0x1f ;  /* 0x00001fff10007589 */ /* 0x000fe800000e0000 */
        /* <DEDUP_REMOVED lines=12> */
[----:B------:R1:W3:Y:S02]  /*23e60*/  SHFL.IDX PT, R16, R2, 0x1f, 0x1f ;  /* 0x03e01f0002107f89 */ /* 0x0002e400000e0000 */
.L_x_2110:
[----:B------:R-:W-:Y:S02]  /*23e70*/  ULDC UR4, c[0x0][0xc38] ;  /* 0x00030e0000047ab9 */ /* 0x000fe40000000800 */
[----:B------:R-:W-:-:S04]  /*23e80*/  IMAD.U32 R4, RZ, RZ, UR4 ;  /* 0x00000004ff047e24 */ /* 0x000fc8000f8e00ff */
[----:B---3--:R-:W-:-:S04]  /*23e90*/  IMAD R16, R16, R4, RZ ;  /* 0x0000000410107224 */ /* 0x008fc800078e02ff */
[----:B------:R-:W-:-:S05]  /*23ea0*/  IMAD.IADD R5, R5, 0x1, R16 ;  /* 0x0000000105057824 */ /* 0x000fca00078e0210 */
[----:B------:R-:W-:-:S13]  /*23eb0*/  ISETP.GT.AND P6, PT, R5, R0, PT ;  /* 0x000000000500720c */ /* 0x000fda0003fc4270 */
[----:B------:R-:W-:Y:S05]  /*23ec0*/  @P6 BRA `(.L_x_2011) ;  /* 0x0000000000a06947 */ /* 0x000fea0003800000 */
.L_x_2016:
[----:B-1----:R-:W1:Y:S01]  /*23ed0*/  LDC R2, c[0x0][0xc3c] ;  /* 0x00030f00ff027b82 */ /* 0x002e620000000800 */
[----:B------:R-:W-:-:S05]  /*23ee0*/  VIADD R19, R19, 0x1f ;  /* 0x0000001f13137836 */ /* 0x000fca0000000000 */
[----:B-1----:R-:W-:-:S13]  /*23ef0*/  ISETP.GE.AND P6, PT, R19, R2, PT ;  /* 0x000000021300720c */ /* 0x002fda0003fc6270 */
[----:B------:R-:W-:Y:S05]  /*23f00*/  @P6 BRA `(.L_x_2012) ;  /* 0x0000000400dc6947 */ /* 0x000fea0003800000 */
[----:B------:R-:W1:Y:S01]  /*23f10*/  S2R R3, SR_TID.X ;  /* 0x0000000000037919 */ /* 0x000e620000002100 */
[----:B------:R-:W-:Y:S01]  /*23f20*/  BSSY B0, `(.L_x_2013) ;  /* 0x000000a000007945 */ /* 0x000fe20003800000 */
[----:B-1----:R-:W-:-:S05]  /*23f30*/  LOP3.LUT R3, R3, 0x1f, RZ, 0xc0, !PT ;  /* 0x0000001f03037812 */ /* 0x002fca00078ec0ff */
[----:B------:R-:W-:Y:S02]  /*23f40*/  IMAD.IADD R4, R19, 0x1, R3 ;  /* 0x0000000113047824 */ /* 0x000fe400078e0203 */
[----:B------:R-:W-:-:S03]  /*23f50*/  IMAD.MOV.U32 R3, RZ, RZ, RZ ;  /* 0x000000ffff037224 */ /* 0x000fc600078e00ff */
[----:B------:R-:W-:-:S13]  /*23f60*/  ISETP.GE.OR P6, PT, R4, R2, !P0 ;  /* 0x000000020400720c */ /* 0x000fda00047c6670 */
[----:B------:R-:W-:Y:S05]  /*23f70*/  @P6 BRA `(.L_x_2014) ;  /* 0x0000000000106947 */ /* 0x000fea0003800000 */
[----:B------:R-:W1:Y:S01]  /*23f80*/  LDC.64 R2, c[0x0][0xc80] ;  /* 0x00032000ff027b82 */ /* 0x000e620000000a00 */
[----:B------:R-:W-:Y:S01]  /*23f90*/  ULDC.64 UR4, c[0x0][0x208] ;  /* 0x0000820000047ab9 */ /* 0x000fe20000000a00 */
[----:B-1----:R-:W-:-:S06]  /*23fa0*/  IMAD.WIDE R2, R4, 0x4, R2 ;  /* 0x0000000404027825 */ /* 0x002fcc00078e0202 */
[----:B------:R1:W5:Y:S02]  /*23fb0*/  LDG.E R3, desc[UR4][R2.64] ;  /* 0x0000000402037981 */ /* 0x000364000c1e1900 */
.L_x_2014:
[----:B------:R-:W-:Y:S05]  /*23fc0*/  BSYNC B0 ;  /* 0x0000000000007941 */ /* 0x000fea0003800000 */
.L_x_2013:
[----:B------:R-:W-:-:S03]  /*23fd0*/  UMOV UR4, 0xffffffff ;  /* 0xffffffff00047882 */ /* 0x000fc60000000000 */
[----:B------:R-:W-:Y:S05]  /*23fe0*/  BRA.DIV UR4, `(.L_x_2015) ;  /* 0x0000002e04a47947 */ /* 0x000fea000b800000 */
[----:B-1---5:R-:W1:Y:S02]  /*23ff0*/  SHFL.UP PT, R2, R3, 0x1, RZ ;  /* 0x0420000003027989 */ /* 0x022e6400000e00ff */
        /* <DEDUP_REMOVED lines=15> */
.L_x_2118:
[----:B------:R-:W-:Y:S02]  /*240f0*/  ULDC UR4, c[0x0][0xc38] ;  /* 0x00030e0000047ab9 */ /* 0x000fe40000000800 */
[----:B------:R-:W-:-:S04]  /*24100*/  IMAD.U32 R4, RZ, RZ, UR4 ;  /* 0x00000004ff047e24 */ /* 0x000fc8000f8e00ff */
[----:B---3--:R-:W-:-:S04]  /*24110*/  IMAD R16, R16, R4, RZ ;  /* 0x0000000410107224 */ /* 0x008fc800078e02ff */
[----:B------:R-:W-:-:S05]  /*24120*/  IMAD.IADD R5, R16, 0x1, R5 ;  /* 0x0000000110057824 */ /* 0x000fca00078e0205 */
[----:B------:R-:W-:-:S13]  /*24130*/  ISETP.GT.AND P6, PT, R5, R0, PT ;  /* 0x000000000500720c */ /* 0x000fda0003fc4270 */
[----:B------:R-:W-:Y:S05]  /*24140*/  @!P6 BRA `(.L_x_2016) ;  /* 0xfffffffc0060e947 */ /* 0x000fea000383ffff */
.L_x_2011:
[----:B------:R-:W-:Y:S01]  /*24150*/  IMAD.IADD R16, R5, 0x1, -R16 ;  /* 0x0000000105107824 */ /* 0x000fe200078e0a10 */
[----:B------:R-:W-:-:S03]  /*24160*/  UMOV UR4, 0xffffffff ;  /* 0xffffffff00047882 */ /* 0x000fc60000000000 */
[----:B------:R-:W-:-:S05]  /*24170*/  IMAD R5, R2, R4, R16 ;  /* 0x0000000402057224 */ /* 0x000fca00078e0210 */
[----:B------:R-:W-:Y:S01]  /*24180*/  ISETP.GT.AND P6, PT, R5, R0, PT ;  /* 0x000000000500720c */ /* 0x000fe20003fc4270 */
[----:B------:R-:W-:-:S12]  /*24190*/  BRA.DIV UR4, `(.L_x_2017) ;  /* 0x0000003204107947 */ /* 0x000fd8000b800000 */
[----:B------:R-:W-:-:S04]  /*241a0*/  VOTE.ANY R5, PT, !P6 ;  /* 0x0000000000057806 */ /* 0x000fc800070e0100 */
[----:B------:R-:W3:Y:S02]  /*241b0*/  POPC R6, R5 ;  /* 0x0000000500067309 */ /* 0x000ee40000000000 */
[----:B---3--:R3:W4:Y:S02]  /*241c0*/  SHFL.IDX PT, R17, R3, R6, 0x1f ;  /* 0x00001f0603117589 */ /* 0x00872400000e0000 */
.L_x_2122:
[----:B------:R-:W-:Y:S01]  /*241d0*/  ISETP.NE.AND P0, PT, R5, RZ, PT ;  /* 0x000000ff0500720c */ /* 0x000fe20003f05270 */
[----:B------:R-:W-:-:S12]  /*241e0*/  IMAD.MOV.U32 R5, RZ, RZ, RZ ;  /* 0x000000ffff057224 */ /* 0x000fd800078e00ff */
[----:B------:R-:W-:Y:S05]  /*241f0*/  @!P0 BRA `(.L_x_2018) ;  /* 0x0000000000148947 */ /* 0x000fea0003800000 */
[----:B------:R-:W-:Y:S01]  /*24200*/  UMOV UR4, 0xffffffff ;  /* 0xffffffff00047882 */ /* 0x000fe20000000000 */
[----:B------:R-:W-:Y:S02]  /*24210*/  VIADD R12, R6, 0xffffffff ;  /* 0xffffffff060c7836 */ /* 0x000fe40000000000 */
[----:B------:R-:W-:Y:S05]  /*24220*/  BRA.DIV UR4, `(.L_x_2019) ;  /* 0x0000003204347947 */ /* 0x000fea000b800000 */
[----:B-1----:R1:W0:Y:S02]  /*24230*/  SHFL.IDX PT, R2, R2, R12, 0x1f ;  /* 0x00001f0c02027589 */ /* 0x00222400000e0000 */
.L_x_2125:
[----:B0-----:R-:W-:-:S07]  /*24240*/  IMAD.MOV.U32 R5, RZ, RZ, R2 ;  /* 0x000000ffff057224 */ /* 0x001fce00078e0002 */
.L_x_2018:
[----:B-1-3--:R-:W1:Y:S01]  /*24250*/  LDC.64 R2, c[0x0][0xc90] ;  /* 0x00032400ff027b82 */ /* 0x00ae620000000a00 */
[----:B------:R-:W-:Y:S01]  /*24260*/  IMAD.IADD R19, R6, 0x1, R19 ;  /* 0x0000000106137824 */ /* 0x000fe200078e0213 */
[----:B------:R-:W-:-:S03]  /*24270*/  ULDC.64 UR4, c[0x0][0x208] ;  /* 0x0000820000047ab9 */ /* 0x000fc60000000a00 */
[----:B-1----:R-:W-:-:S05]  /*24280*/  IMAD.WIDE R2, R19, 0x4, R2 ;  /* 0x0000000413027825 */ /* 0x002fca00078e0202 */
[----:B--2---:R-:W4:Y:S01]  /*24290*/  LDG.E R7, desc[UR4][R2.64] ;  /* 0x0000000402077981 */ /* 0x004f22000c1e1900 */
[----:B------:R-:W-:-:S04]  /*242a0*/  IMAD R16, R5, R4, R16 ;  /* 0x0000000405107224 */ /* 0x000fc800078e0210 */
[----:B------:R-:W-:Y:S02]  /*242b0*/  IMAD.IADD R0, R0, 0x1, -R16 ;  /* 0x0000000100007824 */ /* 0x000fe400078e0a10 */
[----:B----4-:R-:W-:-:S05]  /*242c0*/  IMAD R6, R17, R7, RZ ;  /* 0x0000000711067224 */ /* 0x010fca00078e02ff */
[----:B0-----:R-:W-:-:S04]  /*242d0*/  IABS R8, R6 ;  /* 0x0000000600087213 */ /* 0x001fc80000000000 */
        /* <DEDUP_REMOVED lines=27> */
[----:B------:R-:W-:-:S04]  /*24490*/  VIADDMNMX R4, R3, R4, R7, PT ;  /* 0x0000000403047246 */ /* 0x000fc80003800107 */
        /* <DEDUP_REMOVED lines=19> */
[C---:B------:R-:W-:Y:S01]  /*245d0*/  LOP3.LUT R3, R0.reuse, R4, RZ, 0x3c, !PT ;  /* 0x0000000400037212 */ /* 0x040fe200078e3cff */
[----:B------:R-:W-:-:S03]  /*245e0*/  IMAD.IADD R0, R0, 0x1, R5 ;  /* 0x0000000100007824 */ /* 0x000fc600078e0205 */
        /* <DEDUP_REMOVED lines=9> */
.L_x_2012:
[----:B------:R-:W-:Y:S01]  /*24680*/  UMOV UR4, URZ ;  /* 0x0000003f00047c82 */ /* 0x000fe20008000000 */
[----:B------:R-:W-:Y:S01]  /*24690*/  UMOV UR5, URZ ;  /* 0x0000003f00057c82 */ /* 0x000fe20008000000 */
[----:B------:R-:W-:Y:S01]  /*246a0*/  ULDC UR6, c[0x0][0xc3c] ;  /* 0x00030f0000067ab9 */ /* 0x000fe20000000800 */
[----:B------:R-:W-:Y:S02]  /*246b0*/  IMAD.MOV.U32 R16, RZ, RZ, R0 ;  /* 0x000000ffff107224 */ /* 0x000fe400078e0000 */
[----:B------:R-:W-:Y:S02]  /*246c0*/  IMAD.U32 R17, RZ, RZ, UR4 ;  /* 0x00000004ff117e24 */ /* 0x000fe4000f8e00ff */
[----:B------:R-:W-:Y:S02]  /*246d0*/  IMAD.U32 R18, RZ, RZ, UR5 ;  /* 0x00000005ff127e24 */ /* 0x000fe4000f8e00ff */
[----:B------:R-:W-:-:S07]  /*246e0*/  IMAD.U32 R19, RZ, RZ, UR6 ;  /* 0x00000006ff137e24 */ /* 0x000fce000f8e00ff */
.L_x_2020:
[----:B------:R1:W3:Y:S01]  /*246f0*/  LDL R3, [R1+0x2d0] ;  /* 0x0002d00001037983 */ /* 0x0002e20000100800 */
[----:B------:R-:W4:Y:S01]  /*24700*/  S2R R0, SR_TID.X ;  /* 0x0000000000007919 */ /* 0x000f220000002100 */
[----:B------:R-:W-:Y:S05]  /*24710*/  WARPSYNC.ALL ;  /* 0x0000000000007948 */ /* 0x000fea0003800000 */
[----:B----4-:R-:W-:Y:S01]  /*24720*/  LOP3.LUT R0, R0, 0x1f, RZ, 0xc0, !PT ;  /* 0x0000001f00007812 */ /* 0x010fe200078ec0ff */
[----:B------:R-:W-:Y:S03]  /*24730*/  BAR.SYNC.DEFER_BLOCKING 0x4, 0x180 ;  /* 0x0106000000007b1d */ /* 0x000fe60000010000 */
[----:B------:R-:W-:-:S13]  /*24740*/  ISETP.NE.AND P0, PT, R0, RZ, PT ;  /* 0x000000ff0000720c */ /* 0x000fda0003f05270 */
[----:B------:R-:W3:Y:S01]  /*24750*/  @!P0 S2R R0, SR_CgaCtaId ;  /* 0x0000000000008919 */ /* 0x000ee20000008800 */
[----:B------:R-:W-:-:S04]  /*24760*/  @!P0 MOV R2, 0x400 ;  /* 0x0000040000028802 */ /* 0x000fc80000000f00 */
[----:B---3--:R-:W-:-:S05]  /*24770*/  @!P0 LEA R3, R0, R2, 0x18 ;  /* 0x0000000200038211 */ /* 0x008fca00078ec0ff */
[----:B------:R1:W-:Y:S04]  /*24780*/  @!P0 STS.128 [R3+0x308d0], R16 ;  /* 0x0308d01003008388 */ /* 0x0003e80000000c00 */
[----:B------:R1:W-:Y:S01]  /*24790*/  @!P0 STL [R1+0x2d0], R3 ;  /* 0x0002d00301008387 */ /* 0x0003e20000100800 */
[----:B------:R-:W-:Y:S06]  /*247a0*/  BAR.ARV 0x5, 0x180 ;  /* 0x0146000000007b1d */ /* 0x000fec0000002000 */
.L_x_2009:
[----:B------:R-:W-:Y:S02]  /*247b0*/  ULDC UR4, c[0x0][0xc3c] ;  /* 0x00030f0000047ab9 */ /* 0x000fe40000000800 */
[----:B----4-:R-:W-:-:S13]  /*247c0*/  ISETP.GE.AND P0, PT, R19, UR4, PT ;  /* 0x0000000413007c0c */ /* 0x010fda000bf06270 */
[----:B------:R-:W-:Y:S05]  /*247d0*/  @!P0 BRA `(.L_x_2021) ;  /* 0xffffff8800248947 */ /* 0x000fea000383ffff */
[----:B------:R-:W-:Y:S05]  /*247e0*/  BSYNC B8 ;  /* 0x0000000000087941 */ /* 0x000fea0003800000 */
.L_x_1859:
[----:B---3--:R-:W3:Y:S01]  /*247f0*/  LDL.LU R0, [R1+0x318] ;  /* 0x0003180001007983 */ /* 0x008ee20000300800 */
[----:B------:R-:W-:Y:S01]  /*24800*/  BSSY B0, `(.L_x_2022) ;  /* 0x000000b000007945 */ /* 0x000fe20003800000 */
[----:B------:R-:W4:Y:S01]  /*24810*/  S2R R5, SR_CgaCtaId ;  /* 0x0000000000057919 */ /* 0x000f220000008800 */
[----:B---3--:R-:W-:-:S05]  /*24820*/  VIADD R0, R0, 0x1 ;  /* 0x0000000100007836 */ /* 0x008fca0000000000 */
[----:B0-----:R-:W-:-:S04]  /*24830*/  LEA.HI R2, R0, R0, RZ, 0x1 ;  /* 0x0000000000027211 */ /* 0x001fc800078f08ff */
[----:B-1----:R-:W-:-:S05]  /*24840*/  LOP3.LUT R3, R2, 0xfffffffe, RZ, 0xc0, !PT ;  /* 0xfffffffe02037812 */ /* 0x002fca00078ec0ff */
[----:B------:R-:W-:Y:S01]  /*24850*/  IMAD.IADD R3, R0, 0x1, -R3 ;  /* 0x0000000100037824 */ /* 0x000fe200078e0a03 */
[----:B------:R-:W-:-:S04]  /*24860*/  MOV R0, 0x400 ;  /* 0x0000040000007802 */ /* 0x000fc80000000f00 */
[----:B----4-:R-:W-:Y:S02]  /*24870*/  LEA R0, R5, R0, 0x18 ;  /* 0x0000000005007211 */ /* 0x010fe400078ec0ff */
[----:B------:R-:W-:-:S04]  /*24880*/  SHF.L.U32 R3, R3, 0x1f, RZ ;  /* 0x0000001f03037819 */ /* 0x000fc800000006ff */
[----:B------:R-:W0:Y:S02]  /*24890*/  SYNCS.PHASECHK.TRANS64.TRYWAIT P0, [R0+URZ+0x30820], R3 ;  /* 0x03082003000075a7 */ /* 0x000e24000800017f */
[----:B0-----:R-:W-:Y:S05]  /*248a0*/  @!P0 BRA `(.L_x_2023) ;  /* 0x0000002800bc8947 */ /* 0x001fea0003800000 */
.L_x_2126:
[----:B------:R-:W-:Y:S05]  /*248b0*/  BSYNC B0 ;  /* 0x0000000000007941 */ /* 0x000fea0003800000 */
.L_x_2022:
[----:B------:R-:W-:-:S03]  /*248c0*/  UMOV UR4, 0xffffffff ;  /* 0xffffffff00047882 */ /* 0x000fc60000000000 */
[----:B------:R-:W-:Y:S05]  /*248d0*/  BRA.DIV UR4, `(.L_x_2024) ;  /* 0x0000002a04c47947 */ /* 0x000fea000b800000 */
[----:B------:R-:W1:Y:S02]  /*248e0*/  S2R R2, SR_TID.X ;  /* 0x0000000000027919 */ /* 0x000e640000002100 */
[----:B-1----:R-:W-:-:S04]  /*248f0*/  SHF.R.U32.HI R2, RZ, 0x5, R2 ;  /* 0x00000005ff027819 */ /* 0x002fc80000011602 */
[----:B------:R-:W-:-:S05]  /*24900*/  LOP3.LUT R2, R2, 0x3, RZ, 0xc0, !PT ;  /* 0x0000000302027812 */ /* 0x000fca00078ec0ff */
[----:B------:R1:W3:Y:S02]  /*24910*/  SHFL.IDX PT, R14, R2, RZ, 0x1f ;  /* 0x00001fff020e7589 */ /* 0x0002e400000e0000 */
.L_x_2129:
[----:B---3--:R-:W-:Y:S01]  /*24920*/  ISETP.NE.AND P0, PT, R14, RZ, PT ;  /* 0x000000ff0e00720c */ /* 0x008fe20003f05270 */
[----:B------:R-:W-:-:S12]  /*24930*/  BSSY B0, `(.L_x_2025) ;  /* 0x0000029000007945 */ /* 0x000fd80003800000 */
[----:B------:R-:W-:Y:S05]  /*24940*/  @P0 BRA `(.L_x_2026) ;  /* 0x00000000009c0947 */ /* 0x000fea0003800000 */
[----:B------:R-:W-:-:S03]  /*24950*/  UMOV UR4, 0xffffffff ;  /* 0xffffffff00047882 */ /* 0x000fc60000000000 */
[----:B------:R-:W-:Y:S05]  /*24960*/  BRA.DIV UR4, `(.L_x_2027) ;  /* 0x0000002a04d47947 */ /* 0x000fea000b800000 */
[----:B------:R-:W-:-:S13]  /*24970*/  ELECT P6, URZ, PT ;  /* 0x00000000003f782f */ /* 0x000fda00038c0000 */
.L_x_2132:
[----:B------:R-:W-:Y:S05]  /*24980*/  @!P6 BRA `(.L_x_2026) ;  /* 0x00000000008ce947 */ /* 0x000fea0003800000 */
[----:B-1----:R-:W3:Y:S02]  /*24990*/  LDL R2, [R1+0x320] ;  /* 0x0003200001027983 */ /* 0x002ee40000100800 */
[----:B---3--:R-:W-:-:S13]  /*249a0*/  R2UR UR4, R2 ;  /* 0x00000000020472ca */ /* 0x008fda00000e0000 */
[----:B------:R-:W-:-:S06]  /*249b0*/  ULOP3.LUT UR4, UR4, 0x2, URZ, 0xfc, !UPT ;  /* 0x0000000204047892 */ /* 0x000fcc000f8efc3f */
[----:B------:R-:W-:-:S05]  /*249c0*/  IMAD.U32 R2, RZ, RZ, UR4 ;  /* 0x00000004ff027e24 */ /* 0x000fca000f8e00ff */
[----:B------:R-:W-:-:S13]  /*249d0*/  ISETP.NE.AND P2, PT, R2, 0x3, PT ;  /* 0x000000030200780c */ /* 0x000fda0003f45270 */
[----:B------:R-:W-:Y:S05]  /*249e0*/  @!P2 BRA `(.L_x_2028) ;  /* 0x000000000004a947 */ /* 0x000fea0003800000 */
[----:B------:R-:W-:Y:S01]  /*249f0*/  BPT.TRAP 0x1 ;  /* 0x000000040000795c */ /* 0x000fe20000300000 */
.L_x_2028:
        /* <DEDUP_REMOVED lines=14> */
.L_x_2133:
[----:B------:R-:W1:Y:S02]  /*24ae0*/  SYNCS.PHASECHK.TRANS64.TRYWAIT P0, [R7+URZ], R2 ;  /* 0x00000002070075a7 */ /* 0x000e64000800017f */
[----:B-1----:R-:W-:Y:S05]  /*24af0*/  @!P0 BRA `(.L_x_2030) ;  /* 0x0000002800a48947 */ /* 0x002fea0003800000 */
.L_x_2134:
[----:B------:R-:W-:Y:S05]  /*24b00*/  @!P2 BRA `(.L_x_2031) ;  /* 0x000000000004a947 */ /* 0x000fea0003800000 */
[----:B------:R-:W-:Y:S01]  /*24b10*/  BPT.TRAP 0x1 ;  /* 0x000000040000795c */ /* 0x000fe20000300000 */
.L_x_2031:
[----:B------:R-:W2:Y:S01]  /*24b20*/  LDL.LU R4, [R1+0x2d4] ;  /* 0x0002d40001047983 */ /* 0x000ea20000300800 */
[----:B------:R-:W-:-:S04]  /*24b30*/  VIADD R0, R0, 0x30860 ;  /* 0x0003086000007836 */ /* 0x000fc80000000000 */
[----:B--2---:R-:W-:-:S04]  /*24b40*/  IMAD R4, R4, 0x8, R0 ;  /* 0x0000000804047824 */ /* 0x004fc800078e0200 */
[----:B------:R-:W2:Y:S02]  /*24b50*/  SYNCS.PHASECHK.TRANS64.TRYWAIT P0, [R4+URZ], R5 ;  /* 0x00000005040075a7 */ /* 0x000ea4000800017f */
[----:B--2---:R-:W-:Y:S05]  /*24b60*/  @!P0 BRA `(.L_x_2032) ;  /* 0x00000028009c8947 */ /* 0x004fea0003800000 */
.L_x_2135:
[----:B------:R-:W-:-:S07]  /*24b70*/  IMAD R3, R3, 0x8, R0 ;  /* 0x0000000803037824 */ /* 0x000fce00078e0200 */
.L_x_2033:
[----:B---3--:R3:W4:Y:S02]  /*24b80*/  SYNCS.PHASECHK.TRANS64.TRYWAIT P0, [R3+URZ], R2 ;  /* 0x00000002030075a7 */ /* 0x008724000800017f */
[----:B----4-:R-:W-:Y:S05]  /*24b90*/  @!P0 NANOSLEEP.SYNCS 0x989680 ;  /* 0x009896800000895d */ /* 0x010fea0003900000 */
[----:B------:R-:W4:Y:S02]  /*24ba0*/  @!P0 SYNCS.PHASECHK.TRANS64 P0, [R3+URZ], R2 ;  /* 0x00000002030085a7 */ /* 0x000f24000800007f */
[----:B----4-:R-:W-:Y:S05]  /*24bb0*/  @!P0 BRA `(.L_x_2033) ;  /* 0xfffffffc00f08947 */ /* 0x010fea000383ffff */
.L_x_2026:
[----:B------:R-:W-:Y:S05]  /*24bc0*/  BSYNC B0 ;  /* 0x0000000000007941 */ /* 0x000fea0003800000 */
.L_x_2025:
[----:B------:R-:W-:Y:S05]  /*24bd0*/  EXIT ;  /* 0x000000000000794d */ /* 0x000fea0003800000 */
.L_x_1694:
[----:B0-----:R0:W1:Y:S02]  /*24be0*/  SYNCS.PHASECHK.TRANS64.TRYWAIT P0, [R49+URZ+0x308b0], R8 ;  /* 0x0308b008310075a7 */ /* 0x001064000800017f */
[----:B-1----:R-:W-:Y:S05]  /*24bf0*/  @!P0 NANOSLEEP.SYNCS 0x989680 ;  /* 0x009896800000895d */ /* 0x002fea0003900000 */
[----:B------:R-:W1:Y:S02]  /*24c00*/  @!P0 SYNCS.PHASECHK.TRANS64 P0, [R49+URZ+0x308b0], R8 ;  /* 0x0308b008310085a7 */ /* 0x000e64000800007f */
[----:B-1----:R-:W-:Y:S05]  /*24c10*/  @!P0 BRA `(.L_x_1694) ;  /* 0xfffffffc00f08947 */ /* 0x002fea000383ffff */
[----:B------:R-:W-:Y:S05]  /*24c20*/  BRA `(.L_x_2034) ;  /* 0xfffffdf0004c7947 */ /* 0x000fea000383ffff */
.L_x_1715:
[----:B------:R-:W-:Y:S02]  /*24c30*/  IMAD.MOV.U32 R13, RZ, RZ, R4 ;  /* 0x000000ffff0d7224 */ /* 0x000fe400078e0004 */
[----:B------:R-:W-:Y:S02]  /*24c40*/  IMAD.MOV.U32 R12, RZ, RZ, RZ ;  /* 0x000000ffff0c7224 */ /* 0x000fe400078e00ff */
[----:B------:R-:W-:Y:S02]  /*24c50*/  IMAD.MOV.U32 R11, RZ, RZ, 0x1c1f ;  /* 0x00001c1fff0b7424 */ /* 0x000fe400078e00ff */
[----:B------:R-:W-:-:S07]  /*24c60*/  IMAD.MOV.U32 R15, RZ, RZ, -0x1 ;  /* 0xffffffffff0f7424 */ /* 0x000fce00078e00ff */
[----:B------:R-:W-:Y:S05]  /*24c70*/  WARPSYNC.COLLECTIVE R15, `(.L_x_2035) ;  /* 0x000000000f087348 */ /* 0x000fea0003c00000 */
[----:B------:R0:W1:Y:S02]  /*24c80*/  SHFL.IDX P6, R14, R13, R12, R11 ;  /* 0x0000000c0d0e7389 */ /* 0x00006400000c000b */
[----:B01----:R-:W-:Y:S01]  /*24c90*/  ENDCOLLECTIVE ;  /* 0x000000000000791b */ /* 0x003fe20003800000 */
.L_x_2035:
[----:B------:R-:W-:Y:S02]  /*24ca0*/  IMAD.MOV.U32 R13, RZ, RZ, R0 ;  /* 0x000000ffff0d7224 */ /* 0x000fe400078e0000 */
[----:B------:R-:W-:-:S07]  /*24cb0*/  IMAD.MOV.U32 R3, RZ, RZ, R14 ;  /* 0x000000ffff037224 */ /* 0x000fce00078e000e */
[----:B------:R-:W-:Y:S05]  /*24cc0*/  WARPSYNC.COLLECTIVE R15, `(.L_x_2036) ;  /* 0x000000000f087348 */ /* 0x000fea0003c00000 */
[----:B------:R0:W1:Y:S02]  /*24cd0*/  SHFL.IDX P6, R14, R13, R12, R11 ;  /* 0x0000000c0d0e7389 */ /* 0x00006400000c000b */
[----:B01----:R-:W-:Y:S01]  /*24ce0*/  ENDCOLLECTIVE ;  /* 0x000000000000791b */ /* 0x003fe20003800000 */
.L_x_2036:
[----:B------:R-:W-:Y:S02]  /*24cf0*/  IMAD.MOV.U32 R13, RZ, RZ, R7 ;  /* 0x000000ffff0d7224 */ /* 0x000fe400078e0007 */
[----:B------:R-:W-:-:S07]  /*24d00*/  IMAD.MOV.U32 R2, RZ, RZ, R14 ;  /* 0x000000ffff027224 */ /* 0x000fce00078e000e */
[----:B------:R-:W-:Y:S05]  /*24d10*/  WARPSYNC.COLLECTIVE R15, `(.L_x_2037) ;  /* 0x000000000f087348 */ /* 0x000fea0003c00000 */
[----:B------:R0:W1:Y:S02]  /*24d20*/  SHFL.IDX P6, R14, R13, R12, R11 ;  /* 0x0000000c0d0e7389 */ /* 0x00006400000c000b */
[----:B01----:R-:W-:Y:S01]  /*24d30*/  ENDCOLLECTIVE ;  /* 0x000000000000791b */ /* 0x003fe20003800000 */
.L_x_2037:
[----:B------:R-:W-:Y:S02]  /*24d40*/  IMAD.MOV.U32 R13, RZ, RZ, R6 ;  /* 0x000000ffff0d7224 */ /* 0x000fe400078e0006 */
[----:B------:R-:W-:-:S07]  /*24d50*/  IMAD.MOV.U32 R5, RZ, RZ, R14 ;  /* 0x000000ffff057224 */ /* 0x000fce00078e000e */
[----:B------:R-:W-:Y:S05]  /*24d60*/  WARPSYNC.COLLECTIVE R15, `(.L_x_2038) ;  /* 0x000000000f087348 */ /* 0x000fea0003c00000 */
[----:B------:R0:W1:Y:S02]  /*24d70*/  SHFL.IDX P6, R14, R13, R12, R11 ;  /* 0x0000000c0d0e7389 */ /* 0x00006400000c000b */
[----:B01----:R-:W-:Y:S01]  /*24d80*/  ENDCOLLECTIVE ;  /* 0x000000000000791b */ /* 0x003fe20003800000 */
.L_x_2038:
[----:B------:R-:W-:Y:S05]  /*24d90*/  BRA `(.L_x_2039) ;  /* 0xfffffe0400747947 */ /* 0x000fea000383ffff */
.L_x_1718:
[----:B------:R-:W-:Y:S01]  /*24da0*/  BSSY B1, `(.L_x_2040) ;  /* 0x0000008000017945 */ /* 0x000fe20003800000 */
[----:B------:R-:W-:Y:S02]  /*24db0*/  IMAD.MOV.U32 R13, RZ, RZ, R4 ;  /* 0x000000ffff0d7224 */ /* 0x000fe400078e0004 */
[----:B------:R-:W-:Y:S02]  /*24dc0*/  IMAD.MOV.U32 R12, RZ, RZ, 0x1 ;  /* 0x00000001ff0c7424 */ /* 0x000fe400078e00ff */
[----:B------:R-:W-:Y:S02]  /*24dd0*/  IMAD.MOV.U32 R11, RZ, RZ, 0x1c1f ;  /* 0x00001c1fff0b7424 */ /* 0x000fe400078e00ff */
[----:B------:R-:W-:-:S07]  /*24de0*/  IMAD.MOV.U32 R15, RZ, RZ, -0x1 ;  /* 0xffffffffff0f7424 */ /* 0x000fce00078e00ff */
[----:B0---4-:R-:W-:Y:S05]  /*24df0*/  WARPSYNC.COLLECTIVE R15, `(.L_x_2041) ;  /* 0x000000000f087348 */ /* 0x011fea0003c00000 */
[----:B----4-:R1:W2:Y:S02]  /*24e00*/  SHFL.IDX P6, R14, R13, R12, R11 ;  /* 0x0000000c0d0e7389 */ /* 0x0102a400000c000b */
[----:B012---:R-:W-:Y:S01]  /*24e10*/  ENDCOLLECTIVE ;  /* 0x000000000000791b */ /* 0x007fe20003800000 */
.L_x_2041:
[----:B------:R-:W-:Y:S05]  /*24e20*/  BSYNC B1 ;  /* 0x0000000000017941 */ /* 0x000fea0003800000 */
.L_x_2040:
[----:B------:R-:W-:Y:S02]  /*24e30*/  IMAD.MOV.U32 R13, RZ, RZ, R0 ;  /* 0x000000ffff0d7224 */ /* 0x000fe400078e0000 */
[----:B------:R-:W-:Y:S02]  /*24e40*/  IMAD.MOV.U32 R12, RZ, RZ, 0x1 ;  /* 0x00000001ff0c7424 */ /* 0x000fe400078e00ff */
[----:B------:R-:W-:Y:S02]  /*24e50*/  IMAD.MOV.U32 R11, RZ, RZ, 0x1c1f ;  /* 0x00001c1fff0b7424 */ /* 0x000fe400078e00ff */
[----:B------:R-:W-:Y:S02]  /*24e60*/  IMAD.MOV.U32 R15, RZ, RZ, -0x1 ;  /* 0xffffffffff0f7424 */ /* 0x000fe400078e00ff */
[----:B------:R-:W-:-:S07]  /*24e70*/  IMAD.MOV.U32 R3, RZ, RZ, R14 ;  /* 0x000000ffff037224 */ /* 0x000fce00078e000e */
[----:B------:R-:W-:Y:S05]  /*24e80*/  WARPSYNC.COLLECTIVE R15, `(.L_x_2042) ;  /* 0x000000000f087348 */ /* 0x000fea0003c00000 */
[----:B------:R0:W1:Y:S02]  /*24e90*/  SHFL.IDX P6, R14, R13, R12, R11 ;  /* 0x0000000c0d0e7389 */ /* 0x00006400000c000b */
[----:B01----:R-:W-:Y:S01]  /*24ea0*/  ENDCOLLECTIVE ;  /* 0x000000000000791b */ /* 0x003fe20003800000 */
.L_x_2042:
[----:B------:R-:W-:Y:S02]  /*24eb0*/  IMAD.MOV.U32 R13, RZ, RZ, R7 ;  /* 0x000000ffff0d7224 */ /* 0x000fe400078e0007 */
[----:B------:R-:W-:-:S07]  /*24ec0*/  IMAD.MOV.U32 R2, RZ, RZ, R14 ;  /* 0x000000ffff027224 */ /* 0x000fce00078e000e */
[----:B------:R-:W-:Y:S05]  /*24ed0*/  WARPSYNC.COLLECTIVE R15, `(.L_x_2043) ;  /* 0x000000000f087348 */ /* 0x000fea0003c00000 */
[----:B------:R0:W1:Y:S02]  /*24ee0*/  SHFL.IDX P6, R14, R13, R12, R11 ;  /* 0x0000000c0d0e7389 */ /* 0x00006400000c000b */
[----:B01----:R-:W-:Y:S01]  /*24ef0*/  ENDCOLLECTIVE ;  /* 0x000000000000791b */ /* 0x003fe20003800000 */
.L_x_2043:
[----:B------:R-:W-:Y:S02]  /*24f00*/  IMAD.MOV.U32 R13, RZ, RZ, R6 ;  /* 0x000000ffff0d7224 */ /* 0x000fe400078e0006 */
[----:B------:R-:W-:-:S07]  /*24f10*/  IMAD.MOV.U32 R5, RZ, RZ, R14 ;  /* 0x000000ffff057224 */ /* 0x000fce00078e000e */
[----:B------:R-:W-:Y:S05]  /*24f20*/  WARPSYNC.COLLECTIVE R15, `(.L_x_2044) ;  /* 0x000000000f087348 */ /* 0x000fea0003c00000 */
[----:B------:R0:W1:Y:S02]  /*24f30*/  SHFL.IDX P6, R14, R13, R12, R11 ;  /* 0x0000000c0d0e7389 */ /* 0x00006400000c000b */
[----:B01----:R-:W-:Y:S01]  /*24f40*/  ENDCOLLECTIVE ;  /* 0x000000000000791b */ /* 0x003fe20003800000 */
.L_x_2044:
[----:B------:R-:W-:Y:S05]  /*24f50*/  BRA `(.L_x_2045) ;  /* 0xfffffe0c00287947 */ /* 0x000fea000383ffff */
.L_x_1721:
[----:B0-----:R-:W-:-:S04]  /*24f60*/  IMAD.U32 R5, RZ, RZ, UR39 ;  /* 0x00000027ff057e24 */ /* 0x001fc8000f8e00ff */
[----:B------:R0:W1:Y:S03]  /*24f70*/  SYNCS.PHASECHK.TRANS64.TRYWAIT P0, [R5+URZ+0x30800], R4 ;  /* 0x03080004050075a7 */ /* 0x000066000800017f */
[----:B-1----:R-:W-:Y:S05]  /*24f80*/  @!P0 NANOSLEEP.SYNCS 0x989680 ;  /* 0x009896800000895d */ /* 0x002fea0003900000 */
[----:B------:R-:W1:Y:S02]  /*24f90*/  @!P0 SYNCS.PHASECHK.TRANS64 P0, [R5+URZ+0x30800], R4 ;  /* 0x03080004050085a7 */ /* 0x000e64000800007f */
[----:B-1----:R-:W-:Y:S05]  /*24fa0*/  @!P0 BRA `(.L_x_1721) ;  /* 0xfffffffc00ec8947 */ /* 0x002fea000383ffff */
[----:B------:R-:W-:Y:S05]  /*24fb0*/  BRA `(.L_x_2046) ;  /* 0xfffffe1400487947 */ /* 0x000fea000383ffff */
.L_x_1745:
[----:B------:R-:W-:Y:S02]  /*24fc0*/  IMAD.MOV.U32 R13, RZ, RZ, R4 ;  /* 0x000000ffff0d7224 */ /* 0x000fe400078e0004 */
[----:B------:R-:W-:Y:S02]  /*24fd0*/  IMAD.MOV.U32 R12, RZ, RZ, RZ ;  /* 0x000000ffff0c7224 */ /* 0x000fe400078e00ff */
[----:B------:R-:W-:Y:S02]  /*24fe0*/  IMAD.MOV.U32 R11, RZ, RZ, 0x1c1f ;  /* 0x00001c1fff0b7424 */ /* 0x000fe400078e00ff */
[----:B------:R-:W-:-:S07]  /*24ff0*/  IMAD.MOV.U32 R15, RZ, RZ, -0x1 ;  /* 0xffffffffff0f7424 */ /* 0x000fce00078e00ff */
[----:B------:R-:W-:Y:S05]  /*25000*/  WARPSYNC.COLLECTIVE R15, `(.L_x_2047) ;  /* 0x000000000f087348 */ /* 0x000fea0003c00000 */
[----:B------:R0:W1:Y:S02]  /*25010*/  SHFL.IDX P6, R14, R13, R12, R11 ;  /* 0x0000000c0d0e7389 */ /* 0x00006400000c000b */
[----:B01----:R-:W-:Y:S01]  /*25020*/  ENDCOLLECTIVE ;  /* 0x000000000000791b */ /* 0x003fe20003800000 */
.L_x_2047:
[----:B------:R-:W-:Y:S02]  /*25030*/  IMAD.MOV.U32 R13, RZ, RZ, R0 ;  /* 0x000000ffff0d7224 */ /* 0x000fe400078e0000 */
[----:B------:R-:W-:-:S07]  /*25040*/  IMAD.MOV.U32 R3, RZ, RZ, R14 ;  /* 0x000000ffff037224 */ /* 0x000fce00078e000e */
[----:B------:R-:W-:Y:S05]  /*25050*/  WARPSYNC.COLLECTIVE R15, `(.L_x_2048) ;  /* 0x000000000f087348 */ /* 0x000fea0003c00000 */
[----:B------:R0:W1:Y:S02]  /*25060*/  SHFL.IDX P6, R14, R13, R12, R11 ;  /* 0x0000000c0d0e7389 */ /* 0x00006400000c000b */
[----:B01----:R-:W-:Y:S01]  /*25070*/  ENDCOLLECTIVE ;  /* 0x000000000000791b */ /* 0x003fe20003800000 */
.L_x_2048:
[----:B------:R-:W-:Y:S02]  /*25080*/  IMAD.MOV.U32 R13, RZ, RZ, R9 ;  /* 0x000000ffff0d7224 */ /* 0x000fe400078e0009 */
[----:B------:R-:W-:-:S07]  /*25090*/  IMAD.MOV.U32 R2, RZ, RZ, R14 ;  /* 0x000000ffff027224 */ /* 0x000fce00078e000e */
[----:B------:R-:W-:Y:S05]  /*250a0*/  WARPSYNC.COLLECTIVE R15, `(.L_x_2049) ;  /* 0x000000000f087348 */ /* 0x000fea0003c00000 */
[----:B------:R0:W1:Y:S02]  /*250b0*/  SHFL.IDX P6, R14, R13, R12, R11 ;  /* 0x0000000c0d0e7389 */ /* 0x00006400000c000b */
[----:B01----:R-:W-:Y:S01]  /*250c0*/  ENDCOLLECTIVE ;  /* 0x000000000000791b */ /* 0x003fe20003800000 */
.L_x_2049:
[----:B------:R-:W-:Y:S02]  /*250d0*/  IMAD.MOV.U32 R13, RZ, RZ, R8 ;  /* 0x000000ffff0d7224 */ /* 0x000fe400078e0008 */
[----:B------:R-:W-:-:S07]  /*250e0*/  IMAD.MOV.U32 R5, RZ, RZ, R14 ;  /* 0x000000ffff057224 */ /* 0x000fce00078e000e */
[----:B------:R-:W-:Y:S05]  /*250f0*/  WARPSYNC.COLLECTIVE R15, `(.L_x_2050) ;  /* 0x000000000f087348 */ /* 0x000fea0003c00000 */
[----:B------:R0:W1:Y:S02]  /*25100*/  SHFL.IDX P6, R14, R13, R12, R11 ;  /* 0x0000000c0d0e7389 */ /* 0x00006400000c000b */
[----:B01----:R-:W-:Y:S01]  /*25110*/  ENDCOLLECTIVE ;  /* 0x000000000000791b */ /* 0x003fe20003800000 */
.L_x_2050:
[----:B------:R-:W-:Y:S02]  /*25120*/  IMAD.MOV.U32 R12, RZ, RZ, R2 ;  /* 0x000000ffff0c7224 */ /* 0x000fe400078e0002 */
[----:B------:R-:W-:Y:S01]  /*25130*/  IMAD.MOV.U32 R13, RZ, RZ, R3 ;  /* 0x000000ffff0d7224 */ /* 0x000fe200078e0003 */
[----:B------:R-:W-:Y:S06]  /*25140*/  BRA `(.L_x_2051) ;  /* 0xfffffe3800ec7947 */ /* 0x000fec000383ffff */
.L_x_1748:
[----:B------:R-:W-:Y:S01]  /*25150*/  BSSY B1, `(.L_x_2052) ;  /* 0x0000008000017945 */ /* 0x000fe20003800000 */
[----:B------:R-:W-:Y:S02]  /*25160*/  IMAD.MOV.U32 R13, RZ, RZ, R4 ;  /* 0x000000ffff0d7224 */ /* 0x000fe400078e0004 */
[----:B------:R-:W-:Y:S02]  /*25170*/  IMAD.MOV.U32 R12, RZ, RZ, 0x1 ;  /* 0x00000001ff0c7424 */ /* 0x000fe400078e00ff */
[----:B------:R-:W-:Y:S02]  /*25180*/  IMAD.MOV.U32 R11, RZ, RZ, 0x1c1f ;  /* 0x00001c1fff0b7424 */ /* 0x000fe400078e00ff */
[----:B------:R-:W-:-:S07]  /*25190*/  IMAD.MOV.U32 R15, RZ, RZ, -0x1 ;  /* 0xffffffffff0f7424 */ /* 0x000fce00078e00ff */
[----:B------:R-:W-:Y:S05]  /*251a0*/  WARPSYNC.COLLECTIVE R15, `(.L_x_2053) ;  /* 0x000000000f087348 */ /* 0x000fea0003c00000 */
[----:B------:R0:W1:Y:S02]  /*251b0*/  SHFL.IDX P6, R14, R13, R12, R11 ;  /* 0x0000000c0d0e7389 */ /* 0x00006400000c000b */
[----:B01----:R-:W-:Y:S01]  /*251c0*/  ENDCOLLECTIVE ;  /* 0x000000000000791b */ /* 0x003fe20003800000 */
.L_x_2053:
[----:B------:R-:W-:Y:S05]  /*251d0*/  BSYNC B1 ;  /* 0x0000000000017941 */ /* 0x000fea0003800000 */
.L_x_2052:
        /* <DEDUP_REMOVED lines=8> */
.L_x_2054:
[----:B------:R-:W-:Y:S02]  /*25260*/  IMAD.MOV.U32 R21, RZ, RZ, R3 ;  /* 0x000000ffff157224 */ /* 0x000fe400078e0003 */
[----:B------:R-:W-:Y:S02]  /*25270*/  IMAD.MOV.U32 R13, RZ, RZ, R9 ;  /* 0x000000ffff0d7224 */ /* 0x000fe400078e0009 */
[----:B------:R-:W-:-:S07]  /*25280*/  IMAD.MOV.U32 R2, RZ, RZ, R14 ;  /* 0x000000ffff027224 */ /* 0x000fce00078e000e */
[----:B------:R-:W-:Y:S05]  /*25290*/  WARPSYNC.COLLECTIVE R15, `(.L_x_2055) ;  /* 0x000000000f087348 */ /* 0x000fea0003c00000 */
[----:B------:R0:W1:Y:S02]  /*252a0*/  SHFL.IDX P6, R14, R13, R12, R11 ;  /* 0x0000000c0d0e7389 */ /* 0x00006400000c000b */
[----:B01----:R-:W-:Y:S01]  /*252b0*/  ENDCOLLECTIVE ;  /* 0x000000000000791b */ /* 0x003fe20003800000 */
.L_x_2055:
[----:B------:R-:W-:Y:S02]  /*252c0*/  IMAD.MOV.U32 R20, RZ, RZ, R2 ;  /* 0x000000ffff147224 */ /* 0x000fe400078e0002 */
[----:B------:R-:W-:Y:S02]  /*252d0*/  IMAD.MOV.U32 R13, RZ, RZ, R8 ;  /* 0x000000ffff0d7224 */ /* 0x000fe400078e0008 */
[----:B------:R-:W-:-:S07]  /*252e0*/  IMAD.MOV.U32 R5, RZ, RZ, R14 ;  /* 0x000000ffff057224 */ /* 0x000fce00078e000e */
[----:B------:R-:W-:Y:S05]  /*252f0*/  WARPSYNC.COLLECTIVE R15, `(.L_x_2056) ;  /* 0x000000000f087348 */ /* 0x000fea0003c00000 */
[----:B------:R0:W1:Y:S02]  /*25300*/  SHFL.IDX P6, R14, R13, R12, R11 ;  /* 0x0000000c0d0e7389 */ /* 0x00006400000c000b */
[----:B01----:R-:W-:Y:S01]  /*25310*/  ENDCOLLECTIVE ;  /* 0x000000000000791b */ /* 0x003fe20003800000 */
.L_x_2056:
[----:B------:R-:W-:Y:S05]  /*25320*/  BRA `(.L_x_2057) ;  /* 0xfffffe4000287947 */ /* 0x000fea000383ffff */
.L_x_1751:
[----:B0-----:R-:W-:-:S04]  /*25330*/  IMAD.U32 R61, RZ, RZ, UR39 ;  /* 0x00000027ff3d7e24 */ /* 0x001fc8000f8e00ff */
[----:B------:R0:W1:Y:S03]  /*25340*/  SYNCS.PHASECHK.TRANS64.TRYWAIT P0, [R61+URZ+0x30800], R60 ;  /* 0x0308003c3d0075a7 */ /* 0x000066000800017f */
[----:B-1----:R-:W-:Y:S05]  /*25350*/  @!P0 NANOSLEEP.SYNCS 0x989680 ;  /* 0x009896800000895d */ /* 0x002fea0003900000 */
[----:B------:R-:W1:Y:S02]  /*25360*/  @!P0 SYNCS.PHASECHK.TRANS64 P0, [R61+URZ+0x30800], R60 ;  /* 0x0308003c3d0085a7 */ /* 0x000e64000800007f */
[----:B-1----:R-:W-:Y:S05]  /*25370*/  @!P0 BRA `(.L_x_1751) ;  /* 0xfffffffc00ec8947 */ /* 0x002fea000383ffff */
[----:B------:R-:W-:Y:S05]  /*25380*/  BRA `(.L_x_2058) ;  /* 0xfffffe4400b87947 */ /* 0x000fea000383ffff */
.L_x_1765:
[----:B-1----:R1:W2:Y:S02]  /*25390*/  SYNCS.PHASECHK.TRANS64.TRYWAIT P2, [R73+URZ+0x30830], R0 ;  /* 0x03083000490075a7 */ /* 0x0022a4000804017f */
[----:B--2---:R-:W-:Y:S05]  /*253a0*/  @!P2 NANOSLEEP.SYNCS 0x989680 ;  /* 0x009896800000a95d */ /* 0x004fea0003900000 */
[----:B------:R-:W2:Y:S02]  /*253b0*/  @!P2 SYNCS.PHASECHK.TRANS64 P2, [R73+URZ+0x30830], R0 ;  /* 0x030830004900a5a7 */ /* 0x000ea4000804007f */
[----:B--2---:R-:W-:Y:S05]  /*253c0*/  @!P2 BRA `(.L_x_1765) ;  /* 0xfffffffc00f0a947 */ /* 0x004fea000383ffff */
[----:B------:R-:W-:Y:S05]  /*253d0*/  BRA `(.L_x_1764) ;  /* 0xfffffe7000447947 */ /* 0x000fea000383ffff */
.L_x_1781:
[----:B-1----:R-:W-:-:S04]  /*253e0*/  IMAD.U32 R11, RZ, RZ, UR7 ;  /* 0x00000007ff0b7e24 */ /* 0x002fc8000f8e00ff */
[----:B------:R1:W2:Y:S03]  /*253f0*/  SYNCS.PHASECHK.TRANS64.TRYWAIT P2, [R11+URZ+0x30830], R10 ;  /* 0x0308300a0b0075a7 */ /* 0x0002a6000804017f */
[----:B--2---:R-:W-:Y:S05]  /*25400*/  @!P2 NANOSLEEP.SYNCS 0x989680 ;  /* 0x009896800000a95d */ /* 0x004fea0003900000 */
[----:B------:R-:W2:Y:S02]  /*25410*/  @!P2 SYNCS.PHASECHK.TRANS64 P2, [R11+URZ+0x30830], R10 ;  /* 0x0308300a0b00a5a7 */ /* 0x000ea4000804007f */
[----:B--2---:R-:W-:Y:S05]  /*25420*/  @!P2 BRA `(.L_x_1781) ;  /* 0xfffffffc00eca947 */ /* 0x004fea000383ffff */
[----:B------:R-:W-:Y:S05]  /*25430*/  BRA `(.L_x_1780) ;  /* 0xfffffea000e07947 */ /* 0x000fea000383ffff */
.L_x_1785:
[----:B---3--:R-:W-:-:S04]  /*25440*/  IMAD.U32 R2, RZ, RZ, UR6 ;  /* 0x00000006ff027e24 */ /* 0x008fc8000f8e00ff */
[----:B------:R3:W4:Y:S03]  /*25450*/  SYNCS.PHASECHK.TRANS64.TRYWAIT P2, [R2+URZ+0x30850], R0 ;  /* 0x03085000020075a7 */ /* 0x000726000804017f */
[----:B----4-:R-:W-:Y:S05]  /*25460*/  @!P2 NANOSLEEP.SYNCS 0x989680 ;  /* 0x009896800000a95d */ /* 0x010fea0003900000 */
[----:B------:R-:W4:Y:S02]  /*25470*/  @!P2 SYNCS.PHASECHK.TRANS64 P2, [R2+URZ+0x30850], R0 ;  /* 0x030850000200a5a7 */ /* 0x000f24000804007f */
[----:B----4-:R-:W-:Y:S05]  /*25480*/  @!P2 BRA `(.L_x_1785) ;  /* 0xfffffffc00eca947 */ /* 0x010fea000383ffff */
[----:B------:R-:W-:Y:S05]  /*25490*/  BRA `(.L_x_1784) ;  /* 0xfffffeac00807947 */ /* 0x000fea000383ffff */
.L_x_1802:
[----:B-1----:R-:W-:-:S04]  /*254a0*/  IMAD.U32 R4, RZ, RZ, UR6 ;  /* 0x00000006ff047e24 */ /* 0x002fc8000f8e00ff */
[----:B------:R1:W2:Y:S03]  /*254b0*/  SYNCS.PHASECHK.TRANS64.TRYWAIT P2, [R4+URZ+0x30830], R3 ;  /* 0x03083003040075a7 */ /* 0x0002a6000804017f */
[----:B--2---:R-:W-:Y:S05]  /*254c0*/  @!P2 NANOSLEEP.SYNCS 0x989680 ;  /* 0x009896800000a95d */ /* 0x004fea0003900000 */
[----:B------:R-:W2:Y:S02]  /*254d0*/  @!P2 SYNCS.PHASECHK.TRANS64 P2, [R4+URZ+0x30830], R3 ;  /* 0x030830030400a5a7 */ /* 0x000ea4000804007f */
[----:B--2---:R-:W-:Y:S05]  /*254e0*/  @!P2 BRA `(.L_x_1802) ;  /* 0xfffffffc00eca947 */ /* 0x004fea000383ffff */
[----:B------:R-:W-:Y:S05]  /*254f0*/  BRA `(.L_x_1801) ;  /* 0xfffffed800d07947 */ /* 0x000fea000383ffff */
.L_x_1806:
[----:B---3--:R-:W-:-:S04]  /*25500*/  IMAD.U32 R2, RZ, RZ, UR11 ;  /* 0x0000000bff027e24 */ /* 0x008fc8000f8e00ff */
[----:B------:R3:W4:Y:S03]  /*25510*/  SYNCS.PHASECHK.TRANS64.TRYWAIT P2, [R2+URZ+0x30850], R0 ;  /* 0x03085000020075a7 */ /* 0x000726000804017f */
[----:B----4-:R-:W-:Y:S05]  /*25520*/  @!P2 NANOSLEEP.SYNCS 0x989680 ;  /* 0x009896800000a95d */ /* 0x010fea0003900000 */
[----:B------:R-:W4:Y:S02]  /*25530*/  @!P2 SYNCS.PHASECHK.TRANS64 P2, [R2+URZ+0x30850], R0 ;  /* 0x030850000200a5a7 */ /* 0x000f24000804007f */
[----:B----4-:R-:W-:Y:S05]  /*25540*/  @!P2 BRA `(.L_x_1806) ;  /* 0xfffffffc00eca947 */ /* 0x010fea000383ffff */
[----:B------:R-:W-:Y:S05]  /*25550*/  BRA `(.L_x_1805) ;  /* 0xfffffee400707947 */ /* 0x000fea000383ffff */
.L_x_1812:
[----:B-1----:R-:W-:-:S04]  /*25560*/  IMAD.U32 R4, RZ, RZ, UR6 ;  /* 0x00000006ff047e24 */ /* 0x002fc8000f8e00ff */
[----:B------:R1:W2:Y:S03]  /*25570*/  SYNCS.PHASECHK.TRANS64.TRYWAIT P2, [R4+URZ+0x30830], R3 ;  /* 0x03083003040075a7 */ /* 0x0002a6000804017f */
[----:B--2---:R-:W-:Y:S05]  /*25580*/  @!P2 NANOSLEEP.SYNCS 0x989680 ;  /* 0x009896800000a95d */ /* 0x004fea0003900000 */
[----:B------:R-:W2:Y:S02]  /*25590*/  @!P2 SYNCS.PHASECHK.TRANS64 P2, [R4+URZ+0x30830], R3 ;  /* 0x030830030400a5a7 */ /* 0x000ea4000804007f */
[----:B--2---:R-:W-:Y:S05]  /*255a0*/  @!P2 BRA `(.L_x_1812) ;  /* 0xfffffffc00eca947 */ /* 0x004fea000383ffff */
[----:B------:R-:W-:Y:S05]  /*255b0*/  BRA `(.L_x_1811) ;  /* 0xfffffefc00b87947 */ /* 0x000fea000383ffff */
.L_x_1816:
[----:B---3--:R-:W-:-:S04]  /*255c0*/  IMAD.U32 R2, RZ, RZ, UR11 ;  /* 0x0000000bff027e24 */ /* 0x008fc8000f8e00ff */
[----:B------:R3:W4:Y:S03]  /*255d0*/  SYNCS.PHASECHK.TRANS64.TRYWAIT P2, [R2+URZ+0x30850], R0 ;  /* 0x03085000020075a7 */ /* 0x000726000804017f */
[----:B----4-:R-:W-:Y:S05]  /*255e0*/  @!P2 NANOSLEEP.SYNCS 0x989680 ;  /* 0x009896800000a95d */ /* 0x010fea0003900000 */
[----:B------:R-:W4:Y:S02]  /*255f0*/  @!P2 SYNCS.PHASECHK.TRANS64 P2, [R2+URZ+0x30850], R0 ;  /* 0x030850000200a5a7 */ /* 0x000f24000804007f */
[----:B----4-:R-:W-:Y:S05]  /*25600*/  @!P2 BRA `(.L_x_1816) ;  /* 0xfffffffc00eca947 */ /* 0x010fea000383ffff */
[----:B------:R-:W-:Y:S05]  /*25610*/  BRA `(.L_x_1815) ;  /* 0xffffff0800587947 */ /* 0x000fea000383ffff */
.L_x_1829:
[----:B-1----:R-:W-:-:S04]  /*25620*/  IMAD.U32 R7, RZ, RZ, UR5 ;  /* 0x00000005ff077e24 */ /* 0x002fc8000f8e00ff */
[----:B------:R1:W2:Y:S03]  /*25630*/  SYNCS.PHASECHK.TRANS64.TRYWAIT P0, [R7+URZ+0x30850], R0 ;  /* 0x03085000070075a7 */ /* 0x0002a6000800017f */
[----:B--2---:R-:W-:Y:S05]  /*25640*/  @!P0 NANOSLEEP.SYNCS 0x989680 ;  /* 0x009896800000895d */ /* 0x004fea0003900000 */
[----:B------:R-:W2:Y:S02]  /*25650*/  @!P0 SYNCS.PHASECHK.TRANS64 P0, [R7+URZ+0x30850], R0 ;  /* 0x03085000070085a7 */ /* 0x000ea4000800007f */
[----:B--2---:R-:W-:Y:S05]  /*25660*/  @!P0 BRA `(.L_x_1829) ;  /* 0xfffffffc00ec8947 */ /* 0x004fea000383ffff */
[----:B------:R-:W-:Y:S05]  /*25670*/  BRA `(.L_x_1828) ;  /* 0xffffff3800447947 */ /* 0x000fea000383ffff */
.L_x_1873:
[----:B------:R-:W1:Y:S01]  /*25680*/  S2R R7, SR_TID.X ;  /* 0x0000000000077919 */ /* 0x000e620000002100 */
[----:B------:R-:W-:Y:S01]  /*25690*/  BSSY B1, `(.L_x_2059) ;  /* 0x000000a000017945 */ /* 0x000fe20003800000 */
[----:B------:R-:W-:Y:S02]  /*256a0*/  IMAD.MOV.U32 R12, RZ, RZ, RZ ;  /* 0x000000ffff0c7224 */ /* 0x000fe400078e00ff */
[----:B0-----:R-:W-:Y:S02]  /*256b0*/  IMAD.MOV.U32 R11, RZ, RZ, 0x1f ;  /* 0x0000001fff0b7424 */ /* 0x001fe400078e00ff */
[----:B------:R-:W-:Y:S01]  /*256c0*/  IMAD.MOV.U32 R15, RZ, RZ, -0x1 ;  /* 0xffffffffff0f7424 */ /* 0x000fe200078e00ff */
[----:B-1----:R-:W-:-:S04]  /*256d0*/  SHF.R.U32.HI R7, RZ, 0x5, R7 ;  /* 0x00000005ff077819 */ /* 0x002fc80000011607 */
[----:B------:R-:W-:-:S05]  /*256e0*/  LOP3.LUT R7, R7, 0x3, RZ, 0xc0, !PT ;  /* 0x0000000307077812 */ /* 0x000fca00078ec0ff */
[----:B------:R-:W-:-:S07]  /*256f0*/  IMAD.MOV.U32 R13, RZ, RZ, R7 ;  /* 0x000000ffff0d7224 */ /* 0x000fce00078e0007 */
[----:B------:R-:W-:Y:S05]  /*25700*/  WARPSYNC.COLLECTIVE R15, `(.L_x_2060) ;  /* 0x000000000f087348 */ /* 0x000fea0003c00000 */
[----:B------:R0:W1:Y:S02]  /*25710*/  SHFL.IDX P6, R14, R13, R12, R11 ;  /* 0x0000000c0d0e7389 */ /* 0x00006400000c000b */
[----:B01----:R-:W-:Y:S01]  /*25720*/  ENDCOLLECTIVE ;  /* 0x000000000000791b */ /* 0x003fe20003800000 */
.L_x_2060:
[----:B------:R-:W-:Y:S05]  /*25730*/  BSYNC B1 ;  /* 0x0000000000017941 */ /* 0x000fea0003800000 */
.L_x_2059:
[----:B------:R-:W-:Y:S05]  /*25740*/  BRA `(.L_x_2061) ;  /* 0xffffff8400047947 */ /* 0x000fea000383ffff */
.L_x_1875:
[----:B------:R-:W-:Y:S01]  /*25750*/  BSSY B1, `(.L_x_2062) ;  /* 0x0000006000017945 */ /* 0x000fe20003800000 */
[----:B------:R-:W-:-:S07]  /*25760*/  IMAD.MOV.U32 R15, RZ, RZ, -0x1 ;  /* 0xffffffffff0f7424 */ /* 0x000fce00078e00ff */
[----:B01----:R-:W-:Y:S05]  /*25770*/  WARPSYNC.COLLECTIVE R15, `(.L_x_2063) ;  /* 0x000000000f0c7348 */ /* 0x003fea0003c00000 */
[----:B------:R-:W-:Y:S02]  /*25780*/  ELECT P6, UR62, PT ;  /* 0x00000000003e782f */ /* 0x000fe400038c0000 */
[----:B------:R-:W-:Y:S01]  /*25790*/  MOV R14, UR62 ;  /* 0x0000003e000e7c02 */ /* 0x000fe20008000f00 */
[----:B01----:R-:W-:Y:S10]  /*257a0*/  ENDCOLLECTIVE ;  /* 0x000000000000791b */ /* 0x003ff40003800000 */
.L_x_2063:
[----:B------:R-:W-:Y:S05]  /*257b0*/  BSYNC B1 ;  /* 0x0000000000017941 */ /* 0x000fea0003800000 */
.L_x_2062:
[----:B------:R-:W-:Y:S05]  /*257c0*/  BRA `(.L_x_1874) ;  /* 0xffffff8000fc7947 */ /* 0x000fea000383ffff */
.L_x_1877:
[----:B-1----:R-:W2:Y:S02]  /*257d0*/  LDL R5, [R1+0x2d0] ;  /* 0x0002d00001057983 */ /* 0x002ea40000100800 */
[----:B--2---:R1:W2:Y:S02]  /*257e0*/  SYNCS.PHASECHK.TRANS64.TRYWAIT P0, [R5+URZ+0x30820], R4 ;  /* 0x03082004050075a7 */ /* 0x0042a4000800017f */
[----:B--2---:R-:W-:Y:S05]  /*257f0*/  @!P0 NANOSLEEP.SYNCS 0x989680 ;  /* 0x009896800000895d */ /* 0x004fea0003900000 */
[----:B------:R-:W2:Y:S02]  /*25800*/  @!P0 SYNCS.PHASECHK.TRANS64 P0, [R5+URZ+0x30820], R4 ;  /* 0x03082004050085a7 */ /* 0x000ea4000800007f */
[----:B--2---:R-:W-:Y:S05]  /*25810*/  @!P0 BRA `(.L_x_1877) ;  /* 0xfffffffc00ec8947 */ /* 0x004fea000383ffff */
[----:B------:R-:W-:Y:S05]  /*25820*/  BRA `(.L_x_2064) ;  /* 0xffffff84000c7947 */ /* 0x000fea000383ffff */
.L_x_1881:
[----:B-1----:R1:W2:Y:S02]  /*25830*/  SYNCS.PHASECHK.TRANS64.TRYWAIT P0, [R7+URZ+0x308a0], R10 ;  /* 0x0308a00a070075a7 */ /* 0x0022a4000800017f */
[----:B--2---:R-:W-:Y:S05]  /*25840*/  @!P0 NANOSLEEP.SYNCS 0x989680 ;  /* 0x009896800000895d */ /* 0x004fea0003900000 */
[----:B------:R-:W2:Y:S02]  /*25850*/  @!P0 SYNCS.PHASECHK.TRANS64 P0, [R7+URZ+0x308a0], R10 ;  /* 0x0308a00a070085a7 */ /* 0x000ea4000800007f */
[----:B--2---:R-:W-:Y:S05]  /*25860*/  @!P0 BRA `(.L_x_1881) ;  /* 0xfffffffc00f08947 */ /* 0x004fea000383ffff */
[----:B------:R-:W-:Y:S05]  /*25870*/  BRA `(.L_x_2065) ;  /* 0xffffff8400347947 */ /* 0x000fea000383ffff */
.L_x_1888:
[----:B--2---:R2:W3:Y:S02]  /*25880*/  SYNCS.PHASECHK.TRANS64.TRYWAIT P0, [R7+URZ+0x308c0], R10 ;  /* 0x0308c00a070075a7 */ /* 0x0044e4000800017f */
[----:B---3--:R-:W-:Y:S05]  /*25890*/  @!P0 NANOSLEEP.SYNCS 0x989680 ;  /* 0x009896800000895d */ /* 0x008fea0003900000 */
[----:B------:R-:W3:Y:S02]  /*258a0*/  @!P0 SYNCS.PHASECHK.TRANS64 P0, [R7+URZ+0x308c0], R10 ;  /* 0x0308c00a070085a7 */ /* 0x000ee4000800007f */
[----:B---3--:R-:W-:Y:S05]  /*258b0*/  @!P0 BRA `(.L_x_1888) ;  /* 0xfffffffc00f08947 */ /* 0x008fea000383ffff */
[----:B------:R-:W-:Y:S05]  /*258c0*/  BRA `(.L_x_2066) ;  /* 0xffffff8800387947 */ /* 0x000fea000383ffff */
.L_x_1897:
[----:B-1----:R1:W2:Y:S02]  /*258d0*/  SYNCS.PHASECHK.TRANS64.TRYWAIT P1, [R8+URZ+0x308a0], R7 ;  /* 0x0308a007080075a7 */ /* 0x0022a4000802017f */
[----:B--2---:R-:W-:Y:S05]  /*258e0*/  @!P1 NANOSLEEP.SYNCS 0x989680 ;  /* 0x009896800000995d */ /* 0x004fea0003900000 */
[----:B------:R-:W2:Y:S02]  /*258f0*/  @!P1 SYNCS.PHASECHK.TRANS64 P1, [R8+URZ+0x308a0], R7 ;  /* 0x0308a007080095a7 */ /* 0x000ea4000802007f */
[----:B--2---:R-:W-:Y:S05]  /*25900*/  @!P1 BRA `(.L_x_1897) ;  /* 0xfffffffc00f09947 */ /* 0x004fea000383ffff */
[----:B------:R-:W-:Y:S05]  /*25910*/  BRA `(.L_x_2067) ;  /* 0xffffff8c00887947 */ /* 0x000fea000383ffff */
.L_x_1904:
[----:B--2---:R2:W3:Y:S02]  /*25920*/  SYNCS.PHASECHK.TRANS64.TRYWAIT P1, [R8+URZ+0x308c0], R7 ;  /* 0x0308c007080075a7 */ /* 0x0044e4000802017f */
[----:B---3--:R-:W-:Y:S05]  /*25930*/  @!P1 NANOSLEEP.SYNCS 0x989680 ;  /* 0x009896800000995d */ /* 0x008fea0003900000 */
[----:B------:R-:W3:Y:S02]  /*25940*/  @!P1 SYNCS.PHASECHK.TRANS64 P1, [R8+URZ+0x308c0], R7 ;  /* 0x0308c007080095a7 */ /* 0x000ee4000802007f */
[----:B---3--:R-:W-:Y:S05]  /*25950*/  @!P1 BRA `(.L_x_1904) ;  /* 0xfffffffc00f09947 */ /* 0x008fea000383ffff */
[----:B------:R-:W-:Y:S05]  /*25960*/  BRA `(.L_x_2068) ;  /* 0xffffff9000887947 */ /* 0x000fea000383ffff */
.L_x_1927:
[----:B------:R-:W2:Y:S01]  /*25970*/  S2R R4, SR_TID.X ;  /* 0x0000000000047919 */ /* 0x000ea20000002100 */
[----:B------:R-:W-:Y:S01]  /*25980*/  BSSY B0, `(.L_x_2069) ;  /* 0x000000a000007945 */ /* 0x000fe20003800000 */
[----:B------:R-:W-:Y:S02]  /*25990*/  IMAD.MOV.U32 R12, RZ, RZ, RZ ;  /* 0x000000ffff0c7224 */ /* 0x000fe400078e00ff */
[----:B0-----:R-:W-:Y:S02]  /*259a0*/  IMAD.MOV.U32 R11, RZ, RZ, 0x1f ;  /* 0x0000001fff0b7424 */ /* 0x001fe400078e00ff */
[----:B------:R-:W-:Y:S01]  /*259b0*/  IMAD.MOV.U32 R15, RZ, RZ, -0x1 ;  /* 0xffffffffff0f7424 */ /* 0x000fe200078e00ff */
[----:B--2---:R-:W-:-:S04]  /*259c0*/  SHF.R.U32.HI R4, RZ, 0x5, R4 ;  /* 0x00000005ff047819 */ /* 0x004fc80000011604 */
[----:B------:R-:W-:-:S05]  /*259d0*/  LOP3.LUT R4, R4, 0x3, RZ, 0xc0, !PT ;  /* 0x0000000304047812 */ /* 0x000fca00078ec0ff */
[----:B------:R-:W-:-:S07]  /*259e0*/  IMAD.MOV.U32 R13, RZ, RZ, R4 ;  /* 0x000000ffff0d7224 */ /* 0x000fce00078e0004 */
[----:B-1----:R-:W-:Y:S05]  /*259f0*/  WARPSYNC.COLLECTIVE R15, `(.L_x_2070) ;  /* 0x000000000f087348 */ /* 0x002fea0003c00000 */
[----:B------:R0:W2:Y:S02]  /*25a00*/  SHFL.IDX P6, R14, R13, R12, R11 ;  /* 0x0000000c0d0e7389 */ /* 0x0000a400000c000b */
[----:B012---:R-:W-:Y:S01]  /*25a10*/  ENDCOLLECTIVE ;  /* 0x000000000000791b */ /* 0x007fe20003800000 */
.L_x_2070:
[----:B------:R-:W-:Y:S05]  /*25a20*/  BSYNC B0 ;  /* 0x0000000000007941 */ /* 0x000fea0003800000 */
.L_x_2069:
[----:B------:R-:W-:Y:S05]  /*25a30*/  BRA `(.L_x_2071) ;  /* 0xffffffa000347947 */ /* 0x000fea000383ffff */
.L_x_1929:
[----:B------:R-:W-:Y:S01]  /*25a40*/  BSSY B0, `(.L_x_2072) ;  /* 0x0000006000007945 */ /* 0x000fe20003800000 */
[----:B------:R-:W-:-:S07]  /*25a50*/  IMAD.MOV.U32 R15, RZ, RZ, -0x1 ;  /* 0xffffffffff0f7424 */ /* 0x000fce00078e00ff */
[----:B01-3--:R-:W-:Y:S05]  /*25a60*/  WARPSYNC.COLLECTIVE R15, `(.L_x_2073) ;  /* 0x000000000f0c7348 */ /* 0x00bfea0003c00000 */
[----:B------:R-:W-:Y:S02]  /*25a70*/  ELECT P6, UR62, PT ;  /* 0x00000000003e782f */ /* 0x000fe400038c0000 */
[----:B------:R-:W-:Y:S01]  /*25a80*/  MOV R14, UR62 ;  /* 0x0000003e000e7c02 */ /* 0x000fe20008000f00 */
[----:B01-3--:R-:W-:Y:S10]  /*25a90*/  ENDCOLLECTIVE ;  /* 0x000000000000791b */ /* 0x00bff40003800000 */
.L_x_2073:
[----:B------:R-:W-:Y:S05]  /*25aa0*/  BSYNC B0 ;  /* 0x0000000000007941 */ /* 0x000fea0003800000 */
.L_x_2072:
[----:B------:R-:W-:Y:S05]  /*25ab0*/  BRA `(.L_x_2074) ;  /* 0xffffffa000407947 */ /* 0x000fea000383ffff */
.L_x_1931:
[----:B-1----:R1:W2:Y:S02]  /*25ac0*/  SYNCS.PHASECHK.TRANS64.TRYWAIT P0, [R0+URZ+0x30840], R2 ;  /* 0x03084002000075a7 */ /* 0x0022a4000800017f */
[----:B--2---:R-:W-:Y:S05]  /*25ad0*/  @!P0 NANOSLEEP.SYNCS 0x989680 ;  /* 0x009896800000895d */ /* 0x004fea0003900000 */
[----:B------:R-:W2:Y:S02]  /*25ae0*/  @!P0 SYNCS.PHASECHK.TRANS64 P0, [R0+URZ+0x30840], R2 ;  /* 0x03084002000085a7 */ /* 0x000ea4000800007f */
[----:B--2---:R-:W-:Y:S05]  /*25af0*/  @!P0 BRA `(.L_x_1931) ;  /* 0xfffffffc00f08947 */ /* 0x004fea000383ffff */
[----:B------:R-:W-:Y:S05]  /*25b00*/  BRA `(.L_x_2075) ;  /* 0xffffffa000ac7947 */ /* 0x000fea000383ffff */
.L_x_1935:
        /* <DEDUP_REMOVED lines=14> */
.L_x_2076:
[----:B------:R-:W-:Y:S02]  /*25bf0*/  IMAD.MOV.U32 R13, RZ, RZ, R4 ;  /* 0x000000ffff0d7224 */ /* 0x000fe400078e0004 */
[----:B------:R-:W-:-:S07]  /*25c00*/  IMAD.MOV.U32 R6, RZ, RZ, R14 ;  /* 0x000000ffff067224 */ /* 0x000fce00078e000e */
[----:B------:R-:W-:Y:S05]  /*25c10*/  WARPSYNC.COLLECTIVE R15, `(.L_x_2077) ;  /* 0x000000000f087348 */ /* 0x000fea0003c00000 */
[----:B------:R0:W1:Y:S02]  /*25c20*/  SHFL.IDX P6, R14, R13, R12, R11 ;  /* 0x0000000c0d0e7389 */ /* 0x00006400000c000b */
[----:B01----:R-:W-:Y:S01]  /*25c30*/  ENDCOLLECTIVE ;  /* 0x000000000000791b */ /* 0x003fe20003800000 */
.L_x_2077:
        /* <DEDUP_REMOVED lines=19> */
.L_x_2078:
[----:B------:R-:W-:Y:S02]  /*25d70*/  IMAD.MOV.U32 R13, RZ, RZ, R4 ;  /* 0x000000ffff0d7224 */ /* 0x000fe400078e0004 */
[----:B------:R-:W-:-:S07]  /*25d80*/  IMAD.MOV.U32 R9, RZ, RZ, R14 ;  /* 0x000000ffff097224 */ /* 0x000fce00078e000e */
[----:B------:R-:W-:Y:S05]  /*25d90*/  WARPSYNC.COLLECTIVE R15, `(.L_x_2079) ;  /* 0x000000000f087348 */ /* 0x000fea0003c00000 */
[----:B------:R0:W1:Y:S02]  /*25da0*/  SHFL.IDX P6, R14, R13, R12, R11 ;  /* 0x0000000c0d0e7389 */ /* 0x00006400000c000b */
[----:B01----:R-:W-:Y:S01]  /*25db0*/  ENDCOLLECTIVE ;  /* 0x000000000000791b */ /* 0x003fe20003800000 */
.L_x_2079:
        /* <DEDUP_REMOVED lines=20> */
.L_x_2080:
[----:B------:R-:W-:Y:S02]  /*25f00*/  IMAD.MOV.U32 R13, RZ, RZ, R4 ;  /* 0x000000ffff0d7224 */ /* 0x000fe400078e0004 */
[----:B------:R-:W-:-:S05]  /*25f10*/  IMAD.SHL.U32 R9, R9, 0x8, RZ ;  /* 0x0000000809097824 */ /* 0x000fca00078e00ff */
[----:B------:R-:W-:Y:S01]  /*25f20*/  LOP3.LUT R9, R9, 0x38, RZ, 0xc0, !PT ;  /* 0x0000003809097812 */ /* 0x000fe200078ec0ff */
[----:B------:R-:W-:-:S07]  /*25f30*/  IMAD.MOV.U32 R8, RZ, RZ, R14 ;  /* 0x000000ffff087224 */ /* 0x000fce00078e000e */
[----:B------:R-:W-:Y:S05]  /*25f40*/  WARPSYNC.COLLECTIVE R15, `(.L_x_2081) ;  /* 0x000000000f087348 */ /* 0x000fea0003c00000 */
[----:B------:R0:W1:Y:S02]  /*25f50*/  SHFL.IDX P6, R14, R13, R12, R11 ;  /* 0x0000000c0d0e7389 */ /* 0x00006400000c000b */
[----:B01----:R-:W-:Y:S01]  /*25f60*/  ENDCOLLECTIVE ;  /* 0x000000000000791b */ /* 0x003fe20003800000 */
.L_x_2081:
        /* <DEDUP_REMOVED lines=19> */
.L_x_2082:
[----:B------:R-:W-:Y:S02]  /*260a0*/  IMAD.MOV.U32 R13, RZ, RZ, R4 ;  /* 0x000000ffff0d7224 */ /* 0x000fe400078e0004 */
[----:B------:R-:W-:-:S07]  /*260b0*/  IMAD.MOV.U32 R6, RZ, RZ, R14 ;  /* 0x000000ffff067224 */ /* 0x000fce00078e000e */
[----:B------:R-:W-:Y:S05]  /*260c0*/  WARPSYNC.COLLECTIVE R15, `(.L_x_2083) ;  /* 0x000000000f087348 */ /* 0x000fea0003c00000 */
[----:B------:R0:W1:Y:S02]  /*260d0*/  SHFL.IDX P6, R14, R13, R12, R11 ;  /* 0x0000000c0d0e7389 */ /* 0x00006400000c000b */
[----:B01----:R-:W-:Y:S01]  /*260e0*/  ENDCOLLECTIVE ;  /* 0x000000000000791b */ /* 0x003fe20003800000 */
.L_x_2083:
        /* <DEDUP_REMOVED lines=19> */
.L_x_2084:
[----:B------:R-:W-:Y:S02]  /*26220*/  IMAD.MOV.U32 R13, RZ, RZ, R4 ;  /* 0x000000ffff0d7224 */ /* 0x000fe400078e0004 */
[----:B------:R-:W-:-:S07]  /*26230*/  IMAD.MOV.U32 R6, RZ, RZ, R14 ;  /* 0x000000ffff067224 */ /* 0x000fce00078e000e */
[----:B------:R-:W-:Y:S05]  /*26240*/  WARPSYNC.COLLECTIVE R15, `(.L_x_2085) ;  /* 0x000000000f087348 */ /* 0x000fea0003c00000 */
[----:B------:R0:W1:Y:S02]  /*26250*/  SHFL.IDX P6, R14, R13, R12, R11 ;  /* 0x0000000c0d0e7389 */ /* 0x00006400000c000b */
[----:B01----:R-:W-:Y:S01]  /*26260*/  ENDCOLLECTIVE ;  /* 0x000000000000791b */ /* 0x003fe20003800000 */
.L_x_2085:
        /* <DEDUP_REMOVED lines=19> */
.L_x_2086:
[----:B------:R-:W-:Y:S02]  /*263a0*/  IMAD.MOV.U32 R13, RZ, RZ, R4 ;  /* 0x000000ffff0d7224 */ /* 0x000fe400078e0004 */
[----:B------:R-:W-:-:S07]  /*263b0*/  IMAD.MOV.U32 R6, RZ, RZ, R14 ;  /* 0x000000ffff067224 */ /* 0x000fce00078e000e */
[----:B------:R-:W-:Y:S05]  /*263c0*/  WARPSYNC.COLLECTIVE R15, `(.L_x_2087) ;  /* 0x000000000f087348 */ /* 0x000fea0003c00000 */
[----:B------:R0:W1:Y:S02]  /*263d0*/  SHFL.IDX P6, R14, R13, R12, R11 ;  /* 0x0000000c0d0e7389 */ /* 0x00006400000c000b */
[----:B01----:R-:W-:Y:S01]  /*263e0*/  ENDCOLLECTIVE ;  /* 0x000000000000791b */ /* 0x003fe20003800000 */
.L_x_2087:
        /* <DEDUP_REMOVED lines=17> */
.L_x_2088:
[----:B------:R-:W-:-:S05]  /*26500*/  VIADD R7, R0, 0x60 ;  /* 0x0000006000077836 */ /* 0x000fca0000000000 */
[----:B------:R-:W-:Y:S01]  /*26510*/  ISETP.GE.AND P4, PT, R7, R2, PT ;  /* 0x000000020700720c */ /* 0x000fe20003f86270 */
[----:B------:R-:W-:Y:S02]  /*26520*/  IMAD.MOV.U32 R13, RZ, RZ, R4 ;  /* 0x000000ffff0d7224 */ /* 0x000fe400078e0004 */
[----:B------:R-:W-:-:S10]  /*26530*/  IMAD.MOV.U32 R6, RZ, RZ, R14 ;  /* 0x000000ffff067224 */ /* 0x000fd400078e000e */
[----:B------:R-:W-:Y:S05]  /*26540*/  WARPSYNC.COLLECTIVE R15, `(.L_x_2089) ;  /* 0x000000000f087348 */ /* 0x000fea0003c00000 */
[----:B------:R0:W1:Y:S02]  /*26550*/  SHFL.IDX P6, R14, R13, R12, R11 ;  /* 0x0000000c0d0e7389 */ /* 0x00006400000c000b */
[----:B01----:R-:W-:Y:S01]  /*26560*/  ENDCOLLECTIVE ;  /* 0x000000000000791b */ /* 0x003fe20003800000 */
.L_x_2089:
        /* <DEDUP_REMOVED lines=17> */
.L_x_2090:
[----:B------:R-:W-:Y:S02]  /*26680*/  IMAD.MOV.U32 R13, RZ, RZ, R4 ;  /* 0x000000ffff0d7224 */ /* 0x000fe400078e0004 */
[----:B------:R-:W-:-:S07]  /*26690*/  IMAD.MOV.U32 R5, RZ, RZ, R14 ;  /* 0x000000ffff057224 */ /* 0x000fce00078e000e */
[----:B------:R-:W-:Y:S05]  /*266a0*/  WARPSYNC.COLLECTIVE R15, `(.L_x_2091) ;  /* 0x000000000f087348 */ /* 0x000fea0003c00000 */
[----:B------:R0:W1:Y:S02]  /*266b0*/  SHFL.IDX P6, R14, R13, R12, R11 ;  /* 0x0000000c0d0e7389 */ /* 0x00006400000c000b */
[----:B01----:R-:W-:Y:S01]  /*266c0*/  ENDCOLLECTIVE ;  /* 0x000000000000791b */ /* 0x003fe20003800000 */
.L_x_2091:
[----:B------:R-:W-:Y:S01]  /*266d0*/  IMAD.MOV.U32 R3, RZ, RZ, R14 ;  /* 0x000000ffff037224 */ /* 0x000fe200078e000e */
[----:B------:R-:W-:Y:S06]  /*266e0*/  BRA `(.L_x_2092) ;  /* 0xffffffa4006c7947 */ /* 0x000fec000383ffff */
.L_x_1940:
[----:B0-----:R-:W2:Y:S02]  /*266f0*/  LDL R2, [R1+0x2d0] ;  /* 0x0002d00001027983 */ /* 0x001ea40000100800 */
[----:B--2---:R0:W2:Y:S02]  /*26700*/  SYNCS.PHASECHK.TRANS64.TRYWAIT P0, [R2+URZ+0x30820], R0 ;  /* 0x03082000020075a7 */ /* 0x0040a4000800017f */
[----:B--2---:R-:W-:Y:S05]  /*26710*/  @!P0 NANOSLEEP.SYNCS 0x989680 ;  /* 0x009896800000895d */ /* 0x004fea0003900000 */
[----:B------:R-:W2:Y:S02]  /*26720*/  @!P0 SYNCS.PHASECHK.TRANS64 P0, [R2+URZ+0x30820], R0 ;  /* 0x03082000020085a7 */ /* 0x000ea4000800007f */
[----:B--2---:R-:W-:Y:S05]  /*26730*/  @!P0 BRA `(.L_x_1940) ;  /* 0xfffffffc00ec8947 */ /* 0x004fea000383ffff */
[----:B------:R-:W-:Y:S05]  /*26740*/  BRA `(.L_x_2093) ;  /* 0xffffffa400f47947 */ /* 0x000fea000383ffff */
.L_x_1949:
[----:B-1----:R1:W2:Y:S02]  /*26750*/  SYNCS.PHASECHK.TRANS64.TRYWAIT P0, [R3+URZ+0x30840], R2 ;  /* 0x03084002030075a7 */ /* 0x0022a4000800017f */
[----:B--2---:R-:W-:Y:S05]  /*26760*/  @!P0 NANOSLEEP.SYNCS 0x989680 ;  /* 0x009896800000895d */ /* 0x004fea0003900000 */
[----:B------:R-:W2:Y:S02]  /*26770*/  @!P0 SYNCS.PHASECHK.TRANS64 P0, [R3+URZ+0x30840], R2 ;  /* 0x03084002030085a7 */ /* 0x000ea4000800007f */
[----:B--2---:R-:W-:Y:S05]  /*26780*/  @!P0 BRA `(.L_x_1949) ;  /* 0xfffffffc00f08947 */ /* 0x004fea000383ffff */
[----:B------:R-:W-:Y:S05]  /*26790*/  BRA `(.L_x_2094) ;  /* 0xffffffa800c47947 */ /* 0x000fea000383ffff */
.L_x_1956:
[----:B0-----:R0:W1:Y:S02]  /*267a0*/  SYNCS.PHASECHK.TRANS64.TRYWAIT P0, [R3+URZ+0x60], R2 ;  /* 0x00006002030075a7 */ /* 0x001064000800017f */
[----:B-1----:R-:W-:Y:S05]  /*267b0*/  @!P0 NANOSLEEP.SYNCS 0x989680 ;  /* 0x009896800000895d */ /* 0x002fea0003900000 */
[----:B------:R-:W1:Y:S02]  /*267c0*/  @!P0 SYNCS.PHASECHK.TRANS64 P0, [R3+URZ+0x60], R2 ;  /* 0x00006002030085a7 */ /* 0x000e64000800007f */
[----:B-1----:R-:W-:Y:S05]  /*267d0*/  @!P0 BRA `(.L_x_1956) ;  /* 0xfffffffc00f08947 */ /* 0x002fea000383ffff */
[----:B------:R-:W-:Y:S05]  /*267e0*/  BRA `(.L_x_2095) ;  /* 0xffffffac00e07947 */ /* 0x000fea000383ffff */
.L_x_1966:
[----:B-1----:R1:W2:Y:S02]  /*267f0*/  SYNCS.PHASECHK.TRANS64.TRYWAIT P0, [R3+URZ+0x30840], R2 ;  /* 0x03084002030075a7 */ /* 0x0022a4000800017f */
[----:B--2---:R-:W-:Y:S05]  /*26800*/  @!P0 NANOSLEEP.SYNCS 0x989680 ;  /* 0x009896800000895d */ /* 0x004fea0003900000 */
[----:B------:R-:W2:Y:S02]  /*26810*/  @!P0 SYNCS.PHASECHK.TRANS64 P0, [R3+URZ+0x30840], R2 ;  /* 0x03084002030085a7 */ /* 0x000ea4000800007f */
[----:B--2---:R-:W-:Y:S05]  /*26820*/  @!P0 BRA `(.L_x_1966) ;  /* 0xfffffffc00f08947 */ /* 0x004fea000383ffff */
[----:B------:R-:W-:Y:S05]  /*26830*/  BRA `(.L_x_2096) ;  /* 0xffffffb400c87947 */ /* 0x000fea000383ffff */
.L_x_1973:
[----:B0-----:R0:W1:Y:S02]  /*26840*/  SYNCS.PHASECHK.TRANS64.TRYWAIT P0, [R2+URZ+0x60], R3 ;  /* 0x00006003020075a7 */ /* 0x001064000800017f */
[----:B-1----:R-:W-:Y:S05]  /*26850*/  @!P0 NANOSLEEP.SYNCS 0x989680 ;  /* 0x009896800000895d */ /* 0x002fea0003900000 */
[----:B------:R-:W1:Y:S02]  /*26860*/  @!P0 SYNCS.PHASECHK.TRANS64 P0, [R2+URZ+0x60], R3 ;  /* 0x00006003020085a7 */ /* 0x000e64000800007f */
[----:B-1----:R-:W-:Y:S05]  /*26870*/  @!P0 BRA `(.L_x_1973) ;  /* 0xfffffffc00f08947 */ /* 0x002fea000383ffff */
[----:B------:R-:W-:Y:S05]  /*26880*/  BRA `(.L_x_2097) ;  /* 0xffffffb800e47947 */ /* 0x000fea000383ffff */
.L_x_1983:
[----:B---3--:R3:W4:Y:S02]  /*26890*/  SYNCS.PHASECHK.TRANS64.TRYWAIT P0, [R2+URZ+0x30840], R3 ;  /* 0x03084003020075a7 */ /* 0x008724000800017f */
[----:B----4-:R-:W-:Y:S05]  /*268a0*/  @!P0 NANOSLEEP.SYNCS 0x989680 ;  /* 0x009896800000895d */ /* 0x010fea0003900000 */
[----:B------:R-:W4:Y:S02]  /*268b0*/  @!P0 SYNCS.PHASECHK.TRANS64 P0, [R2+URZ+0x30840], R3 ;  /* 0x03084003020085a7 */ /* 0x000f24000800007f */
[----:B----4-:R-:W-:Y:S05]  /*268c0*/  @!P0 BRA `(.L_x_1983) ;  /* 0xfffffffc00f08947 */ /* 0x010fea000383ffff */
[----:B------:R-:W-:Y:S05]  /*268d0*/  BRA `(.L_x_2098) ;  /* 0xffffffc000947947 */ /* 0x000fea000383ffff */
.L_x_1990:
[----:B0-----:R0:W1:Y:S02]  /*268e0*/  SYNCS.PHASECHK.TRANS64.TRYWAIT P0, [R2+URZ+0x60], R5 ;  /* 0x00006005020075a7 */ /* 0x001064000800017f */
[----:B-1----:R-:W-:Y:S05]  /*268f0*/  @!P0 NANOSLEEP.SYNCS 0x989680 ;  /* 0x009896800000895d */ /* 0x002fea0003900000 */
[----:B------:R-:W1:Y:S02]  /*26900*/  @!P0 SYNCS.PHASECHK.TRANS64 P0, [R2+URZ+0x60], R5 ;  /* 0x00006005020085a7 */ /* 0x000e64000800007f */
[----:B-1----:R-:W-:Y:S05]  /*26910*/  @!P0 BRA `(.L_x_1990) ;  /* 0xfffffffc00f08947 */ /* 0x002fea000383ffff */
[----:B------:R-:W-:Y:S05]  /*26920*/  BRA `(.L_x_2099) ;  /* 0xffffffc400b07947 */ /* 0x000fea000383ffff */
.L_x_2002:
[----:B---3--:R3:W4:Y:S02]  /*26930*/  SYNCS.PHASECHK.TRANS64.TRYWAIT P0, [R0+URZ+0x30860], R2 ;  /* 0x03086002000075a7 */ /* 0x008724000800017f */
[----:B----4-:R-:W-:Y:S05]  /*26940*/  @!P0 NANOSLEEP.SYNCS 0x989680 ;  /* 0x009896800000895d */ /* 0x010fea0003900000 */
[----:B------:R-:W4:Y:S02]  /*26950*/  @!P0 SYNCS.PHASECHK.TRANS64 P0, [R0+URZ+0x30860], R2 ;  /* 0x03086002000085a7 */ /* 0x000f24000800007f */
[----:B----4-:R-:W-:Y:S05]  /*26960*/  @!P0 BRA `(.L_x_2002) ;  /* 0xfffffffc00f08947 */ /* 0x010fea000383ffff */
[----:B------:R-:W-:Y:S05]  /*26970*/  BRA `(.L_x_2100) ;  /* 0xffffffcc00447947 */ /* 0x000fea000383ffff */
.L_x_2010:
[----:B------:R-:W-:Y:S01]  /*26980*/  BSSY B0, `(.L_x_2101) ;  /* 0x0000008000007945 */ /* 0x000fe20003800000 */
[----:B------:R-:W-:Y:S02]  /*26990*/  IMAD.MOV.U32 R13, RZ, RZ, R16 ;  /* 0x000000ffff0d7224 */ /* 0x000fe400078e0010 */
[----:B------:R-:W-:Y:S02]  /*269a0*/  IMAD.MOV.U32 R12, RZ, RZ, RZ ;  /* 0x000000ffff0c7224 */ /* 0x000fe400078e00ff */
[----:B0-----:R-:W-:Y:S02]  /*269b0*/  IMAD.MOV.U32 R11, RZ, RZ, 0x1f ;  /* 0x0000001fff0b7424 */ /* 0x001fe400078e00ff */
[----:B------:R-:W-:-:S07]  /*269c0*/  IMAD.MOV.U32 R15, RZ, RZ, -0x1 ;  /* 0xffffffffff0f7424 */ /* 0x000fce00078e00ff */
[----:B--2---:R-:W-:Y:S05]  /*269d0*/  WARPSYNC.COLLECTIVE R15, `(.L_x_2102) ;  /* 0x000000000f087348 */ /* 0x004fea0003c00000 */
[----:B------:R0:W1:Y:S02]  /*269e0*/  SHFL.IDX P6, R14, R13, R12, R11 ;  /* 0x0000000c0d0e7389 */ /* 0x00006400000c000b */
[----:B012---:R-:W-:Y:S01]  /*269f0*/  ENDCOLLECTIVE ;  /* 0x000000000000791b */ /* 0x007fe20003800000 */
.L_x_2102:
[----:B------:R-:W-:Y:S05]  /*26a00*/  BSYNC B0 ;  /* 0x0000000000007941 */ /* 0x000fea0003800000 */
.L_x_2101:
        /* <DEDUP_REMOVED lines=9> */
.L_x_2103:
        /* <DEDUP_REMOVED lines=19> */
.L_x_2104:
        /* <DEDUP_REMOVED lines=8> */
.L_x_2105:
        /* <DEDUP_REMOVED lines=8> */
.L_x_2106:
        /* <DEDUP_REMOVED lines=8> */
.L_x_2107:
        /* <DEDUP_REMOVED lines=8> */
.L_x_2108:
        /* <DEDUP_REMOVED lines=9> */
.L_x_2109:
[----:B------:R-:W-:Y:S01]  /*26e60*/  IMAD.MOV.U32 R16, RZ, RZ, R14 ;  /* 0x000000ffff107224 */ /* 0x000fe200078e000e */
[----:B------:R-:W-:Y:S06]  /*26e70*/  BRA `(.L_x_2110) ;  /* 0xffffffcc00fc7947 */ /* 0x000fec000383ffff */
.L_x_2015:
[----:B------:R-:W-:Y:S01]  /*26e80*/  BSSY B0, `(.L_x_2111) ;  /* 0x0000008000007945 */ /* 0x000fe20003800000 */
[----:B-----5:R-:W-:Y:S02]  /*26e90*/  IMAD.MOV.U32 R13, RZ, RZ, R3 ;  /* 0x000000ffff0d7224 */ /* 0x020fe400078e0003 */
[----:B------:R-:W-:Y:S02]  /*26ea0*/  IMAD.MOV.U32 R12, RZ, RZ, 0x1 ;  /* 0x00000001ff0c7424 */ /* 0x000fe400078e00ff */
[----:B0-----:R-:W-:Y:S02]  /*26eb0*/  IMAD.MOV.U32 R11, RZ, RZ, RZ ;  /* 0x000000ffff0b7224 */ /* 0x001fe400078e00ff */
[----:B------:R-:W-:-:S07]  /*26ec0*/  IMAD.MOV.U32 R15, RZ, RZ, -0x1 ;  /* 0xffffffffff0f7424 */ /* 0x000fce00078e00ff */
[----:B-12---:R-:W-:Y:S05]  /*26ed0*/  WARPSYNC.COLLECTIVE R15, `(.L_x_2112) ;  /* 0x000000000f087348 */ /* 0x006fea0003c00000 */
[----:B------:R0:W3:Y:S02]  /*26ee0*/  SHFL.UP P6, R14, R13, R12, R11 ;  /* 0x0400000c0d0e7389 */ /* 0x0000e400000c000b */
[----:B0123--:R-:W-:Y:S01]  /*26ef0*/  ENDCOLLECTIVE ;  /* 0x000000000000791b */ /* 0x00ffe20003800000 */
.L_x_2112:
[----:B------:R-:W-:Y:S05]  /*26f00*/  BSYNC B0 ;  /* 0x0000000000007941 */ /* 0x000fea0003800000 */
.L_x_2111:
        /* <DEDUP_REMOVED lines=10> */
.L_x_2113:
        /* <DEDUP_REMOVED lines=8> */
.L_x_2114:
        /* <DEDUP_REMOVED lines=8> */
.L_x_2115:
        /* <DEDUP_REMOVED lines=8> */
.L_x_2116:
        /* <DEDUP_REMOVED lines=9> */
.L_x_2117:
[----:B------:R-:W-:Y:S01]  /*271c0*/  IMAD.MOV.U32 R16, RZ, RZ, R14 ;  /* 0x000000ffff107224 */ /* 0x000fe200078e000e */
[----:B------:R-:W-:Y:S06]  /*271d0*/  BRA `(.L_x_2118) ;  /* 0xffffffcc00c47947 */ /* 0x000fec000383ffff */
.L_x_2017:
[----:B------:R-:W-:Y:S01]  /*271e0*/  BSSY B0, `(.L_x_2119) ;  /* 0x0000006000007945 */ /* 0x000fe20003800000 */
[----:B------:R-:W-:Y:S01]  /*271f0*/  PLOP3.LUT P6, PT, P6, PT, PT, 0x8, 0x0 ;  /* 0x000000000000781c */ /* 0x000fe200037ce170 */
[----:B------:R-:W-:-:S12]  /*27200*/  IMAD.MOV.U32 R15, RZ, RZ, -0x1 ;  /* 0xffffffffff0f7424 */ /* 0x000fd800078e00ff */
[----:B012---:R-:W-:Y:S05]  /*27210*/  WARPSYNC.COLLECTIVE R15, `(.L_x_2120) ;  /* 0x000000000f087348 */ /* 0x007fea0003c00000 */
[----:B------:R-:W-:Y:S01]  /*27220*/  VOTE.ANY R14, PT, P6 ;  /* 0x00000000000e7806 */ /* 0x000fe200030e0100 */
[----:B012---:R-:W-:Y:S06]  /*27230*/  ENDCOLLECTIVE ;  /* 0x000000000000791b */ /* 0x007fec0003800000 */
.L_x_2120:
[----:B------:R-:W-:Y:S05]  /*27240*/  BSYNC B0 ;  /* 0x0000000000007941 */ /* 0x000fea0003800000 */
.L_x_2119:
        /* <DEDUP_REMOVED lines=9> */
.L_x_2121:
[----:B------:R-:W-:Y:S01]  /*272e0*/  IMAD.MOV.U32 R17, RZ, RZ, R14 ;  /* 0x000000ffff117224 */ /* 0x000fe200078e000e */
[----:B------:R-:W-:Y:S06]  /*272f0*/  BRA `(.L_x_2122) ;  /* 0xffffffcc00b47947 */ /* 0x000fec000383ffff */
.L_x_2019:
[----:B------:R-:W-:Y:S01]  /*27300*/  BSSY B0, `(.L_x_2123) ;  /* 0x0000007000007945 */ /* 0x000fe20003800000 */
[----:B------:R-:W-:Y:S02]  /*27310*/  IMAD.MOV.U32 R13, RZ, RZ, R2 ;  /* 0x000000ffff0d7224 */ /* 0x000fe400078e0002 */
[----:B0-----:R-:W-:Y:S02]  /*27320*/  IMAD.MOV.U32 R11, RZ, RZ, 0x1f ;  /* 0x0000001fff0b7424 */ /* 0x001fe400078e00ff */
[----:B------:R-:W-:-:S07]  /*27330*/  IMAD.MOV.U32 R15, RZ, RZ, -0x1 ;  /* 0xffffffffff0f7424 */ /* 0x000fce00078e00ff */
[----:B-1234-:R-:W-:Y:S05]  /*27340*/  WARPSYNC.COLLECTIVE R15, `(.L_x_2124) ;  /* 0x000000000f087348 */ /* 0x01efea0003c00000 */
[----:B------:R0:W0:Y:S02]  /*27350*/  SHFL.IDX P6, R14, R13, R12, R11 ;  /* 0x0000000c0d0e7389 */ /* 0x00002400000c000b */
[----:B01234-:R-:W-:Y:S01]  /*27360*/  ENDCOLLECTIVE ;  /* 0x000000000000791b */ /* 0x01ffe20003800000 */
.L_x_2124:
[----:B------:R-:W-:Y:S05]  /*27370*/  BSYNC B0 ;  /* 0x0000000000007941 */ /* 0x000fea0003800000 */
.L_x_2123:
[----:B------:R-:W-:Y:S01]  /*27380*/  IMAD.MOV.U32 R2, RZ, RZ, R14 ;  /* 0x000000ffff027224 */ /* 0x000fe200078e000e */
[----:B------:R-:W-:Y:S06]  /*27390*/  BRA `(.L_x_2125) ;  /* 0xffffffcc00a87947 */ /* 0x000fec000383ffff */
.L_x_2023:
[----:B0-----:R0:W1:Y:S02]  /*273a0*/  SYNCS.PHASECHK.TRANS64.TRYWAIT P0, [R0+URZ+0x30820], R3 ;  /* 0x03082003000075a7 */ /* 0x001064000800017f */
[----:B-1----:R-:W-:Y:S05]  /*273b0*/  @!P0 NANOSLEEP.SYNCS 0x989680 ;  /* 0x009896800000895d */ /* 0x002fea0003900000 */
[----:B------:R-:W1:Y:S02]  /*273c0*/  @!P0 SYNCS.PHASECHK.TRANS64 P0, [R0+URZ+0x30820], R3 ;  /* 0x03082003000085a7 */ /* 0x000e64000800007f */
[----:B-1----:R-:W-:Y:S05]  /*273d0*/  @!P0 BRA `(.L_x_2023) ;  /* 0xfffffffc00f08947 */ /* 0x002fea000383ffff */
[----:B------:R-:W-:Y:S05]  /*273e0*/  BRA `(.L_x_2126) ;  /* 0xffffffd400307947 */ /* 0x000fea000383ffff */
.L_x_2024:
        /* <DEDUP_REMOVED lines=8> */
[----:B0-2---:R-:W-:Y:S05]  /*27470*/  WARPSYNC.COLLECTIVE R15, `(.L_x_2128) ;  /* 0x000000000f087348 */ /* 0x005fea0003c00000 */
[----:B------:R1:W3:Y:S02]  /*27480*/  SHFL.IDX P6, R14, R13, R12, R11 ;  /* 0x0000000c0d0e7389 */ /* 0x0002e400000c000b */
[----:B0123--:R-:W-:Y:S01]  /*27490*/  ENDCOLLECTIVE ;  /* 0x000000000000791b */ /* 0x00ffe20003800000 */
.L_x_2128:
[----:B------:R-:W-:Y:S05]  /*274a0*/  BSYNC B0 ;  /* 0x0000000000007941 */ /* 0x000fea0003800000 */
.L_x_2127:
[----:B------:R-:W-:Y:S05]  /*274b0*/  BRA `(.L_x_2129) ;  /* 0xffffffd400187947 */ /* 0x000fea000383ffff */
.L_x_2027:
[----:B------:R-:W-:Y:S01]  /*274c0*/  BSSY B1, `(.L_x_2130) ;  /* 0x0000006000017945 */ /* 0x000fe20003800000 */
[----:B------:R-:W-:-:S07]  /*274d0*/  IMAD.MOV.U32 R15, RZ, RZ, -0x1 ;  /* 0xffffffffff0f7424 */ /* 0x000fce00078e00ff */
[----:B012---:R-:W-:Y:S05]  /*274e0*/  WARPSYNC.COLLECTIVE R15, `(.L_x_2131) ;  /* 0x000000000f0c7348 */ /* 0x007fea0003c00000 */
[----:B------:R-:W-:Y:S02]  /*274f0*/  ELECT P6, UR62, PT ;  /* 0x00000000003e782f */ /* 0x000fe400038c0000 */
[----:B------:R-:W-:Y:S01]  /*27500*/  MOV R14, UR62 ;  /* 0x0000003e000e7c02 */ /* 0x000fe20008000f00 */
[----:B012---:R-:W-:Y:S10]  /*27510*/  ENDCOLLECTIVE ;  /* 0x000000000000791b */ /* 0x007ff40003800000 */
.L_x_2131:
[----:B------:R-:W-:Y:S05]  /*27520*/  BSYNC B1 ;  /* 0x0000000000017941 */ /* 0x000fea0003800000 */
.L_x_2130:
[----:B------:R-:W-:Y:S05]  /*27530*/  BRA `(.L_x_2132) ;  /* 0xffffffd400107947 */ /* 0x000fea000383ffff */
.L_x_2029:
[----:B0-----:R0:W1:Y:S02]  /*27540*/  SYNCS.PHASECHK.TRANS64.TRYWAIT P0, [R6+URZ], R5 ;  /* 0x00000005060075a7 */ /* 0x001064000800017f */
[----:B-1----:R-:W-:Y:S05]  /*27550*/  @!P0 NANOSLEEP.SYNCS 0x989680 ;  /* 0x009896800000895d */ /* 0x002fea0003900000 */
[----:B------:R-:W1:Y:S02]  /*27560*/  @!P0 SYNCS.PHASECHK.TRANS64 P0, [R6+URZ], R5 ;  /* 0x00000005060085a7 */ /* 0x000e64000800007f */
[----:B-1----:R-:W-:Y:S05]  /*27570*/  @!P0 BRA `(.L_x_2029) ;  /* 0xfffffffc00f08947 */ /* 0x002fea000383ffff */
[----:B------:R-:W-:Y:S05]  /*27580*/  BRA `(.L_x_2133) ;  /* 0xffffffd400547947 */ /* 0x000fea000383ffff */
.L_x_2030:
[----:B-1----:R1:W2:Y:S02]  /*27590*/  SYNCS.PHASECHK.TRANS64.TRYWAIT P0, [R7+URZ], R2 ;  /* 0x00000002070075a7 */ /* 0x0022a4000800017f */
[----:B--2---:R-:W-:Y:S05]  /*275a0*/  @!P0 NANOSLEEP.SYNCS 0x989680 ;  /* 0x009896800000895d */ /* 0x004fea0003900000 */
[----:B------:R-:W2:Y:S02]  /*275b0*/  @!P0 SYNCS.PHASECHK.TRANS64 P0, [R7+URZ], R2 ;  /* 0x00000002070085a7 */ /* 0x000ea4000800007f */
[----:B--2---:R-:W-:Y:S05]  /*275c0*/  @!P0 BRA `(.L_x_2030) ;  /* 0xfffffffc00f08947 */ /* 0x004fea000383ffff */
[----:B------:R-:W-:Y:S05]  /*275d0*/  BRA `(.L_x_2134) ;  /* 0xffffffd400487947 */ /* 0x000fea000383ffff */
.L_x_2032:
[----:B--2---:R2:W3:Y:S02]  /*275e0*/  SYNCS.PHASECHK.TRANS64.TRYWAIT P0, [R4+URZ], R5 ;  /* 0x00000005040075a7 */ /* 0x0044e4000800017f */
[----:B---3--:R-:W-:Y:S05]  /*275f0*/  @!P0 NANOSLEEP.SYNCS 0x989680 ;  /* 0x009896800000895d */ /* 0x008fea0003900000 */
[----:B------:R-:W3:Y:S02]  /*27600*/  @!P0 SYNCS.PHASECHK.TRANS64 P0, [R4+URZ], R5 ;  /* 0x00000005040085a7 */ /* 0x000ee4000800007f */
[----:B---3--:R-:W-:Y:S05]  /*27610*/  @!P0 BRA `(.L_x_2032) ;  /* 0xfffffffc00f08947 */ /* 0x008fea000383ffff */
[----:B------:R-:W-:Y:S05]  /*27620*/  BRA `(.L_x_2135) ;  /* 0xffffffd400507947 */ /* 0x000fea000383ffff */
        .type           $_ZN7cutlass13device_kernelIN5flash11enable_sm90INS1_16FlashAttnFwdSm90INS1_25CollectiveMainloopFwdSm90ILi2EN4cute5tupleIJNS5_1CILi1EEES8_S8_EEENS6_IJNS7_ILi128EEENS7_ILi96EEENS7_ILi192EEEEEELi192ENS_10bfloat16_tEfNS_4arch4Sm90ELb0ELb1ELb1ELb1ELb0ELb1ELb0ELb1ELb1ELb1ELb0ELb0EEENS1_21CollectiveEpilogueFwdINS6_IJSA_SC_SB_EEES9_SE_SG_Li256ELb1ELb1ELb0ELb0EEENS1_36VarlenDynamicPersistentTileSchedulerILi128ELi96ELi256ELi128ELb0ELb1ELb1ELb1ELb0ELb1EEEEEEEEEvNT_6ParamsE$_ZZN5flash25CollectiveMainloopFwdSm90ILi2EN4cute5tupleIJNS1_1CILi1EEES4_S4_EEENS2_IJNS3_ILi128EEENS3_ILi96EEENS3_ILi192EEEEEELi192EN7cutlass10bfloat16_tEfNSA_4arch4Sm90ELb0ELb1ELb1ELb1ELb0ELb1ELb0ELb1ELb1ELb1ELb0ELb0EE12store_kv_newINS_16FlashAttnFwdSm90ISE_NS_21CollectiveEpilogueFwdINS2_IJS6_S8_S7_EEES5_SB_SD_Li256ELb1ELb1ELb0ELb0EEENS_36VarlenDynamicPersistentTileSchedulerILi128ELi96ELi256ELi128ELb0ELb1ELb1ELb1ELb0ELb1EEEE13SharedStorageEEEbRKNSE_6ParamsENSA_25PipelineTmaAsyncNoClusterILi2ENSA_16PipelineTmaAsyncILi2EEEEESU_RNSA_13PipelineStateILj2EEEiRT_RKNS_16SeqlenInfoQKNewKILb1ELb1EEENS2_IJiiiiEEEENKUliRKT_E_clISW_EEDaiS17_,@function
        .size           $_ZN7cutlass13device_kernelIN5flash11enable_sm90INS1_16FlashAttnFwdSm90INS1_25CollectiveMainloopFwdSm90ILi2EN4cute5tupleIJNS5_1CILi1EEES8_S8_EEENS6_IJNS7_ILi128EEENS7_ILi96EEENS7_ILi192EEEEEELi192ENS_10bfloat16_tEfNS_4arch4Sm90ELb0ELb1ELb1ELb1ELb0ELb1ELb0ELb1ELb1ELb1ELb0ELb0EEENS1_21CollectiveEpilogueFwdINS6_IJSA_SC_SB_EEES9_SE_SG_Li256ELb1ELb1ELb0ELb0EEENS1_36VarlenDynamicPersistentTileSchedulerILi128ELi96ELi256ELi128ELb0ELb1ELb1ELb1ELb0ELb1EEEEEEEEEvNT_6ParamsE$_ZZN5flash25CollectiveMainloopFwdSm90ILi2EN4cute5tupleIJNS1_1CILi1EEES4_S4_EEENS2_IJNS3_ILi128EEENS3_ILi96EEENS3_ILi192EEEEEELi192EN7cutlass10bfloat16_tEfNSA_4arch4Sm90ELb0ELb1ELb1ELb1ELb0ELb1ELb0ELb1ELb1ELb1ELb0ELb0EE12store_kv_newINS_16FlashAttnFwdSm90ISE_NS_21CollectiveEpilogueFwdINS2_IJS6_S8_S7_EEES5_SB_SD_Li256ELb1ELb1ELb0ELb0EEENS_36VarlenDynamicPersistentTileSchedulerILi128ELi96ELi256ELi128ELb0ELb1ELb1ELb1ELb0ELb1EEEE13SharedStorageEEEbRKNSE_6ParamsENSA_25PipelineTmaAsyncNoClusterILi2ENSA_16PipelineTmaAsyncILi2EEEEESU_RNSA_13PipelineStateILj2EEEiRT_RKNS_16SeqlenInfoQKNewKILb1ELb1EEENS2_IJiiiiEEEENKUliRKT_E_clISW_EEDaiS17_,(.L_x_3241 - $_ZN7cutlass13device_kernelIN5flash11enable_sm90INS1_16FlashAttnFwdSm90INS1_25CollectiveMainloopFwdSm90ILi2EN4cute5tupleIJNS5_1CILi1EEES8_S8_EEENS6_IJNS7_ILi128EEENS7_ILi96EEENS7_ILi192EEEEEELi192ENS_10bfloat16_tEfNS_4arch4Sm90ELb0ELb1ELb1ELb1ELb0ELb1ELb0ELb1ELb1ELb1ELb0ELb0EEENS1_21CollectiveEpilogueFwdINS6_IJSA_SC_SB_EEES9_SE_SG_Li256ELb1ELb1ELb0ELb0EEENS1_36VarlenDynamicPersistentTileSchedulerILi128ELi96ELi256ELi128ELb0ELb1ELb1ELb1ELb0ELb1EEEEEEEEEvNT_6ParamsE$_ZZN5flash25CollectiveMainloopFwdSm90ILi2EN4cute5tupleIJNS1_1CILi1EEES4_S4_EEENS2_IJNS3_ILi128EEENS3_ILi96EEENS3_ILi192EEEEEELi192EN7cutlass10bfloat16_tEfNSA_4arch4Sm90ELb0ELb1ELb1ELb1ELb0ELb1ELb0ELb1ELb1ELb1ELb0ELb0EE12store_kv_newINS_16FlashAttnFwdSm90ISE_NS_21CollectiveEpilogueFwdINS2_IJS6_S8_S7_EEES5_SB_SD_Li256ELb1ELb1ELb0ELb0EEENS_36VarlenDynamicPersistentTileSchedulerILi128ELi96ELi256ELi128ELb0ELb1ELb1ELb1ELb0ELb1EEEE13SharedStorageEEEbRKNSE_6ParamsENSA_25PipelineTmaAsyncNoClusterILi2ENSA_16PipelineTmaAsyncILi2EEEEESU_RNSA_13PipelineStateILj2EEEiRT_RKNS_16SeqlenInfoQKNewKILb1ELb1EEENS2_IJiiiiEEEENKUliRKT_E_clISW_EEDaiS17_)
$_ZN7cutlass13device_kernelIN5flash11enable_sm90INS1_16FlashAttnFwdSm90INS1_25CollectiveMainloopFwdSm90ILi2EN4cute5tupleIJNS5_1CILi1EEES8_S8_EEENS6_IJNS7_ILi128EEENS7_ILi96EEENS7_ILi192EEEEEELi192ENS_10bfloat16_tEfNS_4arch4Sm90ELb0ELb1ELb1ELb1ELb0ELb1ELb0ELb1ELb1ELb1ELb0ELb0EEENS1_21CollectiveEpilogueFwdINS6_IJSA_SC_SB_EEES9_SE_SG_Li256ELb1ELb1ELb0ELb0EEENS1_36VarlenDynamicPersistentTileSchedulerILi128ELi96ELi256ELi128ELb0ELb1ELb1ELb1ELb0ELb1EEEEEEEEEvNT_6ParamsE$_ZZN5flash25CollectiveMainloopFwdSm90ILi2EN4cute5tupleIJNS1_1CILi1EEES4_S4_EEENS2_IJNS3_ILi128EEENS3_ILi96EEENS3_ILi192EEEEEELi192EN7cutlass10bfloat16_tEfNSA_4arch4Sm90ELb0ELb1ELb1ELb1ELb0ELb1ELb0ELb1ELb1ELb1ELb0ELb0EE12store_kv_newINS_16FlashAttnFwdSm90ISE_NS_21CollectiveEpilogueFwdINS2_IJS6_S8_S7_EEES5_SB_SD_Li256ELb1ELb1ELb0ELb0EEENS_36VarlenDynamicPersistentTileSchedulerILi128ELi96ELi256ELi128ELb0ELb1ELb1ELb1ELb0ELb1EEEE13SharedStorageEEEbRKNSE_6ParamsENSA_25PipelineTmaAsyncNoClusterILi2ENSA_16PipelineTmaAsyncILi2EEEEESU_RNSA_13PipelineStateILj2EEEiRT_RKNS_16SeqlenInfoQKNewKILb1ELb1EEENS2_IJiiiiEEEENKUliRKT_E_clISW_EEDaiS17_:
[----:B------:R-:W-:Y:S05]  /*27630*/  YIELD ;  /* 0x0000000000007946 */ /* 0x000fea0003800000 */
[----:B------:R-:W-:Y:S01]  /*27640*/  ULDC UR4, c[0x0][0x20] ;  /* 0x0000080000047ab9 */ /* 0x000fe20000000800 */
[----:B------:R-:W0:Y:S01]  /*27650*/  LDC.64 R84, c[0x0][0x208] ;  /* 0x00008200ff547b82 */ /* 0x000e220000000a00 */
[----:B------:R-:W-:Y:S01]  /*27660*/  VIADD R82, R81, -UR4 ;  /* 0x8000000451527c36 */ /* 0x000fe20008000000 */
[----:B------:R-:W-:-:S04]  /*27670*/  R2UR UR6, R203 ;  /* 0x00000000cb0672ca */ /* 0x000fc800000e0000 */
[----:B------:R-:W2:Y:S01]  /*27680*/  LDL.64 R8, [R82+0x8] ;  /* 0x0000080052087983 */ /* 0x000ea20000100a00 */
[----:B0-----:R-:W-:Y:S02]  /*27690*/  R2UR UR4, R84 ;  /* 0x00000000540472ca */ /* 0x001fe400000e0000 */
[----:B------:R-:W-:-:S13]  /*276a0*/  R2UR UR5, R85 ;  /* 0x00000000550572ca */ /* 0x000fda00000e0000 */
[----:B--2---:R-:W2:Y:S01]  /*276b0*/  LD.E R10, desc[UR4][R8.64+0x174] ;  /* 0x00017404080a7980 */ /* 0x004ea2000c101900 */
[----:B------:R-:W0:Y:S01]  /*276c0*/  LDC R83, c[0x0][0x20] ;  /* 0x00000800ff537b82 */ /* 0x000e220000000800 */
[----:B------:R-:W-:Y:S01]  /*276d0*/  BSSY B0, `(.L_x_2136) ;  /* 0x0000a7b000007945 */ /* 0x000fe20003800000 */
[----:B0-----:R-:W-:Y:S02]  /*276e0*/  IADD3 R83, -R83, UR6, RZ ;  /* 0x0000000653537c10 */ /* 0x001fe4000fffe1ff */
[----:B--2---:R-:W-:-:S13]  /*276f0*/  ISETP.GE.AND P0, PT, R10, 0x1, PT ;  /* 0x000000010a00780c */ /* 0x004fda0003f06270 */
[----:B------:R-:W-:Y:S05]  /*27700*/  @!P0 BRA `(.L_x_2137) ;  /* 0x0000009800b48947 */ /* 0x000fea0003800000 */
[----:B------:R-:W2:Y:S01]  /*27710*/  LDL.64 R10, [R82+0x40] ;  /* 0x00004000520a7983 */ /* 0x000ea20000100a00 */
[C---:B------:R-:W-:Y:S02]  /*27720*/  R2UR UR6, R84.reuse ;  /* 0x00000000540672ca */ /* 0x040fe400000e0000 */
[C---:B------:R-:W-:Y:S01]  /*27730*/  R2UR UR7, R85.reuse ;  /* 0x00000000550772ca */ /* 0x040fe200000e0000 */
[----:B------:R0:W5:Y:S01]  /*27740*/  LDL.64 R104, [R82+0x50] ;  /* 0x0000500052687983 */ /* 0x0001620000100a00 */
[----:B------:R-:W-:Y:S02]  /*27750*/  R2UR UR4, R84 ;  /* 0x00000000540472ca */ /* 0x000fe400000e0000 */
[----:B------:R-:W-:-:S09]  /*27760*/  R2UR UR5, R85 ;  /* 0x00000000550572ca */ /* 0x000fd200000e0000 */
[----:B------:R-:W3:Y:S04]  /*27770*/  LD.E.U8 R8, desc[UR6][R8.64+0x190] ;  /* 0x0001900608087980 */ /* 0x000ee8000c101100 */
[----:B--2---:R-:W2:Y:S01]  /*27780*/  LD.E.64 R98, desc[UR4][R10.64+0x10] ;  /* 0x000010040a627980 */ /* 0x004ea2000c101b00 */
[----:B------:R-:W-:-:S03]  /*27790*/  SHF.R.S32.HI R29, RZ, 0x1f, R77 ;  /* 0x0000001fff1d7819 */ /* 0x000fc6000001144d */
[----:B------:R0:W5:Y:S04]  /*277a0*/  LD.E.64 R88, desc[UR4][R10.64+0x8] ;  /* 0x000008040a587980 */ /* 0x000168000c101b00 */
[----:B------:R0:W5:Y:S01]  /*277b0*/  LD.E.64 R86, desc[UR6][R10.64+0x18] ;  /* 0x000018060a567980 */ /* 0x000162000c101b00 */
[----:B---3--:R-:W-:Y:S01]  /*277c0*/  ISETP.NE.AND P0, PT, R8, RZ, PT ;  /* 0x000000ff0800720c */ /* 0x008fe20003f05270 */
[-C--:B--2---:R-:W-:Y:S02]  /*277d0*/  IMAD R13, R99, R77.reuse, RZ ;  /* 0x0000004d630d7224 */ /* 0x084fe400078e02ff */
[----:B------:R-:W-:-:S04]  /*277e0*/  IMAD.WIDE.U32 R68, R98, R77, RZ ;  /* 0x0000004d62447225 */ /* 0x000fc800078e00ff */
[----:B------:R-:W-:-:S04]  /*277f0*/  IMAD R13, R98, R29, R13 ;  /* 0x0000001d620d7224 */ /* 0x000fc800078e020d */
[----:B------:R-:W-:Y:S02]  /*27800*/  IMAD.IADD R71, R69, 0x1, R13 ;  /* 0x0000000145477824 */ /* 0x000fe400078e020d */
[----:B0-----:R-:W-:Y:S05]  /*27810*/  @!P0 BRA `(.L_x_2138) ;  /* 0x0000004400d48947 */ /* 0x001fea0003800000 */
[C---:B------:R-:W-:Y:S01]  /*27820*/  R2UR UR8, R84.reuse ;  /* 0x00000000540872ca */ /* 0x040fe200000e0000 */
[----:B------:R0:W5:Y:S01]  /*27830*/  LDL.64 R8, [R82+0x10] ;  /* 0x0000100052087983 */ /* 0x0001620000100a00 */
[C---:B------:R-:W-:Y:S02]  /*27840*/  R2UR UR9, R85.reuse ;  /* 0x00000000550972ca */ /* 0x040fe400000e0000 */
[C---:B------:R-:W-:Y:S02]  /*27850*/  R2UR UR4, R84.reuse ;  /* 0x00000000540472ca */ /* 0x040fe400000e0000 */
[C---:B------:R-:W-:Y:S02]  /*27860*/  R2UR UR5, R85.reuse ;  /* 0x00000000550572ca */ /* 0x040fe400000e0000 */
[----:B------:R-:W-:Y:S02]  /*27870*/  R2UR UR6, R84 ;  /* 0x00000000540672ca */ /* 0x000fe400000e0000 */
[----:B------:R-:W-:-:S05]  /*27880*/  R2UR UR7, R85 ;  /* 0x00000000550772ca */ /* 0x000fca00000e0000 */
[----:B-----5:R-:W2:Y:S04]  /*27890*/  LD.E R10, desc[UR8][R104.64+0x10] ;  /* 0x00001008680a7980 */ /* 0x020ea8000c101900 */
[----:B------:R-:W3:Y:S04]  /*278a0*/  LD.E R12, desc[UR4][R104.64+0xc] ;  /* 0x00000c04680c7980 */ /* 0x000ee8000c101900 */
[----:B------:R-:W4:Y:S04]  /*278b0*/  LD.E.64 R34, desc[UR4][R104.64+0x60] ;  /* 0x0000600468227980 */ /* 0x000f28000c101b00 */
[----:B------:R-:W4:Y:S01]  /*278c0*/  LD.E.64 R36, desc[UR6][R104.64+0x80] ;  /* 0x0000800668247980 */ /* 0x000f22000c101b00 */
[----:B------:R-:W-:-:S02]  /*278d0*/  R2UR UR10, R84 ;  /* 0x00000000540a72ca */ /* 0x000fc400000e0000 */
[C---:B------:R-:W-:Y:S01]  /*278e0*/  R2UR UR11, R85.reuse ;  /* 0x00000000550b72ca */ /* 0x040fe200000e0000 */
[----:B------:R0:W5:Y:S01]  /*278f0*/  LD.E.64 R32, desc[UR6][R104.64+0x68] ;  /* 0x0000680668207980 */ /* 0x000162000c101b00 */
[----:B------:R-:W-:Y:S02]  /*27900*/  R2UR UR12, R84 ;  /* 0x00000000540c72ca */ /* 0x000fe400000e0000 */
[----:B------:R-:W-:Y:S01]  /*27910*/  R2UR UR13, R85 ;  /* 0x00000000550d72ca */ /* 0x000fe200000e0000 */
[----:B------:R0:W5:Y:S01]  /*27920*/  LD.E.64 R42, desc[UR8][R104.64+0x78] ;  /* 0x00007808682a7980 */ /* 0x000162000c101b00 */
[----:B------:R-:W-:Y:S01]  /*27930*/  BSSY B2, `(.L_x_2139) ;  /* 0x000004c000027945 */ /* 0x000fe20003800000 */
[----:B------:R-:W-:Y:S02]  /*27940*/  CS2R R58, SRZ ;  /* 0x00000000003a7805 */ /* 0x000fe4000001ff00 */
[----:B------:R-:W-:Y:S02]  /*27950*/  CS2R R62, SRZ ;  /* 0x00000000003e7805 */ /* 0x000fe4000001ff00 */
[----:B------:R-:W-:-:S02]  /*27960*/  CS2R R72, SRZ ;  /* 0x0000000000487805 */ /* 0x000fc4000001ff00 */
[----:B------:R-:W-:Y:S01]  /*27970*/  CS2R R74, SRZ ;  /* 0x00000000004a7805 */ /* 0x000fe2000001ff00 */
[----:B------:R0:W5:Y:S01]  /*27980*/  LD.E.64 R60, desc[UR10][R104.64+0x88] ;  /* 0x0000880a683c7980 */ /* 0x000162000c101b00 */
[----:B------:R-:W-:-:S03]  /*27990*/  CS2R R94, SRZ ;  /* 0x00000000005e7805 */ /* 0x000fc6000001ff00 */
[----:B------:R0:W5:Y:S01]  /*279a0*/  LD.E.U8 R102, desc[UR12][R104.64+0x18] ;  /* 0x0000180c68667980 */ /* 0x000162000c101100 */
[----:B------:R-:W-:Y:S02]  /*279b0*/  CS2R R98, SRZ ;  /* 0x0000000000627805 */ /* 0x000fe4000001ff00 */
[----:B------:R-:W-:Y:S02]  /*279c0*/  CS2R R56, SRZ ;  /* 0x0000000000387805 */ /* 0x000fe4000001ff00 */
[----:B------:R-:W-:Y:S02]  /*279d0*/  CS2R R64, SRZ ;  /* 0x0000000000407805 */ /* 0x000fe4000001ff00 */
[----:B------:R-:W-:Y:S02]  /*279e0*/  CS2R R66, SRZ ;  /* 0x0000000000427805 */ /* 0x000fe4000001ff00 */
[----:B------:R-:W-:Y:S02]  /*279f0*/  CS2R R90, SRZ ;  /* 0x00000000005a7805 */ /* 0x000fe4000001ff00 */
[----:B------:R-:W-:-:S02]  /*27a00*/  CS2R R92, SRZ ;  /* 0x00000000005c7805 */ /* 0x000fc4000001ff00 */
[----:B------:R-:W-:Y:S02]  /*27a10*/  CS2R R100, SRZ ;  /* 0x0000000000647805 */ /* 0x000fe4000001ff00 */
[----:B--2---:R-:W-:Y:S01]  /*27a20*/  SHF.R.S32.HI R11, RZ, 0x1f, R10 ;  /* 0x0000001fff0b7819 */ /* 0x004fe2000001140a */
[----:B---3--:R-:W-:-:S03]  /*27a30*/  IMAD R12, R77, -0x60, R12 ;  /* 0xffffffa04d0c7824 */ /* 0x008fc600078e020c */
[----:B------:R-:W-:Y:S02]  /*27a40*/  LEA.HI R11, R11, R10, RZ, 0x2 ;  /* 0x0000000a0b0b7211 */ /* 0x000fe400078f10ff */
[----:B------:R-:W-:Y:S02]  /*27a50*/  VIMNMX R31, R12, 0x60, PT ;  /* 0x000000600c1f7848 */ /* 0x000fe40003fe0100 */
[----:B------:R-:W-:Y:S01]  /*27a60*/  SHF.R.S32.HI R12, RZ, 0x2, R11 ;  /* 0x00000002ff0c7819 */ /* 0x000fe2000001140b */
[----:B----4-:R-:W-:Y:S01]  /*27a70*/  IMAD R13, R35, R77, RZ ;  /* 0x0000004d230d7224 */ /* 0x010fe200078e02ff */
[----:B------:R0:W5:Y:S02]  /*27a80*/  LD.E.64 R10, desc[UR4][R104.64+0x58] ;  /* 0x00005804680a7980 */ /* 0x000164000c101b00 */
[----:B------:R-:W-:Y:S01]  /*27a90*/  ISETP.GE.AND P0, PT, R12, R31, PT ;  /* 0x0000001f0c00720c */ /* 0x000fe20003f06270 */
[----:B------:R-:W-:Y:S02]  /*27aa0*/  IMAD R15, R37, R77, RZ ;  /* 0x0000004d250f7224 */ /* 0x000fe400078e02ff */
[----:B------:R-:W-:-:S02]  /*27ab0*/  IMAD R13, R34, R29, R13 ;  /* 0x0000001d220d7224 */ /* 0x000fc400078e020d */
[----:B------:R-:W-:Y:S02]  /*27ac0*/  IMAD R29, R36, R29, R15 ;  /* 0x0000001d241d7224 */ /* 0x000fe400078e020f */
[----:B------:R-:W-:-:S04]  /*27ad0*/  IMAD.WIDE.U32 R34, R34, R77, RZ ;  /* 0x0000004d22227225 */ /* 0x000fc800078e00ff */
[----:B------:R-:W-:Y:S01]  /*27ae0*/  IMAD.WIDE.U32 R36, R36, R77, RZ ;  /* 0x0000004d24247225 */ /* 0x000fe200078e00ff */
[----:B------:R-:W-:-:S03]  /*27af0*/  CS2R R14, SRZ ;  /* 0x00000000000e7805 */ /* 0x000fc6000001ff00 */
[----:B------:R-:W-:Y:S02]  /*27b00*/  IMAD.IADD R97, R35, 0x1, R13 ;  /* 0x0000000123617824 */ /* 0x000fe400078e020d */
[----:B------:R-:W-:Y:S02]  /*27b10*/  VIADD R30, R12, 0x40 ;  /* 0x000000400c1e7836 */ /* 0x000fe40000000000 */
[----:B------:R-:W-:Y:S01]  /*27b20*/  IMAD.IADD R103, R37, 0x1, R29 ;  /* 0x0000000125677824 */ /* 0x000fe200078e021d */
[----:B0-----:R-:W-:Y:S06]  /*27b30*/  @P0 BRA `(.L_x_2140) ;  /* 0x0000000000ac0947 */ /* 0x001fec0003800000 */
[----:B-----5:R-:W-:Y:S02]  /*27b40*/  LOP3.LUT R13, R102, 0x1, RZ, 0xc0, !PT ;  /* 0x00000001660d7812 */ /* 0x020fe400078ec0ff */
[----:B------:R-:W-:Y:S02]  /*27b50*/  CS2R R98, SRZ ;  /* 0x0000000000627805 */ /* 0x000fe4000001ff00 */
[----:B------:R-:W-:Y:S02]  /*27b60*/  LEA R12, P1, R34, R32, 0x1 ;  /* 0x00000020220c7211 */ /* 0x000fe400078208ff */
[----:B------:R-:W-:Y:S02]  /*27b70*/  CS2R R94, SRZ ;  /* 0x00000000005e7805 */ /* 0x000fe4000001ff00 */
[----:B------:R-:W-:Y:S02]  /*27b80*/  LEA R28, P2, R36, R60, 0x1 ;  /* 0x0000003c241c7211 */ /* 0x000fe400078408ff */
[----:B------:R-:W-:-:S02]  /*27b90*/  CS2R R74, SRZ ;  /* 0x00000000004a7805 */ /* 0x000fc4000001ff00 */
[----:B------:R-:W-:Y:S02]  /*27ba0*/  ISETP.NE.U32.AND P0, PT, R13, 0x1, PT ;  /* 0x000000010d00780c */ /* 0x000fe40003f05070 */
[----:B------:R-:W-:Y:S02]  /*27bb0*/  CS2R R72, SRZ ;  /* 0x0000000000487805 */ /* 0x000fe4000001ff00 */
[----:B------:R-:W-:Y:S02]  /*27bc0*/  LEA.HI.X R13, R34, R33, R97, 0x1, P1 ;  /* 0x00000021220d7211 */ /* 0x000fe400008f0c61 */
[----:B------:R-:W-:Y:S02]  /*27bd0*/  CS2R R62, SRZ ;  /* 0x00000000003e7805 */ /* 0x000fe4000001ff00 */
[----:B------:R-:W-:Y:S02]  /*27be0*/  LEA.HI.X R29, R36, R61, R103, 0x1, P2 ;  /* 0x0000003d241d7211 */ /* 0x000fe400010f0c67 */
[----:B------:R-:W-:-:S02]  /*27bf0*/  CS2R R58, SRZ ;  /* 0x00000000003a7805 */ /* 0x000fc4000001ff00 */
[----:B------:R-:W-:Y:S02]  /*27c00*/  R2P PR, R102, 0x3e ;  /* 0x0000003e66007804 */ /* 0x000fe40000000000 */
[----:B------:R-:W-:Y:S02]  /*27c10*/  @!P0 R2UR UR4, R84 ;  /* 0x00000000540482ca */ /* 0x000fe400000e0000 */
[----:B------:R-:W-:-:S09]  /*27c20*/  @!P0 R2UR UR5, R85 ;  /* 0x00000000550582ca */ /* 0x000fd200000e0000 */
[C---:B------:R-:W-:Y:S02]  /*27c30*/  @P1 R2UR UR6, R84.reuse ;  /* 0x00000000540612ca */ /* 0x040fe400000e0000 */
[C---:B------:R-:W-:Y:S02]  /*27c40*/  @P1 R2UR UR7, R85.reuse ;  /* 0x00000000550712ca */ /* 0x040fe400000e0000 */
[C---:B------:R-:W-:Y:S02]  /*27c50*/  @P2 R2UR UR8, R84.reuse ;  /* 0x00000000540822ca */ /* 0x040fe400000e0000 */
[----:B------:R-:W-:Y:S02]  /*27c60*/  @P2 R2UR UR9, R85 ;  /* 0x00000000550922ca */ /* 0x000fe400000e0000 */
[----:B------:R-:W-:Y:S02]  /*27c70*/  @P3 R2UR UR10, R84 ;  /* 0x00000000540a32ca */ /* 0x000fe400000e0000 */
[----:B------:R-:W-:-:S02]  /*27c80*/  CS2R R100, SRZ ;  /* 0x0000000000647805 */ /* 0x000fc4000001ff00 */
[C---:B------:R-:W-:Y:S02]  /*27c90*/  @P3 R2UR UR11, R85.reuse ;  /* 0x00000000550b32ca */ /* 0x040fe400000e0000 */
[----:B------:R-:W-:Y:S02]  /*27ca0*/  CS2R R92, SRZ ;  /* 0x00000000005c7805 */ /* 0x000fe4000001ff00 */
[----:B------:R-:W-:Y:S02]  /*27cb0*/  @P4 R2UR UR12, R84 ;  /* 0x00000000540c42ca */ /* 0x000fe400000e0000 */
[----:B------:R-:W-:Y:S02]  /*27cc0*/  CS2R R90, SRZ ;  /* 0x00000000005a7805 */ /* 0x000fe4000001ff00 */
[----:B------:R-:W-:Y:S02]  /*27cd0*/  @P4 R2UR UR13, R85 ;  /* 0x00000000550d42ca */ /* 0x000fe400000e0000 */
[----:B------:R-:W-:-:S02]  /*27ce0*/  CS2R R66, SRZ ;  /* 0x0000000000427805 */ /* 0x000fc4000001ff00 */
[----:B------:R-:W-:Y:S02]  /*27cf0*/  @P5 R2UR UR14, R84 ;  /* 0x00000000540e52ca */ /* 0x000fe400000e0000 */
[----:B------:R-:W-:Y:S02]  /*27d00*/  CS2R R64, SRZ ;  /* 0x0000000000407805 */ /* 0x000fe4000001ff00 */
[----:B------:R-:W-:Y:S02]  /*27d10*/  @P5 R2UR UR15, R85 ;  /* 0x00000000550f52ca */ /* 0x000fe400000e0000 */
[----:B------:R-:W-:Y:S01]  /*27d20*/  CS2R R56, SRZ ;  /* 0x0000000000387805 */ /* 0x000fe2000001ff00 */
[----:B------:R0:W5:Y:S04]  /*27d30*/  @!P0 LD.E.64 R98, desc[UR4][R12.64] ;  /* 0x000000040c628980 */ /* 0x000168000c101b00 */
[----:B------:R0:W5:Y:S04]  /*27d40*/  @P1 LD.E.64 R94, desc[UR6][R12.64+0x20] ;  /* 0x000020060c5e1980 */ /* 0x000168000c101b00 */
[----:B------:R0:W5:Y:S04]  /*27d50*/  @P2 LD.E.64 R74, desc[UR8][R12.64+0x40] ;  /* 0x000040080c4a2980 */ /* 0x000168000c101b00 */
[----:B------:R0:W5:Y:S04]  /*27d60*/  @P3 LD.E.64 R72, desc[UR10][R12.64+0x60] ;  /* 0x0000600a0c483980 */ /* 0x000168000c101b00 */
[----:B------:R0:W5:Y:S04]  /*27d70*/  @P4 LD.E.64 R62, desc[UR12][R12.64+0x80] ;  /* 0x0000800c0c3e4980 */ /* 0x000168000c101b00 */
[----:B------:R0:W5:Y:S04]  /*27d80*/  @P5 LD.E.64 R58, desc[UR14][R12.64+0xa0] ;  /* 0x0000a00e0c3a5980 */ /* 0x000168000c101b00 */
[----:B------:R0:W5:Y:S04]  /*27d90*/  @!P0 LD.E.64 R100, desc[UR4][R28.64] ;  /* 0x000000041c648980 */ /* 0x000168000c101b00 */
[----:B------:R0:W5:Y:S04]  /*27da0*/  @P1 LD.E.64 R92, desc[UR6][R28.64+0x20] ;  /* 0x000020061c5c1980 */ /* 0x000168000c101b00 */
[----:B------:R0:W5:Y:S04]  /*27db0*/  @P2 LD.E.64 R90, desc[UR8][R28.64+0x40] ;  /* 0x000040081c5a2980 */ /* 0x000168000c101b00 */
[----:B------:R0:W5:Y:S04]  /*27dc0*/  @P3 LD.E.64 R66, desc[UR10][R28.64+0x60] ;  /* 0x0000600a1c423980 */ /* 0x000168000c101b00 */
[----:B------:R0:W5:Y:S04]  /*27dd0*/  @P4 LD.E.64 R64, desc[UR12][R28.64+0x80] ;  /* 0x0000800c1c404980 */ /* 0x000168000c101b00 */
[----:B------:R0:W5:Y:S02]  /*27de0*/  @P5 LD.E.64 R56, desc[UR14][R28.64+0xa0] ;  /* 0x0000a00e1c385980 */ /* 0x000164000c101b00 */
.L_x_2140:
[----:B------:R-:W-:Y:S05]  /*27df0*/  BSYNC B2 ;  /* 0x0000000000027941 */ /* 0x000fea0003800000 */
.L_x_2139:
        /* <DEDUP_REMOVED lines=13> */
[----:B------:R-:W-:Y:S06]  /*27ed0*/  @P0 BRA `(.L_x_2142) ;  /* 0x0000000000bc0947 */ /* 0x000fec0003800000 */
[----:B-----5:R-:W-:Y:S02]  /*27ee0*/  IADD3 R35, P0, R10, R34, RZ ;  /* 0x000000220a237210 */ /* 0x020fe40007f1e0ff */
[----:B------:R-:W-:Y:S02]  /*27ef0*/  CS2R R52, SRZ ;  /* 0x0000000000347805 */ /* 0x000fe4000001ff00 */
[----:B------:R-:W-:Y:S02]  /*27f00*/  IADD3 R37, P1, R42, R36, RZ ;  /* 0x000000242a257210 */ /* 0x000fe40007f3e0ff */
[----:B------:R-:W-:Y:S02]  /*27f10*/  CS2R R48, SRZ ;  /* 0x0000000000307805 */ /* 0x000fe4000001ff00 */
[----:B------:R-:W-:Y:S01]  /*27f20*/  LOP3.LUT R12, R102, 0x1, RZ, 0xc0, !PT ;  /* 0x00000001660c7812 */ /* 0x000fe200078ec0ff */
[----:B------:R-:W-:Y:S01]  /*27f30*/  IMAD.X R11, R11, 0x1, R97, P0 ;  /* 0x000000010b0b7824 */ /* 0x000fe200000e0661 */
[----:B------:R-:W-:Y:S01]  /*27f40*/  CS2R R46, SRZ ;  /* 0x00000000002e7805 */ /* 0x000fe2000001ff00 */
[----:B------:R-:W-:Y:S01]  /*27f50*/  IMAD.X R42, R43, 0x1, R103, P1 ;  /* 0x000000012b2a7824 */ /* 0x000fe200008e0667 */
[----:B------:R-:W-:-:S02]  /*27f60*/  LEA R10, P1, R35, R32, 0x1 ;  /* 0x00000020230a7211 */ /* 0x000fc400078208ff */
[----:B------:R-:W-:Y:S02]  /*27f70*/  CS2R R40, SRZ ;  /* 0x0000000000287805 */ /* 0x000fe4000001ff00 */
[----:B------:R-:W-:Y:S02]  /*27f80*/  LEA R32, P2, R37, R60, 0x1 ;  /* 0x0000003c25207211 */ /* 0x000fe400078408ff */
[----:B------:R-:W-:Y:S02]  /*27f90*/  CS2R R28, SRZ ;  /* 0x00000000001c7805 */ /* 0x000fe4000001ff00 */
[----:B------:R-:W-:Y:S02]  /*27fa0*/  ISETP.NE.U32.AND P0, PT, R12, 0x1, PT ;  /* 0x000000010c00780c */ /* 0x000fe40003f05070 */
[----:B------:R-:W-:Y:S02]  /*27fb0*/  CS2R R14, SRZ ;  /* 0x00000000000e7805 */ /* 0x000fe4000001ff00 */
[----:B------:R-:W-:-:S02]  /*27fc0*/  LEA.HI.X R11, R35, R33, R11, 0x1, P1 ;  /* 0x00000021230b7211 */ /* 0x000fc400008f0c0b */
[----:B------:R-:W-:Y:S02]  /*27fd0*/  LEA.HI.X R33, R37, R61, R42, 0x1, P2 ;  /* 0x0000003d25217211 */ /* 0x000fe400010f0c2a */
[----:B------:R-:W-:-:S05]  /*27fe0*/  R2P PR, R102, 0x3e ;  /* 0x0000003e66007804 */ /* 0x000fca0000000000 */
[----:B------:R-:W-:Y:S02]  /*27ff0*/  @!P0 R2UR UR4, R84 ;  /* 0x00000000540482ca */ /* 0x000fe400000e0000 */
[----:B------:R-:W-:-:S06]  /*28000*/  @!P0 R2UR UR5, R85 ;  /* 0x00000000550582ca */ /* 0x000fcc00000e0000 */
        /* <DEDUP_REMOVED lines=28> */
.L_x_2142:
[----:B------:R-:W-:Y:S05]  /*281d0*/  BSYNC B2 ;  /* 0x0000000000027941 */ /* 0x000fea0003800000 */
.L_x_2141:
[----:B------:R-:W-:Y:S01]  /*281e0*/  R2UR UR4, R84 ;  /* 0x00000000540472ca */ /* 0x000fe200000e0000 */
[----:B0----5:R0:W5:Y:S01]  /*281f0*/  LDL R10, [R83] ;  /* 0x00000000530a7983 */ /* 0x0211620000100800 */
[----:B------:R-:W-:-:S03]  /*28200*/  R2UR UR5, R85 ;  /* 0x00000000550572ca */ /* 0x000fc600000e0000 */
[----:B------:R0:W5:Y:S10]  /*28210*/  LDL R11, [R83+0x4] ;  /* 0x00000400530b7983 */ /* 0x0001740000100800 */
[----:B------:R-:W2:Y:S01]  /*28220*/  LD.E R32, desc[UR4][R8.64+0x1c] ;  /* 0x00001c0408207980 */ /* 0x000ea2000c101900 */
[----:B------:R-:W-:-:S02]  /*28230*/  IMAD.MOV.U32 R33, RZ, RZ, R58 ;  /* 0x000000ffff217224 */ /* 0x000fc400078e003a */
        /* <DEDUP_REMOVED lines=89> */
[----:B------:R-:W-:Y:S01]  /*287d0*/  BSSY B2, `(.L_x_2143) ;  /* 0x000000b000027945 */ /* 0x000fe20003800000 */
[----:B------:R-:W-:-:S02]  /*287e0*/  PRMT R114, R36, 0x7610, R114 ;  /* 0x0000761024727816 */ /* 0x000fc40000000072 */
[----:B------:R-:W-:Y:S02]  /*287f0*/  PRMT R126, R33, 0x7610, R126 ;  /* 0x00007610217e7816 */ /* 0x000fe4000000007e */
[----:B------:R-:W-:Y:S02]  /*28800*/  PRMT R129, R34, 0x7610, R129 ;  /* 0x0000761022817816 */ /* 0x000fe40000000081 */
[----:B------:R-:W-:Y:S02]  /*28810*/  PRMT R130, R35, 0x7610, R130 ;  /* 0x0000761023827816 */ /* 0x000fe40000000082 */
[----:B--2---:R-:W-:-:S04]  /*28820*/  LOP3.LUT R32, R32, 0x1, RZ, 0xfc, !PT ;  /* 0x0000000120207812 */ /* 0x004fc800078efcff */
[----:B------:R-:W-:Y:S01]  /*28830*/  ISETP.NE.AND P0, PT, R32, 0x3, PT ;  /* 0x000000032000780c */ /* 0x000fe20003f05270 */
[----:B------:R-:W-:-:S05]  /*28840*/  IMAD.MOV.U32 R32, RZ, RZ, R50 ;  /* 0x000000ffff207224 */ /* 0x000fca00078e0032 */
[----:B------:R-:W-:-:S07]  /*28850*/  PRMT R125, R32, 0x7610, R125 ;  /* 0x00007610207d7816 */ /* 0x000fce000000007d */
[----:B0-----:R-:W-:Y:S05]  /*28860*/  @!P0 BRA `(.L_x_2144) ;  /* 0x0000000000048947 */ /* 0x001fea0003800000 */
[----:B------:R-:W-:Y:S01]  /*28870*/  BPT.TRAP 0x1 ;  /* 0x000000040000795c */ /* 0x000fe20000300000 */
.L_x_2144:
[----:B------:R-:W-:Y:S05]  /*28880*/  BSYNC B2 ;  /* 0x0000000000027941 */ /* 0x000fea0003800000 */
.L_x_2143:
[----:B------:R-:W-:Y:S02]  /*28890*/  R2UR UR4, R84 ;  /* 0x00000000540472ca */ /* 0x000fe400000e0000 */
[----:B------:R-:W-:-:S13]  /*288a0*/  R2UR UR5, R85 ;  /* 0x00000000550572ca */ /* 0x000fda00000e0000 */
[----:B------:R-:W2:Y:S01]  /*288b0*/  LD.E.64 R8, desc[UR4][R8.64+0x8] ;  /* 0x0000080408087980 */ /* 0x000ea2000c101b00 */
[----:B-----5:R-:W-:Y:S01]  /*288c0*/  SHF.L.U32 R11, R11, 0x1f, RZ ;  /* 0x0000001f0b0b7819 */ /* 0x020fe200000006ff */
[----:B------:R-:W-:Y:S01]  /*288d0*/  BSSY B2, `(.L_x_2145) ;  /* 0x0000005000027945 */ /* 0x000fe20003800000 */
[----:B--2---:R-:W-:-:S05]  /*288e0*/  MOV R33, R8 ;  /* 0x0000000800217202 */ /* 0x004fca0000000f00 */
[----:B------:R-:W-:-:S04]  /*288f0*/  IMAD R10, R10, 0x8, R33 ;  /* 0x000000080a0a7824 */ /* 0x000fc800078e0221 */
[----:B------:R-:W0:Y:S02]  /*28900*/  SYNCS.PHASECHK.TRANS64.TRYWAIT P0, [R10+URZ], R11 ;  /* 0x0000000b0a0075a7 */ /* 0x000e24000800017f */
[----:B0-----:R-:W-:Y:S05]  /*28910*/  @!P0 BRA `(.L_x_2146) ;  /* 0x0000009400b88947 */ /* 0x001fea0003800000 */
.L_x_2249:
[----:B------:R-:W-:Y:S05]  /*28920*/  BSYNC B2 ;  /* 0x0000000000027941 */ /* 0x000fea0003800000 */
.L_x_2145:
[----:B------:R-:W2:Y:S04]  /*28930*/  LDL.64 R32, [R82+0x50] ;  /* 0x0000500052207983 */ /* 0x000ea80000100a00 */
[----:B------:R-:W3:Y:S01]  /*28940*/  LDL.64 R34, [R82+0x58] ;  /* 0x0000580052227983 */ /* 0x000ee20000100a00 */
[C---:B------:R-:W-:Y:S02]  /*28950*/  R2UR UR4, R84.reuse ;  /* 0x00000000540472ca */ /* 0x040fe400000e0000 */
[C---:B------:R-:W-:Y:S01]  /*28960*/  R2UR UR5, R85.reuse ;  /* 0x00000000550572ca */ /* 0x040fe200000e0000 */
[----:B------:R-:W4:Y:S01]  /*28970*/  LDL R8, [R83] ;  /* 0x0000000053087983 */ /* 0x000f220000100800 */
[----:B------:R-:W-:Y:S02]  /*28980*/  R2UR UR6, R84 ;  /* 0x00000000540672ca */ /* 0x000fe400000e0000 */
[----:B------:R-:W-:Y:S01]  /*28990*/  R2UR UR7, R85 ;  /* 0x00000000550772ca */ /* 0x000fe200000e0000 */
[----:B------:R1:W5:Y:S08]  /*289a0*/  LDL.64 R36, [R82+0x38] ;  /* 0x0000380052247983 */ /* 0x0003700000100a00 */
[----:B--2---:R-:W0:Y:S04]  /*289b0*/  LD.E R9, desc[UR4][R32.64+0x8] ;  /* 0x0000080420097980 */ /* 0x004e28000c101900 */
[----:B------:R-:W2:Y:S04]  /*289c0*/  LD.E R102, desc[UR4][R32.64+0xc] ;  /* 0x00000c0420667980 */ /* 0x000ea8000c101900 */
[----:B---3--:R-:W3:Y:S01]  /*289d0*/  LD.E.64 R34, desc[UR6][R34.64] ;  /* 0x0000000622227980 */ /* 0x008ee2000c101b00 */
[----:B----4-:R-:W-:-:S02]  /*289e0*/  IMAD R8, R8, 0x4800, RZ ;  /* 0x0000480008087824 */ /* 0x010fc400078e02ff */
[----:B------:R-:W-:Y:S01]  /*289f0*/  IMAD.MOV.U32 R103, RZ, RZ, 0x20 ;  /* 0x00000020ff677424 */ /* 0x000fe200078e00ff */
[----:B------:R-:W-:Y:S01]  /*28a00*/  BSSY B2, `(.L_x_2147) ;  /* 0x00001b4000027945 */ /* 0x000fe20003800000 */
[----:B0-----:R-:W-:-:S04]  /*28a10*/  SHF.R.S32.HI R10, RZ, 0x1f, R9 ;  /* 0x0000001fff0a7819 */ /* 0x001fc80000011409 */
[----:B------:R-:W-:-:S04]  /*28a20*/  LEA.HI R11, R10, R9, RZ, 0x2 ;  /* 0x000000090a0b7211 */ /* 0x000fc800078f10ff */
[--C-:B------:R-:W-:Y:S02]  /*28a30*/  SHF.R.S32.HI R117, RZ, 0x2, R11.reuse ;  /* 0x00000002ff757819 */ /* 0x100fe4000001140b */
[----:B------:R-:W-:-:S04]  /*28a40*/  SHF.R.S32.HI R42, RZ, 0x1f, R11 ;  /* 0x0000001fff2a7819 */ /* 0x000fc8000001140b */
[----:B------:R-:W-:-:S04]  /*28a50*/  LEA.HI R42, R42, R117, RZ, 0x3 ;  /* 0x000000752a2a7211 */ /* 0x000fc800078f18ff */
[----:B------:R-:W-:Y:S02]  /*28a60*/  LOP3.LUT R60, R42, 0xfffffff8, RZ, 0xc0, !PT ;  /* 0xfffffff82a3c7812 */ /* 0x000fe400078ec0ff */
[----:B------:R-:W-:-:S03]  /*28a70*/  LOP3.LUT R42, R11, 0x1ffffffc, RZ, 0xc0, !PT ;  /* 0x1ffffffc0b2a7812 */ /* 0x000fc600078ec0ff */
[----:B------:R-:W-:Y:S02]  /*28a80*/  IMAD.IADD R60, R117, 0x1, -R60 ;  /* 0x00000001753c7824 */ /* 0x000fe400078e0a3c */
[----:B------:R-:W-:Y:S02]  /*28a90*/  IMAD.IADD R42, R9, 0x1, -R42 ;  /* 0x00000001092a7824 */ /* 0x000fe400078e0a2a */
[----:B------:R-:W-:Y:S02]  /*28aa0*/  IMAD.SHL.U32 R11, R60, 0x40, RZ ;  /* 0x000000403c0b7824 */ /* 0x000fe400078e00ff */
[----:B------:R-:W-:-:S03]  /*28ab0*/  IMAD.SHL.U32 R123, R42, 0x8, RZ ;  /* 0x000000082a7b7824 */ /* 0x000fc600078e00ff */
[----:B------:R-:W-:Y:S02]  /*28ac0*/  LOP3.LUT R42, R11, 0x1c0, RZ, 0xc0, !PT ;  /* 0x000001c00b2a7812 */ /* 0x000fe400078ec0ff */
[----:B------:R-:W-:Y:S02]  /*28ad0*/  LEA.HI R9, R10, R9, RZ, 0x5 ;  /* 0x000000090a097211 */ /* 0x000fe400078f28ff */
[----:B------:R-:W-:Y:S02]  /*28ae0*/  LOP3.LUT R11, R42, 0x18, R123, 0xf8, !PT ;  /* 0x000000182a0b7812 */ /* 0x000fe400078ef87b */
[----:B------:R-:W-:Y:S01]  /*28af0*/  SHF.R.U32.HI R42, RZ, 0x3, R42 ;  /* 0x00000003ff2a7819 */ /* 0x000fe2000001162a */
[----:B------:R-:W-:-:S03]  /*28b00*/  IMAD.SHL.U32 R9, R9, 0x10, RZ ;  /* 0x0000001009097824 */ /* 0x000fc600078e00ff */
[----:B------:R-:W-:Y:S01]  /*28b10*/  LOP3.LUT R42, R11, R42, RZ, 0x3c, !PT ;  /* 0x0000002a0b2a7212 */ /* 0x000fe200078e3cff */
[----:B--2---:R-:W-:-:S03]  /*28b20*/  IMAD R102, R77, -0x60, R102 ;  /* 0xffffffa04d667824 */ /* 0x004fc600078e0266 */
[----:B------:R-:W-:Y:S02]  /*28b30*/  LOP3.LUT R9, R42, 0xfffffe00, R9, 0xf8, !PT ;  /* 0xfffffe002a097812 */ /* 0x000fe400078ef809 */
[----:B------:R-:W-:Y:S02]  /*28b40*/  VIMNMX R10, R102, 0x60, PT ;  /* 0x00000060660a7848 */ /* 0x000fe40003fe0100 */
[----:B------:R-:W-:-:S04]  /*28b50*/  IADD3 R97, P1, R8, R9, RZ ;  /* 0x0000000908617210 */ /* 0x000fc80007f3e0ff */
[----:B------:R-:W-:Y:S02]  /*28b60*/  LEA.HI.X.SX32 R102, R8, RZ, 0x1, P1 ;  /* 0x000000ff08667211 */ /* 0x000fe400008f0eff */
[----:B------:R-:W-:Y:S02]  /*28b70*/  ISETP.GE.AND P1, PT, R117, R10, PT ;  /* 0x0000000a7500720c */ /* 0x000fe40003f26270 */
[----:B------:R-:W-:Y:S02]  /*28b80*/  LOP3.LUT P0, RZ, R60, 0x4, RZ, 0xc0, !PT ;  /* 0x000000043cff7812 */ /* 0x000fe4000780c0ff */
[C---:B---3--:R-:W-:Y:S02]  /*28b90*/  LEA R42, P2, R97.reuse, R34, 0x1 ;  /* 0x00000022612a7211 */ /* 0x048fe400078408ff */
[----:B------:R-:W-:Y:S02]  /*28ba0*/  SHF.R.S32.HI R119, RZ, 0x1f, R123 ;  /* 0x0000001fff777819 */ /* 0x000fe4000001147b */
[----:B------:R-:W-:-:S02]  /*28bb0*/  LEA.HI.X R43, R97, R35, R102, 0x1, P2 ;  /* 0x00000023612b7211 */ /* 0x000fc400010f0c66 */
[----:B------:R-:W-:-:S03]  /*28bc0*/  SEL R103, R103, 0xffffffe0, !P0 ;  /* 0xffffffe067677807 */ /* 0x000fc60004000000 */
[----:B-1----:R-:W-:Y:S05]  /*28bd0*/  @P1 BRA `(.L_x_2148) ;  /* 0x0000001800581947 */ /* 0x002fea0003800000 */
[----:B------:R-:W-:Y:S02]  /*28be0*/  R2UR UR4, R84 ;  /* 0x00000000540472ca */ /* 0x000fe400000e0000 */
[----:B------:R-:W-:-:S13]  /*28bf0*/  R2UR UR5, R85 ;  /* 0x00000000550572ca */ /* 0x000fda00000e0000 */
[----:B-----5:R-:W2:Y:S01]  /*28c00*/  LD.E.U8 R155, desc[UR4][R36.64] ;  /* 0x00000004249b7980 */ /* 0x020ea2000c101100 */
[----:B------:R-:W-:Y:S01]  /*28c10*/  SHF.R.S32.HI R11, RZ, 0x1f, R117 ;  /* 0x0000001fff0b7819 */ /* 0x000fe20000011475 */
[----:B------:R-:W-:Y:S01]  /*28c20*/  IMAD R10, R89, R117, RZ ;  /* 0x00000075590a7224 */ /* 0x000fe200078e02ff */
[----:B------:R-:W-:Y:S01]  /*28c30*/  IADD3 R8, P0, R123, R68, RZ ;  /* 0x000000447b087210 */ /* 0x000fe20007f1e0ff */
[----:B------:R-:W-:Y:S02]  /*28c40*/  BSSY B3, `(.L_x_2149) ;  /* 0x0000046000037945 */ /* 0x000fe40003800000 */
[C---:B------:R-:W-:Y:S02]  /*28c50*/  IMAD R11, R88.reuse, R11, R10 ;  /* 0x0000000b580b7224 */ /* 0x040fe400078e020a */
[----:B------:R-:W-:Y:S02]  /*28c60*/  IMAD.X R9, R119, 0x1, R71, P0 ;  /* 0x0000000177097824 */ /* 0x000fe400000e0647 */
[----:B------:R-:W-:-:S04]  /*28c70*/  IMAD.WIDE.U32 R8, R88, R117, R8 ;  /* 0x0000007558087225 */ /* 0x000fc800078e0008 */
[----:B------:R-:W-:Y:S01]  /*28c80*/  IMAD.IADD R9, R9, 0x1, R11 ;  /* 0x0000000109097824 */ /* 0x000fe200078e020b */
[----:B------:R-:W-:-:S04]  /*28c90*/  LEA R60, P1, R8, R86, 0x1 ;  /* 0x00000056083c7211 */ /* 0x000fc800078208ff */
[----:B------:R-:W-:Y:S02]  /*28ca0*/  LEA.HI.X R61, R8, R87, R9, 0x1, P1 ;  /* 0x00000057083d7211 */ /* 0x000fe400008f0c09 */
[----:B--2---:R-:W-:-:S04]  /*28cb0*/  LOP3.LUT R10, R155, 0x1, RZ, 0xc0, !PT ;  /* 0x000000019b0a7812 */ /* 0x004fc800078ec0ff */
[----:B------:R-:W-:-:S13]  /*28cc0*/  ISETP.NE.U32.AND P0, PT, R10, 0x1, PT ;  /* 0x000000010a00780c */ /* 0x000fda0003f05070 */
[----:B------:R-:W-:Y:S05]  /*28cd0*/  @P0 BRA `(.L_x_2150) ;  /* 0x0000000000f00947 */ /* 0x000fea0003800000 */
[----:B------:R-:W-:Y:S02]  /*28ce0*/  R2UR UR4, R84 ;  /* 0x00000000540472ca */ /* 0x000fe400000e0000 */
[----:B------:R-:W-:-:S13]  /*28cf0*/  R2UR UR5, R85 ;  /* 0x00000000550572ca */ /* 0x000fda00000e0000 */
[----:B------:R-:W2:Y:S01]  /*28d00*/  LD.E.U8 R8, desc[UR4][R32.64+0x18] ;  /* 0x0000180420087980 */ /* 0x000ea2000c101100 */
[----:B------:R-:W-:Y:S01]  /*28d10*/  BSSY B4, `(.L_x_2151) ;  /* 0x0000032000047945 */ /* 0x000fe20003800000 */
[----:B--2---:R-:W-:-:S04]  /*28d20*/  LOP3.LUT R8, R8, 0x1, RZ, 0xc0, !PT ;  /* 0x0000000108087812 */ /* 0x004fc800078ec0ff */
[----:B------:R-:W-:Y:S02]  /*28d30*/  ISETP.NE.U32.AND P0, PT, R8, 0x1, PT ;  /* 0x000000010800780c */ /* 0x000fe40003f05070 */
[----:B------:R0:W5:Y:S11]  /*28d40*/  LD.E.128 R8, desc[UR4][R42.64] ;  /* 0x000000042a087980 */ /* 0x000176000c101d00 */
[----:B0-----:R-:W-:Y:S05]  /*28d50*/  @P0 BRA `(.L_x_2152) ;  /* 0x0000000000b40947 */ /* 0x001fea0003800000 */
[----:B------:R-:W-:Y:S01]  /*28d60*/  SHF.R.U64 R155, R100, 0x10, R101 ;  /* 0x00000010649b7819 */ /* 0x000fe20000001265 */
[----:B-----5:R-:W-:Y:S01]  /*28d70*/  IMAD.U32 R100, R10, 0x10000, RZ ;  /* 0x000100000a647824 */ /* 0x020fe200078e00ff */
[----:B------:R-:W-:Y:S02]  /*28d80*/  SHF.R.U64 R157, R98, 0x10, R99 ;  /* 0x00000010629d7819 */ /* 0x000fe40000001263 */
[----:B------:R-:W-:Y:S02]  /*28d90*/  SHF.R.U32.HI R156, RZ, 0x10, R101 ;  /* 0x00000010ff9c7819 */ /* 0x000fe40000011665 */
[----:B------:R-:W-:Y:S02]  /*28da0*/  SHF.R.U32.HI R158, RZ, 0x10, R99 ;  /* 0x00000010ff9e7819 */ /* 0x000fe40000011663 */
[----:B------:R-:W-:Y:S02]  /*28db0*/  PRMT R155, R152, 0x5410, R155 ;  /* 0x00005410989b7816 */ /* 0x000fe4000000009b */
[----:B------:R-:W-:-:S02]  /*28dc0*/  PRMT R154, R154, 0x5410, R157 ;  /* 0x000054109a9a7816 */ /* 0x000fc4000000009d */
[----:B------:R-:W-:Y:S02]  /*28dd0*/  PRMT R157, R151, 0x5410, R156 ;  /* 0x00005410979d7816 */ /* 0x000fe4000000009c */
[----:B------:R-:W-:Y:S02]  /*28de0*/  PRMT R153, R153, 0x5410, R158 ;  /* 0x0000541099997816 */ /* 0x000fe4000000009e */
[----:B------:R-:W-:Y:S01]  /*28df0*/  LOP3.LUT R99, R9, 0xffff0000, RZ, 0xc0, !PT ;  /* 0xffff000009637812 */ /* 0x000fe200078ec0ff */
[----:B------:R-:W-:Y:S01]  /*28e00*/  IMAD.U32 R158, R157, 0x10000, RZ ;  /* 0x000100009d9e7824 */ /* 0x000fe200078e00ff */
        /* <DEDUP_REMOVED lines=8> */
[C---:B------:R-:W-:Y:S01]  /*28e90*/  FMUL.FTZ R160, R99.reuse, R156 ;  /* 0x0000009c63a07220 */ /* 0x040fe20000410000 */
[----:B------:R-:W-:Y:S02]  /*28ea0*/  IMAD.U32 R9, R8, 0x10000, RZ ;  /* 0x0001000008097824 */ /* 0x000fe400078e00ff */
[-C--:B------:R-:W-:Y:S01]  /*28eb0*/  FMUL.FTZ R99, R99, R152.reuse ;  /* 0x0000009863637220 */ /* 0x080fe20000410000 */
[----:B------:R-:W-:Y:S01]  /*28ec0*/  LOP3.LUT R157, R157, 0xffff0000, RZ, 0xc0, !PT ;  /* 0xffff00009d9d7812 */ /* 0x000fe200078ec0ff */
[----:B------:R-:W-:Y:S01]  /*28ed0*/  IMAD.U32 R154, R154, 0x10000, RZ ;  /* 0x000100009a9a7824 */ /* 0x000fe200078e00ff */
[----:B------:R-:W-:Y:S01]  /*28ee0*/  LOP3.LUT R153, R153, 0xffff0000, RZ, 0xc0, !PT ;  /* 0xffff000099997812 */ /* 0x000fe200078ec0ff */
[C---:B------:R-:W-:Y:S01]  /*28ef0*/  FFMA.FTZ R160, R11.reuse, R152, -R160 ;  /* 0x000000980ba07223 */ /* 0x040fe200000108a0 */
[----:B------:R-:W-:Y:S01]  /*28f00*/  LOP3.LUT R8, R8, 0xffff0000, RZ, 0xc0, !PT ;  /* 0xffff000008087812 */ /* 0x000fe200078ec0ff */
[----:B------:R-:W-:Y:S01]  /*28f10*/  FFMA.FTZ R99, R11, R156, R99 ;  /* 0x0000009c0b637223 */ /* 0x000fe20000010063 */
[C---:B------:R-:W-:Y:S01]  /*28f20*/  FMUL.FTZ R11, R98.reuse, R157 ;  /* 0x0000009d620b7220 */ /* 0x040fe20000410000 */
[----:B------:R-:W-:Y:S01]  /*28f30*/  FMUL.FTZ R152, R98, R153 ;  /* 0x0000009962987220 */ /* 0x000fe20000410000 */
[C---:B------:R-:W-:Y:S01]  /*28f40*/  FMUL.FTZ R159, R101.reuse, R158 ;  /* 0x0000009e659f7220 */ /* 0x040fe20000410000 */
[C---:B------:R-:W-:Y:S01]  /*28f50*/  FMUL.FTZ R98, R8.reuse, R155 ;  /* 0x0000009b08627220 */ /* 0x040fe20000410000 */
[-C--:B------:R-:W-:Y:S01]  /*28f60*/  FMUL.FTZ R8, R8, R154.reuse ;  /* 0x0000009a08087220 */ /* 0x080fe20000410000 */
[-C--:B------:R-:W-:Y:S01]  /*28f70*/  FMUL.FTZ R101, R101, R151.reuse ;  /* 0x0000009765657220 */ /* 0x080fe20000410000 */
[C---:B------:R-:W-:Y:S01]  /*28f80*/  FFMA.FTZ R159, R100.reuse, R151, -R159 ;  /* 0x00000097649f7223 */ /* 0x040fe2000001089f */
[C---:B------:R-:W-:Y:S01]  /*28f90*/  FFMA.FTZ R98, R9.reuse, R154, -R98 ;  /* 0x0000009a09627223 */ /* 0x040fe20000010862 */
[----:B------:R-:W-:Y:S01]  /*28fa0*/  FFMA.FTZ R9, R9, R155, R8 ;  /* 0x0000009b09097223 */ /* 0x000fe20000010008 */
        /* <DEDUP_REMOVED lines=8> */
.L_x_2152:
[----:B------:R-:W-:Y:S05]  /*29030*/  BSYNC B4 ;  /* 0x0000000000047941 */ /* 0x000fea0003800000 */
.L_x_2151:
[C---:B------:R-:W-:Y:S02]  /*29040*/  R2UR UR4, R84.reuse ;  /* 0x00000000540472ca */ /* 0x040fe400000e0000 */
[C---:B------:R-:W-:Y:S02]  /*29050*/  R2UR UR5, R85.reuse ;  /* 0x00000000550572ca */ /* 0x040fe400000e0000 */
[----:B------:R-:W-:Y:S02]  /*29060*/  R2UR UR6, R84 ;  /* 0x00000000540672ca */ /* 0x000fe400000e0000 */
[----:B------:R-:W-:-:S09]  /*29070*/  R2UR UR7, R85 ;  /* 0x00000000550772ca */ /* 0x000fd200000e0000 */
[----:B-----5:R0:W-:Y:S04]  /*29080*/  ST.E.128 desc[UR4][R60.64], R8 ;  /* 0x000000083c007985 */ /* 0x0201e8000c101d04 */
[----:B------:R0:W5:Y:S02]  /*29090*/  LD.E.U8 R155, desc[UR6][R36.64] ;  /* 0x00000006249b7980 */ /* 0x000164000c101100 */
.L_x_2150:
[----:B------:R-:W-:Y:S05]  /*290a0*/  BSYNC B3 ;  /* 0x0000000000037941 */ /* 0x000fea0003800000 */
.L_x_2149:
[----:B-----5:R-:W-:Y:S01]  /*290b0*/  LOP3.LUT P0, RZ, R155, 0x2, RZ, 0xc0, !PT ;  /* 0x000000029bff7812 */ /* 0x020fe2000780c0ff */
[----:B------:R-:W-:-:S12]  /*290c0*/  BSSY B3, `(.L_x_2153) ;  /* 0x0000042000037945 */ /* 0x000fd80003800000 */
[----:B------:R-:W-:Y:S05]  /*290d0*/  @!P0 BRA `(.L_x_2154) ;  /* 0x0000000400008947 */ /* 0x000fea0003800000 */
[----:B------:R-:W-:Y:S02]  /*290e0*/  R2UR UR4, R84 ;  /* 0x00000000540472ca */ /* 0x000fe400000e0000 */
[----:B------:R-:W-:-:S13]  /*290f0*/  R2UR UR5, R85 ;  /* 0x00000000550572ca */ /* 0x000fda00000e0000 */
[----:B0-----:R-:W2:Y:S01]  /*29100*/  LD.E.U8 R11, desc[UR4][R32.64+0x18] ;  /* 0x00001804200b7980 */ /* 0x001ea2000c101100 */
[----:B------:R-:W-:-:S04]  /*29110*/  IADD3 R9, P0, R103, R97, RZ ;  /* 0x0000006167097210 */ /* 0x000fc80007f1e0ff */
[----:B------:R-:W-:Y:S02]  /*29120*/  LEA.HI.X.SX32 R10, R103, R102, 0x1, P0 ;  /* 0x00000066670a7211 */ /* 0x000fe400000f0eff */
[----:B------:R-:W-:-:S04]  /*29130*/  LEA R8, P1, R9, R34, 0x1 ;  /* 0x0000002209087211 */ /* 0x000fc800078208ff */
[----:B------:R-:W-:Y:S01]  /*29140*/  LEA.HI.X R9, R9, R35, R10, 0x1, P1 ;  /* 0x0000002309097211 */ /* 0x000fe200008f0c0a */
[----:B------:R-:W-:Y:S01]  /*29150*/  BSSY B4, `(.L_x_2155) ;  /* 0x0000032000047945 */ /* 0x000fe20003800000 */
[----:B--2---:R-:W-:-:S04]  /*29160*/  LOP3.LUT P0, RZ, R11, 0x2, RZ, 0xc0, !PT ;  /* 0x000000020bff7812 */ /* 0x004fc8000780c0ff */
[----:B------:R-:W5:Y:S09]  /*29170*/  LD.E.128 R8, desc[UR4][R8.64] ;  /* 0x0000000408087980 */ /* 0x000f72000c101d00 */
[----:B------:R-:W-:Y:S05]  /*29180*/  @!P0 BRA `(.L_x_2156) ;  /* 0x0000000000b88947 */ /* 0x000fea0003800000 */
[----:B------:R-:W-:Y:S01]  /*29190*/  SHF.R.U64 R98, R92, 0x10, R93 ;  /* 0x000000105c627819 */ /* 0x000fe2000000125d */
[----:B-----5:R-:W-:Y:S01]  /*291a0*/  IMAD.U32 R92, R10, 0x10000, RZ ;  /* 0x000100000a5c7824 */ /* 0x020fe200078e00ff */
        /* <DEDUP_REMOVED lines=16> */
[----:B------:R-:W-:-:S02]  /*292b0*/  IMAD.U32 R10, R9, 0x10000, RZ ;  /* 0x00010000090a7824 */ /* 0x000fc400078e00ff */
[C---:B------:R-:W-:Y:S01]  /*292c0*/  FMUL.FTZ R151, R11.reuse, R100 ;  /* 0x000000640b977220 */ /* 0x040fe20000410000 */
[C---:B------:R-:W-:Y:S02]  /*292d0*/  IMAD.U32 R9, R8.reuse, 0x10000, RZ ;  /* 0x0001000008097824 */ /* 0x040fe400078e00ff */
[-C--:B------:R-:W-:Y:S01]  /*292e0*/  FMUL.FTZ R11, R11, R98.reuse ;  /* 0x000000620b0b7220 */ /* 0x080fe20000410000 */
[----:B------:R-:W-:Y:S01]  /*292f0*/  LOP3.LUT R8, R8, 0xffff0000, RZ, 0xc0, !PT ;  /* 0xffff000008087812 */ /* 0x000fe200078ec0ff */
[C---:B------:R-:W-:Y:S01]  /*29300*/  FMUL.FTZ R153, R93.reuse, R101 ;  /* 0x000000655d997220 */ /* 0x040fe20000410000 */
[----:B------:R-:W-:Y:S01]  /*29310*/  LOP3.LUT R150, R150, 0xffff0000, RZ, 0xc0, !PT ;  /* 0xffff000096967812 */ /* 0x000fe200078ec0ff */
[-C--:B------:R-:W-:Y:S01]  /*29320*/  FMUL.FTZ R93, R93, R99.reuse ;  /* 0x000000635d5d7220 */ /* 0x080fe20000410000 */
[----:B------:R-:W-:Y:S01]  /*29330*/  LOP3.LUT R148, R148, 0xffff0000, RZ, 0xc0, !PT ;  /* 0xffff000094947812 */ /* 0x000fe200078ec0ff */
[----:B------:R-:W-:Y:S02]  /*29340*/  IMAD.U32 R147, R147, 0x10000, RZ ;  /* 0x0001000093937824 */ /* 0x000fe400078e00ff */
[C---:B------:R-:W-:Y:S01]  /*29350*/  FFMA.FTZ R151, R10.reuse, R98, -R151 ;  /* 0x000000620a977223 */ /* 0x040fe20000010897 */
[----:B------:R-:W-:Y:S01]  /*29360*/  FFMA.FTZ R100, R10, R100, R11 ;  /* 0x000000640a647223 */ /* 0x000fe2000001000b */
[----:B------:R-:W-:Y:S01]  /*29370*/  FFMA.FTZ R153, R92, R99, -R153 ;  /* 0x000000635c997223 */ /* 0x000fe20000010899 */
[----:B------:R-:W-:Y:S01]  /*29380*/  FMUL.FTZ R10, R8, R149 ;  /* 0x00000095080a7220 */ /* 0x000fe20000410000 */
[----:B------:R-:W-:Y:S01]  /*29390*/  FFMA.FTZ R92, R92, R101, R93 ;  /* 0x000000655c5c7223 */ /* 0x000fe2000001005d */
[C---:B------:R-:W-:Y:S01]  /*293a0*/  FMUL.FTZ R11, R95.reuse, R150 ;  /* 0x000000965f0b7220 */ /* 0x040fe20000410000 */
[-C--:B------:R-:W-:Y:S01]  /*293b0*/  FMUL.FTZ R8, R8, R147.reuse ;  /* 0x0000009308087220 */ /* 0x080fe20000410000 */
[-C--:B------:R-:W-:Y:S01]  /*293c0*/  FMUL.FTZ R95, R95, R148.reuse ;  /* 0x000000945f5f7220 */ /* 0x080fe20000410000 */
[C---:B------:R-:W-:Y:S01]  /*293d0*/  FFMA.FTZ R10, R9.reuse, R147, -R10 ;  /* 0x00000093090a7223 */ /* 0x040fe2000001080a */
        /* <DEDUP_REMOVED lines=9> */
.L_x_2156:
[----:B------:R-:W-:Y:S05]  /*29470*/  BSYNC B4 ;  /* 0x0000000000047941 */ /* 0x000fea0003800000 */
.L_x_2155:
[C---:B------:R-:W-:Y:S02]  /*29480*/  R2UR UR4, R84.reuse ;  /* 0x00000000540472ca */ /* 0x040fe400000e0000 */
[C---:B------:R-:W-:Y:S02]  /*29490*/  R2UR UR5, R85.reuse ;  /* 0x00000000550572ca */ /* 0x040fe400000e0000 */
[----:B------:R-:W-:Y:S02]  /*294a0*/  R2UR UR6, R84 ;  /* 0x00000000540672ca */ /* 0x000fe400000e0000 */
[----:B------:R-:W-:-:S09]  /*294b0*/  R2UR UR7, R85 ;  /* 0x00000000550772ca */ /* 0x000fd200000e0000 */
[----:B-----5:R1:W-:Y:S04]  /*294c0*/  ST.E.128 desc[UR4][R60.64+0x40], R8 ;  /* 0x000040083c007985 */ /* 0x0203e8000c101d04 */
[----:B------:R1:W5:Y:S02]  /*294d0*/  LD.E.U8 R155, desc[UR6][R36.64] ;  /* 0x00000006249b7980 */ /* 0x000364000c101100 */
.L_x_2154:
[----:B------:R-:W-:Y:S05]  /*294e0*/  BSYNC B3 ;  /* 0x0000000000037941 */ /* 0x000fea0003800000 */
.L_x_2153:
[----:B-----5:R-:W-:Y:S01]  /*294f0*/  LOP3.LUT P0, RZ, R155, 0x4, RZ, 0xc0, !PT ;  /* 0x000000049bff7812 */ /* 0x020fe2000780c0ff */
[----:B------:R-:W-:-:S12]  /*29500*/  BSSY B3, `(.L_x_2157) ;  /* 0x000003e000037945 */ /* 0x000fd80003800000 */
[----:B------:R-:W-:Y:S05]  /*29510*/  @!P0 BRA `(.L_x_2158) ;  /* 0x0000000000f08947 */ /* 0x000fea0003800000 */
[----:B------:R-:W-:Y:S02]  /*29520*/  R2UR UR4, R84 ;  /* 0x00000000540472ca */ /* 0x000fe400000e0000 */
[----:B------:R-:W-:-:S13]  /*29530*/  R2UR UR5, R85 ;  /* 0x00000000550572ca */ /* 0x000fda00000e0000 */
[----:B01----:R-:W2:Y:S01]  /*29540*/  LD.E.U8 R8, desc[UR4][R32.64+0x18] ;  /* 0x0000180420087980 */ /* 0x003ea2000c101100 */
[----:B------:R-:W-:Y:S01]  /*29550*/  BSSY B4, `(.L_x_2159) ;  /* 0x0000032000047945 */ /* 0x000fe20003800000 */
[----:B--2---:R-:W-:Y:S02]  /*29560*/  LOP3.LUT P0, RZ, R8, 0x4, RZ, 0xc0, !PT ;  /* 0x0000000408ff7812 */ /* 0x004fe4000780c0ff */
[----:B------:R0:W5:Y:S11]  /*29570*/  LD.E.128 R8, desc[UR4][R42.64+0x3000] ;  /* 0x003000042a087980 */ /* 0x000176000c101d00 */
[----:B0-----:R-:W-:Y:S05]  /*29580*/  @!P0 BRA `(.L_x_2160) ;  /* 0x0000000000b88947 */ /* 0x001fea0003800000 */
        /* <DEDUP_REMOVED lines=46> */
.L_x_2160:
[----:B------:R-:W-:Y:S05]  /*29870*/  BSYNC B4 ;  /* 0x0000000000047941 */ /* 0x000fea0003800000 */
.L_x_2159:
[C---:B------:R-:W-:Y:S02]  /*29880*/  R2UR UR4, R84.reuse ;  /* 0x00000000540472ca */ /* 0x040fe400000e0000 */
[C---:B------:R-:W-:Y:S02]  /*29890*/  R2UR UR5, R85.reuse ;  /* 0x00000000550572ca */ /* 0x040fe400000e0000 */
[----:B------:R-:W-:Y:S02]  /*298a0*/  R2UR UR6, R84 ;  /* 0x00000000540672ca */ /* 0x000fe400000e0000 */
[----:B------:R-:W-:-:S09]  /*298b0*/  R2UR UR7, R85 ;  /* 0x00000000550772ca */ /* 0x000fd200000e0000 */
[----:B-----5:R2:W-:Y:S04]  /*298c0*/  ST.E.128 desc[UR4][R60.64+0x80], R8 ;  /* 0x000080083c007985 */ /* 0x0205e8000c101d04 */
[----:B------:R2:W5:Y:S02]  /*298d0*/  LD.E.U8 R155, desc[UR6][R36.64] ;  /* 0x00000006249b7980 */ /* 0x000564000c101100 */
.L_x_2158:
[----:B------:R-:W-:Y:S05]  /*298e0*/  BSYNC B3 ;  /* 0x0000000000037941 */ /* 0x000fea0003800000 */
.L_x_2157:
[----:B-----5:R-:W-:Y:S01]  /*298f0*/  LOP3.LUT P0, RZ, R155, 0x8, RZ, 0xc0, !PT ;  /* 0x000000089bff7812 */ /* 0x020fe2000780c0ff */
[----:B------:R-:W-:-:S12]  /*29900*/  BSSY B3, `(.L_x_2161) ;  /* 0x0000043000037945 */ /* 0x000fd80003800000 */
[----:B------:R-:W-:Y:S05]  /*29910*/  @!P0 BRA `(.L_x_2162) ;  /* 0x0000000400048947 */ /* 0x000fea0003800000 */
[----:B------:R-:W-:Y:S02]  /*29920*/  R2UR UR4, R84 ;  /* 0x00000000540472ca */ /* 0x000fe400000e0000 */
[----:B------:R-:W-:-:S13]  /*29930*/  R2UR UR5, R85 ;  /* 0x00000000550572ca */ /* 0x000fda00000e0000 */
[----:B012---:R-:W2:Y:S01]  /*29940*/  LD.E.U8 R11, desc[UR4][R32.64+0x18] ;  /* 0x00001804200b7980 */ /* 0x007ea2000c101100 */
[----:B------:R-:W-:-:S05]  /*29950*/  VIADD R8, R103, 0x1800 ;  /* 0x0000180067087836 */ /* 0x000fca0000000000 */
        /* <DEDUP_REMOVED lines=54> */
.L_x_2164:
[----:B------:R-:W-:Y:S05]  /*29cc0*/  BSYNC B4 ;  /* 0x0000000000047941 */ /* 0x000fea0003800000 */
.L_x_2163:
[C---:B------:R-:W-:Y:S02]  /*29cd0*/  R2UR UR4, R84.reuse ;  /* 0x00000000540472ca */ /* 0x040fe400000e0000 */
[C---:B------:R-:W-:Y:S02]  /*29ce0*/  R2UR UR5, R85.reuse ;  /* 0x00000000550572ca */ /* 0x040fe400000e0000 */
[----:B------:R-:W-:Y:S02]  /*29cf0*/  R2UR UR6, R84 ;  /* 0x00000000540672ca */ /* 0x000fe400000e0000 */
[----:B------:R-:W-:-:S09]  /*29d00*/  R2UR UR7, R85 ;  /* 0x00000000550772ca */ /* 0x000fd200000e0000 */
[----:B-----5:R3:W-:Y:S04]  /*29d10*/  ST.E.128 desc[UR4][R60.64+0xc0], R8 ;  /* 0x0000c0083c007985 */ /* 0x0207e8000c101d04 */
[----:B------:R3:W5:Y:S02]  /*29d20*/  LD.E.U8 R155, desc[UR6][R36.64] ;  /* 0x00000006249b7980 */ /* 0x000764000c101100 */
.L_x_2162:
[----:B------:R-:W-:Y:S05]  /*29d30*/  BSYNC B3 ;  /* 0x0000000000037941 */ /* 0x000fea0003800000 */
.L_x_2161:
[----:B-----5:R-:W-:Y:S01]  /*29d40*/  LOP3.LUT P0, RZ, R155, 0x10, RZ, 0xc0, !PT ;  /* 0x000000109bff7812 */ /* 0x020fe2000780c0ff */
[----:B------:R-:W-:-:S12]  /*29d50*/  BSSY B3, `(.L_x_2165) ;  /* 0x000003e000037945 */ /* 0x000fd80003800000 */
[----:B------:R-:W-:Y:S05]  /*29d60*/  @!P0 BRA `(.L_x_2166) ;  /* 0x0000000000f08947 */ /* 0x000fea0003800000 */
[----:B------:R-:W-:Y:S02]  /*29d70*/  R2UR UR4, R84 ;  /* 0x00000000540472ca */ /* 0x000fe400000e0000 */
[----:B------:R-:W-:-:S13]  /*29d80*/  R2UR UR5, R85 ;  /* 0x00000000550572ca */ /* 0x000fda00000e0000 */
[----:B0123--:R-:W2:Y:S01]  /*29d90*/  LD.E.U8 R8, desc[UR4][R32.64+0x18] ;  /* 0x0000180420087980 */ /* 0x00fea2000c101100 */
        /* <DEDUP_REMOVED lines=50> */
.L_x_2168:
[----:B------:R-:W-:Y:S05]  /*2a0c0*/  BSYNC B4 ;  /* 0x0000000000047941 */ /* 0x000fea0003800000 */
.L_x_2167:
[C---:B------:R-:W-:Y:S02]  /*2a0d0*/  R2UR UR4, R84.reuse ;  /* 0x00000000540472ca */ /* 0x040fe400000e0000 */
[C---:B------:R-:W-:Y:S02]  /*2a0e0*/  R2UR UR5, R85.reuse ;  /* 0x00000000550572ca */ /* 0x040fe400000e0000 */
[----:B------:R-:W-:Y:S02]  /*2a0f0*/  R2UR UR6, R84 ;  /* 0x00000000540672ca */ /* 0x000fe400000e0000 */
[----:B------:R-:W-:-:S09]  /*2a100*/  R2UR UR7, R85 ;  /* 0x00000000550772ca */ /* 0x000fd200000e0000 */
[----:B-----5:R4:W-:Y:S04]  /*2a110*/  ST.E.128 desc[UR4][R60.64+0x100], R8 ;  /* 0x000100083c007985 */ /* 0x0209e8000c101d04 */
[----:B------:R4:W5:Y:S02]  /*2a120*/  LD.E.U8 R155, desc[UR6][R36.64] ;  /* 0x00000006249b7980 */ /* 0x000964000c101100 */
.L_x_2166:
[----:B------:R-:W-:Y:S05]  /*2a130*/  BSYNC B3 ;  /* 0x0000000000037941 */ /* 0x000fea0003800000 */
.L_x_2165:
[----:B-----5:R-:W-:-:S13]  /*2a140*/  LOP3.LUT P0, RZ, R155, 0x20, RZ, 0xc0, !PT ;  /* 0x000000209bff7812 */ /* 0x020fda000780c0ff */
[----:B------:R-:W-:Y:S05]  /*2a150*/  @!P0 BRA `(.L_x_2148) ;  /* 0x0000000000f88947 */ /* 0x000fea0003800000 */
[----:B------:R-:W-:Y:S02]  /*2a160*/  R2UR UR4, R84 ;  /* 0x00000000540472ca */ /* 0x000fe400000e0000 */
[----:B------:R-:W-:-:S13]  /*2a170*/  R2UR UR5, R85 ;  /* 0x00000000550572ca */ /* 0x000fda00000e0000 */
[----:B------:R-:W2:Y:S02]  /*2a180*/  LD.E.U8 R62, desc[UR4][R32.64+0x18] ;  /* 0x00001804203e7980 */ /* 0x000ea4000c101100 */
[----:B01234-:R-:W-:-:S05]  /*2a190*/  VIADD R8, R103, 0x3000 ;  /* 0x0000300067087836 */ /* 0x01ffca0000000000 */
[----:B------:R-:W-:-:S04]  /*2a1a0*/  IADD3 R9, P0, R8, R97, RZ ;  /* 0x0000006108097210 */ /* 0x000fc80007f1e0ff */
[----:B------:R-:W-:Y:S02]  /*2a1b0*/  LEA.HI.X.SX32 R10, R8, R102, 0x1, P0 ;  /* 0x00000066080a7211 */ /* 0x000fe400000f0eff */
[----:B------:R-:W-:-:S04]  /*2a1c0*/  LEA R8, P0, R9, R34, 0x1 ;  /* 0x0000002209087211 */ /* 0x000fc800078008ff */
[----:B------:R-:W-:Y:S01]  /*2a1d0*/  LEA.HI.X R9, R9, R35, R10, 0x1, P0 ;  /* 0x0000002309097211 */ /* 0x000fe200000f0c0a */
[----:B------:R-:W-:Y:S05]  /*2a1e0*/  BSSY B3, `(.L_x_2169) ;  /* 0x0000032000037945 */ /* 0x000fea0003800000 */
[----:B------:R-:W5:Y:S01]  /*2a1f0*/  LD.E.128 R8, desc[UR4][R8.64] ;  /* 0x0000000408087980 */ /* 0x000f62000c101d00 */
[----:B------:R-:W-:-:S13]  /*2a200*/  LOP3.LUT P0, RZ, R62, 0x20, RZ, 0xc0, !PT ;  /* 0x000000203eff7812 */ /* 0x000fda000780c0ff */
        /* <DEDUP_REMOVED lines=47> */
.L_x_2170:
[----:B------:R-:W-:Y:S05]  /*2a500*/  BSYNC B3 ;  /* 0x0000000000037941 */ /* 0x000fea0003800000 */
.L_x_2169:
[----:B------:R-:W-:Y:S02]  /*2a510*/  R2UR UR4, R84 ;  /* 0x00000000540472ca */ /* 0x000fe400000e0000 */
[----:B------:R-:W-:-:S13]  /*2a520*/  R2UR UR5, R85 ;  /* 0x00000000550572ca */ /* 0x000fda00000e0000 */
[----:B-----5:R0:W-:Y:S02]  /*2a530*/  ST.E.128 desc[UR4][R60.64+0x140], R8 ;  /* 0x000140083c007985 */ /* 0x0201e4000c101d04 */
.L_x_2148:
[----:B------:R-:W-:Y:S05]  /*2a540*/  BSYNC B2 ;  /* 0x0000000000027941 */ /* 0x000fea0003800000 */
.L_x_2147:
[----:B------:R-:W-:Y:S02]  /*2a550*/  R2UR UR4, R84 ;  /* 0x00000000540472ca */ /* 0x000fe400000e0000 */
[----:B------:R-:W-:-:S13]  /*2a560*/  R2UR UR5, R85 ;  /* 0x00000000550572ca */ /* 0x000fda00000e0000 */
[----:B01234-:R-:W2:Y:S02]  /*2a570*/  LD.E R8, desc[UR4][R32.64+0xc] ;  /* 0x00000c0420087980 */ /* 0x01fea4000c101900 */
[----:B--2---:R-:W-:Y:S02]  /*2a580*/  IMAD R9, R77, -0x60, R8 ;  /* 0xffffffa04d097824 */ /* 0x004fe400078e0208 */
[----:B------:R-:W-:-:S03]  /*2a590*/  VIADD R8, R117, 0x40 ;  /* 0x0000004075087836 */ /* 0x000fc60000000000 */
[----:B------:R-:W-:-:S04]  /*2a5a0*/  VIMNMX R9, R9, 0x60, PT ;  /* 0x0000006009097848 */ /* 0x000fc80003fe0100 */
[----:B------:R-:W-:-:S13]  /*2a5b0*/  ISETP.GE.AND P0, PT, R8, R9, PT ;  /* 0x000000090800720c */ /* 0x000fda0003f06270 */
[----:B------:R-:W-:Y:S05]  /*2a5c0*/  @P0 BRA `(.L_x_2171) ;  /* 0x00000078002c0947 */ /* 0x000fea0003800000 */
[----:B------:R-:W-:Y:S02]  /*2a5d0*/  R2UR UR4, R84 ;  /* 0x00000000540472ca */ /* 0x000fe400000e0000 */
[----:B------:R-:W-:-:S13]  /*2a5e0*/  R2UR UR5, R85 ;  /* 0x00000000550572ca */ /* 0x000fda00000e0000 */
[----:B-----5:R-:W2:Y:S01]  /*2a5f0*/  LD.E.U8 R58, desc[UR4][R36.64] ;  /* 0x00000004243a7980 */ /* 0x020ea2000c101100 */
[----:B------:R-:W-:Y:S01]  /*2a600*/  IADD3 R9, P0, R117, 0x40, RZ ;  /* 0x0000004075097810 */ /* 0x000fe20007f1e0ff */
[----:B------:R-:W-:Y:S01]  /*2a610*/  BSSY B2, `(.L_x_2172) ;  /* 0x000004a000027945 */ /* 0x000fe20003800000 */
[----:B------:R-:W-:Y:S02]  /*2a620*/  IADD3 R68, P1, R123, R68, RZ ;  /* 0x000000447b447210 */ /* 0x000fe40007f3e0ff */
[----:B------:R-:W-:-:S03]  /*2a630*/  LEA.HI.X.SX32 R117, R117, RZ, 0x1, P0 ;  /* 0x000000ff75757211 */ /* 0x000fc600000f0eff */
[----:B------:R-:W-:Y:S02]  /*2a640*/  IMAD.X R69, R119, 0x1, R71, P1 ;  /* 0x0000000177457824 */ /* 0x000fe400008e0647 */
[----:B------:R-:W-:Y:S02]  /*2a650*/  IMAD R117, R117, R88, RZ ;  /* 0x0000005875757224 */ /* 0x000fe400078e02ff */
[----:B------:R-:W-:-:S04]  /*2a660*/  IMAD.WIDE.U32 R68, R88, R9, R68 ;  /* 0x0000000958447225 */ /* 0x000fc800078e0044 */
[----:B------:R-:W-:Y:S01]  /*2a670*/  IMAD R9, R89, R9, R117 ;  /* 0x0000000959097224 */ /* 0x000fe200078e0275 */
[----:B------:R-:W-:-:S03]  /*2a680*/  LEA R56, P1, R68, R86, 0x1 ;  /* 0x0000005644387211 */ /* 0x000fc600078208ff */
[----:B------:R-:W-:-:S05]  /*2a690*/  IMAD.IADD R9, R69, 0x1, R9 ;  /* 0x0000000145097824 */ /* 0x000fca00078e0209 */
        /* <DEDUP_REMOVED lines=58> */
.L_x_2175:
[----:B------:R-:W-:Y:S05]  /*2aa40*/  BSYNC B3 ;  /* 0x0000000000037941 */ /* 0x000fea0003800000 */
.L_x_2174:
[C---:B------:R-:W-:Y:S02]  /*2aa50*/  R2UR UR4, R84.reuse ;  /* 0x00000000540472ca */ /* 0x040fe400000e0000 */
[C---:B------:R-:W-:Y:S02]  /*2aa60*/  R2UR UR5, R85.reuse ;  /* 0x00000000550572ca */ /* 0x040fe400000e0000 */
[----:B------:R-:W-:Y:S02]  /*2aa70*/  R2UR UR6, R84 ;  /* 0x00000000540672ca */ /* 0x000fe400000e0000 */
[----:B------:R-:W-:-:S09]  /*2aa80*/  R2UR UR7, R85 ;  /* 0x00000000550772ca */ /* 0x000fd200000e0000 */
[----:B-----5:R0:W-:Y:S04]  /*2aa90*/  ST.E.128 desc[UR4][R56.64], R8 ;  /* 0x0000000838007985 */ /* 0x0201e8000c101d04 */
[----:B------:R0:W5:Y:S02]  /*2aaa0*/  LD.E.U8 R58, desc[UR6][R36.64] ;  /* 0x00000006243a7980 */ /* 0x000164000c101100 */
.L_x_2173:
[----:B------:R-:W-:Y:S05]  /*2aab0*/  BSYNC B2 ;  /* 0x0000000000027941 */ /* 0x000fea0003800000 */
.L_x_2172:
[----:B-----5:R-:W-:Y:S01]  /*2aac0*/  LOP3.LUT P0, RZ, R58, 0x2, RZ, 0xc0, !PT ;  /* 0x000000023aff7812 */ /* 0x020fe2000780c0ff */
[----:B------:R-:W-:-:S12]  /*2aad0*/  BSSY B2, `(.L_x_2176) ;  /* 0x0000043000027945 */ /* 0x000fd80003800000 */
[----:B------:R-:W-:Y:S05]  /*2aae0*/  @!P0 BRA `(.L_x_2177) ;  /* 0x0000000400048947 */ /* 0x000fea0003800000 */
[----:B------:R-:W-:Y:S02]  /*2aaf0*/  R2UR UR4, R84 ;  /* 0x00000000540472ca */ /* 0x000fe400000e0000 */
[----:B------:R-:W-:-:S13]  /*2ab00*/  R2UR UR5, R85 ;  /* 0x00000000550572ca */ /* 0x000fda00000e0000 */
[----:B0-----:R-:W2:Y:S01]  /*2ab10*/  LD.E.U8 R11, desc[UR4][R32.64+0x18] ;  /* 0x00001804200b7980 */ /* 0x001ea2000c101100 */
        /* <DEDUP_REMOVED lines=43> */
[----:B------:R-:W-:Y:S01]  /*2add0*/  FMUL.FTZ R8, R8, R122 ;  /* 0x0000007a08087220 */ /* 0x000fe20000410000 */
[----:B------:R-:W-:Y:S01]  /*2ade0*/  FMUL.FTZ R51, R51, R124 ;  /* 0x0000007c33337220 */ /* 0x000fe20000410000 */
        /* <DEDUP_REMOVED lines=10> */
.L_x_2179:
[----:B------:R-:W-:Y:S05]  /*2ae90*/  BSYNC B3 ;  /* 0x0000000000037941 */ /* 0x000fea0003800000 */
.L_x_2178:
[C---:B------:R-:W-:Y:S02]  /*2aea0*/  R2UR UR4, R84.reuse ;  /* 0x00000000540472ca */ /* 0x040fe400000e0000 */
[C---:B------:R-:W-:Y:S02]  /*2aeb0*/  R2UR UR5, R85.reuse ;  /* 0x00000000550572ca */ /* 0x040fe400000e0000 */
[----:B------:R-:W-:Y:S02]  /*2aec0*/  R2UR UR6, R84 ;  /* 0x00000000540672ca */ /* 0x000fe400000e0000 */
[----:B------:R-:W-:-:S09]  /*2aed0*/  R2UR UR7, R85 ;  /* 0x00000000550772ca */ /* 0x000fd200000e0000 */
[----:B-----5:R1:W-:Y:S04]  /*2aee0*/  ST.E.128 desc[UR4][R56.64+0x40], R8 ;  /* 0x0000400838007985 */ /* 0x0203e8000c101d04 */
[----:B------:R1:W5:Y:S02]  /*2aef0*/  LD.E.U8 R58, desc[UR6][R36.64] ;  /* 0x00000006243a7980 */ /* 0x000364000c101100 */
.L_x_2177:
[----:B------:R-:W-:Y:S05]  /*2af00*/  BSYNC B2 ;  /* 0x0000000000027941 */ /* 0x000fea0003800000 */
.L_x_2176:
        /* <DEDUP_REMOVED lines=10> */
[----:B------:R-:W-:Y:S02]  /*2afb0*/  SHF.R.U32.HI R48, RZ, 0x10, R45 ;  /* 0x00000010ff307819 */ /* 0x000fe4000001162d */
[----:B------:R-:W-:Y:S02]  /*2afc0*/  SHF.R.U32.HI R51, RZ, 0x10, R47 ;  /* 0x00000010ff337819 */ /* 0x000fe4000001162f */
[----:B------:R-:W-:Y:S01]  /*2afd0*/  SHF.R.U64 R49, R44, 0x10, R45 ;  /* 0x000000102c317819 */ /* 0x000fe2000000122d */
[----:B-----5:R-:W-:Y:S01]  /*2afe0*/  IMAD.U32 R44, R10, 0x10000, RZ ;  /* 0x000100000a2c7824 */ /* 0x020fe200078e00ff */
[----:B------:R-:W-:Y:S02]  /*2aff0*/  PRMT R121, R121, 0x5410, R48 ;  /* 0x0000541079797816 */ /* 0x000fe40000000030 */
[----:B------:R-:W-:Y:S01]  /*2b000*/  SHF.R.U64 R53, R46, 0x10, R47 ;  /* 0x000000102e357819 */ /* 0x000fe2000000122f */
[----:B------:R-:W-:Y:S01]  /*2b010*/  IMAD.U32 R46, R11, 0x10000, RZ ;  /* 0x000100000b2e7824 */ /* 0x000fe200078e00ff */
[----:B------:R-:W-:Y:S01]  /*2b020*/  PRMT R118, R118, 0x5410, R51 ;  /* 0x0000541076767816 */ /* 0x000fe20000000033 */
[----:B------:R-:W-:Y:S01]  /*2b030*/  IMAD.U32 R51, R121, 0x10000, RZ ;  /* 0x0001000079337824 */ /* 0x000fe200078e00ff */
[----:B------:R-:W-:-:S02]  /*2b040*/  PRMT R120, R120, 0x5410, R49 ;  /* 0x0000541078787816 */ /* 0x000fc40000000031 */
[----:B------:R-:W-:Y:S01]  /*2b050*/  LOP3.LUT R45, R10, 0xffff0000, RZ, 0xc0, !PT ;  /* 0xffff00000a2d7812 */ /* 0x000fe200078ec0ff */
[----:B------:R-:W-:Y:S01]  /*2b060*/  IMAD.U32 R49, R118, 0x10000, RZ ;  /* 0x0001000076317824 */ /* 0x000fe200078e00ff */
[----:B------:R-:W-:Y:S01]  /*2b070*/  LOP3.LUT R47, R11, 0xffff0000, RZ, 0xc0, !PT ;  /* 0xffff00000b2f7812 */ /* 0x000fe200078ec0ff */
[----:B------:R-:W-:Y:S01]  /*2b080*/  IMAD.U32 R10, R9, 0x10000, RZ ;  /* 0x00010000090a7824 */ /* 0x000fe200078e00ff */
[----:B------:R-:W-:Y:S01]  /*2b090*/  PRMT R116, R116, 0x5410, R53 ;  /* 0x0000541074747816 */ /* 0x000fe20000000035 */
[----:B------:R-:W-:Y:S01]  /*2b0a0*/  FMUL.FTZ R55, R45, R51 ;  /* 0x000000332d377220 */ /* 0x000fe20000410000 */
[----:B------:R-:W-:Y:S01]  /*2b0b0*/  LOP3.LUT R11, R9, 0xffff0000, RZ, 0xc0, !PT ;  /* 0xffff0000090b7812 */ /* 0x000fe200078ec0ff */
[-C--:B------:R-:W-:Y:S01]  /*2b0c0*/  FMUL.FTZ R45, R45, R49.reuse ;  /* 0x000000312d2d7220 */ /* 0x080fe20000410000 */
[----:B------:R-:W-:Y:S01]  /*2b0d0*/  LOP3.LUT R50, R120, 0xffff0000, RZ, 0xc0, !PT ;  /* 0xffff000078327812 */ /* 0x000fe200078ec0ff */
[----:B------:R-:W-:Y:S01]  /*2b0e0*/  IMAD.U32 R9, R8, 0x10000, RZ ;  /* 0x0001000008097824 */ /* 0x000fe200078e00ff */
[----:B------:R-:W-:Y:S01]  /*2b0f0*/  LOP3.LUT R48, R116, 0xffff0000, RZ, 0xc0, !PT ;  /* 0xffff000074307812 */ /* 0x000fe200078ec0ff */
[----:B------:R-:W-:Y:S01]  /*2b100*/  FFMA.FTZ R55, R44, R49, -R55 ;  /* 0x000000312c377223 */ /* 0x000fe20000010837 */
[----:B------:R-:W-:Y:S01]  /*2b110*/  LOP3.LUT R121, R121, 0xffff0000, RZ, 0xc0, !PT ;  /* 0xffff000079797812 */ /* 0x000fe200078ec0ff */
[C---:B------:R-:W-:Y:S01]  /*2b120*/  FMUL.FTZ R53, R11.reuse, R50 ;  /* 0x000000320b357220 */ /* 0x040fe20000410000 */
[----:B------:R-:W-:Y:S01]  /*2b130*/  LOP3.LUT R118, R118, 0xffff0000, RZ, 0xc0, !PT ;  /* 0xffff000076767812 */ /* 0x000fe200078ec0ff */
[-C--:B------:R-:W-:Y:S01]  /*2b140*/  FMUL.FTZ R11, R11, R48.reuse ;  /* 0x000000300b0b7220 */ /* 0x080fe20000410000 */
[----:B------:R-:W-:Y:S01]  /*2b150*/  LOP3.LUT R8, R8, 0xffff0000, RZ, 0xc0, !PT ;  /* 0xffff000008087812 */ /* 0x000fe200078ec0ff */
[----:B------:R-:W-:Y:S01]  /*2b160*/  FFMA.FTZ R53, R10, R48, -R53 ;  /* 0x000000300a357223 */ /* 0x000fe20000010835 */
[----:B------:R-:W-:Y:S01]  /*2b170*/  FFMA.FTZ R44, R44, R51, R45 ;  /* 0x000000332c2c7223 */ /* 0x000fe2000001002d */
[----:B------:R-:W-:-:S02]  /*2b180*/  IMAD.U32 R120, R120, 0x10000, RZ ;  /* 0x0001000078787824 */ /* 0x000fc400078e00ff */
[CC--:B------:R-:W-:Y:S01]  /*2b190*/  FMUL.FTZ R45, R47.reuse, R121.reuse ;  /* 0x000000792f2d7220 */ /* 0x0c0fe20000410000 */
[----:B------:R-:W-:Y:S02]  /*2b1a0*/  IMAD.U32 R116, R116, 0x10000, RZ ;  /* 0x0001000074747824 */ /* 0x000fe400078e00ff */
[----:B------:R-:W-:Y:S01]  /*2b1b0*/  FMUL.FTZ R48, R47, R118 ;  /* 0x000000762f307220 */ /* 0x000fe20000410000 */
[----:B------:R-:W-:Y:S01]  /*2b1c0*/  FFMA.FTZ R50, R10, R50, R11 ;  /* 0x000000320a327223 */ /* 0x000fe2000001000b */
        /* <DEDUP_REMOVED lines=12> */
.L_x_2183:
[----:B------:R-:W-:Y:S05]  /*2b290*/  BSYNC B3 ;  /* 0x0000000000037941 */ /* 0x000fea0003800000 */
.L_x_2182:
[C---:B------:R-:W-:Y:S02]  /*2b2a0*/  R2UR UR4, R84.reuse ;  /* 0x00000000540472ca */ /* 0x040fe400000e0000 */
[C---:B------:R-:W-:Y:S02]  /*2b2b0*/  R2UR UR5, R85.reuse ;  /* 0x00000000550572ca */ /* 0x040fe400000e0000 */
[----:B------:R-:W-:Y:S02]  /*2b2c0*/  R2UR UR6, R84 ;  /* 0x00000000540672ca */ /* 0x000fe400000e0000 */
[----:B------:R-:W-:-:S09]  /*2b2d0*/  R2UR UR7, R85 ;  /* 0x00000000550772ca */ /* 0x000fd200000e0000 */
[----:B-----5:R2:W-:Y:S04]  /*2b2e0*/  ST.E.128 desc[UR4][R56.64+0x80], R8 ;  /* 0x0000800838007985 */ /* 0x0205e8000c101d04 */
[----:B------:R2:W5:Y:S02]  /*2b2f0*/  LD.E.U8 R58, desc[UR6][R36.64] ;  /* 0x00000006243a7980 */ /* 0x000564000c101100 */
.L_x_2181:
[----:B------:R-:W-:Y:S05]  /*2b300*/  BSYNC B2 ;  /* 0x0000000000027941 */ /* 0x000fea0003800000 */
.L_x_2180:
        /* <DEDUP_REMOVED lines=15> */
[----:B------:R-:W-:Y:S02]  /*2b400*/  SHF.R.U32.HI R44, RZ, 0x10, R39 ;  /* 0x00000010ff2c7819 */ /* 0x000fe40000011627 */
[----:B------:R-:W-:Y:S02]  /*2b410*/  SHF.R.U32.HI R46, RZ, 0x10, R41 ;  /* 0x00000010ff2e7819 */ /* 0x000fe40000011629 */
[----:B------:R-:W-:Y:S01]  /*2b420*/  SHF.R.U64 R45, R38, 0x10, R39 ;  /* 0x00000010262d7819 */ /* 0x000fe20000001227 */
[----:B-----5:R-:W-:Y:S01]  /*2b430*/  IMAD.U32 R38, R10, 0x10000, RZ ;  /* 0x000100000a267824 */ /* 0x020fe200078e00ff */
[----:B------:R-:W-:Y:S01]  /*2b440*/  SHF.R.U64 R47, R40, 0x10, R41 ;  /* 0x00000010282f7819 */ /* 0x000fe20000001229 */
[----:B------:R-:W-:Y:S01]  /*2b450*/  IMAD.U32 R40, R11, 0x10000, RZ ;  /* 0x000100000b287824 */ /* 0x000fe200078e00ff */
[----:B------:R-:W-:Y:S02]  /*2b460*/  PRMT R115, R115, 0x5410, R44 ;  /* 0x0000541073737816 */ /* 0x000fe4000000002c */
[----:B------:R-:W-:-:S02]  /*2b470*/  PRMT R113, R113, 0x5410, R46 ;  /* 0x0000541071717816 */ /* 0x000fc4000000002e */
[----:B------:R-:W-:Y:S02]  /*2b480*/  PRMT R114, R114, 0x5410, R45 ;  /* 0x0000541072727816 */ /* 0x000fe4000000002d */
[----:B------:R-:W-:Y:S01]  /*2b490*/  LOP3.LUT R39, R10, 0xffff0000, RZ, 0xc0, !PT ;  /* 0xffff00000a277812 */ /* 0x000fe200078ec0ff */
[----:B------:R-:W-:Y:S01]  /*2b4a0*/  IMAD.U32 R45, R113, 0x10000, RZ ;  /* 0x00010000712d7824 */ /* 0x000fe200078e00ff */
[----:B------:R-:W-:Y:S01]  /*2b4b0*/  LOP3.LUT R41, R11, 0xffff0000, RZ, 0xc0, !PT ;  /* 0xffff00000b297812 */ /* 0x000fe200078ec0ff */
[----:B------:R-:W-:Y:S01]  /*2b4c0*/  IMAD.U32 R10, R9, 0x10000, RZ ;  /* 0x00010000090a7824 */ /* 0x000fe200078e00ff */
[----:B------:R-:W-:Y:S01]  /*2b4d0*/  PRMT R112, R112, 0x5410, R47 ;  /* 0x0000541070707816 */ /* 0x000fe2000000002f */
[----:B------:R-:W-:Y:S01]  /*2b4e0*/  IMAD.U32 R47, R115, 0x10000, RZ ;  /* 0x00010000732f7824 */ /* 0x000fe200078e00ff */
[----:B------:R-:W-:Y:S01]  /*2b4f0*/  LOP3.LUT R11, R9, 0xffff0000, RZ, 0xc0, !PT ;  /* 0xffff0000090b7812 */ /* 0x000fe200078ec0ff */
[----:B------:R-:W-:Y:S01]  /*2b500*/  IMAD.U32 R9, R8, 0x10000, RZ ;  /* 0x0001000008097824 */ /* 0x000fe200078e00ff */
[----:B------:R-:W-:Y:S01]  /*2b510*/  LOP3.LUT R46, R114, 0xffff0000, RZ, 0xc0, !PT ;  /* 0xffff0000722e7812 */ /* 0x000fe200078ec0ff */
[C---:B------:R-:W-:Y:S01]  /*2b520*/  FMUL.FTZ R51, R39.reuse, R47 ;  /* 0x0000002f27337220 */ /* 0x040fe20000410000 */
[----:B------:R-:W-:Y:S01]  /*2b530*/  LOP3.LUT R44, R112, 0xffff0000, RZ, 0xc0, !PT ;  /* 0xffff0000702c7812 */ /* 0x000fe200078ec0ff */
[-C--:B------:R-:W-:Y:S01]  /*2b540*/  FMUL.FTZ R39, R39, R45.reuse ;  /* 0x0000002d27277220 */ /* 0x080fe20000410000 */
[----:B------:R-:W-:Y:S01]  /*2b550*/  LOP3.LUT R115, R115, 0xffff0000, RZ, 0xc0, !PT ;  /* 0xffff000073737812 */ /* 0x000fe200078ec0ff */
[----:B------:R-:W-:Y:S01]  /*2b560*/  FMUL.FTZ R49, R11, R46 ;  /* 0x0000002e0b317220 */ /* 0x000fe20000410000 */
[----:B------:R-:W-:Y:S01]  /*2b570*/  LOP3.LUT R113, R113, 0xffff0000, RZ, 0xc0, !PT ;  /* 0xffff000071717812 */ /* 0x000fe200078ec0ff */
[----:B------:R-:W-:Y:S01]  /*2b580*/  FFMA.FTZ R51, R38, R45, -R51 ;  /* 0x0000002d26337223 */ /* 0x000fe20000010833 */
[-C--:B------:R-:W-:Y:S01]  /*2b590*/  FMUL.FTZ R11, R11, R44.reuse ;  /* 0x0000002c0b0b7220 */ /* 0x080fe20000410000 */
[----:B------:R-:W-:Y:S01]  /*2b5a0*/  LOP3.LUT R8, R8, 0xffff0000, RZ, 0xc0, !PT ;  /* 0xffff000008087812 */ /* 0x000fe200078ec0ff */
[----:B------:R-:W-:Y:S01]  /*2b5b0*/  FFMA.FTZ R49, R10, R44, -R49 ;  /* 0x0000002c0a317223 */ /* 0x000fe20000010831 */
[----:B------:R-:W-:Y:S01]  /*2b5c0*/  FFMA.FTZ R38, R38, R47, R39 ;  /* 0x0000002f26267223 */ /* 0x000fe20000010027 */
[----:B------:R-:W-:-:S02]  /*2b5d0*/  IMAD.U32 R114, R114, 0x10000, RZ ;  /* 0x0001000072727824 */ /* 0x000fc400078e00ff */
[C---:B------:R-:W-:Y:S01]  /*2b5e0*/  FMUL.FTZ R39, R41.reuse, R115 ;  /* 0x0000007329277220 */ /* 0x040fe20000410000 */
[----:B------:R-:W-:Y:S02]  /*2b5f0*/  IMAD.U32 R112, R112, 0x10000, RZ ;  /* 0x0001000070707824 */ /* 0x000fe400078e00ff */
[-C--:B------:R-:W-:Y:S01]  /*2b600*/  FMUL.FTZ R44, R41, R113.reuse ;  /* 0x00000071292c7220 */ /* 0x080fe20000410000 */
[----:B------:R-:W-:Y:S01]  /*2b610*/  FFMA.FTZ R46, R10, R46, R11 ;  /* 0x0000002e0a2e7223 */ /* 0x000fe2000001000b */
        /* <DEDUP_REMOVED lines=12> */
.L_x_2187:
[----:B------:R-:W-:Y:S05]  /*2b6e0*/  BSYNC B3 ;  /* 0x0000000000037941 */ /* 0x000fea0003800000 */
.L_x_2186:
[C---:B------:R-:W-:Y:S02]  /*2b6f0*/  R2UR UR4, R84.reuse ;  /* 0x00000000540472ca */ /* 0x040fe400000e0000 */
[C---:B------:R-:W-:Y:S02]  /*2b700*/  R2UR UR5, R85.reuse ;  /* 0x00000000550572ca */ /* 0x040fe400000e0000 */
[----:B------:R-:W-:Y:S02]  /*2b710*/  R2UR UR6, R84 ;  /* 0x00000000540672ca */ /* 0x000fe400000e0000 */
[----:B------:R-:W-:-:S09]  /*2b720*/  R2UR UR7, R85 ;  /* 0x00000000550772ca */ /* 0x000fd200000e0000 */
[----:B-----5:R3:W-:Y:S04]  /*2b730*/  ST.E.128 desc[UR4][R56.64+0xc0], R8 ;  /* 0x0000c00838007985 */ /* 0x0207e8000c101d04 */
[----:B------:R3:W5:Y:S02]  /*2b740*/  LD.E.U8 R58, desc[UR6][R36.64] ;  /* 0x00000006243a7980 */ /* 0x000764000c101100 */
.L_x_2185:
[----:B------:R-:W-:Y:S05]  /*2b750*/  BSYNC B2 ;  /* 0x0000000000027941 */ /* 0x000fea0003800000 */
.L_x_2184:
        /* <DEDUP_REMOVED lines=56> */
.L_x_2191:
[----:B------:R-:W-:Y:S05]  /*2bae0*/  BSYNC B3 ;  /* 0x0000000000037941 */ /* 0x000fea0003800000 */
.L_x_2190:
[C---:B------:R-:W-:Y:S02]  /*2baf0*/  R2UR UR4, R84.reuse ;  /* 0x00000000540472ca */ /* 0x040fe400000e0000 */
[C---:B------:R-:W-:Y:S02]  /*2bb00*/  R2UR UR5, R85.reuse ;  /* 0x00000000550572ca */ /* 0x040fe400000e0000 */
[----:B------:R-:W-:Y:S02]  /*2bb10*/  R2UR UR6, R84 ;  /* 0x00000000540672ca */ /* 0x000fe400000e0000 */
[----:B------:R-:W-:-:S09]  /*2bb20*/  R2UR UR7, R85 ;  /* 0x00000000550772ca */ /* 0x000fd200000e0000 */
[----:B-----5:R4:W-:Y:S04]  /*2bb30*/  ST.E.128 desc[UR4][R56.64+0x100], R8 ;  /* 0x0001000838007985 */ /* 0x0209e8000c101d04 */
[----:B------:R4:W5:Y:S02]  /*2bb40*/  LD.E.U8 R58, desc[UR6][R36.64] ;  /* 0x00000006243a7980 */ /* 0x000964000c101100 */
.L_x_2189:
[----:B------:R-:W-:Y:S05]  /*2bb50*/  BSYNC B2 ;  /* 0x0000000000027941 */ /* 0x000fea0003800000 */
.L_x_2188:
[----:B-----5:R-:W-:-:S13]  /*2bb60*/  LOP3.LUT P0, RZ, R58, 0x20, RZ, 0xc0, !PT ;  /* 0x000000203aff7812 */ /* 0x020fda000780c0ff */
[----:B------:R-:W-:Y:S05]  /*2bb70*/  @!P0 BRA `(.L_x_2171) ;  /* 0x0000006000c08947 */ /* 0x000fea0003800000 */
[----:B------:R-:W-:Y:S02]  /*2bb80*/  R2UR UR4, R84 ;  /* 0x00000000540472ca */ /* 0x000fe400000e0000 */
[----:B------:R-:W-:-:S13]  /*2bb90*/  R2UR UR5, R85 ;  /* 0x00000000550572ca */ /* 0x000fda00000e0000 */
[----:B------:R-:W2:Y:S01]  /*2bba0*/  LD.E.U8 R32, desc[UR4][R32.64+0x18] ;  /* 0x0000180420207980 */ /* 0x000ea2000c101100 */
[----:B------:R-:W-:-:S05]  /*2bbb0*/  VIADD R103, R103, 0x4000 ;  /* 0x0000400067677836 */ /* 0x000fca0000000000 */
[----:B------:R-:W-:-:S04]  /*2bbc0*/  IADD3 R97, P0, R103, R97, RZ ;  /* 0x0000006167617210 */ /* 0x000fc80007f1e0ff */
[----:B------:R-:W-:Y:S02]  /*2bbd0*/  LEA.HI.X.SX32 R102, R103, R102, 0x1, P0 ;  /* 0x0000006667667211 */ /* 0x000fe400000f0eff */
[----:B01234-:R-:W-:-:S04]  /*2bbe0*/  LEA R8, P0, R97, R34, 0x1 ;  /* 0x0000002261087211 */ /* 0x01ffc800078008ff */
[----:B------:R-:W-:Y:S01]  /*2bbf0*/  LEA.HI.X R9, R97, R35, R102, 0x1, P0 ;  /* 0x0000002361097211 */ /* 0x000fe200000f0c66 */
[----:B------:R-:W-:Y:S05]  /*2bc00*/  BSSY B2, `(.L_x_2192) ;  /* 0x0000032000027945 */ /* 0x000fea0003800000 */
[----:B------:R-:W5:Y:S01]  /*2bc10*/  LD.E.128 R8, desc[UR4][R8.64] ;  /* 0x0000000408087980 */ /* 0x000f62000c101d00 */
[----:B------:R-:W-:-:S13]  /*2bc20*/  LOP3.LUT P0, RZ, R32, 0x20, RZ, 0xc0, !PT ;  /* 0x0000002020ff7812 */ /* 0x000fda000780c0ff */
        /* <DEDUP_REMOVED lines=47> */
.L_x_2193:
[----:B------:R-:W-:Y:S05]  /*2bf20*/  BSYNC B2 ;  /* 0x0000000000027941 */ /* 0x000fea0003800000 */
.L_x_2192:
[----:B------:R-:W-:Y:S02]  /*2bf30*/  R2UR UR4, R84 ;  /* 0x00000000540472ca */ /* 0x000fe400000e0000 */
[----:B------:R-:W-:-:S13]  /*2bf40*/  R2UR UR5, R85 ;  /* 0x00000000550572ca */ /* 0x000fda00000e0000 */
[----:B-----5:R0:W-:Y:S01]  /*2bf50*/  ST.E.128 desc[UR4][R56.64+0x140], R8 ;  /* 0x0001400838007985 */ /* 0x0201e2000c101d04 */
[----:B------:R-:W-:Y:S05]  /*2bf60*/  BRA `(.L_x_2171) ;  /* 0x0000005c00c47947 */ /* 0x000fea0003800000 */
.L_x_2138:
[C---:B------:R-:W-:Y:S01]  /*2bf70*/  R2UR UR8, R84.reuse ;  /* 0x00000000540872ca */ /* 0x040fe200000e0000 */
[----:B------:R0:W5:Y:S01]  /*2bf80*/  LDL.64 R72, [R82+0x10] ;  /* 0x0000100052487983 */ /* 0x0001620000100a00 */
[C---:B------:R-:W-:Y:S02]  /*2bf90*/  R2UR UR9, R85.reuse ;  /* 0x00000000550972ca */ /* 0x040fe400000e0000 */
[C---:B------:R-:W-:Y:S02]  /*2bfa0*/  R2UR UR10, R84.reuse ;  /* 0x00000000540a72ca */ /* 0x040fe400000e0000 */
[C---:B------:R-:W-:Y:S02]  /*2bfb0*/  R2UR UR11, R85.reuse ;  /* 0x00000000550b72ca */ /* 0x040fe400000e0000 */
[----:B------:R-:W-:Y:S02]  /*2bfc0*/  R2UR UR4, R84 ;  /* 0x00000000540472ca */ /* 0x000fe400000e0000 */
[----:B------:R-:W-:-:S02]  /*2bfd0*/  R2UR UR5, R85 ;  /* 0x00000000550572ca */ /* 0x000fc400000e0000 */
[C---:B------:R-:W-:Y:S02]  /*2bfe0*/  R2UR UR6, R84.reuse ;  /* 0x00000000540672ca */ /* 0x040fe400000e0000 */
[----:B------:R-:W-:Y:S01]  /*2bff0*/  R2UR UR7, R85 ;  /* 0x00000000550772ca */ /* 0x000fe200000e0000 */
[----:B-----5:R-:W2:Y:S04]  /*2c000*/  LD.E R8, desc[UR8][R104.64+0x14] ;  /* 0x0000140868087980 */ /* 0x020ea8000c101900 */
[----:B------:R-:W3:Y:S04]  /*2c010*/  LD.E R10, desc[UR10][R104.64+0xc] ;  /* 0x00000c0a680a7980 */ /* 0x000ee8000c101900 */
[----:B------:R-:W4:Y:S04]  /*2c020*/  LD.E.64 R90, desc[UR4][R104.64+0xa0] ;  /* 0x0000a004685a7980 */ /* 0x000f28000c101b00 */
[----:B------:R-:W4:Y:S01]  /*2c030*/  LD.E.64 R92, desc[UR6][R104.64+0xc0] ;  /* 0x0000c006685c7980 */ /* 0x000f22000c101b00 */
[----:B------:R-:W-:-:S02]  /*2c040*/  R2UR UR12, R84 ;  /* 0x00000000540c72ca */ /* 0x000fc400000e0000 */
[----:B------:R-:W-:Y:S01]  /*2c050*/  R2UR UR13, R85 ;  /* 0x00000000550d72ca */ /* 0x000fe200000e0000 */
[----:B------:R0:W5:Y:S01]  /*2c060*/  LD.E.64 R74, desc[UR4][R104.64+0x98] ;  /* 0x00009804684a7980 */ /* 0x000162000c101b00 */
[----:B------:R-:W-:Y:S03]  /*2c070*/  BSSY B2, `(.L_x_2194) ;  /* 0x0000053000027945 */ /* 0x000fe60003800000 */
[----:B------:R0:W5:Y:S01]  /*2c080*/  LD.E.64 R94, desc[UR6][R104.64+0xa8] ;  /* 0x0000a806685e7980 */ /* 0x000162000c101b00 */
[----:B------:R-:W-:-:S03]  /*2c090*/  CS2R R46, SRZ ;  /* 0x00000000002e7805 */ /* 0x000fc6000001ff00 */
[----:B------:R0:W5:Y:S01]  /*2c0a0*/  LD.E.64 R100, desc[UR8][R104.64+0xb8] ;  /* 0x0000b80868647980 */ /* 0x000162000c101b00 */
[----:B------:R-:W-:-:S03]  /*2c0b0*/  CS2R R14, SRZ ;  /* 0x00000000000e7805 */ /* 0x000fc6000001ff00 */
[----:B------:R0:W5:Y:S01]  /*2c0c0*/  LD.E.U8 R108, desc[UR12][R104.64+0x19] ;  /* 0x0000190c686c7980 */ /* 0x000162000c101100 */
[----:B------:R-:W-:-:S03]  /*2c0d0*/  CS2R R30, SRZ ;  /* 0x00000000001e7805 */ /* 0x000fc6000001ff00 */
[----:B------:R0:W5:Y:S01]  /*2c0e0*/  LD.E.64 R102, desc[UR10][R104.64+0xc8] ;  /* 0x0000c80a68667980 */ /* 0x000162000c101b00 */
        /* <DEDUP_REMOVED lines=17> */
[----:B--2---:R-:W-:Y:S01]  /*2c200*/  SHF.R.S32.HI R9, RZ, 0x1f, R8 ;  /* 0x0000001fff097819 */ /* 0x004fe20000011408 */
[----:B---3--:R-:W-:-:S03]  /*2c210*/  IMAD R10, R77, -0x60, R10 ;  /* 0xffffffa04d0a7824 */ /* 0x008fc600078e020a */
[----:B------:R-:W-:-:S04]  /*2c220*/  LEA.HI R9, R9, R8, RZ, 0x2 ;  /* 0x0000000809097211 */ /* 0x000fc800078f10ff */
[----:B------:R-:W-:Y:S02]  /*2c230*/  SHF.R.S32.HI R9, RZ, 0x2, R9 ;  /* 0x00000002ff097819 */ /* 0x000fe40000011409 */
[----:B------:R-:W-:-:S04]  /*2c240*/  VIMNMX R10, R10, 0x60, PT ;  /* 0x000000600a0a7848 */ /* 0x000fc80003fe0100 */
[-C--:B------:R-:W-:Y:S01]  /*2c250*/  ISETP.GE.AND P1, PT, R9, R10.reuse, PT ;  /* 0x0000000a0900720c */ /* 0x080fe20003f26270 */
[-C--:B----4-:R-:W-:Y:S02]  /*2c260*/  IMAD R11, R91, R77.reuse, RZ ;  /* 0x0000004d5b0b7224 */ /* 0x090fe400078e02ff */
[----:B------:R-:W-:Y:S02]  /*2c270*/  IMAD R13, R93, R77, RZ ;  /* 0x0000004d5d0d7224 */ /* 0x000fe400078e02ff */
[----:B------:R-:W-:Y:S02]  /*2c280*/  VIADD R8, R9, 0x40 ;  /* 0x0000004009087836 */ /* 0x000fe40000000000 */
[-C--:B------:R-:W-:Y:S02]  /*2c290*/  IMAD R97, R90, R29.reuse, R11 ;  /* 0x0000001d5a617224 */ /* 0x080fe400078e020b */
[----:B------:R-:W-:Y:S02]  /*2c2a0*/  IMAD R107, R92, R29, R13 ;  /* 0x0000001d5c6b7224 */ /* 0x000fe400078e020d */
[----:B------:R-:W-:Y:S01]  /*2c2b0*/  IMAD.WIDE.U32 R90, R90, R77, RZ ;  /* 0x0000004d5a5a7225 */ /* 0x000fe200078e00ff */
[----:B------:R-:W-:-:S03]  /*2c2c0*/  ISETP.GE.AND P0, PT, R8, R10, PT ;  /* 0x0000000a0800720c */ /* 0x000fc60003f06270 */
[----:B------:R-:W-:Y:S01]  /*2c2d0*/  IMAD.WIDE.U32 R92, R92, R77, RZ ;  /* 0x0000004d5c5c7225 */ /* 0x000fe200078e00ff */
[----:B------:R-:W-:Y:S02]  /*2c2e0*/  CS2R R10, SRZ ;  /* 0x00000000000a7805 */ /* 0x000fe4000001ff00 */
[----:B------:R-:W-:Y:S02]  /*2c2f0*/  CS2R R8, SRZ ;  /* 0x0000000000087805 */ /* 0x000fe4000001ff00 */
[----:B------:R-:W-:Y:S02]  /*2c300*/  CS2R R12, SRZ ;  /* 0x00000000000c7805 */ /* 0x000fe4000001ff00 */
[----:B------:R-:W-:Y:S01]  /*2c310*/  CS2R R28, SRZ ;  /* 0x00000000001c7805 */ /* 0x000fe2000001ff00 */
[----:B------:R-:W-:Y:S02]  /*2c320*/  IMAD.IADD R97, R91, 0x1, R97 ;  /* 0x000000015b617824 */ /* 0x000fe400078e0261 */
[----:B------:R-:W-:Y:S01]  /*2c330*/  IMAD.IADD R109, R93, 0x1, R107 ;  /* 0x000000015d6d7824 */ /* 0x000fe200078e026b */
[----:B0-----:R-:W-:Y:S06]  /*2c340*/  @P1 BRA `(.L_x_2195) ;  /* 0x0000000000941947 */ /* 0x001fec0003800000 */
[----:B-----5:R-:W-:Y:S02]  /*2c350*/  LOP3.LUT R8, R108, 0x1, RZ, 0xc0, !PT ;  /* 0x000000016c087812 */ /* 0x020fe400078ec0ff */
[----:B------:R-:W-:Y:S02]  /*2c360*/  CS2R R30, SRZ ;  /* 0x00000000001e7805 */ /* 0x000fe4000001ff00 */
[----:B------:R-:W-:Y:S02]  /*2c370*/  CS2R R28, SRZ ;  /* 0x00000000001c7805 */ /* 0x000fe4000001ff00 */
[----:B------:R-:W-:Y:S02]  /*2c380*/  CS2R R14, SRZ ;  /* 0x00000000000e7805 */ /* 0x000fe4000001ff00 */
[----:B------:R-:W-:Y:S02]  /*2c390*/  ISETP.NE.U32.AND P3, PT, R8, 0x1, PT ;  /* 0x000000010800780c */ /* 0x000fe40003f65070 */
[----:B------:R-:W-:-:S02]  /*2c3a0*/  CS2R R12, SRZ ;  /* 0x00000000000c7805 */ /* 0x000fc4000001ff00 */
[----:B------:R-:W-:Y:S02]  /*2c3b0*/  CS2R R10, SRZ ;  /* 0x00000000000a7805 */ /* 0x000fe4000001ff00 */
[----:B------:R-:W-:Y:S02]  /*2c3c0*/  CS2R R8, SRZ ;  /* 0x0000000000087805 */ /* 0x000fe4000001ff00 */
[----:B------:R-:W-:Y:S02]  /*2c3d0*/  R2P PR, R108, 0x6 ;  /* 0x000000066c007804 */ /* 0x000fe40000000000 */
[----:B------:R-:W-:Y:S02]  /*2c3e0*/  CS2R R42, SRZ ;  /* 0x00000000002a7805 */ /* 0x000fe4000001ff00 */
[----:B------:R-:W-:Y:S02]  /*2c3f0*/  LEA R104, P4, R90, R94, 0x1 ;  /* 0x0000005e5a687211 */ /* 0x000fe400078808ff */
[----:B------:R-:W-:-:S02]  /*2c400*/  CS2R R40, SRZ ;  /* 0x0000000000287805 */ /* 0x000fc4000001ff00 */
[----:B------:R-:W-:Y:S02]  /*2c410*/  LEA R106, P5, R92, R102, 0x1 ;  /* 0x000000665c6a7211 */ /* 0x000fe400078a08ff */
[----:B------:R-:W-:Y:S02]  /*2c420*/  CS2R R38, SRZ ;  /* 0x0000000000267805 */ /* 0x000fe4000001ff00 */
[----:B------:R-:W-:Y:S02]  /*2c430*/  CS2R R36, SRZ ;  /* 0x0000000000247805 */ /* 0x000fe4000001ff00 */
[----:B------:R-:W-:Y:S02]  /*2c440*/  CS2R R34, SRZ ;  /* 0x0000000000227805 */ /* 0x000fe4000001ff00 */
[----:B------:R-:W-:Y:S02]  /*2c450*/  CS2R R32, SRZ ;  /* 0x0000000000207805 */ /* 0x000fe4000001ff00 */
[----:B------:R-:W-:-:S02]  /*2c460*/  @!P3 R2UR UR4, R84 ;  /* 0x000000005404b2ca */ /* 0x000fc400000e0000 */
[C---:B------:R-:W-:Y:S02]  /*2c470*/  @!P3 R2UR UR5, R85.reuse ;  /* 0x000000005505b2ca */ /* 0x040fe400000e0000 */
[C---:B------:R-:W-:Y:S02]  /*2c480*/  @P1 R2UR UR8, R84.reuse ;  /* 0x00000000540812ca */ /* 0x040fe400000e0000 */
[C---:B------:R-:W-:Y:S02]  /*2c490*/  @P1 R2UR UR9, R85.reuse ;  /* 0x00000000550912ca */ /* 0x040fe400000e0000 */
[C---:B------:R-:W-:Y:S02]  /*2c4a0*/  @P2 R2UR UR12, R84.reuse ;  /* 0x00000000540c22ca */ /* 0x040fe400000e0000 */
[----:B------:R-:W-:Y:S02]  /*2c4b0*/  @P2 R2UR UR13, R85 ;  /* 0x00000000550d22ca */ /* 0x000fe400000e0000 */
[----:B------:R-:W-:-:S02]  /*2c4c0*/  @!P3 R2UR UR6, R84 ;  /* 0x000000005406b2ca */ /* 0x000fc400000e0000 */
[C---:B------:R-:W-:Y:S02]  /*2c4d0*/  @!P3 R2UR UR7, R85.reuse ;  /* 0x000000005507b2ca */ /* 0x040fe400000e0000 */
[C---:B------:R-:W-:Y:S02]  /*2c4e0*/  @P1 R2UR UR10, R84.reuse ;  /* 0x00000000540a12ca */ /* 0x040fe400000e0000 */
[C---:B------:R-:W-:Y:S02]  /*2c4f0*/  @P1 R2UR UR11, R85.reuse ;  /* 0x00000000550b12ca */ /* 0x040fe400000e0000 */
[----:B------:R-:W-:Y:S02]  /*2c500*/  @P2 R2UR UR14, R84 ;  /* 0x00000000540e22ca */ /* 0x000fe400000e0000 */
[----:B------:R-:W-:Y:S02]  /*2c510*/  @P2 R2UR UR15, R85 ;  /* 0x00000000550f22ca */ /* 0x000fe400000e0000 */
[----:B------:R-:W-:-:S02]  /*2c520*/  LEA.HI.X R105, R90, R95, R97, 0x1, P4 ;  /* 0x0000005f5a697211 */ /* 0x000fc400020f0c61 */
[----:B------:R-:W-:-:S03]  /*2c530*/  LEA.HI.X R107, R92, R103, R109, 0x1, P5 ;  /* 0x000000675c6b7211 */ /* 0x000fc600028f0c6d */
[----:B------:R0:W5:Y:S04]  /*2c540*/  @!P3 LD.E.128 R28, desc[UR4][R104.64] ;  /* 0x00000004681cb980 */ /* 0x000168000c101d00 */
[----:B------:R0:W5:Y:S04]  /*2c550*/  @P1 LD.E.128 R12, desc[UR8][R104.64+0x40] ;  /* 0x00004008680c1980 */ /* 0x000168000c101d00 */
[----:B------:R0:W5:Y:S04]  /*2c560*/  @P2 LD.E.128 R8, desc[UR12][R104.64+0x80] ;  /* 0x0000800c68082980 */ /* 0x000168000c101d00 */
[----:B------:R0:W5:Y:S04]  /*2c570*/  @!P3 LD.E.128 R40, desc[UR6][R106.64] ;  /* 0x000000066a28b980 */ /* 0x000168000c101d00 */
[----:B------:R0:W5:Y:S04]  /*2c580*/  @P1 LD.E.128 R36, desc[UR10][R106.64+0x40] ;  /* 0x0000400a6a241980 */ /* 0x000168000c101d00 */
[----:B------:R0:W5:Y:S02]  /*2c590*/  @P2 LD.E.128 R32, desc[UR14][R106.64+0x80] ;  /* 0x0000800e6a202980 */ /* 0x000164000c101d00 */
.L_x_2195:
[----:B------:R-:W-:Y:S05]  /*2c5a0*/  BSYNC B2 ;  /* 0x0000000000027941 */ /* 0x000fea0003800000 */
.L_x_2194:
[----:B------:R-:W-:Y:S04]  /*2c5b0*/  BSSY B2, `(.L_x_2196) ;  /* 0x000002b000027945 */ /* 0x000fe80003800000 */
[----:B------:R-:W-:Y:S05]  /*2c5c0*/  @P0 BRA `(.L_x_2197) ;  /* 0x0000000000a40947 */ /* 0x000fea0003800000 */
[----:B-----5:R-:W-:Y:S02]  /*2c5d0*/  IADD3 R91, P0, R74, R90, RZ ;  /* 0x0000005a4a5b7210 */ /* 0x020fe40007f1e0ff */
[----:B------:R-:W-:Y:S02]  /*2c5e0*/  CS2R R54, SRZ ;  /* 0x0000000000367805 */ /* 0x000fe4000001ff00 */
[----:B------:R-:W-:Y:S02]  /*2c5f0*/  IADD3 R93, P3, R100, R92, RZ ;  /* 0x0000005c645d7210 */ /* 0x000fe40007f7e0ff */
[----:B------:R-:W-:Y:S02]  /*2c600*/  CS2R R52, SRZ ;  /* 0x0000000000347805 */ /* 0x000fe4000001ff00 */
[C---:B------:R-:W-:Y:S01]  /*2c610*/  LOP3.LUT R44, R108.reuse, 0x1, RZ, 0xc0, !PT ;  /* 0x000000016c2c7812 */ /* 0x040fe200078ec0ff */
[----:B------:R-:W-:Y:S01]  /*2c620*/  IMAD.X R75, R75, 0x1, R97, P0 ;  /* 0x000000014b4b7824 */ /* 0x000fe200000e0661 */
[----:B------:R-:W-:Y:S01]  /*2c630*/  R2P PR, R108, 0x6 ;  /* 0x000000066c007804 */ /* 0x000fe20000000000 */
[----:B------:R-:W-:Y:S01]  /*2c640*/  IMAD.X R100, R101, 0x1, R109, P3 ;  /* 0x0000000165647824 */ /* 0x000fe200018e066d */
[----:B------:R-:W-:-:S02]  /*2c650*/  ISETP.NE.U32.AND P4, PT, R44, 0x1, PT ;  /* 0x000000012c00780c */ /* 0x000fc40003f85070 */
[----:B------:R-:W-:Y:S02]  /*2c660*/  CS2R R50, SRZ ;  /* 0x0000000000327805 */ /* 0x000fe4000001ff00 */
[----:B------:R-:W-:Y:S02]  /*2c670*/  LEA R74, P0, R91, R94, 0x1 ;  /* 0x0000005e5b4a7211 */ /* 0x000fe400078008ff */
[----:B------:R-:W-:Y:S02]  /*2c680*/  CS2R R48, SRZ ;  /* 0x0000000000307805 */ /* 0x000fe4000001ff00 */
[----:B------:R-:W-:Y:S02]  /*2c690*/  LEA R90, P3, R93, R102, 0x1 ;  /* 0x000000665d5a7211 */ /* 0x000fe400078608ff */
[----:B------:R-:W-:Y:S02]  /*2c6a0*/  CS2R R46, SRZ ;  /* 0x00000000002e7805 */ /* 0x000fe4000001ff00 */
[----:B------:R-:W-:-:S02]  /*2c6b0*/  LEA.HI.X R75, R91, R95, R75, 0x1, P0 ;  /* 0x0000005f5b4b7211 */ /* 0x000fc400000f0c4b */
[----:B------:R-:W-:Y:S02]  /*2c6c0*/  CS2R R44, SRZ ;  /* 0x00000000002c7805 */ /* 0x000fe4000001ff00 */
[----:B------:R-:W-:Y:S02]  /*2c6d0*/  CS2R R66, SRZ ;  /* 0x0000000000427805 */ /* 0x000fe4000001ff00 */
[----:B------:R-:W-:Y:S02]  /*2c6e0*/  CS2R R64, SRZ ;  /* 0x0000000000407805 */ /* 0x000fe4000001ff00 */
[----:B------:R-:W-:Y:S02]  /*2c6f0*/  CS2R R62, SRZ ;  /* 0x00000000003e7805 */ /* 0x000fe4000001ff00 */
[----:B------:R-:W-:Y:S02]  /*2c700*/  @P1 R2UR UR8, R84 ;  /* 0x00000000540812ca */ /* 0x000fe400000e0000 */
[----:B------:R-:W-:-:S02]  /*2c710*/  CS2R R60, SRZ ;  /* 0x00000000003c7805 */ /* 0x000fc4000001ff00 */
[C---:B------:R-:W-:Y:S02]  /*2c720*/  @!P4 R2UR UR4, R84.reuse ;  /* 0x000000005404c2ca */ /* 0x040fe400000e0000 */
[----:B------:R-:W-:Y:S02]  /*2c730*/  CS2R R58, SRZ ;  /* 0x00000000003a7805 */ /* 0x000fe4000001ff00 */
[C---:B------:R-:W-:Y:S02]  /*2c740*/  @!P4 R2UR UR5, R85.reuse ;  /* 0x000000005505c2ca */ /* 0x040fe400000e0000 */
[----:B------:R-:W-:Y:S02]  /*2c750*/  CS2R R56, SRZ ;  /* 0x0000000000387805 */ /* 0x000fe4000001ff00 */
[----:B------:R-:W-:Y:S02]  /*2c760*/  @P1 R2UR UR9, R85 ;  /* 0x00000000550912ca */ /* 0x000fe400000e0000 */
[----:B------:R-:W-:-:S02]  /*2c770*/  @P2 R2UR UR12, R84 ;  /* 0x00000000540c22ca */ /* 0x000fc400000e0000 */
[C---:B------:R-:W-:Y:S02]  /*2c780*/  @P2 R2UR UR13, R85.reuse ;  /* 0x00000000550d22ca */ /* 0x040fe400000e0000 */
[C---:B------:R-:W-:Y:S02]  /*2c790*/  @!P4 R2UR UR6, R84.reuse ;  /* 0x000000005406c2ca */ /* 0x040fe400000e0000 */
[C---:B------:R-:W-:Y:S02]  /*2c7a0*/  @!P4 R2UR UR7, R85.reuse ;  /* 0x000000005507c2ca */ /* 0x040fe400000e0000 */
[C---:B------:R-:W-:Y:S01]  /*2c7b0*/  @P1 R2UR UR10, R84.reuse ;  /* 0x00000000540a12ca */ /* 0x040fe200000e0000 */
[----:B------:R1:W5:Y:S01]  /*2c7c0*/  @!P4 LD.E.128 R52, desc[UR4][R74.64] ;  /* 0x000000044a34c980 */ /* 0x000362000c101d00 */
[C---:B------:R-:W-:Y:S02]  /*2c7d0*/  @P1 R2UR UR11, R85.reuse ;  /* 0x00000000550b12ca */ /* 0x040fe400000e0000 */
[----:B------:R-:W-:Y:S01]  /*2c7e0*/  @P2 R2UR UR14, R84 ;  /* 0x00000000540e22ca */ /* 0x000fe200000e0000 */
[----:B------:R1:W5:Y:S01]  /*2c7f0*/  @P1 LD.E.128 R48, desc[UR8][R74.64+0x40] ;  /* 0x000040084a301980 */ /* 0x000362000c101d00 */
[----:B------:R-:W-:-:S02]  /*2c800*/  @P2 R2UR UR15, R85 ;  /* 0x00000000550f22ca */ /* 0x000fc400000e0000 */
[----:B------:R-:W-:Y:S01]  /*2c810*/  LEA.HI.X R91, R93, R103, R100, 0x1, P3 ;  /* 0x000000675d5b7211 */ /* 0x000fe200018f0c64 */
[----:B------:R1:W5:Y:S04]  /*2c820*/  @P2 LD.E.128 R44, desc[UR12][R74.64+0x80] ;  /* 0x0000800c4a2c2980 */ /* 0x000368000c101d00 */
[----:B------:R1:W5:Y:S04]  /*2c830*/  @!P4 LD.E.128 R64, desc[UR6][R90.64] ;  /* 0x000000065a40c980 */ /* 0x000368000c101d00 */
[----:B------:R1:W5:Y:S04]  /*2c840*/  @P1 LD.E.128 R60, desc[UR10][R90.64+0x40] ;  /* 0x0000400a5a3c1980 */ /* 0x000368000c101d00 */
[----:B------:R1:W5:Y:S02]  /*2c850*/  @P2 LD.E.128 R56, desc[UR14][R90.64+0x80] ;  /* 0x0000800e5a382980 */ /* 0x000364000c101d00 */
.L_x_2197:
[----:B------:R-:W-:Y:S05]  /*2c860*/  BSYNC B2 ;  /* 0x0000000000027941 */ /* 0x000fea0003800000 */
.L_x_2196:
[----:B------:R-:W-:Y:S01]  /*2c870*/  R2UR UR4, R84 ;  /* 0x00000000540472ca */ /* 0x000fe200000e0000 */
[----:B-1---5:R1:W5:Y:S01]  /*2c880*/  LDL R74, [R83] ;  /* 0x00000000534a7983 */ /* 0x0223620000100800 */
        /* <DEDUP_REMOVED lines=23> */
[----:B0-----:R-:W-:Y:S01]  /*2ca00*/  PRMT R107, R107, 0x5410, R91 ;  /* 0x000054106b6b7816 */ /* 0x001fe2000000005b */
        /* <DEDUP_REMOVED lines=78> */
[----:B-1----:R-:W-:Y:S05]  /*2cef0*/  @!P0 BRA `(.L_x_2199) ;  /* 0x0000000000048947 */ /* 0x002fea0003800000 */
[----:B------:R-:W-:Y:S01]  /*2cf00*/  BPT.TRAP 0x1 ;  /* 0x000000040000795c */ /* 0x000fe20000300000 */
.L_x_2199:
[----:B------:R-:W-:Y:S05]  /*2cf10*/  BSYNC B2 ;  /* 0x0000000000027941 */ /* 0x000fea0003800000 */
.L_x_2198:
        /* <DEDUP_REMOVED lines=9> */
.L_x_2250:
[----:B------:R-:W-:Y:S05]  /*2cfb0*/  BSYNC B2 ;  /* 0x0000000000027941 */ /* 0x000fea0003800000 */
.L_x_2200:
[----:B------:R-:W2:Y:S01]  /*2cfc0*/  LDL.64 R90, [R82+0x50] ;  /* 0x00005000525a7983 */ /* 0x000ea20000100a00 */
[C---:B------:R-:W-:Y:S02]  /*2cfd0*/  R2UR UR4, R84.reuse ;  /* 0x00000000540472ca */ /* 0x040fe400000e0000 */
[C---:B------:R-:W-:Y:S01]  /*2cfe0*/  R2UR UR5, R85.reuse ;  /* 0x00000000550572ca */ /* 0x040fe200000e0000 */
[----:B------:R-:W3:Y:S01]  /*2cff0*/  LDL.64 R72, [R82+0x8] ;  /* 0x0000080052487983 */ /* 0x000ee20000100a00 */
[C---:B------:R-:W-:Y:S02]  /*2d000*/  R2UR UR6, R84.reuse ;  /* 0x00000000540672ca */ /* 0x040fe400000e0000 */
[----:B------:R-:W-:Y:S01]  /*2d010*/  R2UR UR7, R85 ;  /* 0x00000000550772ca */ /* 0x000fe200000e0000 */
[----:B------:R-:W4:Y:S04]  /*2d020*/  LDL R103, [R83] ;  /* 0x0000000053677983 */ /* 0x000f280000100800 */
[----:B------:R-:W3:Y:S04]  /*2d030*/  LDL.64 R94, [R82+0x58] ;  /* 0x00005800525e7983 */ /* 0x000ee80000100a00 */
[----:B------:R-:W5:Y:S04]  /*2d040*/  LDL.64 R92, [R82+0x38] ;  /* 0x00003800525c7983 */ /* 0x000f680000100a00 */
[----:B--2---:R-:W2:Y:S04]  /*2d050*/  LD.E R132, desc[UR4][R90.64+0x8] ;  /* 0x000008045a847980 */ /* 0x004ea8000c101900 */
[----:B------:R-:W2:Y:S01]  /*2d060*/  LD.E R70, desc[UR6][R90.64+0xc] ;  /* 0x00000c065a467980 */ /* 0x000ea2000c101900 */
[----:B------:R-:W-:-:S02]  /*2d070*/  R2UR UR8, R84 ;  /* 0x00000000540872ca */ /* 0x000fc400000e0000 */
[----:B------:R-:W-:Y:S01]  /*2d080*/  R2UR UR9, R85 ;  /* 0x00000000550972ca */ /* 0x000fe200000e0000 */
[----:B----4-:R-:W-:Y:S01]  /*2d090*/  IMAD R103, R103, 0x4800, RZ ;  /* 0x0000480067677824 */ /* 0x010fe200078e02ff */
[----:B------:R-:W5:Y:S01]  /*2d0a0*/  LD.E R102, desc[UR6][R90.64+0x4] ;  /* 0x000004065a667980 */ /* 0x000f62000c101900 */
[----:B------:R-:W-:Y:S03]  /*2d0b0*/  BSSY B2, `(.L_x_2202) ;  /* 0x000020a000027945 */ /* 0x000fe60003800000 */
[----:B---3--:R-:W5:Y:S07]  /*2d0c0*/  LD.E.64 R94, desc[UR4][R94.64] ;  /* 0x000000045e5e7980 */ /* 0x008f6e000c101b00 */
[----:B------:R1:W5:Y:S01]  /*2d0d0*/  LD.E R97, desc[UR8][R72.64+0x74] ;  /* 0x0000740848617980 */ /* 0x000362000c101900 */
[----:B------:R-:W-:-:S02]  /*2d0e0*/  SHF.R.S32.HI R104, RZ, 0x1f, R103 ;  /* 0x0000001fff687819 */ /* 0x000fc40000011467 */
[----:B--2---:R-:W-:Y:S01]  /*2d0f0*/  SHF.R.S32.HI R133, RZ, 0x1f, R132 ;  /* 0x0000001fff857819 */ /* 0x004fe20000011484 */
[----:B------:R-:W-:-:S03]  /*2d100*/  IMAD R70, R77, -0x60, R70 ;  /* 0xffffffa04d467824 */ /* 0x000fc600078e0246 */
[----:B------:R-:W-:Y:S02]  /*2d110*/  LEA.HI R69, R133, R132, RZ, 0x2 ;  /* 0x0000008485457211 */ /* 0x000fe400078f10ff */
[----:B------:R-:W-:Y:S02]  /*2d120*/  VIMNMX R70, R70, 0x60, PT ;  /* 0x0000006046467848 */ /* 0x000fe40003fe0100 */
[----:B------:R-:W-:-:S04]  /*2d130*/  SHF.R.S32.HI R131, RZ, 0x2, R69 ;  /* 0x00000002ff837819 */ /* 0x000fc80000011445 */
[----:B------:R-:W-:Y:S02]  /*2d140*/  ISETP.GE.AND P0, PT, R131, R70, PT ;  /* 0x000000468300720c */ /* 0x000fe40003f06270 */
[----:B------:R-:W-:Y:S01]  /*2d150*/  LOP3.LUT R69, R69, 0x1ffffffc, RZ, 0xc0, !PT ;  /* 0x1ffffffc45457812 */ /* 0x000fe200078ec0ff */
[----:B------:R-:W-:Y:S01]  /*2d160*/  IMAD R70, R89, R131, RZ ;  /* 0x0000008359467224 */ /* 0x000fe200078e02ff */
[----:B-1----:R-:W-:-:S03]  /*2d170*/  SHF.R.S32.HI R73, RZ, 0x1f, R131 ;  /* 0x0000001fff497819 */ /* 0x002fc60000011483 */
[----:B------:R-:W-:Y:S02]  /*2d180*/  IMAD.IADD R69, R132, 0x1, -R69 ;  /* 0x0000000184457824 */ /* 0x000fe400078e0a45 */
[----:B------:R-:W-:Y:S02]  /*2d190*/  IMAD R73, R88, R73, R70 ;  /* 0x0000004958497224 */ /* 0x000fe400078e0246 */
[----:B------:R-:W-:Y:S02]  /*2d1a0*/  IMAD.SHL.U32 R105, R69, 0x8, RZ ;  /* 0x0000000845697824 */ /* 0x000fe400078e00ff */
[----:B------:R-:W-:Y:S01]  /*2d1b0*/  IMAD.MOV.U32 R70, RZ, RZ, R68 ;  /* 0x000000ffff467224 */ /* 0x000fe200078e0044 */
[----:B------:R-:W-:Y:S06]  /*2d1c0*/  @P0 BRA `(.L_x_2203) ;  /* 0x0000001c00e00947 */ /* 0x000fec0003800000 */
[----:B------:R-:W-:Y:S02]  /*2d1d0*/  R2UR UR4, R84 ;  /* 0x00000000540472ca */ /* 0x000fe400000e0000 */
[----:B------:R-:W-:-:S13]  /*2d1e0*/  R2UR UR5, R85 ;  /* 0x00000000550572ca */ /* 0x000fda00000e0000 */
[----:B-----5:R-:W2:Y:S01]  /*2d1f0*/  LD.E.U8 R68, desc[UR4][R92.64] ;  /* 0x000000045c447980 */ /* 0x020ea2000c101100 */
[----:B------:R-:W-:Y:S01]  /*2d200*/  IMAD.WIDE.U32 R100, R88, R131, R70 ;  /* 0x0000008358647225 */ /* 0x000fe200078e0046 */
[----:B------:R-:W-:Y:S03]  /*2d210*/  BSSY B3, `(.L_x_2204) ;  /* 0x00000a5000037945 */ /* 0x000fe60003800000 */
[----:B------:R-:W-:Y:S01]  /*2d220*/  IMAD.IADD R130, R101, 0x1, R73 ;  /* 0x0000000165827824 */ /* 0x000fe200078e0249 */
[----:B--2---:R-:W-:-:S04]  /*2d230*/  LOP3.LUT R68, R68, 0x1, RZ, 0xc0, !PT ;  /* 0x0000000144447812 */ /* 0x004fc800078ec0ff */
[----:B------:R-:W-:-:S13]  /*2d240*/  ISETP.NE.U32.AND P0, PT, R68, 0x1, PT ;  /* 0x000000014400780c */ /* 0x000fda0003f05070 */
[----:B------:R-:W-:Y:S05]  /*2d250*/  @P0 BRA `(.L_x_2205) ;  /* 0x0000000800800947 */ /* 0x000fea0003800000 */
[----:B------:R-:W-:Y:S01]  /*2d260*/  LEA.HI R150, R102, R102, RZ, 0x1 ;  /* 0x0000006666967211 */ /* 0x000fe200078f08ff */
[----:B------:R-:W-:Y:S01]  /*2d270*/  IMAD.IADD R69, R97, 0x1, -R102 ;  /* 0x0000000161457824 */ /* 0x000fe200078e0a66 */
[----:B------:R-:W-:Y:S02]  /*2d280*/  LEA.HI R73, R133, R132, RZ, 0x5 ;  /* 0x0000008485497211 */ /* 0x000fe400078f28ff */
[----:B------:R-:W-:Y:S02]  /*2d290*/  SHF.R.S32.HI R150, RZ, 0x1, R150 ;  /* 0x00000001ff967819 */ /* 0x000fe40000011496 */
[----:B------:R-:W-:Y:S01]  /*2d2a0*/  R2UR UR4, R84 ;  /* 0x00000000540472ca */ /* 0x000fe200000e0000 */
[----:B------:R-:W-:Y:S01]  /*2d2b0*/  IMAD.SHL.U32 R73, R73, 0x10, RZ ;  /* 0x0000001049497824 */ /* 0x000fe200078e00ff */
[----:B------:R-:W-:Y:S02]  /*2d2c0*/  ISETP.GE.AND P0, PT, R105, R150, PT ;  /* 0x000000966900720c */ /* 0x000fe40003f06270 */
[----:B------:R-:W-:-:S02]  /*2d2d0*/  R2UR UR5, R85 ;  /* 0x00000000550572ca */ /* 0x000fc400000e0000 */
[----:B------:R-:W-:Y:S02]  /*2d2e0*/  SEL R68, R150, RZ, P0 ;  /* 0x000000ff96447207 */ /* 0x000fe40000000000 */
[----:B------:R-:W-:Y:S02]  /*2d2f0*/  SEL R71, R102, R69, !P0 ;  /* 0x0000004566477207 */ /* 0x000fe40004000000 */
[----:B------:R-:W-:Y:S01]  /*2d300*/  LOP3.LUT R73, R73, 0xfffffe00, RZ, 0xc0, !PT ;  /* 0xfffffe0049497812 */ /* 0x000fe200078ec0ff */
[----:B------:R-:W-:Y:S01]  /*2d310*/  IMAD.IADD R68, R105, 0x1, R68 ;  /* 0x0000000169447824 */ /* 0x000fe200078e0244 */
[----:B------:R-:W-:Y:S02]  /*2d320*/  SHF.R.S32.HI R72, RZ, 0x1f, R71 ;  /* 0x0000001fff487819 */ /* 0x000fe40000011447 */
[----:B------:R-:W-:Y:S02]  /*2d330*/  R2UR UR6, R84 ;  /* 0x00000000540672ca */ /* 0x000fe400000e0000 */
[----:B------:R-:W-:-:S02]  /*2d340*/  SHF.R.S32.HI R69, RZ, 0x1f, R68 ;  /* 0x0000001fff457819 */ /* 0x000fc40000011444 */
[----:B------:R-:W-:Y:S01]  /*2d350*/  LEA.HI R71, R72, R71, RZ, 0x4 ;  /* 0x0000004748477211 */ /* 0x000fe200078f20ff */
[----:B------:R-:W-:Y:S01]  /*2d360*/  IMAD.SHL.U32 R72, R131, 0x40, RZ ;  /* 0x0000004083487824 */ /* 0x000fe200078e00ff */
[CC--:B------:R-:W-:Y:S02]  /*2d370*/  LEA.HI R70, R69.reuse, R68.reuse, RZ, 0x3 ;  /* 0x0000004445467211 */ /* 0x0c0fe400078f18ff */
[----:B------:R-:W-:Y:S02]  /*2d380*/  LEA.HI R68, R69, R68, RZ, 0x6 ;  /* 0x0000004445447211 */ /* 0x000fe400078f30ff */
[----:B------:R-:W-:Y:S02]  /*2d390*/  SHF.R.S32.HI R152, RZ, 0x3, R70 ;  /* 0x00000003ff987819 */ /* 0x000fe40000011446 */
[----:B------:R-:W-:Y:S02]  /*2d3a0*/  LOP3.LUT R72, R72, 0x1c0, RZ, 0xc0, !PT ;  /* 0x000001c048487812 */ /* 0x000fe400078ec0ff */
[----:B------:R-:W-:-:S02]  /*2d3b0*/  LEA.HI.SX32 R71, R71, R152, 0x1c ;  /* 0x0000009847477211 */ /* 0x000fc400078fe2ff */
[----:B------:R-:W-:Y:S02]  /*2d3c0*/  SHF.R.U32.HI R69, RZ, 0x3, R72 ;  /* 0x00000003ff457819 */ /* 0x000fe40000011648 */
[----:B0-----:R-:W-:Y:S01]  /*2d3d0*/  SHF.R.S32.HI R74, RZ, 0x1f, R71 ;  /* 0x0000001fff4a7819 */ /* 0x001fe20000011447 */
[----:B------:R-:W-:Y:S01]  /*2d3e0*/  IMAD.SHL.U32 R151, R71, 0x8, RZ ;  /* 0x0000000847977824 */ /* 0x000fe200078e00ff */
[----:B------:R-:W-:Y:S02]  /*2d3f0*/  SHF.R.S32.HI R68, RZ, 0x6, R68 ;  /* 0x00000006ff447819 */ /* 0x000fe40000011444 */
[----:B------:R-:W-:Y:S02]  /*2d400*/  LEA.HI R74, R74, R71, RZ, 0x3 ;  /* 0x000000474a4a7211 */ /* 0x000fe400078f18ff */
[----:B------:R-:W-:Y:S01]  /*2d410*/  LOP3.LUT R70, R72, 0x38, R70, 0xf8, !PT ;  /* 0x0000003848467812 */ /* 0x000fe200078ef846 */
[----:B------:R-:W-:Y:S01]  /*2d420*/  IMAD R68, R68, 0x1800, R73 ;  /* 0x0000180044447824 */ /* 0x000fe200078e0249 */
[----:B------:R-:W-:-:S02]  /*2d430*/  SHF.R.S32.HI R74, RZ, 0x3, R74 ;  /* 0x00000003ff4a7819 */ /* 0x000fc4000001144a */
[----:B------:R-:W-:Y:S02]  /*2d440*/  LOP3.LUT R72, R72, 0x38, R151, 0xf8, !PT ;  /* 0x0000003848487812 */ /* 0x000fe400078ef897 */
[-C--:B------:R-:W-:Y:S01]  /*2d450*/  LOP3.LUT R71, R70, R69.reuse, RZ, 0x3c, !PT ;  /* 0x0000004546477212 */ /* 0x080fe200078e3cff */
[----:B------:R-:W-:Y:S01]  /*2d460*/  IMAD R74, R74, 0x1800, R73 ;  /* 0x000018004a4a7824 */ /* 0x000fe200078e0249 */
[----:B------:R-:W-:Y:S02]  /*2d470*/  LOP3.LUT R69, R72, R69, RZ, 0x3c, !PT ;  /* 0x0000004548457212 */ /* 0x000fe400078e3cff */
[----:B------:R-:W-:Y:S01]  /*2d480*/  R2UR UR7, R85 ;  /* 0x00000000550772ca */ /* 0x000fe200000e0000 */
[----:B------:R-:W-:Y:S02]  /*2d490*/  IMAD.IADD R68, R68, 0x1, R71 ;  /* 0x0000000144447824 */ /* 0x000fe400078e0247 */
[----:B------:R-:W-:-:S03]  /*2d4a0*/  IMAD.IADD R74, R74, 0x1, R69 ;  /* 0x000000014a4a7824 */ /* 0x000fc600078e0245 */
[C---:B------:R-:W-:Y:S02]  /*2d4b0*/  IADD3 R69, P0, R103.reuse, R68, RZ ;  /* 0x0000004467457210 */ /* 0x040fe40007f1e0ff */
[----:B------:R-:W-:-:S03]  /*2d4c0*/  IADD3 R71, P1, R103, R74, RZ ;  /* 0x0000004a67477210 */ /* 0x000fc60007f3e0ff */
[--C-:B------:R-:W-:Y:S01]  /*2d4d0*/  IMAD.X R73, RZ, RZ, R104.reuse, P0 ;  /* 0x000000ffff497224 */ /* 0x100fe200000e0668 */
[-C--:B------:R-:W-:Y:S01]  /*2d4e0*/  LEA R68, P0, R69, R94.reuse, 0x1 ;  /* 0x0000005e45447211 */ /* 0x080fe200078008ff */
[----:B------:R-:W-:Y:S01]  /*2d4f0*/  IMAD.X R70, RZ, RZ, R104, P1 ;  /* 0x000000ffff467224 */ /* 0x000fe200008e0668 */
[----:B------:R-:W-:Y:S02]  /*2d500*/  LEA R72, P1, R71, R94, 0x1 ;  /* 0x0000005e47487211 */ /* 0x000fe400078208ff */
[-C--:B------:R-:W-:Y:S02]  /*2d510*/  LEA.HI.X R69, R69, R95.reuse, R73, 0x1, P0 ;  /* 0x0000005f45457211 */ /* 0x080fe400000f0c49 */
[----:B------:R-:W-:Y:S02]  /*2d520*/  ISETP.GE.AND P0, PT, R105, R150, PT ;  /* 0x000000966900720c */ /* 0x000fe40003f06270 */
[----:B------:R-:W-:Y:S02]  /*2d530*/  LEA.HI.X R73, R71, R95, R70, 0x1, P1 ;  /* 0x0000005f47497211 */ /* 0x000fe400008f0c46 */
[----:B------:R-:W-:Y:S01]  /*2d540*/  ISETP.GE.AND P1, PT, R151, R97, PT ;  /* 0x000000619700720c */ /* 0x000fe20003f26270 */
[----:B------:R-:W-:Y:S01]  /*2d550*/  IMAD.SHL.U32 R157, R152, 0x8, RZ ;  /* 0x00000008989d7824 */ /* 0x000fe200078e00ff */
[----:B------:R-:W5:Y:S01]  /*2d560*/  LD.E.128 R68, desc[UR4][R68.64] ;  /* 0x0000000444447980 */ /* 0x000f62000c101d00 */
[----:B------:R-:W-:Y:S03]  /*2d570*/  BSSY B4, `(.L_x_2206) ;  /* 0x0000063000047945 */ /* 0x000fe60003800000 */
[C---:B------:R-:W-:Y:S01]  /*2d580*/  IADD3 R155, P2, R157.reuse, R100, RZ ;  /* 0x000000649d9b7210 */ /* 0x040fe20007f5e0ff */
[----:B------:R-:W5:Y:S03]  /*2d590*/  LD.E.128 R72, desc[UR6][R72.64] ;  /* 0x0000000648487980 */ /* 0x000f66000c101d00 */
[----:B------:R-:W-:-:S03]  /*2d5a0*/  LEA.HI.X.SX32 R150, R157, R130, 0x1, P2 ;  /* 0x000000829d967211 */ /* 0x000fc600010f0eff */
[----:B------:R-:W-:Y:S01]  /*2d5b0*/  @!P1 IADD3 R153, P3, R151, R100, RZ ;  /* 0x0000006497999210 */ /* 0x000fe20007f7e0ff */
[----:B------:R-:W-:-:S12]  /*2d5c0*/  @P0 BRA `(.L_x_2207) ;  /* 0x0000000400740947 */ /* 0x000fd80003800000 */
[----:B------:R-:W-:Y:S01]  /*2d5d0*/  SHF.R.U32.HI R164, RZ, 0x10, R41 ;  /* 0x00000010ffa47819 */ /* 0x000fe20000011629 */
[----:B-----5:R-:W-:Y:S01]  /*2d5e0*/  IMAD.U32 R163, R73, 0x10000, RZ ;  /* 0x0001000049a37824 */ /* 0x020fe200078e00ff */
[--C-:B------:R-:W-:Y:S01]  /*2d5f0*/  SHF.R.U64 R28, R28, 0x10, R29.reuse ;  /* 0x000000101c1c7819 */ /* 0x100fe2000000121d */
[----:B------:R-:W-:Y:S01]  /*2d600*/  IMAD.U32 R165, R75, 0x10000, RZ ;  /* 0x000100004ba57824 */ /* 0x000fe200078e00ff */
[----:B------:R-:W-:Y:S01]  /*2d610*/  SHF.R.U32.HI R29, RZ, 0x10, R29 ;  /* 0x00000010ff1d7819 */ /* 0x000fe2000001161d */
[----:B------:R-:W-:Y:S01]  /*2d620*/  IMAD.U32 R158, R71, 0x10000, RZ ;  /* 0x00010000479e7824 */ /* 0x000fe200078e00ff */
[----:B------:R-:W-:Y:S01]  /*2d630*/  PRMT R164, R161, 0x5410, R164 ;  /* 0x00005410a1a47816 */ /* 0x000fe200000000a4 */
[----:B------:R-:W-:Y:S01]  /*2d640*/  IMAD.U32 R156, R70, 0x10000, RZ ;  /* 0x00010000469c7824 */ /* 0x000fe200078e00ff */
[----:B------:R-:W-:Y:S02]  /*2d650*/  SHF.R.U32.HI R152, RZ, 0x10, R31 ;  /* 0x00000010ff987819 */ /* 0x000fe4000001161f */
[----:B------:R-:W-:Y:S01]  /*2d660*/  PRMT R162, R162, 0x5410, R29 ;  /* 0x00005410a2a27816 */ /* 0x000fe2000000001d */
[----:B------:R-:W-:Y:S01]  /*2d670*/  IMAD.U32 R166, R164, 0x10000, RZ ;  /* 0x00010000a4a67824 */ /* 0x000fe200078e00ff */
[----:B------:R-:W-:-:S02]  /*2d680*/  SHF.R.U32.HI R157, RZ, 0x10, R43 ;  /* 0x00000010ff9d7819 */ /* 0x000fc4000001162b */
[----:B------:R-:W-:Y:S01]  /*2d690*/  SHF.R.U64 R30, R30, 0x10, R31 ;  /* 0x000000101e1e7819 */ /* 0x000fe2000000121f */
[----:B------:R-:W-:Y:S01]  /*2d6a0*/  FMUL.FTZ R168, R163, R166 ;  /* 0x000000a6a3a87220 */ /* 0x000fe20000410000 */
[----:B------:R-:W-:Y:S01]  /*2d6b0*/  SHF.R.U64 R31, R40, 0x10, R41 ;  /* 0x00000010281f7819 */ /* 0x000fe20000001229 */
[----:B------:R-:W-:Y:S01]  /*2d6c0*/  IMAD.U32 R41, R69, 0x10000, RZ ;  /* 0x0001000045297824 */ /* 0x000fe200078e00ff */
[----:B------:R-:W-:Y:S01]  /*2d6d0*/  PRMT R161, R107, 0x5432, R152 ;  /* 0x000054326ba17816 */ /* 0x000fe20000000098 */
[----:B------:R-:W-:Y:S01]  /*2d6e0*/  IMAD.U32 R152, R162, 0x10000, RZ ;  /* 0x00010000a2987824 */ /* 0x000fe200078e00ff */
[----:B------:R-:W-:Y:S02]  /*2d6f0*/  PRMT R157, R154, 0x5410, R157 ;  /* 0x000054109a9d7816 */ /* 0x000fe4000000009d */
[----:B------:R-:W-:Y:S01]  /*2d700*/  LOP3.LUT R73, R73, 0xffff0000, RZ, 0xc0, !PT ;  /* 0xffff000049497812 */ /* 0x000fe200078ec0ff */
[-C--:B------:R-:W-:Y:S01]  /*2d710*/  FFMA.FTZ R29, R41, R152.reuse, -R168 ;  /* 0x00000098291d7223 */ /* 0x080fe200000108a8 */
[----:B------:R-:W-:Y:S01]  /*2d720*/  LOP3.LUT R154, R164, 0xffff0000, RZ, 0xc0, !PT ;  /* 0xffff0000a49a7812 */ /* 0x000fe200078ec0ff */
[----:B------:R-:W-:Y:S01]  /*2d730*/  FMUL.FTZ R164, R163, R152 ;  /* 0x00000098a3a47220 */ /* 0x000fe20000410000 */
[----:B------:R-:W-:Y:S01]  /*2d740*/  SHF.R.U64 R40, R42, 0x10, R43 ;  /* 0x000000102a287819 */ /* 0x000fe2000000122b */
[----:B------:R-:W-:Y:S01]  /*2d750*/  IMAD.U32 R163, R157, 0x10000, RZ ;  /* 0x000100009da37824 */ /* 0x000fe200078e00ff */
[----:B------:R-:W-:Y:S01]  /*2d760*/  LOP3.LUT R152, R162, 0xffff0000, RZ, 0xc0, !PT ;  /* 0xffff0000a2987812 */ /* 0x000fe200078ec0ff */
[----:B------:R-:W-:Y:S01]  /*2d770*/  FMUL.FTZ R162, R73, R154 ;  /* 0x0000009a49a27220 */ /* 0x000fe20000410000 */
[----:B------:R-:W-:Y:S01]  /*2d780*/  LOP3.LUT R43, R69, 0xffff0000, RZ, 0xc0, !PT ;  /* 0xffff0000452b7812 */ /* 0x000fe200078ec0ff */
[----:B------:R-:W-:Y:S01]  /*2d790*/  FFMA.FTZ R41, R41, R166, R164 ;  /* 0x000000a629297223 */ /* 0x000fe200000100a4 */
[----:B------:R-:W-:Y:S01]  /*2d7a0*/  PRMT R160, R160, 0x5410, R31 ;  /* 0x00005410a0a07816 */ /* 0x000fe2000000001f */
[----:B------:R-:W-:-:S02]  /*2d7b0*/  IMAD.U32 R31, R161, 0x10000, RZ ;  /* 0x00010000a11f7824 */ /* 0x000fc400078e00ff */
[-C--:B------:R-:W-:Y:S01]  /*2d7c0*/  FMUL.FTZ R166, R73, R152.reuse ;  /* 0x0000009849a67220 */ /* 0x080fe20000410000 */
[----:B------:R-:W-:Y:S01]  /*2d7d0*/  FFMA.FTZ R152, R43, R152, -R162 ;  /* 0x000000982b987223 */ /* 0x000fe200000108a2 */
[----:B------:R-:W-:Y:S01]  /*2d7e0*/  FMUL.FTZ R73, R165, R163 ;  /* 0x000000a3a5497220 */ /* 0x000fe20000410000 */
[----:B------:R-:W-:Y:S01]  /*2d7f0*/  LOP3.LUT R75, R75, 0xffff0000, RZ, 0xc0, !PT ;  /* 0xffff00004b4b7812 */ /* 0x000fe200078ec0ff */
[-C--:B------:R-:W-:Y:S01]  /*2d800*/  FMUL.FTZ R168, R165, R31.reuse ;  /* 0x0000001fa5a87220 */ /* 0x080fe20000410000 */
[----:B------:R-:W-:Y:S01]  /*2d810*/  LOP3.LUT R164, R157, 0xffff0000, RZ, 0xc0, !PT ;  /* 0xffff00009da47812 */ /* 0x000fe200078ec0ff */
[C---:B------:R-:W-:Y:S01]  /*2d820*/  FFMA.FTZ R31, R158.reuse, R31, -R73 ;  /* 0x0000001f9e1f7223 */ /* 0x040fe20000010849 */
[----:B------:R-:W-:Y:S01]  /*2d830*/  LOP3.LUT R162, R161, 0xffff0000, RZ, 0xc0, !PT ;  /* 0xffff0000a1a27812 */ /* 0x000fe200078ec0ff */
[----:B------:R-:W-:Y:S01]  /*2d840*/  FFMA.FTZ R154, R43, R154, R166 ;  /* 0x0000009a2b9a7223 */ /* 0x000fe200000100a6 */
[----:B------:R-:W-:Y:S01]  /*2d850*/  PRMT R28, R109, 0x5432, R28 ;  /* 0x000054326d1c7816 */ /* 0x000fe2000000001c */
[----:B------:R-:W-:Y:S01]  /*2d860*/  FFMA.FTZ R158, R158, R163, R168 ;  /* 0x000000a39e9e7223 */ /* 0x000fe200000100a8 */
[----:B------:R-:W-:-:S02]  /*2d870*/  IMAD.U32 R69, R72, 0x10000, RZ ;  /* 0x0001000048457824 */ /* 0x000fc400078e00ff */
[C---:B------:R-:W-:Y:S01]  /*2d880*/  FMUL.FTZ R166, R75.reuse, R164 ;  /* 0x000000a44ba67220 */ /* 0x040fe20000410000 */
[----:B------:R-:W-:Y:S01]  /*2d890*/  FMUL.FTZ R168, R75, R162 ;  /* 0x000000a24ba87220 */ /* 0x000fe20000410000 */
[----:B------:R-:W-:Y:S01]  /*2d8a0*/  LOP3.LUT R72, R72, 0xffff0000, RZ, 0xc0, !PT ;  /* 0xffff000048487812 */ /* 0x000fe200078ec0ff */
[----:B------:R-:W-:Y:S01]  /*2d8b0*/  IMAD.U32 R43, R28, 0x10000, RZ ;  /* 0x000100001c2b7824 */ /* 0x000fe200078e00ff */
[C---:B------:R-:W-:Y:S01]  /*2d8c0*/  LOP3.LUT R75, R160.reuse, 0xffff0000, RZ, 0xc0, !PT ;  /* 0xffff0000a04b7812 */ /* 0x040fe200078ec0ff */
[----:B------:R-:W-:Y:S01]  /*2d8d0*/  IMAD.U32 R157, R160, 0x10000, RZ ;  /* 0x00010000a09d7824 */ /* 0x000fe200078e00ff */
[----:B------:R-:W-:Y:S01]  /*2d8e0*/  LOP3.LUT R73, R28, 0xffff0000, RZ, 0xc0, !PT ;  /* 0xffff00001c497812 */ /* 0x000fe200078ec0ff */
[C---:B------:R-:W-:Y:S01]  /*2d8f0*/  IMAD.U32 R42, R68.reuse, 0x10000, RZ ;  /* 0x00010000442a7824 */ /* 0x040fe200078e00ff */
[----:B------:R-:W-:Y:S01]  /*2d900*/  LOP3.LUT R68, R68, 0xffff0000, RZ, 0xc0, !PT ;  /* 0xffff000044447812 */ /* 0x000fe200078ec0ff */
[C---:B------:R-:W-:Y:S01]  /*2d910*/  FMUL.FTZ R161, R69.reuse, R157 ;  /* 0x0000009d45a17220 */ /* 0x040fe20000410000 */
[----:B------:R-:W-:Y:S01]  /*2d920*/  FMUL.FTZ R28, R69, R43 ;  /* 0x0000002b451c7220 */ /* 0x000fe20000410000 */
[----:B------:R-:W-:Y:S01]  /*2d930*/  LOP3.LUT R71, R71, 0xffff0000, RZ, 0xc0, !PT ;  /* 0xffff000047477812 */ /* 0x000fe200078ec0ff */
[----:B------:R-:W-:Y:S01]  /*2d940*/  FMUL.FTZ R69, R72, R75 ;  /* 0x0000004b48457220 */ /* 0x000fe20000410000 */
[----:B------:R-:W-:Y:S01]  /*2d950*/  PRMT R40, R106, 0x5432, R40 ;  /* 0x000054326a287816 */ /* 0x000fe20000000028 */
[C---:B------:R-:W-:Y:S01]  /*2d960*/  FFMA.FTZ R161, R42.reuse, R43, -R161 ;  /* 0x0000002b2aa17223 */ /* 0x040fe200000108a1 */
[----:B------:R-:W-:Y:S01]  /*2d970*/  FFMA.FTZ R28, R42, R157, R28 ;  /* 0x0000009d2a1c7223 */ /* 0x000fe2000001001c */
[----:B------:R-:W-:Y:S01]  /*2d980*/  LOP3.LUT R159, R70, 0xffff0000, RZ, 0xc0, !PT ;  /* 0xffff0000469f7812 */ /* 0x000fe200078ec0ff */
[----:B------:R-:W-:Y:S01]  /*2d990*/  FFMA.FTZ R42, R68, R73, -R69 ;  /* 0x00000049442a7223 */ /* 0x000fe20000010845 */
[----:B------:R-:W-:Y:S01]  /*2d9a0*/  PRMT R30, R108, 0x5432, R30 ;  /* 0x000054326c1e7816 */ /* 0x000fe2000000001e */
[----:B------:R-:W-:-:S02]  /*2d9b0*/  IMAD.U32 R70, R74, 0x10000, RZ ;  /* 0x000100004a467824 */ /* 0x000fc400078e00ff */
[C---:B------:R-:W-:Y:S01]  /*2d9c0*/  FFMA.FTZ R162, R71.reuse, R162, -R166 ;  /* 0x000000a247a27223 */ /* 0x040fe200000108a6 */
[----:B------:R-:W-:Y:S01]  /*2d9d0*/  FFMA.FTZ R163, R71, R164, R168 ;  /* 0x000000a447a37223 */ /* 0x000fe200000100a8 */
[----:B------:R-:W-:Y:S01]  /*2d9e0*/  IMAD.U32 R69, R40, 0x10000, RZ ;  /* 0x0001000028457824 */ /* 0x000fe200078e00ff */
[----:B------:R-:W-:Y:S01]  /*2d9f0*/  LOP3.LUT R74, R74, 0xffff0000, RZ, 0xc0, !PT ;  /* 0xffff00004a4a7812 */ /* 0x000fe200078ec0ff */
[----:B------:R-:W-:Y:S01]  /*2da00*/  FMUL.FTZ R71, R72, R73 ;  /* 0x0000004948477220 */ /* 0x000fe20000410000 */
[----:B------:R-:W-:Y:S01]  /*2da10*/  LOP3.LUT R40, R40, 0xffff0000, RZ, 0xc0, !PT ;  /* 0xffff000028287812 */ /* 0x000fe200078ec0ff */
[C---:B------:R-:W-:Y:S01]  /*2da20*/  IMAD.U32 R43, R30.reuse, 0x10000, RZ ;  /* 0x000100001e2b7824 */ /* 0x040fe200078e00ff */
[----:B------:R-:W-:Y:S01]  /*2da30*/  LOP3.LUT R30, R30, 0xffff0000, RZ, 0xc0, !PT ;  /* 0xffff00001e1e7812 */ /* 0x000fe200078ec0ff */
[----:B------:R-:W-:Y:S01]  /*2da40*/  FFMA.FTZ R71, R68, R75, R71 ;  /* 0x0000004b44477223 */ /* 0x000fe20000010047 */
[----:B------:R-:W-:Y:S01]  /*2da50*/  FMUL.FTZ R73, R70, R69 ;  /* 0x0000004546497220 */ /* 0x000fe20000410000 */
[----:B------:R-:W-:Y:S01]  /*2da60*/  FMUL.FTZ R68, R74, R40 ;  /* 0x000000284a447220 */ /* 0x000fe20000410000 */
        /* <DEDUP_REMOVED lines=11> */
[----:B------:R-:W-:Y:S01]  /*2db20*/  IMAD.MOV.U32 R73, RZ, RZ, R41 ;  /* 0x000000ffff497224 */ /* 0x000fe200078e0029 */
[----:B------:R-:W-:Y:S01]  /*2db30*/  F2FP.BF16.F32.PACK_AB R72, R71, R28 ;  /* 0x0000001c4748723e */ /* 0x000fe200000010ff */
[----:B------:R-:W-:Y:S01]  /*2db40*/  IMAD.MOV.U32 R68, RZ, RZ, R42 ;  /* 0x000000ffff447224 */ /* 0x000fe200078e002a */
[----:B------:R-:W-:Y:S01]  /*2db50*/  F2FP.BF16.F32.PACK_AB R74, R75, R70 ;  /* 0x000000464b4a723e */ /* 0x000fe200000010ff */
[----:B------:R-:W-:Y:S01]  /*2db60*/  IMAD.MOV.U32 R70, RZ, RZ, R30 ;  /* 0x000000ffff467224 */ /* 0x000fe200078e001e */
[----:B------:R-:W-:Y:S01]  /*2db70*/  F2FP.BF16.F32.PACK_AB R69, R152, R29 ;  /* 0x0000001d9845723e */ /* 0x000fe200000010ff */
[----:B------:R-:W-:-:S02]  /*2db80*/  IMAD.MOV.U32 R71, RZ, RZ, R31 ;  /* 0x000000ffff477224 */ /* 0x000fc400078e001f */
[----:B------:R-:W-:-:S07]  /*2db90*/  IMAD.MOV.U32 R75, RZ, RZ, R158 ;  /* 0x000000ffff4b7224 */ /* 0x000fce00078e009e */
.L_x_2207:
[----:B------:R-:W-:Y:S05]  /*2dba0*/  BSYNC B4 ;  /* 0x0000000000047941 */ /* 0x000fea0003800000 */
.L_x_2206:
[C---:B------:R-:W-:Y:S02]  /*2dbb0*/  R2UR UR4, R84.reuse ;  /* 0x00000000540472ca */ /* 0x040fe400000e0000 */
[C---:B------:R-:W-:Y:S02]  /*2dbc0*/  R2UR UR5, R85.reuse ;  /* 0x00000000550572ca */ /* 0x040fe400000e0000 */
[----:B------:R-:W-:Y:S02]  /*2dbd0*/  @!P1 R2UR UR6, R84 ;  /* 0x00000000540692ca */ /* 0x000fe400000e0000 */
[----:B------:R-:W-:Y:S02]  /*2dbe0*/  @!P1 R2UR UR7, R85 ;  /* 0x00000000550792ca */ /* 0x000fe400000e0000 */
[----:B------:R-:W-:Y:S02]  /*2dbf0*/  LEA R28, P0, R155, R86, 0x1 ;  /* 0x000000569b1c7211 */ /* 0x000fe400078008ff */
[----:B------:R-:W-:-:S02]  /*2dc00*/  @!P1 LEA.HI.X.SX32 R151, R151, R130, 0x1, P3 ;  /* 0x0000008297979211 */ /* 0x000fc400018f0eff */
[----:B------:R-:W-:Y:S02]  /*2dc10*/  @!P1 LEA R30, P2, R153, R86, 0x1 ;  /* 0x00000056991e9211 */ /* 0x000fe400078408ff */
[-C--:B------:R-:W-:Y:S02]  /*2dc20*/  LEA.HI.X R29, R155, R87.reuse, R150, 0x1, P0 ;  /* 0x000000579b1d7211 */ /* 0x080fe400000f0c96 */
[----:B------:R-:W-:-:S03]  /*2dc30*/  @!P1 LEA.HI.X R31, R153, R87, R151, 0x1, P2 ;  /* 0x00000057991f9211 */ /* 0x000fc600010f0c97 */
[----:B-----5:R1:W-:Y:S04]  /*2dc40*/  ST.E.128 desc[UR4][R28.64], R68 ;  /* 0x000000441c007985 */ /* 0x0203e8000c101d04 */
[----:B------:R1:W-:Y:S02]  /*2dc50*/  @!P1 ST.E.128 desc[UR6][R30.64], R72 ;  /* 0x000000481e009985 */ /* 0x0003e4000c101d06 */
.L_x_2205:
[----:B------:R-:W-:Y:S05]  /*2dc60*/  BSYNC B3 ;  /* 0x0000000000037941 */ /* 0x000fea0003800000 */
.L_x_2204:
[----:B------:R-:W-:Y:S02]  /*2dc70*/  R2UR UR4, R84 ;  /* 0x00000000540472ca */ /* 0x000fe400000e0000 */
[----:B------:R-:W-:-:S13]  /*2dc80*/  R2UR UR5, R85 ;  /* 0x00000000550572ca */ /* 0x000fda00000e0000 */
[----:B-1----:R-:W2:Y:S01]  /*2dc90*/  LD.E.U8 R28, desc[UR4][R92.64] ;  /* 0x000000045c1c7980 */ /* 0x002ea2000c101100 */
[----:B------:R-:W-:Y:S01]  /*2dca0*/  BSSY B3, `(.L_x_2208) ;  /* 0x00000a3000037945 */ /* 0x000fe20003800000 */
[----:B--2---:R-:W-:-:S13]  /*2dcb0*/  LOP3.LUT P0, RZ, R28, 0x2, RZ, 0xc0, !PT ;  /* 0x000000021cff7812 */ /* 0x004fda000780c0ff */
[----:B------:R-:W-:Y:S05]  /*2dcc0*/  @!P0 BRA `(.L_x_2209) ;  /* 0x0000000800808947 */ /* 0x000fea0003800000 */
[----:B------:R-:W-:Y:S02]  /*2dcd0*/  R2UR UR4, R84 ;  /* 0x00000000540472ca */ /* 0x000fe400000e0000 */
[----:B------:R-:W-:-:S13]  /*2dce0*/  R2UR UR5, R85 ;  /* 0x00000000550572ca */ /* 0x000fda00000e0000 */
[----:B------:R-:W2:Y:S01]  /*2dcf0*/  LD.E R28, desc[UR4][R90.64+0x4] ;  /* 0x000004045a1c7980 */ /* 0x000ea2000c101900 */
[----:B------:R-:W-:Y:S01]  /*2dd00*/  VIADD R68, R105, 0x20 ;  /* 0x0000002069447836 */ /* 0x000fe20000000000 */
[----:B------:R-:W-:Y:S01]  /*2dd10*/  LEA.HI R41, R133, R132, RZ, 0x5 ;  /* 0x0000008485297211 */ /* 0x000fe200078f28ff */
[----:B------:R-:W-:Y:S01]  /*2dd20*/  IMAD.IADD R31, R97, 0x1, -R102 ;  /* 0x00000001611f7824 */ /* 0x000fe200078e0a66 */
[----:B------:R-:W-:Y:S02]  /*2dd30*/  R2UR UR6, R84 ;  /* 0x00000000540672ca */ /* 0x000fe400000e0000 */
[----:B------:R-:W-:Y:S01]  /*2dd40*/  R2UR UR7, R85 ;  /* 0x00000000550772ca */ /* 0x000fe200000e0000 */
[----:B------:R-:W-:-:S05]  /*2dd50*/  IMAD.SHL.U32 R42, R41, 0x10, RZ ;  /* 0x00000010292a7824 */ /* 0x000fca00078e00ff */
[----:B------:R-:W-:Y:S01]  /*2dd60*/  LOP3.LUT R43, R42, 0xfffffe00, RZ, 0xc0, !PT ;  /* 0xfffffe002a2b7812 */ /* 0x000fe200078ec0ff */
[----:B------:R-:W-:Y:S01]  /*2dd70*/  BSSY B4, `(.L_x_2210) ;  /* 0x000008a000047945 */ /* 0x000fe20003800000 */
[----:B--2---:R-:W-:-:S04]  /*2dd80*/  LEA.HI R71, R28, R28, RZ, 0x1 ;  /* 0x0000001c1c477211 */ /* 0x004fc800078f08ff */
[----:B------:R-:W-:-:S04]  /*2dd90*/  SHF.R.S32.HI R71, RZ, 0x1, R71 ;  /* 0x00000001ff477819 */ /* 0x000fc80000011447 */
[----:B------:R-:W-:-:S04]  /*2dda0*/  ISETP.GE.AND P0, PT, R68, R71, PT ;  /* 0x000000474400720c */ /* 0x000fc80003f06270 */
[----:B------:R-:W-:Y:S02]  /*2ddb0*/  SEL R29, R71, RZ, P0 ;  /* 0x000000ff471d7207 */ /* 0x000fe40000000000 */
[----:B------:R-:W-:-:S03]  /*2ddc0*/  SEL R31, R102, R31, !P0 ;  /* 0x0000001f661f7207 */ /* 0x000fc60004000000 */
[----:B------:R-:W-:Y:S01]  /*2ddd0*/  IMAD.IADD R29, R68, 0x1, R29 ;  /* 0x00000001441d7824 */ /* 0x000fe200078e021d */
[----:B------:R-:W-:-:S04]  /*2dde0*/  SHF.R.S32.HI R40, RZ, 0x1f, R31 ;  /* 0x0000001fff287819 */ /* 0x000fc8000001141f */
[----:B------:R-:W-:Y:S02]  /*2ddf0*/  SHF.R.S32.HI R28, RZ, 0x1f, R29 ;  /* 0x0000001fff1c7819 */ /* 0x000fe4000001141d */
[----:B------:R-:W-:Y:S01]  /*2de00*/  LEA.HI R31, R40, R31, RZ, 0x4 ;  /* 0x0000001f281f7211 */ /* 0x000fe200078f20ff */
[----:B------:R-:W-:Y:S01]  /*2de10*/  IMAD.SHL.U32 R40, R131, 0x40, RZ ;  /* 0x0000004083287824 */ /* 0x000fe200078e00ff */
[CC--:B------:R-:W-:Y:S02]  /*2de20*/  LEA.HI R30, R28.reuse, R29.reuse, RZ, 0x3 ;  /* 0x0000001d1c1e7211 */ /* 0x0c0fe400078f18ff */
[----:B------:R-:W-:Y:S02]  /*2de30*/  LEA.HI R28, R28, R29, RZ, 0x6 ;  /* 0x0000001d1c1c7211 */ /* 0x000fe400078f30ff */
[----:B------:R-:W-:Y:S02]  /*2de40*/  SHF.R.S32.HI R70, RZ, 0x3, R30 ;  /* 0x00000003ff467819 */ /* 0x000fe4000001141e */
[----:B------:R-:W-:-:S02]  /*2de50*/  LOP3.LUT R41, R40, 0x1c0, RZ, 0xc0, !PT ;  /* 0x000001c028297812 */ /* 0x000fc400078ec0ff */
[----:B------:R-:W-:Y:S02]  /*2de60*/  LEA.HI.SX32 R31, R31, R70, 0x1c ;  /* 0x000000461f1f7211 */ /* 0x000fe400078fe2ff */
[----:B------:R-:W-:Y:S02]  /*2de70*/  SHF.R.U32.HI R42, RZ, 0x3, R41 ;  /* 0x00000003ff2a7819 */ /* 0x000fe40000011629 */
[----:B------:R-:W-:Y:S01]  /*2de80*/  SHF.R.S32.HI R40, RZ, 0x1f, R31 ;  /* 0x0000001fff287819 */ /* 0x000fe2000001141f */
        /* <DEDUP_REMOVED lines=9> */
[----:B------:R-:W-:-:S03]  /*2df20*/  LOP3.LUT R31, R31, R42, RZ, 0x3c, !PT ;  /* 0x0000002a1f1f7212 */ /* 0x000fc600078e3cff */
        /* <DEDUP_REMOVED lines=8> */
[----:B------:R-:W-:Y:S02]  /*2dfb0*/  LEA.HI.X R29, R29, R95, R41, 0x1, P0 ;  /* 0x0000005f1d1d7211 */ /* 0x000fe400000f0c29 */
[----:B------:R-:W-:Y:S02]  /*2dfc0*/  ISETP.GE.AND P0, PT, R68, R71, PT ;  /* 0x000000474400720c */ /* 0x000fe40003f06270 */
[----:B------:R-:W-:Y:S02]  /*2dfd0*/  LEA.HI.X R41, R31, R95, R30, 0x1, P1 ;  /* 0x0000005f1f297211 */ /* 0x000fe400008f0c1e */
[----:B------:R-:W-:Y:S01]  /*2dfe0*/  ISETP.GE.AND P1, PT, R69, R97, PT ;  /* 0x000000614500720c */ /* 0x000fe20003f26270 */
[----:B------:R-:W-:Y:S01]  /*2dff0*/  IMAD.SHL.U32 R151, R70, 0x8, RZ ;  /* 0x0000000846977824 */ /* 0x000fe200078e00ff */
[----:B------:R-:W5:Y:S04]  /*2e000*/  LD.E.128 R28, desc[UR4][R28.64] ;  /* 0x000000041c1c7980 */ /* 0x000f68000c101d00 */
[C---:B0-----:R-:W-:Y:S01]  /*2e010*/  IADD3 R75, P2, R151.reuse, R100, RZ ;  /* 0x00000064974b7210 */ /* 0x041fe20007f5e0ff */
[----:B------:R-:W5:Y:S03]  /*2e020*/  LD.E.128 R40, desc[UR6][R40.64] ;  /* 0x0000000628287980 */ /* 0x000f66000c101d00 */
[----:B------:R-:W-:-:S03]  /*2e030*/  LEA.HI.X.SX32 R71, R151, R130, 0x1, P2 ;  /* 0x0000008297477211 */ /* 0x000fc600010f0eff */
[----:B------:R-:W-:Y:S01]  /*2e040*/  @!P1 IADD3 R73, P3, R69, R100, RZ ;  /* 0x0000006445499210 */ /* 0x000fe20007f7e0ff */
[----:B------:R-:W-:-:S12]  /*2e050*/  @P0 BRA `(.L_x_2211) ;  /* 0x00000004006c0947 */ /* 0x000fd80003800000 */
[----:B------:R-:W-:Y:S01]  /*2e060*/  SHF.R.U32.HI R70, RZ, 0x10, R37 ;  /* 0x00000010ff467819 */ /* 0x000fe20000011625 */
[----:B-----5:R-:W-:Y:S01]  /*2e070*/  IMAD.U32 R68, R43, 0x10000, RZ ;  /* 0x000100002b447824 */ /* 0x020fe200078e00ff */
[----:B------:R-:W-:Y:S02]  /*2e080*/  SHF.R.U32.HI R150, RZ, 0x10, R13 ;  /* 0x00000010ff967819 */ /* 0x000fe4000001160d */
[----:B------:R-:W-:Y:S02]  /*2e090*/  PRMT R149, R149, 0x5410, R70 ;  /* 0x0000541095957816 */ /* 0x000fe40000000046 */
[----:B------:R-:W-:Y:S02]  /*2e0a0*/  PRMT R145, R145, 0x5410, R150 ;  /* 0x0000541091917816 */ /* 0x000fe40000000096 */
[--C-:B------:R-:W-:Y:S01]  /*2e0b0*/  SHF.R.U64 R155, R14, 0x10, R15.reuse ;  /* 0x000000100e9b7819 */ /* 0x100fe2000000120f */
[----:B------:R-:W-:Y:S01]  /*2e0c0*/  IMAD.U32 R70, R149, 0x10000, RZ ;  /* 0x0001000095467824 */ /* 0x000fe200078e00ff */
[----:B------:R-:W-:Y:S01]  /*2e0d0*/  SHF.R.U32.HI R74, RZ, 0x10, R15 ;  /* 0x00000010ff4a7819 */ /* 0x000fe2000001160f */
[----:B------:R-:W-:Y:S01]  /*2e0e0*/  IMAD.U32 R15, R41, 0x10000, RZ ;  /* 0x00010000290f7824 */ /* 0x000fe200078e00ff */
[--C-:B------:R-:W-:Y:S01]  /*2e0f0*/  SHF.R.U64 R151, R38, 0x10, R39.reuse ;  /* 0x0000001026977819 */ /* 0x100fe20000001227 */
[----:B------:R-:W-:Y:S01]  /*2e100*/  IMAD.U32 R14, R28, 0x10000, RZ ;  /* 0x000100001c0e7824 */ /* 0x000fe200078e00ff */
[----:B------:R-:W-:-:S02]  /*2e110*/  SHF.R.U32.HI R72, RZ, 0x10, R39 ;  /* 0x00000010ff487819 */ /* 0x000fc40000011627 */
[----:B------:R-:W-:Y:S01]  /*2e120*/  SHF.R.U64 R153, R36, 0x10, R37 ;  /* 0x0000001024997819 */ /* 0x000fe20000001225 */
[----:B------:R-:W-:Y:S01]  /*2e130*/  IMAD.U32 R36, R29, 0x10000, RZ ;  /* 0x000100001d247824 */ /* 0x000fe200078e00ff */
[----:B------:R-:W-:Y:S01]  /*2e140*/  LOP3.LUT R37, R43, 0xffff0000, RZ, 0xc0, !PT ;  /* 0xffff00002b257812 */ /* 0x000fe200078ec0ff */
[----:B------:R-:W-:Y:S01]  /*2e150*/  IMAD.U32 R43, R145, 0x10000, RZ ;  /* 0x00010000912b7824 */ /* 0x000fe200078e00ff */
[----:B------:R-:W-:Y:S01]  /*2e160*/  LOP3.LUT R38, R41, 0xffff0000, RZ, 0xc0, !PT ;  /* 0xffff000029267812 */ /* 0x000fe200078ec0ff */
[----:B------:R-:W-:Y:S01]  /*2e170*/  IMAD.U32 R41, R31, 0x10000, RZ ;  /* 0x000100001f297824 */ /* 0x000fe200078e00ff */
[----:B------:R-:W-:Y:S01]  /*2e180*/  PRMT R146, R146, 0x5410, R151 ;  /* 0x0000541092927816 */ /* 0x000fe20000000097 */
[----:B------:R-:W-:Y:S01]  /*2e190*/  FMUL.FTZ R151, R15, R70 ;  /* 0x000000460f977220 */ /* 0x000fe20000410000 */
[----:B------:R-:W-:Y:S02]  /*2e1a0*/  LOP3.LUT R149, R149, 0xffff0000, RZ, 0xc0, !PT ;  /* 0xffff000095957812 */ /* 0x000fe400078ec0ff */
[----:B------:R-:W-:-:S02]  /*2e1b0*/  PRMT R143, R143, 0x5410, R74 ;  /* 0x000054108f8f7816 */ /* 0x000fc4000000004a */
[----:B------:R-:W-:Y:S01]  /*2e1c0*/  PRMT R147, R147, 0x5410, R72 ;  /* 0x0000541093937816 */ /* 0x000fe20000000048 */
[----:B------:R-:W-:Y:S01]  /*2e1d0*/  FMUL.FTZ R74, R38, R149 ;  /* 0x00000095264a7220 */ /* 0x000fe20000410000 */
[----:B------:R-:W-:Y:S01]  /*2e1e0*/  PRMT R148, R148, 0x5410, R153 ;  /* 0x0000541094947816 */ /* 0x000fe20000000099 */
[-C--:B------:R-:W-:Y:S01]  /*2e1f0*/  FMUL.FTZ R153, R15, R43.reuse ;  /* 0x0000002b0f997220 */ /* 0x080fe20000410000 */
[----:B------:R-:W-:Y:S01]  /*2e200*/  LOP3.LUT R145, R145, 0xffff0000, RZ, 0xc0, !PT ;  /* 0xffff000091917812 */ /* 0x000fe200078ec0ff */
[----:B------:R-:W-:Y:S01]  /*2e210*/  FFMA.FTZ R15, R36, R43, -R151 ;  /* 0x0000002b240f7223 */ /* 0x000fe20000010897 */
[----:B------:R-:W-:Y:S01]  /*2e220*/  LOP3.LUT R39, R29, 0xffff0000, RZ, 0xc0, !PT ;  /* 0xffff00001d277812 */ /* 0x000fe200078ec0ff */
[----:B------:R-:W-:Y:S01]  /*2e230*/  IMAD.U32 R72, R147, 0x10000, RZ ;  /* 0x0001000093487824 */ /* 0x000fe200078e00ff */
[----:B------:R-:W-:Y:S01]  /*2e240*/  SHF.R.U64 R157, R12, 0x10, R13 ;  /* 0x000000100c9d7819 */ /* 0x000fe2000000120d */
[----:B------:R-:W-:Y:S02]  /*2e250*/  IMAD.U32 R43, R143, 0x10000, RZ ;  /* 0x000100008f2b7824 */ /* 0x000fe400078e00ff */
[-C--:B------:R-:W-:Y:S01]  /*2e260*/  FMUL.FTZ R150, R38, R145.reuse ;  /* 0x0000009126967220 */ /* 0x080fe20000410000 */
[----:B------:R-:W-:Y:S01]  /*2e270*/  FFMA.FTZ R36, R36, R70, R153 ;  /* 0x0000004624247223 */ /* 0x000fe20000010099 */
[----:B------:R-:W-:Y:S01]  /*2e280*/  FFMA.FTZ R38, R39, R145, -R74 ;  /* 0x0000009127267223 */ /* 0x000fe2000001084a */
[CC--:B------:R-:W-:Y:S01]  /*2e290*/  FMUL.FTZ R74, R68.reuse, R72.reuse ;  /* 0x00000048444a7220 */ /* 0x0c0fe20000410000 */
[----:B------:R-:W-:Y:S01]  /*2e2a0*/  LOP3.LUT R70, R147, 0xffff0000, RZ, 0xc0, !PT ;  /* 0xffff000093467812 */ /* 0x000fe200078ec0ff */
[-C--:B------:R-:W-:Y:S01]  /*2e2b0*/  FMUL.FTZ R145, R68, R43.reuse ;  /* 0x0000002b44917220 */ /* 0x080fe20000410000 */
[----:B------:R-:W-:Y:S01]  /*2e2c0*/  PRMT R144, R144, 0x5410, R157 ;  /* 0x0000541090907816 */ /* 0x000fe2000000009d */
[----:B------:R-:W-:Y:S01]  /*2e2d0*/  FFMA.FTZ R74, R41, R43, -R74 ;  /* 0x0000002b294a7223 */ /* 0x000fe2000001084a */
[----:B------:R-:W-:Y:S01]  /*2e2e0*/  LOP3.LUT R68, R143, 0xffff0000, RZ, 0xc0, !PT ;  /* 0xffff00008f447812 */ /* 0x000fe200078ec0ff */
[----:B------:R-:W-:Y:S01]  /*2e2f0*/  FFMA.FTZ R145, R41, R72, R145 ;  /* 0x0000004829917223 */ /* 0x000fe20000010091 */
[----:B------:R-:W-:Y:S01]  /*2e300*/  LOP3.LUT R31, R31, 0xffff0000, RZ, 0xc0, !PT ;  /* 0xffff00001f1f7812 */ /* 0x000fe200078ec0ff */
[----:B------:R-:W-:-:S02]  /*2e310*/  IMAD.U32 R29, R40, 0x10000, RZ ;  /* 0x00010000281d7824 */ /* 0x000fc400078e00ff */
[----:B------:R-:W-:Y:S01]  /*2e320*/  FFMA.FTZ R149, R39, R149, R150 ;  /* 0x0000009527957223 */ /* 0x000fe20000010096 */
[C---:B------:R-:W-:Y:S01]  /*2e330*/  FMUL.FTZ R72, R37.reuse, R70 ;  /* 0x0000004625487220 */ /* 0x040fe20000410000 */
[----:B------:R-:W-:Y:S01]  /*2e340*/  IMAD.U32 R41, R148, 0x10000, RZ ;  /* 0x0001000094297824 */ /* 0x000fe200078e00ff */
[----:B------:R-:W-:Y:S01]  /*2e350*/  LOP3.LUT R40, R40, 0xffff0000, RZ, 0xc0, !PT ;  /* 0xffff000028287812 */ /* 0x000fe200078ec0ff */
[----:B------:R-:W-:Y:S01]  /*2e360*/  IMAD.U32 R39, R144, 0x10000, RZ ;  /* 0x0001000090277824 */ /* 0x000fe200078e00ff */
[----:B------:R-:W-:Y:S01]  /*2e370*/  LOP3.LUT R43, R148, 0xffff0000, RZ, 0xc0, !PT ;  /* 0xffff0000942b7812 */ /* 0x000fe200078ec0ff */
[-C--:B------:R-:W-:Y:S01]  /*2e380*/  FMUL.FTZ R150, R37, R68.reuse ;  /* 0x0000004425967220 */ /* 0x080fe20000410000 */
[----:B------:R-:W-:Y:S01]  /*2e390*/  FFMA.FTZ R147, R31, R68, -R72 ;  /* 0x000000441f937223 */ /* 0x000fe20000010848 */
[----:B------:R-:W-:Y:S01]  /*2e3a0*/  LOP3.LUT R37, R144, 0xffff0000, RZ, 0xc0, !PT ;  /* 0xffff000090257812 */ /* 0x000fe200078ec0ff */
[C---:B------:R-:W-:Y:S01]  /*2e3b0*/  FMUL.FTZ R143, R29.reuse, R41 ;  /* 0x000000291d8f7220 */ /* 0x040fe20000410000 */
[----:B------:R-:W-:Y:S01]  /*2e3c0*/  LOP3.LUT R28, R28, 0xffff0000, RZ, 0xc0, !PT ;  /* 0xffff00001c1c7812 */ /* 0x000fe200078ec0ff */
[----:B------:R-:W-:Y:S01]  /*2e3d0*/  FMUL.FTZ R68, R29, R39 ;  /* 0x000000271d447220 */ /* 0x000fe20000410000 */
[----:B------:R-:W-:Y:S01]  /*2e3e0*/  PRMT R142, R142, 0x5410, R155 ;  /* 0x000054108e8e7816 */ /* 0x000fe2000000009b */
[----:B------:R-:W-:Y:S01]  /*2e3f0*/  FMUL.FTZ R29, R40, R43 ;  /* 0x0000002b281d7220 */ /* 0x000fe20000410000 */
[----:B------:R-:W-:Y:S01]  /*2e400*/  FFMA.FTZ R143, R14, R39, -R143 ;  /* 0x000000270e8f7223 */ /* 0x000fe2000001088f */
[----:B------:R-:W-:Y:S01]  /*2e410*/  FMUL.FTZ R39, R40, R37 ;  /* 0x0000002528277220 */ /* 0x000fe20000410000 */
[----:B------:R-:W-:-:S02]  /*2e420*/  IMAD.U32 R13, R42, 0x10000, RZ ;  /* 0x000100002a0d7824 */ /* 0x000fc400078e00ff */
[----:B------:R-:W-:Y:S01]  /*2e430*/  FFMA.FTZ R150, R31, R70, R150 ;  /* 0x000000461f967223 */ /* 0x000fe20000010096 */
[----:B------:R-:W-:Y:S01]  /*2e440*/  FFMA.FTZ R68, R14, R41, R68 ;  /* 0x000000290e447223 */ /* 0x000fe20000010044 */
[----:B------:R-:W-:Y:S01]  /*2e450*/  FFMA.FTZ R40, R28, R37, -R29 ;  /* 0x000000251c287223 */ /* 0x000fe2000001081d */
[----:B------:R-:W-:Y:S01]  /*2e460*/  LOP3.LUT R42, R42, 0xffff0000, RZ, 0xc0, !PT ;  /* 0xffff00002a2a7812 */ /* 0x000fe200078ec0ff */
[C---:B------:R-:W-:Y:S01]  /*2e470*/  IMAD.U32 R31, R146.reuse, 0x10000, RZ ;  /* 0x00010000921f7824 */ /* 0x040fe200078e00ff */
[----:B------:R-:W-:Y:S01]  /*2e480*/  LOP3.LUT R37, R146, 0xffff0000, RZ, 0xc0, !PT ;  /* 0xffff000092257812 */ /* 0x000fe200078ec0ff */
[C---:B------:R-:W-:Y:S01]  /*2e490*/  IMAD.U32 R14, R142.reuse, 0x10000, RZ ;  /* 0x000100008e0e7824 */ /* 0x040fe200078e00ff */
[----:B------:R-:W-:Y:S01]  /*2e4a0*/  LOP3.LUT R29, R142, 0xffff0000, RZ, 0xc0, !PT ;  /* 0xffff00008e1d7812 */ /* 0x000fe200078ec0ff */
[----:B------:R-:W-:Y:S01]  /*2e4b0*/  FFMA.FTZ R39, R28, R43, R39 ;  /* 0x0000002b1c277223 */ /* 0x000fe20000010027 */
[C---:B------:R-:W-:Y:S02]  /*2e4c0*/  IMAD.U32 R12, R30.reuse, 0x10000, RZ ;  /* 0x000100001e0c7824 */ /* 0x040fe400078e00ff */
[C---:B------:R-:W-:Y:S01]  /*2e4d0*/  FMUL.FTZ R41, R13.reuse, R31 ;  /* 0x0000001f0d297220 */ /* 0x040fe20000410000 */
[-C--:B------:R-:W-:Y:S01]  /*2e4e0*/  FMUL.FTZ R28, R13, R14.reuse ;  /* 0x0000000e0d1c7220 */ /* 0x080fe20000410000 */
[----:B------:R-:W-:Y:S01]  /*2e4f0*/  LOP3.LUT R30, R30, 0xffff0000, RZ, 0xc0, !PT ;  /* 0xffff00001e1e7812 */ /* 0x000fe200078ec0ff */
        /* <DEDUP_REMOVED lines=15> */
[----:B------:R-:W-:-:S02]  /*2e5f0*/  F2FP.BF16.F32.PACK_AB R31, R147, R74 ;  /* 0x0000004a931f723e */ /* 0x000fc400000010ff */
[----:B------:R-:W-:-:S07]  /*2e600*/  F2FP.BF16.F32.PACK_AB R43, R150, R145 ;  /* 0x00000091962b723e */ /* 0x000fce00000010ff */
.L_x_2211:
[----:B------:R-:W-:Y:S05]  /*2e610*/  BSYNC B4 ;  /* 0x0000000000047941 */ /* 0x000fea0003800000 */
.L_x_2210:
        /* <DEDUP_REMOVED lines=11> */
.L_x_2209:
[----:B------:R-:W-:Y:S05]  /*2e6d0*/  BSYNC B3 ;  /* 0x0000000000037941 */ /* 0x000fea0003800000 */
.L_x_2208:
[----:B------:R-:W-:Y:S02]  /*2e6e0*/  R2UR UR4, R84 ;  /* 0x00000000540472ca */ /* 0x000fe400000e0000 */
[----:B------:R-:W-:-:S13]  /*2e6f0*/  R2UR UR5, R85 ;  /* 0x00000000550572ca */ /* 0x000fda00000e0000 */
[----:B-1----:R-:W2:Y:S02]  /*2e700*/  LD.E.U8 R12, desc[UR4][R92.64] ;  /* 0x000000045c0c7980 */ /* 0x002ea4000c101100 */
        /* <DEDUP_REMOVED lines=49> */
[----:B------:R-:W-:Y:S02]  /*2ea20*/  LEA.HI.X R29, R15, R95, R14, 0x1, P1 ;  /* 0x0000005f0f1d7211 */ /* 0x000fe400008f0c0e */
[----:B------:R-:W-:Y:S02]  /*2ea30*/  ISETP.GE.AND P1, PT, R39, R97, PT ;  /* 0x000000612700720c */ /* 0x000fe40003f26270 */
[----:B------:R-:W-:Y:S01]  /*2ea40*/  ISETP.GE.AND P0, PT, R36, R37, PT ;  /* 0x000000252400720c */ /* 0x000fe20003f06270 */
[----:B------:R-:W-:Y:S01]  /*2ea50*/  IMAD.SHL.U32 R41, R38, 0x8, RZ ;  /* 0x0000000826297824 */ /* 0x000fe200078e00ff */
[----:B------:R-:W5:Y:S04]  /*2ea60*/  LD.E.128 R12, desc[UR4][R12.64] ;  /* 0x000000040c0c7980 */ /* 0x000f68000c101d00 */
[C---:B------:R-:W-:Y:S01]  /*2ea70*/  IADD3 R37, P2, R41.reuse, R100, RZ ;  /* 0x0000006429257210 */ /* 0x040fe20007f5e0ff */
[----:B------:R-:W5:Y:S03]  /*2ea80*/  LD.E.128 R28, desc[UR6][R28.64] ;  /* 0x000000061c1c7980 */ /* 0x000f66000c101d00 */
[----:B------:R-:W-:-:S02]  /*2ea90*/  LEA.HI.X.SX32 R36, R41, R130, 0x1, P2 ;  /* 0x0000008229247211 */ /* 0x000fc400010f0eff */
[----:B------:R-:W-:-:S04]  /*2eaa0*/  @!P1 IADD3 R101, P3, R39, R100, RZ ;  /* 0x0000006427659210 */ /* 0x000fc80007f7e0ff */
[----:B------:R-:W-:Y:S01]  /*2eab0*/  @!P1 LEA.HI.X.SX32 R130, R39, R130, 0x1, P3 ;  /* 0x0000008227829211 */ /* 0x000fe200018f0eff */
[----:B------:R-:W-:Y:S08]  /*2eac0*/  @P0 BRA `(.L_x_2213) ;  /* 0x0000000400740947 */ /* 0x000ff00003800000 */
[----:B------:R-:W-:Y:S02]  /*2ead0*/  SHF.R.U32.HI R41, RZ, 0x10, R33 ;  /* 0x00000010ff297819 */ /* 0x000fe40000011621 */
[----:B------:R-:W-:Y:S02]  /*2eae0*/  SHF.R.U32.HI R69, RZ, 0x10, R9 ;  /* 0x00000010ff457819 */ /* 0x000fe40000011609 */
[----:B------:R-:W-:Y:S01]  /*2eaf0*/  SHF.R.U64 R40, R10, 0x10, R11 ;  /* 0x000000100a287819 */ /* 0x000fe2000000120b */
[----:B-----5:R-:W-:Y:S01]  /*2eb00*/  IMAD.U32 R10, R12, 0x10000, RZ ;  /* 0x000100000c0a7824 */ /* 0x020fe200078e00ff */
[----:B------:R-:W-:Y:S02]  /*2eb10*/  PRMT R134, R134, 0x5410, R41 ;  /* 0x0000541086867816 */ /* 0x000fe40000000029 */
[----:B------:R-:W-:Y:S01]  /*2eb20*/  SHF.R.U64 R38, R32, 0x10, R33 ;  /* 0x0000001020267819 */ /* 0x000fe20000001221 */
[----:B------:R-:W-:Y:S01]  /*2eb30*/  IMAD.U32 R33, R29, 0x10000, RZ ;  /* 0x000100001d217824 */ /* 0x000fe200078e00ff */
[----:B------:R-:W-:-:S02]  /*2eb40*/  PRMT R138, R138, 0x5410, R69 ;  /* 0x000054108a8a7816 */ /* 0x000fc40000000045 */
[----:B------:R-:W-:Y:S02]  /*2eb50*/  SHF.R.U64 R42, R34, 0x10, R35 ;  /* 0x00000010222a7819 */ /* 0x000fe40000001223 */
[----:B------:R-:W-:Y:S01]  /*2eb60*/  PRMT R141, R141, 0x5410, R40 ;  /* 0x000054108d8d7816 */ /* 0x000fe20000000028 */
[----:B------:R-:W-:Y:S01]  /*2eb70*/  IMAD.U32 R40, R134, 0x10000, RZ ;  /* 0x0001000086287824 */ /* 0x000fe200078e00ff */
[----:B------:R-:W-:Y:S01]  /*2eb80*/  SHF.R.U64 R68, R8, 0x10, R9 ;  /* 0x0000001008447819 */ /* 0x000fe20000001209 */
[----:B------:R-:W-:Y:S01]  /*2eb90*/  IMAD.U32 R9, R30, 0x10000, RZ ;  /* 0x000100001e097824 */ /* 0x000fe200078e00ff */
[----:B------:R-:W-:Y:S01]  /*2eba0*/  PRMT R135, R135, 0x5410, R38 ;  /* 0x0000541087877816 */ /* 0x000fe20000000026 */
[----:B------:R-:W-:Y:S01]  /*2ebb0*/  IMAD.U32 R38, R138, 0x10000, RZ ;  /* 0x000100008a267824 */ /* 0x000fe200078e00ff */
[----:B------:R-:W-:Y:S01]  /*2ebc0*/  SHF.R.U32.HI R43, RZ, 0x10, R11 ;  /* 0x00000010ff2b7819 */ /* 0x000fe2000001160b */
[----:B------:R-:W-:Y:S01]  /*2ebd0*/  IMAD.U32 R11, R13, 0x10000, RZ ;  /* 0x000100000d0b7824 */ /* 0x000fe200078e00ff */
[----:B------:R-:W-:Y:S01]  /*2ebe0*/  SHF.R.U32.HI R39, RZ, 0x10, R35 ;  /* 0x00000010ff277819 */ /* 0x000fe20000011623 */
[----:B------:R-:W-:Y:S01]  /*2ebf0*/  IMAD.U32 R35, R31, 0x10000, RZ ;  /* 0x000100001f237824 */ /* 0x000fe200078e00ff */
[----:B------:R-:W-:Y:S01]  /*2ec00*/  PRMT R137, R137, 0x5410, R42 ;  /* 0x0000541089897816 */ /* 0x000fe2000000002a */
[----:B------:R-:W-:Y:S01]  /*2ec10*/  FMUL.FTZ R42, R33, R40 ;  /* 0x00000028212a7220 */ /* 0x000fe20000410000 */
[----:B------:R-:W-:Y:S01]  /*2ec20*/  LOP3.LUT R34, R29, 0xffff0000, RZ, 0xc0, !PT ;  /* 0xffff00001d227812 */ /* 0x000fe200078ec0ff */
[----:B------:R-:W-:Y:S01]  /*2ec30*/  IMAD.U32 R29, R28, 0x10000, RZ ;  /* 0x000100001c1d7824 */ /* 0x000fe200078e00ff */
[----:B------:R-:W-:Y:S01]  /*2ec40*/  PRMT R139, R139, 0x5410, R68 ;  /* 0x000054108b8b7816 */ /* 0x000fe20000000044 */
[-C--:B------:R-:W-:Y:S01]  /*2ec50*/  FMUL.FTZ R68, R33, R38.reuse ;  /* 0x0000002621447220 */ /* 0x080fe20000410000 */
[----:B------:R-:W-:Y:S01]  /*2ec60*/  LOP3.LUT R134, R134, 0xffff0000, RZ, 0xc0, !PT ;  /* 0xffff000086867812 */ /* 0x000fe200078ec0ff */
[C---:B------:R-:W-:Y:S01]  /*2ec70*/  FFMA.FTZ R42, R11.reuse, R38, -R42 ;  /* 0x000000260b2a7223 */ /* 0x040fe2000001082a */
[----:B------:R-:W-:Y:S01]  /*2ec80*/  PRMT R140, R140, 0x5410, R43 ;  /* 0x000054108c8c7816 */ /* 0x000fe2000000002b */
[----:B------:R-:W-:Y:S01]  /*2ec90*/  FFMA.FTZ R68, R11, R40, R68 ;  /* 0x000000280b447223 */ /* 0x000fe20000010044 */
[----:B------:R-:W-:Y:S01]  /*2eca0*/  PRMT R136, R136, 0x5410, R39 ;  /* 0x0000541088887816 */ /* 0x000fe20000000027 */
[----:B------:R-:W-:Y:S01]  /*2ecb0*/  FMUL.FTZ R38, R34, R134 ;  /* 0x0000008622267220 */ /* 0x000fe20000410000 */
[----:B------:R-:W-:Y:S01]  /*2ecc0*/  LOP3.LUT R13, R13, 0xffff0000, RZ, 0xc0, !PT ;  /* 0xffff00000d0d7812 */ /* 0x000fe200078ec0ff */
[----:B------:R-:W-:Y:S01]  /*2ecd0*/  IMAD.U32 R11, R140, 0x10000, RZ ;  /* 0x000100008c0b7824 */ /* 0x000fe200078e00ff */
[----:B------:R-:W-:Y:S01]  /*2ece0*/  LOP3.LUT R138, R138, 0xffff0000, RZ, 0xc0, !PT ;  /* 0xffff00008a8a7812 */ /* 0x000fe200078ec0ff */
[----:B------:R-:W-:Y:S01]  /*2ecf0*/  IMAD.U32 R33, R136, 0x10000, RZ ;  /* 0x0001000088217824 */ /* 0x000fe200078e00ff */
[----:B------:R-:W-:Y:S01]  /*2ed00*/  LOP3.LUT R32, R28, 0xffff0000, RZ, 0xc0, !PT ;  /* 0xffff00001c207812 */ /* 0x000fe200078ec0ff */
[----:B------:R-:W-:Y:S01]  /*2ed10*/  IMAD.U32 R28, R15, 0x10000, RZ ;  /* 0x000100000f1c7824 */ /* 0x000fe200078e00ff */
[----:B------:R-:W-:Y:S01]  /*2ed20*/  LOP3.LUT R31, R31, 0xffff0000, RZ, 0xc0, !PT ;  /* 0xffff00001f1f7812 */ /* 0x000fe200078ec0ff */
[-C--:B------:R-:W-:Y:S01]  /*2ed30*/  FFMA.FTZ R39, R13, R138.reuse, -R38 ;  /* 0x0000008a0d277223 */ /* 0x080fe20000010826 */
[C---:B------:R-:W-:Y:S01]  /*2ed40*/  FMUL.FTZ R41, R35.reuse, R33 ;  /* 0x0000002123297220 */ /* 0x040fe20000410000 */
[----:B------:R-:W-:Y:S01]  /*2ed50*/  LOP3.LUT R136, R136, 0xffff0000, RZ, 0xc0, !PT ;  /* 0xffff000088887812 */ /* 0x000fe200078ec0ff */
[-C--:B------:R-:W-:Y:S01]  /*2ed60*/  FMUL.FTZ R38, R35, R11.reuse ;  /* 0x0000000b23267220 */ /* 0x080fe20000410000 */
[----:B------:R-:W-:Y:S01]  /*2ed70*/  FMUL.FTZ R34, R34, R138 ;  /* 0x0000008a22227220 */ /* 0x000fe20000410000 */
[----:B------:R-:W-:Y:S01]  /*2ed80*/  LOP3.LUT R140, R140, 0xffff0000, RZ, 0xc0, !PT ;  /* 0xffff00008c8c7812 */ /* 0x000fe200078ec0ff */
[C---:B------:R-:W-:Y:S01]  /*2ed90*/  FFMA.FTZ R41, R28.reuse, R11, -R41 ;  /* 0x0000000b1c297223 */ /* 0x040fe20000010829 */
[----:B------:R-:W-:Y:S01]  /*2eda0*/  LOP3.LUT R15, R15, 0xffff0000, RZ, 0xc0, !PT ;  /* 0xffff00000f0f7812 */ /* 0x000fe200078ec0ff */
[----:B------:R-:W-:Y:S01]  /*2edb0*/  FFMA.FTZ R38, R28, R33, R38 ;  /* 0x000000211c267223 */ /* 0x000fe20000010026 */
[----:B------:R-:W-:Y:S01]  /*2edc0*/  FFMA.FTZ R35, R13, R134, R34 ;  /* 0x000000860d237223 */ /* 0x000fe20000010022 */
[----:B------:R-:W-:Y:S01]  /*2edd0*/  FMUL.FTZ R28, R31, R136 ;  /* 0x000000881f1c7220 */ /* 0x000fe20000410000 */
[----:B------:R-:W-:-:S02]  /*2ede0*/  IMAD.U32 R11, R139, 0x10000, RZ ;  /* 0x000100008b0b7824 */ /* 0x000fc400078e00ff */
[-C--:B------:R-:W-:Y:S01]  /*2edf0*/  FMUL.FTZ R34, R31, R140.reuse ;  /* 0x0000008c1f227220 */ /* 0x080fe20000410000 */
[----:B------:R-:W-:Y:S02]  /*2ee00*/  IMAD.U32 R13, R135, 0x10000, RZ ;  /* 0x00010000870d7824 */ /* 0x000fe400078e00ff */
[----:B------:R-:W-:Y:S01]  /*2ee10*/  FFMA.FTZ R140, R15, R140, -R28 ;  /* 0x0000008c0f8c7223 */ /* 0x000fe2000001081c */
[----:B------:R-:W-:Y:S01]  /*2ee20*/  LOP3.LUT R135, R135, 0xffff0000, RZ, 0xc0, !PT ;  /* 0xffff000087877812 */ /* 0x000fe200078ec0ff */
[----:B------:R-:W-:Y:S01]  /*2ee30*/  FMUL.FTZ R28, R29, R11 ;  /* 0x0000000b1d1c7220 */ /* 0x000fe20000410000 */
[----:B------:R-:W-:Y:S01]  /*2ee40*/  LOP3.LUT R139, R139, 0xffff0000, RZ, 0xc0, !PT ;  /* 0xffff00008b8b7812 */ /* 0x000fe200078ec0ff */
[-C--:B------:R-:W-:Y:S01]  /*2ee50*/  FMUL.FTZ R31, R29, R13.reuse ;  /* 0x0000000d1d1f7220 */ /* 0x080fe20000410000 */
[----:B------:R-:W-:Y:S01]  /*2ee60*/  LOP3.LUT R12, R12, 0xffff0000, RZ, 0xc0, !PT ;  /* 0xffff00000c0c7812 */ /* 0x000fe200078ec0ff */
[----:B------:R-:W-:Y:S01]  /*2ee70*/  FFMA.FTZ R29, R15, R136, R34 ;  /* 0x000000880f1d7223 */ /* 0x000fe20000010022 */
[C---:B------:R-:W-:Y:S01]  /*2ee80*/  FFMA.FTZ R28, R10.reuse, R13, R28 ;  /* 0x0000000d0a1c7223 */ /* 0x040fe2000001001c */
[----:B------:R-:W-:Y:S01]  /*2ee90*/  FFMA.FTZ R31, R10, R11, -R31 ;  /* 0x0000000b0a1f7223 */ /* 0x000fe2000001081f */
[C---:B------:R-:W-:Y:S01]  /*2eea0*/  FMUL.FTZ R15, R32.reuse, R135 ;  /* 0x00000087200f7220 */ /* 0x040fe20000410000 */
[-C--:B------:R-:W-:Y:S01]  /*2eeb0*/  FMUL.FTZ R13, R32, R139.reuse ;  /* 0x0000008b200d7220 */ /* 0x080fe20000410000 */
[----:B------:R-:W-:Y:S01]  /*2eec0*/  IMAD.U32 R11, R137, 0x10000, RZ ;  /* 0x00010000890b7824 */ /* 0x000fe200078e00ff */
[----:B------:R-:W-:Y:S01]  /*2eed0*/  LOP3.LUT R30, R30, 0xffff0000, RZ, 0xc0, !PT ;  /* 0xffff00001e1e7812 */ /* 0x000fe200078ec0ff */
[----:B------:R-:W-:Y:S01]  /*2eee0*/  IMAD.U32 R10, R141, 0x10000, RZ ;  /* 0x000100008d0a7824 */ /* 0x000fe200078e00ff */
[----:B------:R-:W-:Y:S01]  /*2eef0*/  LOP3.LUT R137, R137, 0xffff0000, RZ, 0xc0, !PT ;  /* 0xffff000089897812 */ /* 0x000fe200078ec0ff */
[----:B------:R-:W-:Y:S01]  /*2ef00*/  IMAD.U32 R8, R14, 0x10000, RZ ;  /* 0x000100000e087824 */ /* 0x000fe200078e00ff */
[----:B------:R-:W-:Y:S01]  /*2ef10*/  LOP3.LUT R141, R141, 0xffff0000, RZ, 0xc0, !PT ;  /* 0xffff00008d8d7812 */ /* 0x000fe200078ec0ff */
[C---:B------:R-:W-:Y:S01]  /*2ef20*/  FFMA.FTZ R32, R12.reuse, R139, -R15 ;  /* 0x0000008b0c207223 */ /* 0x040fe2000001080f */
[----:B------:R-:W-:Y:S01]  /*2ef30*/  FFMA.FTZ R13, R12, R135, R13 ;  /* 0x000000870c0d7223 */ /* 0x000fe2000001000d */
[----:B------:R-:W-:Y:S01]  /*2ef40*/  LOP3.LUT R14, R14, 0xffff0000, RZ, 0xc0, !PT ;  /* 0xffff00000e0e7812 */ /* 0x000fe200078ec0ff */
[C---:B------:R-:W-:Y:S01]  /*2ef50*/  FMUL.FTZ R15, R9.reuse, R11 ;  /* 0x0000000b090f7220 */ /* 0x040fe20000410000 */
        /* <DEDUP_REMOVED lines=20> */
.L_x_2213:
[----:B------:R-:W-:Y:S05]  /*2f0a0*/  BSYNC B3 ;  /* 0x0000000000037941 */ /* 0x000fea0003800000 */
.L_x_2212:
[C---:B------:R-:W-:Y:S02]  /*2f0b0*/  R2UR UR4, R84.reuse ;  /* 0x00000000540472ca */ /* 0x040fe400000e0000 */
[C---:B------:R-:W-:Y:S02]  /*2f0c0*/  R2UR UR5, R85.reuse ;  /* 0x00000000550572ca */ /* 0x040fe400000e0000 */
[----:B------:R-:W-:Y:S02]  /*2f0d0*/  @!P1 R2UR UR6, R84 ;  /* 0x00000000540692ca */ /* 0x000fe400000e0000 */
[----:B------:R-:W-:Y:S02]  /*2f0e0*/  @!P1 R2UR UR7, R85 ;  /* 0x00000000550792ca */ /* 0x000fe400000e0000 */
[-C--:B------:R-:W-:Y:S02]  /*2f0f0*/  LEA R8, P0, R37, R86.reuse, 0x1 ;  /* 0x0000005625087211 */ /* 0x080fe400078008ff */
[----:B------:R-:W-:-:S02]  /*2f100*/  @!P1 LEA R10, P2, R101, R86, 0x1 ;  /* 0x00000056650a9211 */ /* 0x000fc400078408ff */
[-C--:B------:R-:W-:Y:S02]  /*2f110*/  LEA.HI.X R9, R37, R87.reuse, R36, 0x1, P0 ;  /* 0x0000005725097211 */ /* 0x080fe400000f0c24 */
[----:B------:R-:W-:-:S03]  /*2f120*/  @!P1 LEA.HI.X R11, R101, R87, R130, 0x1, P2 ;  /* 0x00000057650b9211 */ /* 0x000fc600010f0c82 */
[----:B-----5:R1:W-:Y:S04]  /*2f130*/  ST.E.128 desc[UR4][R8.64], R12 ;  /* 0x0000000c08007985 */ /* 0x0203e8000c101d04 */
[----:B------:R1:W-:Y:S02]  /*2f140*/  @!P1 ST.E.128 desc[UR6][R10.64], R28 ;  /* 0x0000001c0a009985 */ /* 0x0003e4000c101d06 */
.L_x_2203:
[----:B------:R-:W-:Y:S05]  /*2f150*/  BSYNC B2 ;  /* 0x0000000000027941 */ /* 0x000fea0003800000 */
.L_x_2202:
[----:B------:R-:W-:Y:S02]  /*2f160*/  R2UR UR4, R84 ;  /* 0x00000000540472ca */ /* 0x000fe400000e0000 */
[----:B------:R-:W-:-:S13]  /*2f170*/  R2UR UR5, R85 ;  /* 0x00000000550572ca */ /* 0x000fda00000e0000 */
[----:B-1----:R-:W2:Y:S01]  /*2f180*/  LD.E R8, desc[UR4][R90.64+0xc] ;  /* 0x00000c045a087980 */ /* 0x002ea2000c101900 */
[----:B------:R-:W-:Y:S01]  /*2f190*/  VIADD R131, R131, 0x40 ;  /* 0x0000004083837836 */ /* 0x000fe20000000000 */
[----:B------:R-:W-:Y:S01]  /*2f1a0*/  SHF.R.S32.HI R11, RZ, 0x1f, R77 ;  /* 0x0000001fff0b7819 */ /* 0x000fe2000001144d */
[----:B------:R-:W-:-:S04]  /*2f1b0*/  IMAD R12, R99, R77, RZ ;  /* 0x0000004d630c7224 */ /* 0x000fc800078e02ff */
[----:B------:R-:W-:Y:S01]  /*2f1c0*/  IMAD R99, R98, R11, R12 ;  /* 0x0000000b62637224 */ /* 0x000fe200078e020c */
[----:B------:R-:W-:Y:S01]  /*2f1d0*/  SHF.R.S32.HI R11, RZ, 0x1f, R131 ;  /* 0x0000001fff0b7819 */ /* 0x000fe20000011483 */
[----:B--2---:R-:W-:-:S05]  /*2f1e0*/  IMAD R8, R77, -0x60, R8 ;  /* 0xffffffa04d087824 */ /* 0x004fca00078e0208 */
[----:B------:R-:W-:Y:S01]  /*2f1f0*/  VIMNMX R10, R8, 0x60, PT ;  /* 0x00000060080a7848 */ /* 0x000fe20003fe0100 */
[----:B------:R-:W-:-:S03]  /*2f200*/  IMAD.WIDE.U32 R8, R98, R77, RZ ;  /* 0x0000004d62087225 */ /* 0x000fc600078e00ff */
[----:B------:R-:W-:Y:S01]  /*2f210*/  ISETP.GE.AND P0, PT, R131, R10, PT ;  /* 0x0000000a8300720c */ /* 0x000fe20003f06270 */
[----:B------:R-:W-:Y:S02]  /*2f220*/  IMAD R10, R89, R131, RZ ;  /* 0x00000083590a7224 */ /* 0x000fe400078e02ff */
[----:B------:R-:W-:Y:S02]  /*2f230*/  IMAD.IADD R9, R9, 0x1, R99 ;  /* 0x0000000109097824 */ /* 0x000fe400078e0263 */
[C---:B------:R-:W-:Y:S02]  /*2f240*/  IMAD R11, R88.reuse, R11, R10 ;  /* 0x0000000b580b7224 */ /* 0x040fe400078e020a */
[----:B------:R-:W-:-:S06]  /*2f250*/  IMAD.WIDE.U32 R88, R88, R131, R8 ;  /* 0x0000008358587225 */ /* 0x000fcc00078e0008 */
[----:B------:R-:W-:Y:S05]  /*2f260*/  @P0 BRA `(.L_x_2171) ;  /* 0x0000002c00040947 */ /* 0x000fea0003800000 */
[----:B------:R-:W-:Y:S02]  /*2f270*/  R2UR UR4, R84 ;  /* 0x00000000540472ca */ /* 0x000fe400000e0000 */
[----:B------:R-:W-:-:S13]  /*2f280*/  R2UR UR5, R85 ;  /* 0x00000000550572ca */ /* 0x000fda00000e0000 */
[----:B-----5:R-:W2:Y:S01]  /*2f290*/  LD.E.U8 R8, desc[UR4][R92.64] ;  /* 0x000000045c087980 */ /* 0x020ea2000c101100 */
[----:B------:R-:W-:Y:S01]  /*2f2a0*/  BSSY B2, `(.L_x_2214) ;  /* 0x00000a4000027945 */ /* 0x000fe20003800000 */
[----:B------:R-:W-:Y:S01]  /*2f2b0*/  IMAD.IADD R32, R89, 0x1, R11 ;  /* 0x0000000159207824 */ /* 0x000fe200078e020b */
[----:B--2---:R-:W-:-:S04]  /*2f2c0*/  LOP3.LUT R8, R8, 0x1, RZ, 0xc0, !PT ;  /* 0x0000000108087812 */ /* 0x004fc800078ec0ff */
[----:B------:R-:W-:-:S13]  /*2f2d0*/  ISETP.NE.U32.AND P0, PT, R8, 0x1, PT ;  /* 0x000000010800780c */ /* 0x000fda0003f05070 */
[----:B------:R-:W-:Y:S05]  /*2f2e0*/  @P0 BRA `(.L_x_2215) ;  /* 0x00000008007c0947 */ /* 0x000fea0003800000 */
[----:B------:R-:W-:Y:S02]  /*2f2f0*/  R2UR UR4, R84 ;  /* 0x00000000540472ca */ /* 0x000fe400000e0000 */
[----:B------:R-:W-:-:S13]  /*2f300*/  R2UR UR5, R85 ;  /* 0x00000000550572ca */ /* 0x000fda00000e0000 */
[----:B------:R-:W2:Y:S01]  /*2f310*/  LD.E R8, desc[UR4][R90.64+0x4] ;  /* 0x000004045a087980 */ /* 0x000ea2000c101900 */
[----:B------:R-:W-:Y:S01]  /*2f320*/  IMAD.IADD R11, R97, 0x1, -R102 ;  /* 0x00000001610b7824 */ /* 0x000fe200078e0a66 */
[----:B------:R-:W-:Y:S02]  /*2f330*/  SHF.R.S32.HI R14, RZ, 0x1f, R131 ;  /* 0x0000001fff0e7819 */ /* 0x000fe40000011483 */
[----:B------:R-:W-:Y:S02]  /*2f340*/  R2UR UR6, R84 ;  /* 0x00000000540672ca */ /* 0x000fe400000e0000 */
[----:B------:R-:W-:Y:S02]  /*2f350*/  LEA.HI R14, R14, R131, RZ, 0x3 ;  /* 0x000000830e0e7211 */ /* 0x000fe400078f18ff */
[----:B------:R-:W-:-:S03]  /*2f360*/  R2UR UR7, R85 ;  /* 0x00000000550772ca */ /* 0x000fc600000e0000 */
        /* <DEDUP_REMOVED lines=43> */
[----:B------:R-:W5:Y:S04]  /*2f620*/  LD.E.128 R8, desc[UR4][R8.64] ;  /* 0x0000000408087980 */ /* 0x000f68000c101d00 */
[C---:B------:R-:W-:Y:S01]  /*2f630*/  IADD3 R35, P2, R31.reuse, R88, RZ ;  /* 0x000000581f237210 */ /* 0x040fe20007f5e0ff */
[----:B------:R-:W5:Y:S03]  /*2f640*/  LD.E.128 R12, desc[UR6][R12.64] ;  /* 0x000000060c0c7980 */ /* 0x000f66000c101d00 */
[----:B------:R-:W-:-:S03]  /*2f650*/  LEA.HI.X.SX32 R31, R31, R32, 0x1, P2 ;  /* 0x000000201f1f7211 */ /* 0x000fc600010f0eff */
[----:B------:R-:W-:Y:S01]  /*2f660*/  @!P1 IADD3 R33, P3, R29, R88, RZ ;  /* 0x000000581d219210 */ /* 0x000fe20007f7e0ff */
[----:B------:R-:W-:-:S12]  /*2f670*/  @P0 BRA `(.L_x_2217) ;  /* 0x0000000400680947 */ /* 0x000fd80003800000 */
[----:B------:R-:W-:Y:S01]  /*2f680*/  SHF.R.U64 R41, R64, 0x10, R65 ;  /* 0x0000001040297819 */ /* 0x000fe20000001241 */
[----:B-----5:R-:W-:Y:S01]  /*2f690*/  IMAD.U32 R37, R13, 0x10000, RZ ;  /* 0x000100000d257824 */ /* 0x020fe200078e00ff */
[----:B------:R-:W-:Y:S01]  /*2f6a0*/  SHF.R.U64 R69, R52, 0x10, R53 ;  /* 0x0000001034457819 */ /* 0x000fe20000001235 */
[----:B------:R-:W-:Y:S01]  /*2f6b0*/  IMAD.U32 R28, R9, 0x10000, RZ ;  /* 0x00010000091c7824 */ /* 0x000fe200078e00ff */
[----:B------:R-:W-:Y:S01]  /*2f6c0*/  SHF.R.U32.HI R64, RZ, 0x10, R65 ;  /* 0x00000010ff407819 */ /* 0x000fe20000011641 */
[----:B------:R-:W-:Y:S01]  /*2f6d0*/  IMAD.U32 R39, R15, 0x10000, RZ ;  /* 0x000100000f277824 */ /* 0x000fe200078e00ff */
[----:B------:R-:W-:Y:S01]  /*2f6e0*/  SHF.R.U32.HI R52, RZ, 0x10, R53 ;  /* 0x00000010ff347819 */ /* 0x000fe20000011635 */
[----:B------:R-:W-:Y:S01]  /*2f6f0*/  IMAD.U32 R34, R12, 0x10000, RZ ;  /* 0x000100000c227824 */ /* 0x000fe200078e00ff */
[----:B------:R-:W-:Y:S02]  /*2f700*/  PRMT R129, R129, 0x5410, R64 ;  /* 0x0000541081817816 */ /* 0x000fe40000000040 */
[----:B------:R-:W-:-:S02]  /*2f710*/  PRMT R125, R125, 0x5410, R52 ;  /* 0x000054107d7d7816 */ /* 0x000fc40000000034 */
[----:B------:R-:W-:Y:S01]  /*2f720*/  SHF.R.U64 R43, R66, 0x10, R67 ;  /* 0x00000010422b7819 */ /* 0x000fe20000001243 */
[----:B------:R-:W-:Y:S01]  /*2f730*/  IMAD.U32 R42, R129, 0x10000, RZ ;  /* 0x00010000812a7824 */ /* 0x000fe200078e00ff */
[----:B------:R-:W-:Y:S02]  /*2f740*/  SHF.R.U64 R53, R54, 0x10, R55 ;  /* 0x0000001036357819 */ /* 0x000fe40000001237 */
[----:B------:R-:W-:Y:S01]  /*2f750*/  PRMT R128, R128, 0x5410, R41 ;  /* 0x0000541080807816 */ /* 0x000fe20000000029 */
[----:B------:R-:W-:Y:S01]  /*2f760*/  IMAD.U32 R41, R125, 0x10000, RZ ;  /* 0x000100007d297824 */ /* 0x000fe200078e00ff */
[----:B------:R-:W-:Y:S02]  /*2f770*/  SHF.R.U32.HI R54, RZ, 0x10, R55 ;  /* 0x00000010ff367819 */ /* 0x000fe40000011637 */
[----:B------:R-:W-:Y:S02]  /*2f780*/  SHF.R.U32.HI R66, RZ, 0x10, R67 ;  /* 0x00000010ff427819 */ /* 0x000fe40000011643 */
[----:B------:R-:W-:Y:S01]  /*2f790*/  PRMT R126, R126, 0x5410, R43 ;  /* 0x000054107e7e7816 */ /* 0x000fe2000000002b */
[----:B------:R-:W-:Y:S01]  /*2f7a0*/  FMUL.FTZ R43, R37, R42 ;  /* 0x0000002a252b7220 */ /* 0x000fe20000410000 */
[----:B------:R-:W-:-:S02]  /*2f7b0*/  LOP3.LUT R38, R13, 0xffff0000, RZ, 0xc0, !PT ;  /* 0xffff00000d267812 */ /* 0x000fc400078ec0ff */
[----:B------:R-:W-:Y:S01]  /*2f7c0*/  PRMT R122, R122, 0x5410, R53 ;  /* 0x000054107a7a7816 */ /* 0x000fe20000000035 */
[-C--:B------:R-:W-:Y:S01]  /*2f7d0*/  FMUL.FTZ R53, R37, R41.reuse ;  /* 0x0000002925357220 */ /* 0x080fe20000410000 */
[----:B------:R-:W-:Y:S01]  /*2f7e0*/  LOP3.LUT R129, R129, 0xffff0000, RZ, 0xc0, !PT ;  /* 0xffff000081817812 */ /* 0x000fe200078ec0ff */
[C---:B------:R-:W-:Y:S01]  /*2f7f0*/  FFMA.FTZ R52, R28.reuse, R41, -R43 ;  /* 0x000000291c347223 */ /* 0x040fe2000001082b */
[----:B------:R-:W-:Y:S01]  /*2f800*/  PRMT R123, R123, 0x5410, R54 ;  /* 0x000054107b7b7816 */ /* 0x000fe20000000036 */
[----:B------:R-:W-:Y:S01]  /*2f810*/  FFMA.FTZ R53, R28, R42, R53 ;  /* 0x0000002a1c357223 */ /* 0x000fe20000010035 */
[----:B------:R-:W-:Y:S01]  /*2f820*/  PRMT R127, R127, 0x5410, R66 ;  /* 0x000054107f7f7816 */ /* 0x000fe20000000042 */
[C---:B------:R-:W-:Y:S01]  /*2f830*/  FMUL.FTZ R41, R38.reuse, R129 ;  /* 0x0000008126297220 */ /* 0x040fe20000410000 */
[----:B------:R-:W-:Y:S01]  /*2f840*/  LOP3.LUT R125, R125, 0xffff0000, RZ, 0xc0, !PT ;  /* 0xffff00007d7d7812 */ /* 0x000fe200078ec0ff */
[----:B------:R-:W-:Y:S01]  /*2f850*/  IMAD.U32 R28, R123, 0x10000, RZ ;  /* 0x000100007b1c7824 */ /* 0x000fe200078e00ff */
[----:B------:R-:W-:Y:S01]  /*2f860*/  LOP3.LUT R30, R9, 0xffff0000, RZ, 0xc0, !PT ;  /* 0xffff0000091e7812 */ /* 0x000fe200078ec0ff */
[----:B------:R-:W-:Y:S01]  /*2f870*/  IMAD.U32 R37, R127, 0x10000, RZ ;  /* 0x000100007f257824 */ /* 0x000fe200078e00ff */
[----:B------:R-:W-:Y:S01]  /*2f880*/  LOP3.LUT R40, R15, 0xffff0000, RZ, 0xc0, !PT ;  /* 0xffff00000f287812 */ /* 0x000fe200078ec0ff */
[-C--:B------:R-:W-:Y:S01]  /*2f890*/  FMUL.FTZ R43, R38, R125.reuse ;  /* 0x0000007d262b7220 */ /* 0x080fe20000410000 */
[----:B------:R-:W-:Y:S01]  /*2f8a0*/  LOP3.LUT R127, R127, 0xffff0000, RZ, 0xc0, !PT ;  /* 0xffff00007f7f7812 */ /* 0x000fe200078ec0ff */
[----:B------:R-:W-:Y:S01]  /*2f8b0*/  FFMA.FTZ R125, R30, R125, -R41 ;  /* 0x0000007d1e7d7223 */ /* 0x000fe20000010829 */
[----:B------:R-:W-:Y:S01]  /*2f8c0*/  LOP3.LUT R123, R123, 0xffff0000, RZ, 0xc0, !PT ;  /* 0xffff00007b7b7812 */ /* 0x000fe200078ec0ff */
[----:B------:R-:W-:Y:S01]  /*2f8d0*/  FMUL.FTZ R41, R39, R37 ;  /* 0x0000002527297220 */ /* 0x000fe20000410000 */
[----:B------:R-:W-:Y:S01]  /*2f8e0*/  LOP3.LUT R36, R12, 0xffff0000, RZ, 0xc0, !PT ;  /* 0xffff00000c247812 */ /* 0x000fe200078ec0ff */
[----:B------:R-:W-:Y:S01]  /*2f8f0*/  IMAD.U32 R12, R11, 0x10000, RZ ;  /* 0x000100000b0c7824 */ /* 0x000fe200078e00ff */
[----:B------:R-:W-:Y:S01]  /*2f900*/  PRMT R124, R124, 0x5410, R69 ;  /* 0x000054107c7c7816 */ /* 0x000fe20000000045 */
[-C--:B------:R-:W-:Y:S01]  /*2f910*/  FMUL.FTZ R54, R39, R28.reuse ;  /* 0x0000001c27367220 */ /* 0x080fe20000410000 */
[----:B------:R-:W-:Y:S01]  /*2f920*/  FFMA.FTZ R38, R30, R129, R43 ;  /* 0x000000811e267223 */ /* 0x000fe2000001002b */
[----:B------:R-:W-:Y:S01]  /*2f930*/  LOP3.LUT R13, R11, 0xffff0000, RZ, 0xc0, !PT ;  /* 0xffff00000b0d7812 */ /* 0x000fe200078ec0ff */
[C---:B------:R-:W-:Y:S01]  /*2f940*/  FMUL.FTZ R30, R40.reuse, R127 ;  /* 0x0000007f281e7220 */ /* 0x040fe20000410000 */
[----:B------:R-:W-:Y:S01]  /*2f950*/  FMUL.FTZ R40, R40, R123 ;  /* 0x0000007b28287220 */ /* 0x000fe20000410000 */
[----:B------:R-:W-:Y:S01]  /*2f960*/  LOP3.LUT R39, R128, 0xffff0000, RZ, 0xc0, !PT ;  /* 0xffff000080277812 */ /* 0x000fe200078ec0ff */
[C---:B------:R-:W-:Y:S01]  /*2f970*/  FFMA.FTZ R42, R12.reuse, R28, -R41 ;  /* 0x0000001c0c2a7223 */ /* 0x040fe20000010829 */
[----:B------:R-:W-:Y:S01]  /*2f980*/  FFMA.FTZ R54, R12, R37, R54 ;  /* 0x000000250c367223 */ /* 0x000fe20000010036 */
[C---:B------:R-:W-:Y:S01]  /*2f990*/  IMAD.U32 R12, R124.reuse, 0x10000, RZ ;  /* 0x000100007c0c7824 */ /* 0x040fe200078e00ff */
[----:B------:R-:W-:Y:S01]  /*2f9a0*/  LOP3.LUT R37, R124, 0xffff0000, RZ, 0xc0, !PT ;  /* 0xffff00007c257812 */ /* 0x000fe200078ec0ff */
[----:B------:R-:W-:-:S02]  /*2f9b0*/  IMAD.U32 R28, R128, 0x10000, RZ ;  /* 0x00010000801c7824 */ /* 0x000fc400078e00ff */
[C---:B------:R-:W-:Y:S01]  /*2f9c0*/  FFMA.FTZ R123, R13.reuse, R123, -R30 ;  /* 0x0000007b0d7b7223 */ /* 0x040fe2000001081e */
[C---:B------:R-:W-:Y:S01]  /*2f9d0*/  IMAD.U32 R9, R8.reuse, 0x10000, RZ ;  /* 0x0001000008097824 */ /* 0x040fe200078e00ff */
[----:B------:R-:W-:Y:S01]  /*2f9e0*/  LOP3.LUT R8, R8, 0xffff0000, RZ, 0xc0, !PT ;  /* 0xffff000008087812 */ /* 0x000fe200078ec0ff */
[----:B------:R-:W-:Y:S01]  /*2f9f0*/  FFMA.FTZ R127, R13, R127, R40 ;  /* 0x0000007f0d7f7223 */ /* 0x000fe20000010028 */
[----:B------:R-:W-:Y:S01]  /*2fa00*/  FMUL.FTZ R13, R36, R39 ;  /* 0x00000027240d7220 */ /* 0x000fe20000410000 */
[C---:B------:R-:W-:Y:S01]  /*2fa10*/  FMUL.FTZ R30, R34.reuse, R28 ;  /* 0x0000001c221e7220 */ /* 0x040fe20000410000 */
[-C--:B------:R-:W-:Y:S01]  /*2fa20*/  FMUL.FTZ R41, R34, R12.reuse ;  /* 0x0000000c22297220 */ /* 0x080fe20000410000 */
[-C--:B------:R-:W-:Y:S01]  /*2fa30*/  FMUL.FTZ R43, R36, R37.reuse ;  /* 0x00000025242b7220 */ /* 0x080fe20000410000 */
[----:B------:R-:W-:Y:S02]  /*2fa40*/  IMAD.U32 R15, R14, 0x10000, RZ ;  /* 0x000100000e0f7824 */ /* 0x000fe400078e00ff */
[----:B------:R-:W-:Y:S01]  /*2fa50*/  FFMA.FTZ R37, R8, R37, -R13 ;  /* 0x0000002508257223 */ /* 0x000fe2000001080d */
[----:B------:R-:W-:Y:S01]  /*2fa60*/  LOP3.LUT R14, R14, 0xffff0000, RZ, 0xc0, !PT ;  /* 0xffff00000e0e7812 */ /* 0x000fe200078ec0ff */
[C---:B------:R-:W-:Y:S01]  /*2fa70*/  FFMA.FTZ R30, R9.reuse, R12, -R30 ;  /* 0x0000000c091e7223 */ /* 0x040fe2000001081e */
[----:B------:R-:W-:Y:S01]  /*2fa80*/  FFMA.FTZ R41, R9, R28, R41 ;  /* 0x0000001c09297223 */ /* 0x000fe20000010029 */
[C---:B------:R-:W-:Y:S01]  /*2fa90*/  LOP3.LUT R13, R126.reuse, 0xffff0000, RZ, 0xc0, !PT ;  /* 0xffff00007e0d7812 */ /* 0x040fe200078ec0ff */
[----:B------:R-:W-:Y:S01]  /*2faa0*/  IMAD.U32 R28, R126, 0x10000, RZ ;  /* 0x000100007e1c7824 */ /* 0x000fe200078e00ff */
[C---:B------:R-:W-:Y:S01]  /*2fab0*/  LOP3.LUT R9, R122.reuse, 0xffff0000, RZ, 0xc0, !PT ;  /* 0xffff00007a097812 */ /* 0x040fe200078ec0ff */
[----:B------:R-:W-:-:S02]  /*2fac0*/  IMAD.U32 R12, R122, 0x10000, RZ ;  /* 0x000100007a0c7824 */ /* 0x000fc400078e00ff */
[----:B------:R-:W-:Y:S01]  /*2fad0*/  FFMA.FTZ R8, R8, R39, R43 ;  /* 0x0000002708087223 */ /* 0x000fe2000001002b */
[C---:B------:R-:W-:Y:S01]  /*2fae0*/  IMAD.U32 R11, R10.reuse, 0x10000, RZ ;  /* 0x000100000a0b7824 */ /* 0x040fe200078e00ff */
[----:B------:R-:W-:Y:S01]  /*2faf0*/  LOP3.LUT R10, R10, 0xffff0000, RZ, 0xc0, !PT ;  /* 0xffff00000a0a7812 */ /* 0x000fe200078ec0ff */
        /* <DEDUP_REMOVED lines=18> */
.L_x_2217:
[----:B------:R-:W-:Y:S05]  /*2fc20*/  BSYNC B3 ;  /* 0x0000000000037941 */ /* 0x000fea0003800000 */
.L_x_2216:
        /* <DEDUP_REMOVED lines=11> */
.L_x_2215:
[----:B------:R-:W-:Y:S05]  /*2fce0*/  BSYNC B2 ;  /* 0x0000000000027941 */ /* 0x000fea0003800000 */
.L_x_2214:
        /* <DEDUP_REMOVED lines=10> */
[----:B------:R-:W-:Y:S01]  /*2fd90*/  SHF.R.S32.HI R14, RZ, 0x1f, R131 ;  /* 0x0000001fff0e7819 */ /* 0x000fe20000011483 */
[----:B------:R-:W-:Y:S01]  /*2fda0*/  IMAD.IADD R11, R97, 0x1, -R102 ;  /* 0x00000001610b7824 */ /* 0x000fe200078e0a66 */
        /* <DEDUP_REMOVED lines=60> */
[----:B------:R-:W-:Y:S02]  /*30170*/  SHF.R.U64 R42, R50, 0x10, R51 ;  /* 0x00000010322a7819 */ /* 0x000fe40000001233 */
[----:B------:R-:W-:-:S02]  /*30180*/  PRMT R121, R121, 0x5410, R60 ;  /* 0x0000541079797816 */ /* 0x000fc4000000003c */
[----:B------:R-:W-:Y:S02]  /*30190*/  PRMT R114, R114, 0x5410, R49 ;  /* 0x0000541072727816 */ /* 0x000fe40000000031 */
[--C-:B------:R-:W-:Y:S02]  /*301a0*/  SHF.R.U64 R43, R62, 0x10, R63.reuse ;  /* 0x000000103e2b7819 */ /* 0x100fe4000000123f */
[----:B------:R-:W-:Y:S01]  /*301b0*/  PRMT R117, R117, 0x5410, R42 ;  /* 0x0000541075757816 */ /* 0x000fe2000000002a */
[----:B------:R-:W-:Y:S01]  /*301c0*/  IMAD.U32 R42, R121, 0x10000, RZ ;  /* 0x00010000792a7824 */ /* 0x000fe200078e00ff */
[----:B------:R-:W-:Y:S02]  /*301d0*/  SHF.R.U32.HI R62, RZ, 0x10, R63 ;  /* 0x00000010ff3e7819 */ /* 0x000fe4000001163f */
[----:B------:R-:W-:Y:S01]  /*301e0*/  PRMT R120, R120, 0x5410, R41 ;  /* 0x0000541078787816 */ /* 0x000fe20000000029 */
[----:B------:R-:W-:Y:S01]  /*301f0*/  IMAD.U32 R41, R114, 0x10000, RZ ;  /* 0x0001000072297824 */ /* 0x000fe200078e00ff */
[----:B------:R-:W-:-:S02]  /*30200*/  SHF.R.U32.HI R51, RZ, 0x10, R51 ;  /* 0x00000010ff337819 */ /* 0x000fc40000011633 */
[----:B------:R-:W-:Y:S01]  /*30210*/  LOP3.LUT R38, R13, 0xffff0000, RZ, 0xc0, !PT ;  /* 0xffff00000d267812 */ /* 0x000fe200078ec0ff */
[CC--:B------:R-:W-:Y:S01]  /*30220*/  FMUL.FTZ R49, R37.reuse, R41.reuse ;  /* 0x0000002925317220 */ /* 0x0c0fe20000410000 */
[----:B------:R-:W-:Y:S01]  /*30230*/  PRMT R118, R118, 0x5410, R43 ;  /* 0x0000541076767816 */ /* 0x000fe2000000002b */
[-C--:B------:R-:W-:Y:S01]  /*30240*/  FMUL.FTZ R43, R37, R42.reuse ;  /* 0x0000002a252b7220 */ /* 0x080fe20000410000 */
[----:B------:R-:W-:Y:S01]  /*30250*/  LOP3.LUT R121, R121, 0xffff0000, RZ, 0xc0, !PT ;  /* 0xffff000079797812 */ /* 0x000fe200078ec0ff */
[C---:B------:R-:W-:Y:S01]  /*30260*/  FFMA.FTZ R49, R30.reuse, R42, R49 ;  /* 0x0000002a1e317223 */ /* 0x040fe20000010031 */
[----:B------:R-:W-:Y:S01]  /*30270*/  PRMT R119, R119, 0x5410, R62 ;  /* 0x0000541077777816 */ /* 0x000fe2000000003e */
[----:B------:R-:W-:Y:S01]  /*30280*/  FFMA.FTZ R43, R30, R41, -R43 ;  /* 0x000000291e2b7223 */ /* 0x000fe2000001082b */
[----:B------:R-:W-:Y:S01]  /*30290*/  PRMT R116, R116, 0x5410, R51 ;  /* 0x0000541074747816 */ /* 0x000fe20000000033 */
[----:B------:R-:W-:Y:S01]  /*302a0*/  FMUL.FTZ R51, R38, R121 ;  /* 0x0000007926337220 */ /* 0x000fe20000410000 */
        /* <DEDUP_REMOVED lines=9> */
[----:B------:R-:W-:-:S02]  /*30340*/  IMAD.U32 R12, R11, 0x10000, RZ ;  /* 0x000100000b0c7824 */ /* 0x000fc400078e00ff */
[----:B------:R-:W-:Y:S01]  /*30350*/  FMUL.FTZ R37, R39, R41 ;  /* 0x0000002927257220 */ /* 0x000fe20000410000 */
[----:B------:R-:W-:Y:S01]  /*30360*/  PRMT R115, R115, 0x5410, R48 ;  /* 0x0000541073737816 */ /* 0x000fe20000000030 */
[-C--:B------:R-:W-:Y:S01]  /*30370*/  FMUL.FTZ R50, R39, R30.reuse ;  /* 0x0000001e27327220 */ /* 0x080fe20000410000 */
[----:B------:R-:W-:Y:S01]  /*30380*/  LOP3.LUT R13, R11, 0xffff0000, RZ, 0xc0, !PT ;  /* 0xffff00000b0d7812 */ /* 0x000fe200078ec0ff */
[----:B------:R-:W-:Y:S01]  /*30390*/  FFMA.FTZ R42, R34, R121, R53 ;  /* 0x00000079222a7223 */ /* 0x000fe20000010035 */
[----:B------:R-:W-:Y:S01]  /*303a0*/  LOP3.LUT R116, R116, 0xffff0000, RZ, 0xc0, !PT ;  /* 0xffff000074747812 */ /* 0x000fe200078ec0ff */
[----:B------:R-:W-:Y:S01]  /*303b0*/  FFMA.FTZ R48, R12, R30, -R37 ;  /* 0x0000001e0c307223 */ /* 0x000fe20000010825 */
[----:B------:R-:W-:Y:S01]  /*303c0*/  FMUL.FTZ R34, R40, R119 ;  /* 0x0000007728227220 */ /* 0x000fe20000410000 */
[----:B------:R-:W-:Y:S01]  /*303d0*/  FFMA.FTZ R50, R12, R41, R50 ;  /* 0x000000290c327223 */ /* 0x000fe20000010032 */
[----:B------:R-:W-:Y:S02]  /*303e0*/  IMAD.U32 R30, R120, 0x10000, RZ ;  /* 0x00010000781e7824 */ /* 0x000fe400078e00ff */
[----:B------:R-:W-:Y:S01]  /*303f0*/  FMUL.FTZ R40, R40, R116 ;  /* 0x0000007428287220 */ /* 0x000fe20000410000 */
[----:B------:R-:W-:-:S02]  /*30400*/  IMAD.U32 R12, R115, 0x10000, RZ ;  /* 0x00010000730c7824 */ /* 0x000fc400078e00ff */
[----:B------:R-:W-:Y:S01]  /*30410*/  FFMA.FTZ R41, R13, R116, -R34 ;  /* 0x000000740d297223 */ /* 0x000fe20000010822 */
[----:B------:R-:W-:Y:S01]  /*30420*/  LOP3.LUT R37, R120, 0xffff0000, RZ, 0xc0, !PT ;  /* 0xffff000078257812 */ /* 0x000fe200078ec0ff */
[----:B------:R-:W-:Y:S01]  /*30430*/  FMUL.FTZ R34, R35, R30 ;  /* 0x0000001e23227220 */ /* 0x000fe20000410000 */
[C---:B------:R-:W-:Y:S01]  /*30440*/  IMAD.U32 R9, R8.reuse, 0x10000, RZ ;  /* 0x0001000008097824 */ /* 0x040fe200078e00ff */
[----:B------:R-:W-:Y:S01]  /*30450*/  LOP3.LUT R115, R115, 0xffff0000, RZ, 0xc0, !PT ;  /* 0xffff000073737812 */ /* 0x000fe200078ec0ff */
[-C--:B------:R-:W-:Y:S01]  /*30460*/  FMUL.FTZ R35, R35, R12.reuse ;  /* 0x0000000c23237220 */ /* 0x080fe20000410000 */
[----:B------:R-:W-:Y:S01]  /*30470*/  LOP3.LUT R8, R8, 0xffff0000, RZ, 0xc0, !PT ;  /* 0xffff000008087812 */ /* 0x000fe200078ec0ff */
[----:B------:R-:W-:Y:S01]  /*30480*/  FFMA.FTZ R119, R13, R119, R40 ;  /* 0x000000770d777223 */ /* 0x000fe20000010028 */
[----:B------:R-:W-:Y:S02]  /*30490*/  IMAD.U32 R15, R14, 0x10000, RZ ;  /* 0x000100000e0f7824 */ /* 0x000fe400078e00ff */
[----:B------:R-:W-:Y:S01]  /*304a0*/  FMUL.FTZ R13, R36, R37 ;  /* 0x00000025240d7220 */ /* 0x000fe20000410000 */
[C---:B------:R-:W-:Y:S01]  /*304b0*/  FFMA.FTZ R34, R9.reuse, R12, -R34 ;  /* 0x0000000c09227223 */ /* 0x040fe20000010822 */
[----:B------:R-:W-:Y:S01]  /*304c0*/  FFMA.FTZ R35, R9, R30, R35 ;  /* 0x0000001e09237223 */ /* 0x000fe20000010023 */
[----:B------:R-:W-:Y:S01]  /*304d0*/  LOP3.LUT R14, R14, 0xffff0000, RZ, 0xc0, !PT ;  /* 0xffff00000e0e7812 */ /* 0x000fe200078ec0ff */
[-C--:B------:R-:W-:Y:S01]  /*304e0*/  FMUL.FTZ R39, R36, R115.reuse ;  /* 0x0000007324277220 */ /* 0x080fe20000410000 */
[C---:B------:R-:W-:Y:S01]  /*304f0*/  IMAD.U32 R12, R117.reuse, 0x10000, RZ ;  /* 0x00010000750c7824 */ /* 0x040fe200078e00ff */
[C---:B------:R-:W-:Y:S01]  /*30500*/  LOP3.LUT R9, R118.reuse, 0xffff0000, RZ, 0xc0, !PT ;  /* 0xffff000076097812 */ /* 0x040fe200078ec0ff */
[----:B------:R-:W-:Y:S01]  /*30510*/  IMAD.U32 R30, R118, 0x10000, RZ ;  /* 0x00010000761e7824 */ /* 0x000fe200078e00ff */
[----:B------:R-:W-:Y:S01]  /*30520*/  LOP3.LUT R117, R117, 0xffff0000, RZ, 0xc0, !PT ;  /* 0xffff000075757812 */ /* 0x000fe200078ec0ff */
[----:B------:R-:W-:Y:S01]  /*30530*/  FFMA.FTZ R13, R8, R115, -R13 ;  /* 0x00000073080d7223 */ /* 0x000fe2000001080d */
[----:B------:R-:W-:-:S02]  /*30540*/  IMAD.U32 R11, R10, 0x10000, RZ ;  /* 0x000100000a0b7824 */ /* 0x000fc400078e00ff */
[----:B------:R-:W-:Y:S01]  /*30550*/  FFMA.FTZ R8, R8, R37, R39 ;  /* 0x0000002508087223 */ /* 0x000fe20000010027 */
        /* <DEDUP_REMOVED lines=13> */
[----:B------:R-:W-:Y:S02]  /*30630*/  F2FP.BF16.F32.PACK_AB R12, R8, R35 ;  /* 0x00000023080c723e */ /* 0x000fe400000010ff */
[----:B------:R-:W-:Y:S01]  /*30640*/  F2FP.BF16.F32.PACK_AB R14, R14, R15 ;  /* 0x0000000f0e0e723e */ /* 0x000fe200000010ff */
[----:B------:R-:W-:Y:S01]  /*30650*/  IMAD.MOV.U32 R8, RZ, RZ, R34 ;  /* 0x000000ffff087224 */ /* 0x000fe200078e0022 */
[----:B------:R-:W-:Y:S01]  /*30660*/  F2FP.BF16.F32.PACK_AB R9, R38, R43 ;  /* 0x0000002b2609723e */ /* 0x000fe200000010ff */
[----:B------:R-:W-:Y:S01]  /*30670*/  IMAD.MOV.U32 R15, RZ, RZ, R50 ;  /* 0x000000ffff0f7224 */ /* 0x000fe200078e0032 */
[----:B------:R-:W-:-:S02]  /*30680*/  F2FP.BF16.F32.PACK_AB R11, R41, R48 ;  /* 0x00000030290b723e */ /* 0x000fc400000010ff */
[----:B------:R-:W-:-:S07]  /*30690*/  F2FP.BF16.F32.PACK_AB R10, R37, R36 ;  /* 0x00000024250a723e */ /* 0x000fce00000010ff */
.L_x_2221:
[----:B------:R-:W-:Y:S05]  /*306a0*/  BSYNC B3 ;  /* 0x0000000000037941 */ /* 0x000fea0003800000 */
.L_x_2220:
        /* <DEDUP_REMOVED lines=11> */
.L_x_2219:
[----:B------:R-:W-:Y:S05]  /*30760*/  BSYNC B2 ;  /* 0x0000000000027941 */ /* 0x000fea0003800000 */
.L_x_2218:
[----:B------:R-:W-:Y:S02]  /*30770*/  R2UR UR4, R84 ;  /* 0x00000000540472ca */ /* 0x000fe400000e0000 */
[----:B------:R-:W-:-:S13]  /*30780*/  R2UR UR5, R85 ;  /* 0x00000000550572ca */ /* 0x000fda00000e0000 */
[----:B------:R-:W2:Y:S02]  /*30790*/  LD.E.U8 R92, desc[UR4][R92.64] ;  /* 0x000000045c5c7980 */ /* 0x000ea4000c101100 */
[----:B--2---:R-:W-:-:S13]  /*307a0*/  LOP3.LUT P0, RZ, R92, 0x4, RZ, 0xc0, !PT ;  /* 0x000000045cff7812 */ /* 0x004fda000780c0ff */
[----:B------:R-:W-:Y:S05]  /*307b0*/  @!P0 BRA `(.L_x_2171) ;  /* 0x0000001400b08947 */ /* 0x000fea0003800000 */
[----:B------:R-:W-:Y:S02]  /*307c0*/  R2UR UR4, R84 ;  /* 0x00000000540472ca */ /* 0x000fe400000e0000 */
[----:B------:R-:W-:-:S13]  /*307d0*/  R2UR UR5, R85 ;  /* 0x00000000550572ca */ /* 0x000fda00000e0000 */
[----:B------:R-:W2:Y:S01]  /*307e0*/  LD.E R90, desc[UR4][R90.64+0x4] ;  /* 0x000004045a5a7980 */ /* 0x000ea2000c101900 */
[----:B------:R-:W-:Y:S01]  /*307f0*/  VIADD R105, R105, 0x40 ;  /* 0x0000004069697836 */ /* 0x000fe20000000000 */
[----:B-1----:R-:W-:Y:S01]  /*30800*/  SHF.R.S32.HI R14, RZ, 0x1f, R131 ;  /* 0x0000001fff0e7819 */ /* 0x002fe20000011483 */
[----:B------:R-:W-:Y:S01]  /*30810*/  IMAD.SHL.U32 R12, R131, 0x40, RZ ;  /* 0x00000040830c7824 */ /* 0x000fe200078e00ff */
[----:B------:R-:W-:Y:S02]  /*30820*/  R2UR UR6, R84 ;  /* 0x00000000540672ca */ /* 0x000fe400000e0000 */
[----:B------:R-:W-:Y:S02]  /*30830*/  LEA.HI R14, R14, R131, RZ, 0x3 ;  /* 0x000000830e0e7211 */ /* 0x000fe400078f18ff */
[----:B------:R-:W-:Y:S02]  /*30840*/  LOP3.LUT R13, R12, 0x1c0, RZ, 0xc0, !PT ;  /* 0x000001c00c0d7812 */ /* 0x000fe400078ec0ff */
[----:B------:R-:W-:Y:S01]  /*30850*/  R2UR UR7, R85 ;  /* 0x00000000550772ca */ /* 0x000fe200000e0000 */
[----:B------:R-:W-:Y:S01]  /*30860*/  IMAD.SHL.U32 R14, R14, 0x40, RZ ;  /* 0x000000400e0e7824 */ /* 0x000fe200078e00ff */
[----:B------:R-:W-:-:S04]  /*30870*/  SHF.R.U32.HI R31, RZ, 0x3, R13 ;  /* 0x00000003ff1f7819 */ /* 0x000fc8000001160d */
[----:B------:R-:W-:Y:S01]  /*30880*/  LOP3.LUT R15, R14, 0xfffffe00, RZ, 0xc0, !PT ;  /* 0xfffffe000e0f7812 */ /* 0x000fe200078ec0ff */
[----:B------:R-:W-:Y:S01]  /*30890*/  BSSY B2, `(.L_x_2222) ;  /* 0x0000084000027945 */ /* 0x000fe20003800000 */
[----:B--2---:R-:W-:-:S04]  /*308a0*/  LEA.HI R8, R90, R90, RZ, 0x1 ;  /* 0x0000005a5a087211 */ /* 0x004fc800078f08ff */
[----:B------:R-:W-:-:S04]  /*308b0*/  SHF.R.S32.HI R28, RZ, 0x1, R8 ;  /* 0x00000001ff1c7819 */ /* 0x000fc80000011408 */
[----:B------:R-:W-:-:S04]  /*308c0*/  ISETP.GE.AND P0, PT, R105, R28, PT ;  /* 0x0000001c6900720c */ /* 0x000fc80003f06270 */
[----:B------:R-:W-:-:S05]  /*308d0*/  SEL R8, R28, RZ, P0 ;  /* 0x000000ff1c087207 */ /* 0x000fca0000000000 */
[----:B------:R-:W-:-:S04]  /*308e0*/  IMAD.IADD R8, R105, 0x1, R8 ;  /* 0x0000000169087824 */ /* 0x000fc800078e0208 */
[----:B------:R-:W-:Y:S01]  /*308f0*/  @P0 IMAD.IADD R102, R97, 0x1, -R102 ;  /* 0x0000000161660824 */ /* 0x000fe200078e0a66 */
[----:B------:R-:W-:-:S04]  /*30900*/  SHF.R.S32.HI R9, RZ, 0x1f, R8 ;  /* 0x0000001fff097819 */ /* 0x000fc80000011408 */
[----:B------:R-:W-:Y:S02]  /*30910*/  SHF.R.S32.HI R11, RZ, 0x1f, R102 ;  /* 0x0000001fff0b7819 */ /* 0x000fe40000011466 */
[----:B------:R-:W-:Y:S02]  /*30920*/  LEA.HI R10, R9, R8, RZ, 0x3 ;  /* 0x00000008090a7211 */ /* 0x000fe400078f18ff */
[----:B------:R-:W-:Y:S02]  /*30930*/  LEA.HI R11, R11, R102, RZ, 0x4 ;  /* 0x000000660b0b7211 */ /* 0x000fe400078f20ff */
[----:B------:R-:W-:Y:S02]  /*30940*/  SHF.R.S32.HI R30, RZ, 0x3, R10 ;  /* 0x00000003ff1e7819 */ /* 0x000fe4000001140a */
[----:B------:R-:W-:Y:S02]  /*30950*/  LEA.HI R8, R9, R8, RZ, 0x6 ;  /* 0x0000000809087211 */ /* 0x000fe400078f30ff */
[----:B------:R-:W-:-:S02]  /*30960*/  LEA.HI.SX32 R11, R11, R30, 0x1c ;  /* 0x0000001e0b0b7211 */ /* 0x000fc400078fe2ff */
[----:B------:R-:W-:Y:S02]  /*30970*/  SHF.R.S32.HI R8, RZ, 0x6, R8 ;  /* 0x00000006ff087819 */ /* 0x000fe40000011408 */
[----:B------:R-:W-:Y:S01]  /*30980*/  SHF.R.S32.HI R12, RZ, 0x1f, R11 ;  /* 0x0000001fff0c7819 */ /* 0x000fe2000001140b */
[----:B------:R-:W-:Y:S01]  /*30990*/  IMAD.SHL.U32 R29, R11, 0x8, RZ ;  /* 0x000000080b1d7824 */ /* 0x000fe200078e00ff */
[----:B------:R-:W-:Y:S01]  /*309a0*/  LOP3.LUT R10, R13, 0x38, R10, 0xf8, !PT ;  /* 0x000000380d0a7812 */ /* 0x000fe200078ef80a */
[----:B------:R-:W-:Y:S01]  /*309b0*/  IMAD R8, R8, 0x1800, R15 ;  /* 0x0000180008087824 */ /* 0x000fe200078e020f */
[----:B------:R-:W-:Y:S02]  /*309c0*/  LEA.HI R12, R12, R11, RZ, 0x3 ;  /* 0x0000000b0c0c7211 */ /* 0x000fe400078f18ff */
[----:B------:R-:W-:Y:S02]  /*309d0*/  LOP3.LUT R9, R10, R31, RZ, 0x3c, !PT ;  /* 0x0000001f0a097212 */ /* 0x000fe400078e3cff */
[----:B------:R-:W-:-:S02]  /*309e0*/  SHF.R.S32.HI R12, RZ, 0x3, R12 ;  /* 0x00000003ff0c7819 */ /* 0x000fc4000001140c */
[----:B------:R-:W-:Y:S01]  /*309f0*/  LOP3.LUT R11, R13, 0x38, R29, 0xf8, !PT ;  /* 0x000000380d0b7812 */ /* 0x000fe200078ef81d */
[----:B------:R-:W-:Y:S02]  /*30a00*/  IMAD.IADD R8, R8, 0x1, R9 ;  /* 0x0000000108087824 */ /* 0x000fe400078e0209 */
[----:B------:R-:W-:Y:S01]  /*30a10*/  IMAD R12, R12, 0x1800, R15 ;  /* 0x000018000c0c7824 */ /* 0x000fe200078e020f */
[----:B------:R-:W-:Y:S02]  /*30a20*/  LOP3.LUT R11, R11, R31, RZ, 0x3c, !PT ;  /* 0x0000001f0b0b7212 */ /* 0x000fe400078e3cff */
[----:B------:R-:W-:-:S03]  /*30a30*/  IADD3 R9, P0, R103, R8, RZ ;  /* 0x0000000867097210 */ /* 0x000fc60007f1e0ff */
[----:B------:R-:W-:Y:S02]  /*30a40*/  IMAD.IADD R12, R12, 0x1, R11 ;  /* 0x000000010c0c7824 */ /* 0x000fe400078e020b */
[----:B------:R-:W-:Y:S01]  /*30a50*/  IMAD.X R10, RZ, RZ, R104, P0 ;  /* 0x000000ffff0a7224 */ /* 0x000fe200000e0668 */
[----:B------:R-:W-:Y:S02]  /*30a60*/  LEA R8, P0, R9, R94, 0x1 ;  /* 0x0000005e09087211 */ /* 0x000fe400078008ff */
[----:B------:R-:W-:Y:S02]  /*30a70*/  IADD3 R103, P1, R103, R12, RZ ;  /* 0x0000000c67677210 */ /* 0x000fe40007f3e0ff */
[-C--:B------:R-:W-:Y:S02]  /*30a80*/  LEA.HI.X R9, R9, R95.reuse, R10, 0x1, P0 ;  /* 0x0000005f09097211 */ /* 0x080fe400000f0c0a */
[----:B------:R-:W-:Y:S01]  /*30a90*/  ISETP.GE.AND P0, PT, R105, R28, PT ;  /* 0x0000001c6900720c */ /* 0x000fe20003f06270 */
[----:B------:R-:W-:Y:S01]  /*30aa0*/  IMAD.X R104, RZ, RZ, R104, P1 ;  /* 0x000000ffff687224 */ /* 0x000fe200008e0668 */
[C---:B------:R-:W-:Y:S01]  /*30ab0*/  LEA R12, P1, R103.reuse, R94, 0x1 ;  /* 0x0000005e670c7211 */ /* 0x040fe200078208ff */
[----:B------:R-:W-:Y:S01]  /*30ac0*/  IMAD.SHL.U32 R49, R30, 0x8, RZ ;  /* 0x000000081e317824 */ /* 0x000fe200078e00ff */
[----:B------:R-:W5:Y:S02]  /*30ad0*/  LD.E.128 R8, desc[UR4][R8.64] ;  /* 0x0000000408087980 */ /* 0x000f64000c101d00 */
[----:B------:R-:W-:-:S02]  /*30ae0*/  LEA.HI.X R13, R103, R95, R104, 0x1, P1 ;  /* 0x0000005f670d7211 */ /* 0x000fc400008f0c68 */
[----:B------:R-:W-:-:S04]  /*30af0*/  IADD3 R51, P1, R49, R88, RZ ;  /* 0x0000005831337210 */ /* 0x000fc80007f3e0ff */
[----:B------:R-:W5:Y:S01]  /*30b00*/  LD.E.128 R12, desc[UR6][R12.64] ;  /* 0x000000060c0c7980 */ /* 0x000f62000c101d00 */
[----:B------:R-:W-:Y:S08]  /*30b10*/  @P0 BRA `(.L_x_2223) ;  /* 0x00000004006c0947 */ /* 0x000ff00003800000 */
[--C-:B------:R-:W-:Y:S01]  /*30b20*/  SHF.R.U64 R39, R56, 0x10, R57.reuse ;  /* 0x0000001038277819 */ /* 0x100fe20000001239 */
[----:B-----5:R-:W-:Y:S01]  /*30b30*/  IMAD.U32 R34, R13, 0x10000, RZ ;  /* 0x000100000d227824 */ /* 0x020fe200078e00ff */
[----:B------:R-:W-:Y:S01]  /*30b40*/  SHF.R.U32.HI R56, RZ, 0x10, R57 ;  /* 0x00000010ff387819 */ /* 0x000fe20000011639 */
[----:B------:R-:W-:Y:S01]  /*30b50*/  IMAD.U32 R28, R9, 0x10000, RZ ;  /* 0x00010000091c7824 */ /* 0x000fe200078e00ff */
[--C-:B------:R-:W-:Y:S01]  /*30b60*/  SHF.R.U64 R40, R44, 0x10, R45.reuse ;  /* 0x000000102c287819 */ /* 0x100fe2000000122d */
[----:B------:R-:W-:Y:S01]  /*30b70*/  IMAD.U32 R36, R15, 0x10000, RZ ;  /* 0x000100000f247824 */ /* 0x000fe200078e00ff */
[----:B------:R-:W-:Y:S01]  /*30b80*/  SHF.R.U32.HI R45, RZ, 0x10, R45 ;  /* 0x00000010ff2d7819 */ /* 0x000fe2000001162d */
[----:B------:R-:W-:Y:S01]  /*30b90*/  IMAD.U32 R31, R12, 0x10000, RZ ;  /* 0x000100000c1f7824 */ /* 0x000fe200078e00ff */
[----:B------:R-:W-:Y:S02]  /*30ba0*/  PRMT R113, R113, 0x5410, R56 ;  /* 0x0000541071717816 */ /* 0x000fe40000000038 */
[----:B------:R-:W-:-:S02]  /*30bb0*/  SHF.R.U64 R38, R46, 0x10, R47 ;  /* 0x000000102e267819 */ /* 0x000fc4000000122f */
[----:B------:R-:W-:Y:S01]  /*30bc0*/  SHF.R.U64 R43, R58, 0x10, R59 ;  /* 0x000000103a2b7819 */ /* 0x000fe2000000123b */
[----:B------:R-:W-:Y:S01]  /*30bd0*/  IMAD.U32 R41, R113, 0x10000, RZ ;  /* 0x0001000071297824 */ /* 0x000fe200078e00ff */
[----:B------:R-:W-:Y:S02]  /*30be0*/  PRMT R106, R106, 0x5410, R45 ;  /* 0x000054106a6a7816 */ /* 0x000fe4000000002d */
[----:B------:R-:W-:Y:S02]  /*30bf0*/  SHF.R.U32.HI R47, RZ, 0x10, R47 ;  /* 0x00000010ff2f7819 */ /* 0x000fe4000001162f */
[----:B------:R-:W-:Y:S02]  /*30c00*/  SHF.R.U32.HI R58, RZ, 0x10, R59 ;  /* 0x00000010ff3a7819 */ /* 0x000fe4000001163b */
[----:B------:R-:W-:Y:S01]  /*30c10*/  PRMT R112, R112, 0x5410, R39 ;  /* 0x0000541070707816 */ /* 0x000fe20000000027 */
[----:B------:R-:W-:Y:S01]  /*30c20*/  IMAD.U32 R39, R106, 0x10000, RZ ;  /* 0x000100006a277824 */ /* 0x000fe200078e00ff */
[----:B------:R-:W-:Y:S01]  /*30c30*/  PRMT R110, R110, 0x5410, R43 ;  /* 0x000054106e6e7816 */ /* 0x000fe2000000002b */
[----:B------:R-:W-:Y:S01]  /*30c40*/  FMUL.FTZ R43, R34, R41 ;  /* 0x00000029222b7220 */ /* 0x000fe20000410000 */
[----:B------:R-:W-:Y:S01]  /*30c50*/  PRMT R108, R108, 0x5410, R47 ;  /* 0x000054106c6c7816 */ /* 0x000fe2000000002f */
[----:B------:R-:W-:Y:S01]  /*30c60*/  FMUL.FTZ R45, R34, R39 ;  /* 0x00000027222d7220 */ /* 0x000fe20000410000 */
[----:B------:R-:W-:-:S02]  /*30c70*/  PRMT R111, R111, 0x5410, R58 ;  /* 0x000054106f6f7816 */ /* 0x000fc4000000003a */
[----:B------:R-:W-:Y:S01]  /*30c80*/  LOP3.LUT R35, R13, 0xffff0000, RZ, 0xc0, !PT ;  /* 0xffff00000d237812 */ /* 0x000fe200078ec0ff */
[C---:B------:R-:W-:Y:S01]  /*30c90*/  FFMA.FTZ R45, R28.reuse, R41, R45 ;  /* 0x000000291c2d7223 */ /* 0x040fe2000001002d */
[----:B------:R-:W-:Y:S02]  /*30ca0*/  LOP3.LUT R113, R113, 0xffff0000, RZ, 0xc0, !PT ;  /* 0xffff000071717812 */ /* 0x000fe400078ec0ff */
[----:B------:R-:W-:Y:S01]  /*30cb0*/  PRMT R109, R109, 0x5410, R38 ;  /* 0x000054106d6d7816 */ /* 0x000fe20000000026 */
[----:B------:R-:W-:Y:S01]  /*30cc0*/  FFMA.FTZ R38, R28, R39, -R43 ;  /* 0x000000271c267223 */ /* 0x000fe2000001082b */
[----:B------:R-:W-:Y:S01]  /*30cd0*/  LOP3.LUT R106, R106, 0xffff0000, RZ, 0xc0, !PT ;  /* 0xffff00006a6a7812 */ /* 0x000fe200078ec0ff */
[----:B------:R-:W-:Y:S01]  /*30ce0*/  IMAD.U32 R39, R108, 0x10000, RZ ;  /* 0x000100006c277824 */ /* 0x000fe200078e00ff */
[----:B------:R-:W-:Y:S01]  /*30cf0*/  LOP3.LUT R30, R9, 0xffff0000, RZ, 0xc0, !PT ;  /* 0xffff0000091e7812 */ /* 0x000fe200078ec0ff */
[----:B------:R-:W-:Y:S02]  /*30d00*/  IMAD.U32 R43, R111, 0x10000, RZ ;  /* 0x000100006f2b7824 */ /* 0x000fe400078e00ff */
[C---:B------:R-:W-:Y:S01]  /*30d10*/  FMUL.FTZ R47, R35.reuse, R113 ;  /* 0x00000071232f7220 */ /* 0x040fe20000410000 */
[----:B------:R-:W-:Y:S01]  /*30d20*/  LOP3.LUT R33, R12, 0xffff0000, RZ, 0xc0, !PT ;  /* 0xffff00000c217812 */ /* 0x000fe200078ec0ff */
[-C--:B------:R-:W-:Y:S01]  /*30d30*/  FMUL.FTZ R35, R35, R106.reuse ;  /* 0x0000006a23237220 */ /* 0x080fe20000410000 */
[----:B------:R-:W-:Y:S01]  /*30d40*/  LOP3.LUT R37, R15, 0xffff0000, RZ, 0xc0, !PT ;  /* 0xffff00000f257812 */ /* 0x000fe200078ec0ff */
[----:B------:R-:W-:Y:S01]  /*30d50*/  IMAD.U32 R12, R11, 0x10000, RZ ;  /* 0x000100000b0c7824 */ /* 0x000fe200078e00ff */
[----:B------:R-:W-:Y:S01]  /*30d60*/  LOP3.LUT R34, R111, 0xffff0000, RZ, 0xc0, !PT ;  /* 0xffff00006f227812 */ /* 0x000fe200078ec0ff */
[C---:B------:R-:W-:Y:S01]  /*30d70*/  FMUL.FTZ R28, R36.reuse, R39 ;  /* 0x00000027241c7220 */ /* 0x040fe20000410000 */
[----:B------:R-:W-:Y:S01]  /*30d80*/  PRMT R107, R107, 0x5410, R40 ;  /* 0x000054106b6b7816 */ /* 0x000fe20000000028 */
[----:B------:R-:W-:Y:S01]  /*30d90*/  FMUL.FTZ R41, R36, R43 ;  /* 0x0000002b24297220 */ /* 0x000fe20000410000 */
[----:B------:R-:W-:Y:S01]  /*30da0*/  LOP3.LUT R108, R108, 0xffff0000, RZ, 0xc0, !PT ;  /* 0xffff00006c6c7812 */ /* 0x000fe200078ec0ff */
[C---:B------:R-:W-:Y:S01]  /*30db0*/  FFMA.FTZ R47, R30.reuse, R106, -R47 ;  /* 0x0000006a1e2f7223 */ /* 0x040fe2000001082f */
[----:B------:R-:W-:Y:S01]  /*30dc0*/  LOP3.LUT R13, R11, 0xffff0000, RZ, 0xc0, !PT ;  /* 0xffff00000b0d7812 */ /* 0x000fe200078ec0ff */
[----:B------:R-:W-:Y:S01]  /*30dd0*/  FFMA.FTZ R36, R30, R113, R35 ;  /* 0x000000711e247223 */ /* 0x000fe20000010023 */
[C---:B------:R-:W-:Y:S01]  /*30de0*/  FFMA.FTZ R43, R12.reuse, R43, R28 ;  /* 0x0000002b0c2b7223 */ /* 0x040fe2000001001c */
[----:B------:R-:W-:Y:S01]  /*30df0*/  FMUL.FTZ R30, R37, R34 ;  /* 0x00000022251e7220 */ /* 0x000fe20000410000 */
[----:B------:R-:W-:Y:S01]  /*30e00*/  FFMA.FTZ R41, R12, R39, -R41 ;  /* 0x000000270c297223 */ /* 0x000fe20000010829 */
[----:B------:R-:W-:-:S02]  /*30e10*/  IMAD.U32 R28, R112, 0x10000, RZ ;  /* 0x00010000701c7824 */ /* 0x000fc400078e00ff */
[-C--:B------:R-:W-:Y:S01]  /*30e20*/  FMUL.FTZ R40, R37, R108.reuse ;  /* 0x0000006c25287220 */ /* 0x080fe20000410000 */
[----:B------:R-:W-:Y:S02]  /*30e30*/  IMAD.U32 R12, R107, 0x10000, RZ ;  /* 0x000100006b0c7824 */ /* 0x000fe400078e00ff */
[----:B------:R-:W-:Y:S01]  /*30e40*/  FFMA.FTZ R108, R13, R108, -R30 ;  /* 0x0000006c0d6c7223 */ /* 0x000fe2000001081e */
[----:B------:R-:W-:Y:S01]  /*30e50*/  LOP3.LUT R112, R112, 0xffff0000, RZ, 0xc0, !PT ;  /* 0xffff000070707812 */ /* 0x000fe200078ec0ff */
[----:B------:R-:W-:Y:S01]  /*30e60*/  FMUL.FTZ R30, R31, R28 ;  /* 0x0000001c1f1e7220 */ /* 0x000fe20000410000 */
[C---:B------:R-:W-:Y:S01]  /*30e70*/  IMAD.U32 R9, R8.reuse, 0x10000, RZ ;  /* 0x0001000008097824 */ /* 0x040fe200078e00ff */
[----:B------:R-:W-:Y:S01]  /*30e80*/  LOP3.LUT R107, R107, 0xffff0000, RZ, 0xc0, !PT ;  /* 0xffff00006b6b7812 */ /* 0x000fe200078ec0ff */
[----:B------:R-:W-:Y:S01]  /*30e90*/  FMUL.FTZ R31, R31, R12 ;  /* 0x0000000c1f1f7220 */ /* 0x000fe20000410000 */
[----:B------:R-:W-:Y:S01]  /*30ea0*/  LOP3.LUT R8, R8, 0xffff0000, RZ, 0xc0, !PT ;  /* 0xffff000008087812 */ /* 0x000fe200078ec0ff */
[----:B------:R-:W-:Y:S01]  /*30eb0*/  FFMA.FTZ R40, R13, R34, R40 ;  /* 0x000000220d287223 */ /* 0x000fe20000010028 */
[----:B------:R-:W-:-:S02]  /*30ec0*/  IMAD.U32 R15, R14, 0x10000, RZ ;  /* 0x000100000e0f7824 */ /* 0x000fc400078e00ff */
        /* <DEDUP_REMOVED lines=32> */
.L_x_2223:
[----:B------:R-:W-:Y:S05]  /*310d0*/  BSYNC B2 ;  /* 0x0000000000027941 */ /* 0x000fea0003800000 */
.L_x_2222:
[----:B------:R-:W-:Y:S02]  /*310e0*/  LEA.HI.X.SX32 R49, R49, R32, 0x1, P1 ;  /* 0x0000002031317211 */ /* 0x000fe400008f0eff */
[----:B------:R-:W-:Y:S02]  /*310f0*/  LEA R30, P0, R51, R86, 0x1 ;  /* 0x00000056331e7211 */ /* 0x000fe400078008ff */
[----:B------:R-:W-:Y:S02]  /*31100*/  R2UR UR4, R84 ;  /* 0x00000000540472ca */ /* 0x000fe400000e0000 */
[----:B------:R-:W-:Y:S02]  /*31110*/  R2UR UR5, R85 ;  /* 0x00000000550572ca */ /* 0x000fe400000e0000 */
[----:B------:R-:W-:Y:S02]  /*31120*/  LEA.HI.X R31, R51, R87, R49, 0x1, P0 ;  /* 0x00000057331f7211 */ /* 0x000fe400000f0c31 */
[----:B------:R-:W-:-:S09]  /*31130*/  ISETP.GE.AND P0, PT, R29, R97, PT ;  /* 0x000000611d00720c */ /* 0x000fd20003f06270 */
[----:B-----5:R1:W-:Y:S04]  /*31140*/  ST.E.128 desc[UR4][R30.64], R8 ;  /* 0x000000081e007985 */ /* 0x0203e8000c101d04 */
[----:B------:R-:W-:Y:S05]  /*31150*/  @P0 BRA `(.L_x_2171) ;  /* 0x0000000c00480947 */ /* 0x000fea0003800000 */
[----:B------:R-:W-:Y:S02]  /*31160*/  IADD3 R89, P0, R29, R88, RZ ;  /* 0x000000581d597210 */ /* 0x000fe40007f1e0ff */
[----:B------:R-:W-:Y:S02]  /*31170*/  R2UR UR4, R84 ;  /* 0x00000000540472ca */ /* 0x000fe400000e0000 */
[----:B------:R-:W-:Y:S02]  /*31180*/  R2UR UR5, R85 ;  /* 0x00000000550572ca */ /* 0x000fe400000e0000 */
[----:B------:R-:W-:Y:S02]  /*31190*/  LEA.HI.X.SX32 R29, R29, R32, 0x1, P0 ;  /* 0x000000201d1d7211 */ /* 0x000fe400000f0eff */
[----:B-1----:R-:W-:-:S04]  /*311a0*/  LEA R8, P0, R89, R86, 0x1 ;  /* 0x0000005659087211 */ /* 0x002fc800078008ff */
[----:B------:R-:W-:-:S05]  /*311b0*/  LEA.HI.X R9, R89, R87, R29, 0x1, P0 ;  /* 0x0000005759097211 */ /* 0x000fca00000f0c1d */
[----:B------:R1:W-:Y:S01]  /*311c0*/  ST.E.128 desc[UR4][R8.64], R12 ;  /* 0x0000000c08007985 */ /* 0x0003e2000c101d04 */
[----:B------:R-:W-:Y:S05]  /*311d0*/  BRA `(.L_x_2171) ;  /* 0x0000000c00287947 */ /* 0x000fea0003800000 */
.L_x_2137:
[----:B------:R-:W2:Y:S01]  /*311e0*/  LDL.64 R8, [R82+0x10] ;  /* 0x0000100052087983 */ /* 0x000ea20000100a00 */
[----:B------:R-:W-:Y:S02]  /*311f0*/  R2UR UR4, R84 ;  /* 0x00000000540472ca */ /* 0x000fe400000e0000 */
[----:B------:R-:W-:Y:S01]  /*31200*/  R2UR UR5, R85 ;  /* 0x00000000550572ca */ /* 0x000fe200000e0000 */
[----:B------:R0:W5:Y:S04]  /*31210*/  LDL R10, [R83] ;  /* 0x00000000530a7983 */ /* 0x0001680000100800 */
[----:B------:R0:W5:Y:S08]  /*31220*/  LDL R11, [R83+0x4] ;  /* 0x00000400530b7983 */ /* 0x0001700000100800 */
[----:B--2---:R-:W2:Y:S01]  /*31230*/  LD.E R12, desc[UR4][R8.64+0x1c] ;  /* 0x00001c04080c7980 */ /* 0x004ea2000c101900 */
[----:B------:R-:W-:Y:S01]  /*31240*/  BSSY B2, `(.L_x_2224) ;  /* 0x0000005000027945 */ /* 0x000fe20003800000 */
[----:B--2---:R-:W-:-:S04]  /*31250*/  LOP3.LUT R12, R12, 0x1, RZ, 0xfc, !PT ;  /* 0x000000010c0c7812 */ /* 0x004fc800078efcff */
[----:B------:R-:W-:-:S13]  /*31260*/  ISETP.NE.AND P0, PT, R12, 0x3, PT ;  /* 0x000000030c00780c */ /* 0x000fda0003f05270 */
[----:B0-----:R-:W-:Y:S05]  /*31270*/  @!P0 BRA `(.L_x_2225) ;  /* 0x0000000000048947 */ /* 0x001fea0003800000 */
[----:B------:R-:W-:Y:S01]  /*31280*/  BPT.TRAP 0x1 ;  /* 0x000000040000795c */ /* 0x000fe20000300000 */
.L_x_2225:
[----:B------:R-:W-:Y:S05]  /*31290*/  BSYNC B2 ;  /* 0x0000000000027941 */ /* 0x000fea0003800000 */
.L_x_2224:
        /* <DEDUP_REMOVED lines=9> */
.L_x_2251:
[----:B------:R-:W-:Y:S05]  /*31330*/  BSYNC B2 ;  /* 0x0000000000027941 */ /* 0x000fea0003800000 */
.L_x_2226:
[----:B------:R-:W2:Y:S04]  /*31340*/  LDL.64 R14, [R82] ;  /* 0x00000000520e7983 */ /* 0x000ea80000100a00 */
[----:B------:R-:W3:Y:S04]  /*31350*/  LDL.64 R8, [R82+0x18] ;  /* 0x0000180052087983 */ /* 0x000ee80000100a00 */
[----:B------:R-:W4:Y:S04]  /*31360*/  LDL.64 R32, [R82+0x30] ;  /* 0x0000300052207983 */ /* 0x000f280000100a00 */
[----:B0-----:R-:W4:Y:S01]  /*31370*/  LDL.64 R10, [R82+0x20] ;  /* 0x00002000520a7983 */ /* 0x001f220000100a00 */
[----:B------:R-:W-:-:S02]  /*31380*/  R2UR UR8, R84 ;  /* 0x00000000540872ca */ /* 0x000fc400000e0000 */
[C---:B------:R-:W-:Y:S01]  /*31390*/  R2UR UR9, R85.reuse ;  /* 0x00000000550972ca */ /* 0x040fe200000e0000 */
[----:B------:R-:W4:Y:S01]  /*313a0*/  LDL R39, [R83] ;  /* 0x0000000053277983 */ /* 0x000f220000100800 */
[C---:B------:R-:W-:Y:S02]  /*313b0*/  R2UR UR4, R84.reuse ;  /* 0x00000000540472ca */ /* 0x040fe400000e0000 */
[C---:B------:R-:W-:Y:S01]  /*313c0*/  R2UR UR5, R85.reuse ;  /* 0x00000000550572ca */ /* 0x040fe200000e0000 */
[----:B------:R-:W5:Y:S01]  /*313d0*/  LDL.64 R12, [R82+0x38] ;  /* 0x00003800520c7983 */ /* 0x000f620000100a00 */
[C---:B------:R-:W-:Y:S02]  /*313e0*/  R2UR UR10, R84.reuse ;  /* 0x00000000540a72ca */ /* 0x040fe400000e0000 */
[----:B------:R-:W-:Y:S02]  /*313f0*/  R2UR UR11, R85 ;  /* 0x00000000550b72ca */ /* 0x000fe400000e0000 */
[----:B------:R-:W-:-:S02]  /*31400*/  R2UR UR6, R84 ;  /* 0x00000000540672ca */ /* 0x000fc400000e0000 */
[C---:B------:R-:W-:Y:S02]  /*31410*/  R2UR UR7, R85.reuse ;  /* 0x00000000550772ca */ /* 0x040fe400000e0000 */
[----:B------:R-:W-:Y:S02]  /*31420*/  R2UR UR12, R84 ;  /* 0x00000000540c72ca */ /* 0x000fe400000e0000 */
[----:B------:R-:W-:Y:S01]  /*31430*/  R2UR UR13, R85 ;  /* 0x00000000550d72ca */ /* 0x000fe200000e0000 */
[----:B--2---:R0:W2:Y:S04]  /*31440*/  LD.E R14, desc[UR8][R14.64] ;  /* 0x000000080e0e7980 */ /* 0x0040a8000c101900 */
[----:B---3--:R-:W3:Y:S04]  /*31450*/  LD.E R38, desc[UR4][R8.64] ;  /* 0x0000000408267980 */ /* 0x008ee8000c101900 */
[----:B----4-:R-:W4:Y:S04]  /*31460*/  LD.E R40, desc[UR10][R32.64] ;  /* 0x0000000a20287980 */ /* 0x010f28000c101900 */
[----:B------:R-:W4:Y:S04]  /*31470*/  LD.E.64 R34, desc[UR6][R10.64+0x10] ;  /* 0x000010060a227980 */ /* 0x000f28000c101b00 */
[----:B------:R1:W4:Y:S01]  /*31480*/  LD.E.64 R36, desc[UR12][R8.64+0x8] ;  /* 0x0000080c08247980 */ /* 0x000322000c101b00 */
[----:B------:R-:W-:Y:S01]  /*31490*/  IMAD R41, R39, 0x4800, RZ ;  /* 0x0000480027297824 */ /* 0x000fe200078e02ff */
[----:B------:R-:W-:Y:S02]  /*314a0*/  BSSY B2, `(.L_x_2228) ;  /* 0x0000055000027945 */ /* 0x000fe40003800000 */
[----:B------:R2:W5:Y:S02]  /*314b0*/  LD.E.64 R28, desc[UR4][R10.64+0x8] ;  /* 0x000008040a1c7980 */ /* 0x000564000c101b00 */
[----:B0-----:R-:W-:-:S02]  /*314c0*/  SHF.R.S32.HI R15, RZ, 0x1f, R41 ;  /* 0x0000001fff0f7819 */ /* 0x001fc40000011429 */
[----:B------:R0:W5:Y:S01]  /*314d0*/  LD.E.64 R30, desc[UR6][R10.64+0x18] ;  /* 0x000018060a1e7980 */ /* 0x000162000c101b00 */
[----:B-1----:R-:W-:Y:S01]  /*314e0*/  SHF.R.S32.HI R8, RZ, 0x1f, R77 ;  /* 0x0000001fff087819 */ /* 0x002fe2000001144d */
[----:B--2---:R-:W-:Y:S01]  /*314f0*/  IMAD R14, R77, -0x60, R14 ;  /* 0xffffffa04d0e7824 */ /* 0x004fe200078e020e */
[----:B---3--:R-:W-:-:S04]  /*31500*/  IADD3 R43, P0, R38, R41, RZ ;  /* 0x00000029262b7210 */ /* 0x008fc80007f1e0ff */
[----:B------:R-:W-:Y:S02]  /*31510*/  VIMNMX R45, R14, 0x60, PT ;  /* 0x000000600e2d7848 */ /* 0x000fe40003fe0100 */
[----:B------:R-:W-:Y:S02]  /*31520*/  LEA.HI.X.SX32 R15, R38, R15, 0x1, P0 ;  /* 0x0000000f260f7211 */ /* 0x000fe400000f0eff */
[----:B----4-:R-:W-:Y:S01]  /*31530*/  ISETP.GE.AND P0, PT, R40, R45, PT ;  /* 0x0000002d2800720c */ /* 0x010fe20003f06270 */
[-C--:B------:R-:W-:Y:S02]  /*31540*/  IMAD R9, R35, R77.reuse, RZ ;  /* 0x0000004d23097224 */ /* 0x080fe400078e02ff */
[----:B------:R-:W-:Y:S01]  /*31550*/  IMAD.WIDE.U32 R38, R34, R77, RZ ;  /* 0x0000004d22267225 */ /* 0x000fe200078e00ff */
[----:B------:R-:W-:-:S03]  /*31560*/  LEA R14, P1, R43, R36, 0x1 ;  /* 0x000000242b0e7211 */ /* 0x000fc600078208ff */
[----:B------:R-:W-:Y:S02]  /*31570*/  IMAD R9, R34, R8, R9 ;  /* 0x0000000822097224 */ /* 0x000fe400078e0209 */
[----:B------:R-:W-:Y:S01]  /*31580*/  IMAD.WIDE R34, R41, 0x2, R36 ;  /* 0x0000000229227825 */ /* 0x000fe200078e0224 */
[----:B------:R-:W-:-:S03]  /*31590*/  LEA.HI.X R15, R43, R37, R15, 0x1, P1 ;  /* 0x000000252b0f7211 */ /* 0x000fc600008f0c0f */
[----:B------:R-:W-:Y:S01]  /*315a0*/  IMAD.IADD R41, R39, 0x1, R9 ;  /* 0x0000000127297824 */ /* 0x000fe200078e0209 */
[----:B0-----:R-:W-:Y:S06]  /*315b0*/  @P0 BRA `(.L_x_2229) ;  /* 0x00000004000c0947 */ /* 0x001fec0003800000 */
[----:B------:R-:W-:Y:S02]  /*315c0*/  R2UR UR4, R84 ;  /* 0x00000000540472ca */ /* 0x000fe400000e0000 */
[----:B------:R-:W-:-:S13]  /*315d0*/  R2UR UR5, R85 ;  /* 0x00000000550572ca */ /* 0x000fda00000e0000 */
[----:B-----5:R-:W2:Y:S01]  /*315e0*/  LD.E.U8 R40, desc[UR4][R12.64] ;  /* 0x000000040c287980 */ /* 0x020ea2000c101100 */
[C---:B------:R-:W-:Y:S01]  /*315f0*/  LEA R36, P1, R38.reuse, R30, 0x1 ;  /* 0x0000001e26247211 */ /* 0x040fe200078208ff */
[----:B------:R-:W-:Y:S03]  /*31600*/  BSSY B3, `(.L_x_2230) ;  /* 0x000000c000037945 */ /* 0x000fe60003800000 */
[----:B------:R-:W-:Y:S02]  /*31610*/  LEA.HI.X R37, R38, R31, R41, 0x1, P1 ;  /* 0x0000001f26257211 */ /* 0x000fe400008f0c29 */
[----:B--2---:R-:W-:-:S04]  /*31620*/  LOP3.LUT R8, R40, 0x1, RZ, 0xc0, !PT ;  /* 0x0000000128087812 */ /* 0x004fc800078ec0ff */
[----:B------:R-:W-:-:S13]  /*31630*/  ISETP.NE.U32.AND P0, PT, R8, 0x1, PT ;  /* 0x000000010800780c */ /* 0x000fda0003f05070 */
[----:B------:R-:W-:Y:S05]  /*31640*/  @P0 BRA `(.L_x_2231) ;  /* 0x00000000001c0947 */ /* 0x000fea0003800000 */
[----:B------:R-:W-:Y:S02]  /*31650*/  R2UR UR4, R84 ;  /* 0x00000000540472ca */ /* 0x000fe400000e0000 */
[----:B------:R-:W-:-:S13]  /*31660*/  R2UR UR5, R85 ;  /* 0x00000000550572ca */ /* 0x000fda00000e0000 */
[----:B------:R-:W2:Y:S01]  /*31670*/  LD.E.128 R8, desc[UR4][R34.64] ;  /* 0x0000000422087980 */ /* 0x000ea2000c101d00 */
[----:B------:R-:W-:Y:S02]  /*31680*/  R2UR UR6, R84 ;  /* 0x00000000540672ca */ /* 0x000fe400000e0000 */
[----:B------:R-:W-:Y:S01]  /*31690*/  R2UR UR7, R85 ;  /* 0x00000000550772ca */ /* 0x000fe200000e0000 */
[----:B--2---:R0:W-:-:S12]  /*316a0*/  ST.E.128 desc[UR4][R36.64], R8 ;  /* 0x0000000824007985 */ /* 0x0041d8000c101d04 */
[----:B------:R0:W5:Y:S02]  /*316b0*/  LD.E.U8 R40, desc[UR6][R12.64] ;  /* 0x000000060c287980 */ /* 0x000164000c101100 */
.L_x_2231:
[----:B------:R-:W-:Y:S05]  /*316c0*/  BSYNC B3 ;  /* 0x0000000000037941 */ /* 0x000fea0003800000 */
.L_x_2230:
[----:B-----5:R-:W-:Y:S01]  /*316d0*/  LOP3.LUT P0, RZ, R40, 0x2, RZ, 0xc0, !PT ;  /* 0x0000000228ff7812 */ /* 0x020fe2000780c0ff */
[----:B------:R-:W-:-:S12]  /*316e0*/  BSSY B3, `(.L_x_2232) ;  /* 0x0000009000037945 */ /* 0x000fd80003800000 */
[----:B------:R-:W-:Y:S05]  /*316f0*/  @!P0 BRA `(.L_x_2233) ;  /* 0x00000000001c8947 */ /* 0x000fea0003800000 */
[----:B------:R-:W-:Y:S02]  /*31700*/  R2UR UR4, R84 ;  /* 0x00000000540472ca */ /* 0x000fe400000e0000 */
[----:B------:R-:W-:-:S13]  /*31710*/  R2UR UR5, R85 ;  /* 0x00000000550572ca */ /* 0x000fda00000e0000 */
[----:B0-----:R-:W2:Y:S01]  /*31720*/  LD.E.128 R8, desc[UR4][R14.64] ;  /* 0x000000040e087980 */ /* 0x001ea2000c101d00 */
[----:B------:R-:W-:Y:S02]  /*31730*/  R2UR UR6, R84 ;  /* 0x00000000540672ca */ /* 0x000fe400000e0000 */
[----:B------:R-:W-:Y:S01]  /*31740*/  R2UR UR7, R85 ;  /* 0x00000000550772ca */ /* 0x000fe200000e0000 */
[----:B--2---:R1:W-:-:S12]  /*31750*/  ST.E.128 desc[UR4][R36.64+0x40], R8 ;  /* 0x0000400824007985 */ /* 0x0043d8000c101d04 */
[----:B------:R1:W5:Y:S02]  /*31760*/  LD.E.U8 R40, desc[UR6][R12.64] ;  /* 0x000000060c287980 */ /* 0x000364000c101100 */
.L_x_2233:
[----:B------:R-:W-:Y:S05]  /*31770*/  BSYNC B3 ;  /* 0x0000000000037941 */ /* 0x000fea0003800000 */
.L_x_2232:
[----:B-----5:R-:W-:Y:S01]  /*31780*/  LOP3.LUT P0, RZ, R40, 0x4, RZ, 0xc0, !PT ;  /* 0x0000000428ff7812 */ /* 0x020fe2000780c0ff */
[----:B------:R-:W-:-:S12]  /*31790*/  BSSY B3, `(.L_x_2234) ;  /* 0x0000009000037945 */ /* 0x000fd80003800000 */
[----:B------:R-:W-:Y:S05]  /*317a0*/  @!P0 BRA `(.L_x_2235) ;  /* 0x00000000001c8947 */ /* 0x000fea0003800000 */
[----:B------:R-:W-:Y:S02]  /*317b0*/  R2UR UR4, R84 ;  /* 0x00000000540472ca */ /* 0x000fe400000e0000 */
[----:B------:R-:W-:-:S13]  /*317c0*/  R2UR UR5, R85 ;  /* 0x00000000550572ca */ /* 0x000fda00000e0000 */
[----:B01----:R-:W2:Y:S01]  /*317d0*/  LD.E.128 R8, desc[UR4][R34.64+0x3000] ;  /* 0x0030000422087980 */ /* 0x003ea2000c101d00 */
[----:B------:R-:W-:Y:S02]  /*317e0*/  R2UR UR6, R84 ;  /* 0x00000000540672ca */ /* 0x000fe400000e0000 */
[----:B------:R-:W-:Y:S01]  /*317f0*/  R2UR UR7, R85 ;  /* 0x00000000550772ca */ /* 0x000fe200000e0000 */
[----:B--2---:R2:W-:-:S12]  /*31800*/  ST.E.128 desc[UR4][R36.64+0x80], R8 ;  /* 0x0000800824007985 */ /* 0x0045d8000c101d04 */
[----:B------:R2:W5:Y:S02]  /*31810*/  LD.E.U8 R40, desc[UR6][R12.64] ;  /* 0x000000060c287980 */ /* 0x000564000c101100 */
.L_x_2235:
[----:B------:R-:W-:Y:S05]  /*31820*/  BSYNC B3 ;  /* 0x0000000000037941 */ /* 0x000fea0003800000 */
.L_x_2234:
[----:B-----5:R-:W-:Y:S01]  /*31830*/  LOP3.LUT P0, RZ, R40, 0x8, RZ, 0xc0, !PT ;  /* 0x0000000828ff7812 */ /* 0x020fe2000780c0ff */
[----:B------:R-:W-:-:S12]  /*31840*/  BSSY B3, `(.L_x_2236) ;  /* 0x0000009000037945 */ /* 0x000fd80003800000 */
[----:B------:R-:W-:Y:S05]  /*31850*/  @!P0 BRA `(.L_x_2237) ;  /* 0x00000000001c8947 */ /* 0x000fea0003800000 */
[----:B------:R-:W-:Y:S02]  /*31860*/  R2UR UR4, R84 ;  /* 0x00000000540472ca */ /* 0x000fe400000e0000 */
[----:B------:R-:W-:-:S13]  /*31870*/  R2UR UR5, R85 ;  /* 0x00000000550572ca */ /* 0x000fda00000e0000 */
[----:B012---:R-:W2:Y:S01]  /*31880*/  LD.E.128 R8, desc[UR4][R14.64+0x3000] ;  /* 0x003000040e087980 */ /* 0x007ea2000c101d00 */
[----:B------:R-:W-:Y:S02]  /*31890*/  R2UR UR6, R84 ;  /* 0x00000000540672ca */ /* 0x000fe400000e0000 */
[----:B------:R-:W-:Y:S01]  /*318a0*/  R2UR UR7, R85 ;  /* 0x00000000550772ca */ /* 0x000fe200000e0000 */
[----:B--2---:R3:W-:-:S12]  /*318b0*/  ST.E.128 desc[UR4][R36.64+0xc0], R8 ;  /* 0x0000c00824007985 */ /* 0x0047d8000c101d04 */
[----:B------:R3:W5:Y:S02]  /*318c0*/  LD.E.U8 R40, desc[UR6][R12.64] ;  /* 0x000000060c287980 */ /* 0x000764000c101100 */
.L_x_2237:
[----:B------:R-:W-:Y:S05]  /*318d0*/  BSYNC B3 ;  /* 0x0000000000037941 */ /* 0x000fea0003800000 */
.L_x_2236:
[----:B-----5:R-:W-:Y:S01]  /*318e0*/  LOP3.LUT P0, RZ, R40, 0x10, RZ, 0xc0, !PT ;  /* 0x0000001028ff7812 */ /* 0x020fe2000780c0ff */
[----:B------:R-:W-:-:S12]  /*318f0*/  BSSY B3, `(.L_x_2238) ;  /* 0x0000009000037945 */ /* 0x000fd80003800000 */
[----:B------:R-:W-:Y:S05]  /*31900*/  @!P0 BRA `(.L_x_2239) ;  /* 0x00000000001c8947 */ /* 0x000fea0003800000 */
[----:B------:R-:W-:Y:S02]  /*31910*/  R2UR UR4, R84 ;  /* 0x00000000540472ca */ /* 0x000fe400000e0000 */
[----:B------:R-:W-:-:S13]  /*31920*/  R2UR UR5, R85 ;  /* 0x00000000550572ca */ /* 0x000fda00000e0000 */
[----:B0123--:R-:W2:Y:S01]  /*31930*/  LD.E.128 R8, desc[UR4][R34.64+0x6000] ;  /* 0x0060000422087980 */ /* 0x00fea2000c101d00 */
[----:B------:R-:W-:Y:S02]  /*31940*/  R2UR UR6, R84 ;  /* 0x00000000540672ca */ /* 0x000fe400000e0000 */
[----:B------:R-:W-:Y:S01]  /*31950*/  R2UR UR7, R85 ;  /* 0x00000000550772ca */ /* 0x000fe200000e0000 */
[----:B--2---:R4:W-:-:S12]  /*31960*/  ST.E.128 desc[UR4][R36.64+0x100], R8 ;  /* 0x0001000824007985 */ /* 0x0049d8000c101d04 */
[----:B------:R4:W5:Y:S02]  /*31970*/  LD.E.U8 R40, desc[UR6][R12.64] ;  /* 0x000000060c287980 */ /* 0x000964000c101100 */
.L_x_2239:
[----:B------:R-:W-:Y:S05]  /*31980*/  BSYNC B3 ;  /* 0x0000000000037941 */ /* 0x000fea0003800000 */
.L_x_2238:
[----:B-----5:R-:W-:-:S13]  /*31990*/  LOP3.LUT P0, RZ, R40, 0x20, RZ, 0xc0, !PT ;  /* 0x0000002028ff7812 */ /* 0x020fda000780c0ff */
[----:B------:R-:W-:Y:S05]  /*319a0*/  @!P0 BRA `(.L_x_2229) ;  /* 0x0000000000108947 */ /* 0x000fea0003800000 */
[----:B------:R-:W-:Y:S02]  /*319b0*/  R2UR UR4, R84 ;  /* 0x00000000540472ca */ /* 0x000fe400000e0000 */
[----:B------:R-:W-:-:S13]  /*319c0*/  R2UR UR5, R85 ;  /* 0x00000000550572ca */ /* 0x000fda00000e0000 */
[----:B01234-:R-:W2:Y:S04]  /*319d0*/  LD.E.128 R8, desc[UR4][R14.64+0x6000] ;  /* 0x006000040e087980 */ /* 0x01fea8000c101d00 */
[----:B--2---:R0:W-:Y:S02]  /*319e0*/  ST.E.128 desc[UR4][R36.64+0x140], R8 ;  /* 0x0001400824007985 */ /* 0x0041e4000c101d04 */
.L_x_2229:
[----:B------:R-:W-:Y:S05]  /*319f0*/  BSYNC B2 ;  /* 0x0000000000027941 */ /* 0x000fea0003800000 */
.L_x_2228:
[----:B------:R-:W-:Y:S02]  /*31a00*/  R2UR UR4, R84 ;  /* 0x00000000540472ca */ /* 0x000fe400000e0000 */
[----:B------:R-:W-:-:S13]  /*31a10*/  R2UR UR5, R85 ;  /* 0x00000000550572ca */ /* 0x000fda00000e0000 */
[----:B------:R-:W0:Y:S02]  /*31a20*/  LD.E R32, desc[UR4][R32.64] ;  /* 0x0000000420207980 */ /* 0x000e24000c101900 */
[----:B01234-:R-:W-:-:S05]  /*31a30*/  VIADD R8, R32, 0x40 ;  /* 0x0000004020087836 */ /* 0x01ffca0000000000 */
[----:B------:R-:W-:-:S13]  /*31a40*/  ISETP.GE.AND P0, PT, R8, R45, PT ;  /* 0x0000002d0800720c */ /* 0x000fda0003f06270 */
[----:B------:R-:W-:Y:S05]  /*31a50*/  @P0 BRA `(.L_x_2171) ;  /* 0x0000000400080947 */ /* 0x000fea0003800000 */
[----:B------:R-:W-:Y:S02]  /*31a60*/  R2UR UR4, R84 ;  /* 0x00000000540472ca */ /* 0x000fe400000e0000 */
[----:B------:R-:W-:-:S13]  /*31a70*/  R2UR UR5, R85 ;  /* 0x00000000550572ca */ /* 0x000fda00000e0000 */
[----:B-----5:R-:W2:Y:S02]  /*31a80*/  LD.E.U8 R32, desc[UR4][R12.64] ;  /* 0x000000040c207980 */ /* 0x020ea4000c101100 */
[----:B--2---:R-:W-:-:S04]  /*31a90*/  LOP3.LUT R8, R32, 0x1, RZ, 0xc0, !PT ;  /* 0x0000000120087812 */ /* 0x004fc800078ec0ff */
[----:B------:R-:W-:-:S13]  /*31aa0*/  ISETP.NE.U32.AND P0, PT, R8, 0x1, PT ;  /* 0x000000010800780c */ /* 0x000fda0003f05070 */
[----:B------:R-:W-:Y:S02]  /*31ab0*/  @!P0 R2UR UR4, R84 ;  /* 0x00000000540482ca */ /* 0x000fe400000e0000 */
[----:B------:R-:W-:-:S13]  /*31ac0*/  @!P0 R2UR UR5, R85 ;  /* 0x00000000550582ca */ /* 0x000fda00000e0000 */
[----:B------:R-:W2:Y:S01]  /*31ad0*/  @!P0 LD.E.128 R8, desc[UR4][R34.64+0x2000] ;  /* 0x0020000422088980 */ /* 0x000ea2000c101d00 */
[----:B------:R-:W-:Y:S02]  /*31ae0*/  IADD3 R39, P1, R28, R38, RZ ;  /* 0x000000261c277210 */ /* 0x000fe40007f3e0ff */
[----:B------:R-:W-:Y:S02]  /*31af0*/  @!P0 R2UR UR6, R84 ;  /* 0x00000000540682ca */ /* 0x000fe400000e0000 */
[----:B------:R-:W-:Y:S01]  /*31b00*/  @!P0 R2UR UR7, R85 ;  /* 0x00000000550782ca */ /* 0x000fe200000e0000 */
[----:B------:R-:W-:Y:S01]  /*31b10*/  IMAD.X R29, R29, 0x1, R41, P1 ;  /* 0x000000011d1d7824 */ /* 0x000fe200008e0629 */
[----:B------:R-:W-:-:S04]  /*31b20*/  LEA R28, P1, R39, R30, 0x1 ;  /* 0x0000001e271c7211 */ /* 0x000fc800078208ff */
[----:B------:R-:W-:-:S05]  /*31b30*/  LEA.HI.X R29, R39, R31, R29, 0x1, P1 ;  /* 0x0000001f271d7211 */ /* 0x000fca00008f0c1d */
[----:B--2---:R0:W-:Y:S04]  /*31b40*/  @!P0 ST.E.128 desc[UR4][R28.64], R8 ;  /* 0x000000081c008985 */ /* 0x0041e8000c101d04 */
[----:B------:R-:W2:Y:S01]  /*31b50*/  @!P0 LD.E.U8 R32, desc[UR6][R12.64] ;  /* 0x000000060c208980 */ /* 0x000ea2000c101100 */
[----:B------:R-:W-:Y:S01]  /*31b60*/  BSSY B2, `(.L_x_2240) ;  /* 0x000000a000027945 */ /* 0x000fe20003800000 */
[----:B--2---:R-:W-:-:S13]  /*31b70*/  LOP3.LUT P0, RZ, R32, 0x2, RZ, 0xc0, !PT ;  /* 0x0000000220ff7812 */ /* 0x004fda000780c0ff */
[----:B0-----:R-:W-:Y:S05]  /*31b80*/  @!P0 BRA `(.L_x_2241) ;  /* 0x00000000001c8947 */ /* 0x001fea0003800000 */
[----:B------:R-:W-:Y:S02]  /*31b90*/  R2UR UR4, R84 ;  /* 0x00000000540472ca */ /* 0x000fe400000e0000 */
[----:B------:R-:W-:-:S13]  /*31ba0*/  R2UR UR5, R85 ;  /* 0x00000000550572ca */ /* 0x000fda00000e0000 */
[----:B------:R-:W2:Y:S01]  /*31bb0*/  LD.E.128 R8, desc[UR4][R14.64+0x2000] ;  /* 0x002000040e087980 */ /* 0x000ea2000c101d00 */
[----:B------:R-:W-:Y:S02]  /*31bc0*/  R2UR UR6, R84 ;  /* 0x00000000540672ca */ /* 0x000fe400000e0000 */
[----:B------:R-:W-:Y:S01]  /*31bd0*/  R2UR UR7, R85 ;  /* 0x00000000550772ca */ /* 0x000fe200000e0000 */
[----:B--2---:R0:W-:-:S12]  /*31be0*/  ST.E.128 desc[UR4][R28.64+0x40], R8 ;  /* 0x000040081c007985 */ /* 0x0041d8000c101d04 */
[----:B------:R0:W5:Y:S02]  /*31bf0*/  LD.E.U8 R32, desc[UR6][R12.64] ;  /* 0x000000060c207980 */ /* 0x000164000c101100 */
.L_x_2241:
[----:B------:R-:W-:Y:S05]  /*31c00*/  BSYNC B2 ;  /* 0x0000000000027941 */ /* 0x000fea0003800000 */
.L_x_2240:
        /* <DEDUP_REMOVED lines=10> */
.L_x_2243:
[----:B------:R-:W-:Y:S05]  /*31cb0*/  BSYNC B2 ;  /* 0x0000000000027941 */ /* 0x000fea0003800000 */
.L_x_2242:
        /* <DEDUP_REMOVED lines=10> */
.L_x_2245:
[----:B------:R-:W-:Y:S05]  /*31d60*/  BSYNC B2 ;  /* 0x0000000000027941 */ /* 0x000fea0003800000 */
.L_x_2244:
        /* <DEDUP_REMOVED lines=10> */
.L_x_2247:
[----:B------:R-:W-:Y:S05]  /*31e10*/  BSYNC B2 ;  /* 0x0000000000027941 */ /* 0x000fea0003800000 */
.L_x_2246:
[----:B-----5:R-:W-:-:S13]  /*31e20*/  LOP3.LUT P0, RZ, R32, 0x20, RZ, 0xc0, !PT ;  /* 0x0000002020ff7812 */ /* 0x020fda000780c0ff */
[----:B------:R-:W-:Y:S05]  /*31e30*/  @!P0 BRA `(.L_x_2171) ;  /* 0x0000000000108947 */ /* 0x000fea0003800000 */
[----:B------:R-:W-:Y:S02]  /*31e40*/  R2UR UR4, R84 ;  /* 0x00000000540472ca */ /* 0x000fe400000e0000 */
[----:B------:R-:W-:-:S13]  /*31e50*/  R2UR UR5, R85 ;  /* 0x00000000550572ca */ /* 0x000fda00000e0000 */
[----:B0123--:R-:W2:Y:S04]  /*31e60*/  LD.E.128 R8, desc[UR4][R14.64+0x8000] ;  /* 0x008000040e087980 */ /* 0x00fea8000c101d00 */
[----:B--2---:R4:W-:Y:S02]  /*31e70*/  ST.E.128 desc[UR4][R28.64+0x140], R8 ;  /* 0x000140081c007985 */ /* 0x0049e4000c101d04 */
.L_x_2171:
[----:B------:R-:W-:Y:S05]  /*31e80*/  BSYNC B0 ;  /* 0x0000000000007941 */ /* 0x000fea0003800000 */
.L_x_2136:
        /* <DEDUP_REMOVED lines=8> */
[----:B0-----:R-:W-:-:S02]  /*31f10*/  LOP3.LUT P0, RZ, R9, 0x7f, RZ, 0xc0, !PT ;  /* 0x0000007f09ff7812 */ /* 0x001fc4000780c0ff */
[----:B------:R-:W-:-:S05]  /*31f20*/  LEA.HI R8, R9, 0x8, RZ, 0x19 ;  /* 0x0000000809087811 */ /* 0x000fca00078fc8ff */
[----:B-1----:R0:W-:Y:S06]  /*31f30*/  BAR.SYNC.DEFER_BLOCKING R8, 0x80 ;  /* 0x000200080000751d */ /* 0x0021ec0000010000 */
[----:B------:R-:W-:Y:S05]  /*31f40*/  @P0 BRA `(.L_x_2248) ;  /* 0x0000000000240947 */ /* 0x000fea0003800000 */
[----:B0-----:R-:W2:Y:S01]  /*31f50*/  LDL.64 R8, [R82+0x10] ;  /* 0x0000100052087983 */ /* 0x001ea20000100a00 */
[----:B------:R-:W-:Y:S02]  /*31f60*/  R2UR UR4, R84 ;  /* 0x00000000540472ca */ /* 0x000fe400000e0000 */
[----:B------:R-:W-:Y:S01]  /*31f70*/  R2UR UR5, R85 ;  /* 0x00000000550572ca */ /* 0x000fe200000e0000 */
[----:B------:R-:W3:-:S12]  /*31f80*/  LDL R83, [R83] ;  /* 0x0000000053537983 */ /* 0x000ed80000100800 */
[----:B--2---:R-:W2:Y:S02]  /*31f90*/  LD.E.64 R8, desc[UR4][R8.64+0x30] ;  /* 0x0000300408087980 */ /* 0x004ea4000c101b00 */
[----:B--2---:R-:W-:-:S05]  /*31fa0*/  MOV R10, R8 ;  /* 0x00000008000a7202 */ /* 0x004fca0000000f00 */
[----:B---3--:R-:W-:-:S05]  /*31fb0*/  IMAD R10, R83, 0x8, R10 ;  /* 0x00000008530a7824 */ /* 0x008fca00078e020a */
[----:B------:R-:W-:-:S04]  /*31fc0*/  PRMT R10, RZ, 0x654, R10 ;  /* 0x00000654ff0a7816 */ /* 0x000fc8000000000a */
[----:B------:R1:W-:Y:S03]  /*31fd0*/  SYNCS.ARRIVE.TRANS64.RED.A1T0 RZ, [R10+URZ], RZ ;  /* 0x000000ff0aff79a7 */ /* 0x0003e6000810043f */
.L_x_2248:
[----:B-----5:R-:W-:-:S04]  /*31fe0*/  IMAD.MOV.U32 R97, RZ, RZ, 0x0 ;  /* 0x00000000ff617424 */ /* 0x020fc800078e00ff */
[----:B01----:R-:W-:Y:S05]  /*31ff0*/  RET.REL.NODEC R96 `(_ZN7cutlass13device_kernelIN5flash11enable_sm90INS1_16FlashAttnFwdSm90INS1_25CollectiveMainloopFwdSm90ILi2EN4cute5tupleIJNS5_1CILi1EEES8_S8_EEENS6_IJNS7_ILi128EEENS7_ILi96EEENS7_ILi192EEEEEELi192ENS_10bfloat16_tEfNS_4arch4Sm90ELb0ELb1ELb1ELb1ELb0ELb1ELb0ELb1ELb1ELb1ELb0ELb0EEENS1_21CollectiveEpilogueFwdINS6_IJSA_SC_SB_EEES9_SE_SG_Li256ELb1ELb1ELb0ELb0EEENS1_36VarlenDynamicPersistentTileSchedulerILi128ELi96ELi256ELi128ELb0ELb1ELb1ELb1ELb0ELb1EEEEEEEEEvNT_6ParamsE) ;  /* 0xfffffce060007950 */ /* 0x003fea0003c3ffff */
.L_x_2146:
[----:B0-----:R0:W1:Y:S02]  /*32000*/  SYNCS.PHASECHK.TRANS64.TRYWAIT P0, [R10+URZ], R11 ;  /* 0x0000000b0a0075a7 */ /* 0x001064000800017f */
[----:B-1----:R-:W-:Y:S05]  /*32010*/  @!P0 NANOSLEEP.SYNCS 0x989680 ;  /* 0x009896800000895d */ /* 0x002fea0003900000 */
[----:B------:R-:W1:Y:S02]  /*32020*/  @!P0 SYNCS.PHASECHK.TRANS64 P0, [R10+URZ], R11 ;  /* 0x0000000b0a0085a7 */ /* 0x000e64000800007f */
[----:B-1----:R-:W-:Y:S05]  /*32030*/  @!P0 BRA `(.L_x_2146) ;  /* 0xfffffffc00f08947 */ /* 0x002fea000383ffff */
[----:B------:R-:W-:Y:S05]  /*32040*/  BRA `(.L_x_2249) ;  /* 0xffffff6800347947 */ /* 0x000fea000383ffff */
.L_x_2201:
[----:B0-----:R0:W1:Y:S02]  /*32050*/  SYNCS.PHASECHK.TRANS64.TRYWAIT P0, [R74+URZ], R75 ;  /* 0x0000004b4a0075a7 */ /* 0x001064000800017f */
[----:B-1----:R-:W-:Y:S05]  /*32060*/  @!P0 NANOSLEEP.SYNCS 0x989680 ;  /* 0x009896800000895d */ /* 0x002fea0003900000 */
[----:B------:R-:W1:Y:S02]  /*32070*/  @!P0 SYNCS.PHASECHK.TRANS64 P0, [R74+URZ], R75 ;  /* 0x0000004b4a0085a7 */ /* 0x000e64000800007f */
[----:B-1----:R-:W-:Y:S05]  /*32080*/  @!P0 BRA `(.L_x_2201) ;  /* 0xfffffffc00f08947 */ /* 0x002fea000383ffff */
[----:B------:R-:W-:Y:S05]  /*32090*/  BRA `(.L_x_2250) ;  /* 0xffffffac00c47947 */ /* 0x000fea000383ffff */
.L_x_2227:
[----:B0-----:R0:W1:Y:S02]  /*320a0*/  SYNCS.PHASECHK.TRANS64.TRYWAIT P0, [R10+URZ], R11 ;  /* 0x0000000b0a0075a7 */ /* 0x001064000800017f */
[----:B-1----:R-:W-:Y:S05]  /*320b0*/  @!P0 NANOSLEEP.SYNCS 0x989680 ;  /* 0x009896800000895d */ /* 0x002fea0003900000 */
[----:B------:R-:W1:Y:S02]  /*320c0*/  @!P0 SYNCS.PHASECHK.TRANS64 P0, [R10+URZ], R11 ;  /* 0x0000000b0a0085a7 */ /* 0x000e64000800007f */
[----:B-1----:R-:W-:Y:S05]  /*320d0*/  @!P0 BRA `(.L_x_2227) ;  /* 0xfffffffc00f08947 */ /* 0x002fea000383ffff */
[----:B------:R-:W-:Y:S05]  /*320e0*/  BRA `(.L_x_2251) ;  /* 0xfffffff000907947 */ /* 0x000fea000383ffff */
.L_x_2252:
        /* <DEDUP_REMOVED lines=9> */
.L_x_3241:


//--------------------- .text._ZN7cutlass13device_kernelIN5flash11enable_sm90INS1_16FlashAttnFwdSm90INS1_25CollectiveMainloopFwdSm90ILi2EN4cute5tupleIJNS5_1CILi1EEES8_S8_EEENS6_IJNS7_ILi128EEENS7_ILi112EEENS7_ILi192EEEEEELi192ENS_10bfloat16_tEfNS_4arch4Sm90ELb1ELb0ELb1ELb0ELb0ELb0ELb0ELb1ELb1ELb1ELb0ELb0EEENS1_21CollectiveEpilogueFwdINS6_IJSA_SC_SB_EEES9_SE_SG_Li256ELb0ELb1ELb0ELb0EEENS1_30DynamicPersistentTileSchedulerILi256ELi128ELb0ELb1ELb1EEEEEEEEEvNT_6ParamsE --------------------------
	.section	.text._ZN7cutlass13device_kernelIN5flash11enable_sm90INS1_16FlashAttnFwdSm90INS1_25CollectiveMainloopFwdSm90ILi2EN4cute5tupleIJNS5_1CILi1EEES8_S8_EEENS6_IJNS7_ILi128EEENS7_ILi112EEENS7_ILi192EEEEEELi192ENS_10bfloat16_tEfNS_4arch4Sm90ELb1ELb0ELb1ELb0ELb0ELb0ELb0ELb1ELb1ELb1ELb0ELb0EEENS1_21CollectiveEpilogueFwdINS6_IJSA_SC_SB_EEES9_SE_SG_Li256ELb0ELb1ELb0ELb0EEENS1_30DynamicPersistentTileSchedulerILi256ELi128ELb0ELb1ELb1EEEEEEEEEvNT_6ParamsE,"ax",@progbits
	.align	128
.text._ZN7cutlass13device_kernelIN5flash11enable_sm90INS1_16FlashAttnFwdSm90INS1_25CollectiveMainloopFwdSm90ILi2EN4cute5tupleIJNS5_1CILi1EEES8_S8_EEENS6_IJNS7_ILi128EEENS7_ILi112EEENS7_ILi192EEEEEELi192ENS_10bfloat16_tEfNS_4arch4Sm90ELb1ELb0ELb1ELb0ELb0ELb0ELb0ELb1ELb1ELb1ELb0ELb0EEENS1_21CollectiveEpilogueFwdINS6_IJSA_SC_SB_EEES9_SE_SG_Li256ELb0ELb1ELb0ELb0EEENS1_30DynamicPersistentTileSchedulerILi256ELi128ELb0ELb1ELb1EEEEEEEEEvNT_6ParamsE:
        .type           _ZN7cutlass13device_kernelIN5flash11enable_sm90INS1_16FlashAttnFwdSm90INS1_25CollectiveMainloopFwdSm90ILi2EN4cute5tupleIJNS5_1CILi1EEES8_S8_EEENS6_IJNS7_ILi128EEENS7_ILi112EEENS7_ILi192EEEEEELi192ENS_10bfloat16_tEfNS_4arch4Sm90ELb1ELb0ELb1ELb0ELb0ELb0ELb0ELb1ELb1ELb1ELb0ELb0EEENS1_21CollectiveEpilogueFwdINS6_IJSA_SC_SB_EEES9_SE_SG_Li256ELb0ELb1ELb0ELb0EEENS1_30DynamicPersistentTileSchedulerILi256ELi128ELb0ELb1ELb1EEEEEEEEEvNT_6ParamsE,@function
        .size           _ZN7cutlass13device_kernelIN5flash11enable_sm90INS1_16FlashAttnFwdSm90INS1_25CollectiveMainloopFwdSm90ILi2EN4cute5tupleIJNS5_1CILi1EEES8_S8_EEENS6_IJNS7_ILi128EEENS7_ILi112EEENS7_ILi192EEEEEELi192ENS_10bfloat16_tEfNS_4arch4Sm90ELb1ELb0ELb1ELb0ELb0ELb0ELb0ELb1ELb1ELb1ELb0ELb0EEENS1_21CollectiveEpilogueFwdINS6_IJSA_SC_SB_EEES9_SE_SG_Li256ELb0ELb1ELb0ELb0EEENS1_30DynamicPersistentTileSchedulerILi256ELi128ELb0ELb1ELb1EEEEEEEEEvNT_6ParamsE,(.L_x_3243 - _ZN7cutlass13device_kernelIN5flash11enable_sm90INS1_16FlashAttnFwdSm90INS1_25CollectiveMainloopFwdSm90ILi2EN4cute5tupleIJNS5_1CILi1EEES8_S8_EEENS6_IJNS7_ILi128EEENS7_ILi112EEENS7_ILi192EEEEEELi192ENS_10bfloat16_tEfNS_4arch4Sm90ELb1ELb0ELb1ELb0ELb0ELb0ELb0ELb1ELb1ELb1ELb0ELb0EEENS1_21CollectiveEpilogueFwdINS6_IJSA_SC_SB_EEES9_SE_SG_Li256ELb0ELb1ELb0ELb0EEENS1_30DynamicPersistentTileSchedulerILi256ELi128ELb0ELb1ELb1EEEEEEEEEvNT_6ParamsE)
        .other          _ZN7cutlass13device_kernelIN5flash11enable_sm90INS1_16FlashAttnFwdSm90INS1_25CollectiveMainloopFwdSm90ILi2EN4cute5tupleIJNS5_1CILi1EEES8_S8_EEENS6_IJNS7_ILi128EEENS7_ILi112EEENS7_ILi192EEEEEELi192ENS_10bfloat16_tEfNS_4arch4Sm90ELb1ELb0ELb1ELb0ELb0ELb0ELb0ELb1ELb1ELb1ELb0ELb0EEENS1_21CollectiveEpilogueFwdINS6_IJSA_SC_SB_EEES9_SE_SG_Li256ELb0ELb1ELb0ELb0EEENS1_30DynamicPersistentTileSchedulerILi256ELi128ELb0ELb1ELb1EEEEEEEEEvNT_6ParamsE,@"STO_CUDA_ENTRY STV_DEFAULT"
_ZN7cutlass13device_kernelIN5flash11enable_sm90INS1_16FlashAttnFwdSm90INS1_25CollectiveMainloopFwdSm90ILi2EN4cute5tupleIJNS5_1CILi1EEES8_S8_EEENS6_IJNS7_ILi128EEENS7_ILi112EEENS7_ILi192EEEEEELi192ENS_10bfloat16_tEfNS_4arch4Sm90ELb1ELb0ELb1ELb0ELb0ELb0ELb0ELb1ELb1ELb1ELb0ELb0EEENS1_21CollectiveEpilogueFwdINS6_IJSA_SC_SB_EEES9_SE_SG_Li256ELb0ELb1ELb0ELb0EEENS1_30DynamicPersistentTileSchedulerILi256ELi128ELb0ELb1ELb1EEEEEEEEEvNT_6ParamsE:
        /* <DEDUP_REMOVED lines=17> */
.L_x_2254:
[----:B------:R-:W-:Y:S05]  /*0110*/  BSYNC B0 ;  /* 0x0000000000007941 */ /* 0x000fea0003800000 */
.L_x_2253:
        /* <DEDUP_REMOVED lines=40> */
.L_x_2255:
        /* <DEDUP_REMOVED lines=22> */
.L_x_2256:
        /* <DEDUP_REMOVED lines=18> */
.L_x_2257:
        /* <DEDUP_REMOVED lines=22> */
.L_x_2258:
        /* <DEDUP_REMOVED lines=22> */
.L_x_2259:
[----:B0-----:R-:W-:Y:S01]  /*08e0*/  ISETP.NE.AND P0, PT, R2, RZ, PT ;  /* 0x000000ff0200720c */ /* 0x001fe20003f05270 */
[----:B------:R-:W-:Y:S01]  /*08f0*/  IMAD.MOV.U32 R2, RZ, RZ, 0x1 ;  /* 0x00000001ff027424 */ /* 0x000fe200078e00ff */
[----:B------:R-:W-:-:S04]  /*0900*/  NOP ;  /* 0x0000000000007918 */ /* 0x000fc80000000000 */
[----:B------:R-:W-:-:S05]  /*0910*/  SEL R2, R2, 0x2, !P0 ;  /* 0x0000000202027807 */ /* 0x000fca0004000000 */
[----:B------:R0:W-:Y:S01]  /*0920*/  STL [R1+0x30], R2 ;  /* 0x0000300201007387 */ /* 0x0001e20000100800 */
[----:B-123--:R-:W-:Y:S06]  /*0930*/  BAR.SYNC.DEFER_BLOCKING 0x0 ;  /* 0x0000000000007b1d */ /* 0x00efec0000010000 */
[----:B------:R-:W-:Y:S05]  /*0940*/  @!P0 BRA `(.L_x_2260) ;  /* 0x0000011800548947 */ /* 0x000fea0003800000 */
.L_x_2261:
        /* <DEDUP_REMOVED lines=10> */
[----:B------:R-:W2:Y:S01]  /*09f0*/  LDL.LU R12, [R1+0x30] ;  /* 0x00003000010c7983 */ /* 0x000ea20000300800 */
[----:B0-----:R-:W0:Y:S02]  /*0a00*/  S2R R2, SR_TID.X ;  /* 0x0000000000027919 */ /* 0x001e240000002100 */
[----:B0-----:R-:W-:-:S05]  /*0a10*/  VIADD R217, R2, 0xffffff80 ;  /* 0xffffff8002d97836 */ /* 0x001fca0000000000 */
[----:B------:R-:W-:-:S04]  /*0a20*/  SHF.R.S32.HI R0, RZ, 0x1f, R217 ;  /* 0x0000001fff007819 */ /* 0x000fc800000114d9 */
[CC--:B------:R-:W-:Y:S02]  /*0a30*/  LEA.HI R2, R0.reuse, R217.reuse, RZ, 0x7 ;  /* 0x000000d900027211 */ /* 0x0c0fe400078f38ff */
[-C--:B------:R-:W-:Y:S02]  /*0a40*/  LEA.HI R3, R0, R217.reuse, RZ, 0x4 ;  /* 0x000000d900037211 */ /* 0x080fe400078f20ff */
[----:B------:R-:W-:Y:S02]  /*0a50*/  LOP3.LUT R210, R2, 0xffffff80, RZ, 0xc0, !PT ;  /* 0xffffff8002d27812 */ /* 0x000fe400078ec0ff */
[----:B------:R-:W-:Y:S02]  /*0a60*/  LEA.HI R4, R0, R217, RZ, 0x5 ;  /* 0x000000d900047211 */ /* 0x000fe400078f28ff */
[----:B------:R-:W-:Y:S01]  /*0a70*/  SHF.R.S32.HI R6, RZ, 0x4, R3 ;  /* 0x00000004ff067819 */ /* 0x000fe20000011403 */
[----:B------:R-:W-:Y:S02]  /*0a80*/  IMAD.IADD R210, R217, 0x1, -R210 ;  /* 0x00000001d9d27824 */ /* 0x000fe400078e0ad2 */
[----:B------:R-:W-:Y:S01]  /*0a90*/  IMAD.SHL.U32 R5, R4, 0x20, RZ ;  /* 0x0000002004057824 */ /* 0x000fe200078e00ff */
[----:B------:R-:W-:-:S02]  /*0aa0*/  LOP3.LUT R4, R3, 0x3fffff0, RZ, 0xc0, !PT ;  /* 0x03fffff003047812 */ /* 0x000fc400078ec0ff */
[----:B------:R-:W-:Y:S02]  /*0ab0*/  SHF.R.S32.HI R7, RZ, 0x1f, R210 ;  /* 0x0000001fff077819 */ /* 0x000fe400000114d2 */
[----:B------:R-:W-:Y:S02]  /*0ac0*/  LEA.HI R3, R3, R6, RZ, 0x1 ;  /* 0x0000000603037211 */ /* 0x000fe400078f08ff */
[----:B------:R-:W-:Y:S02]  /*0ad0*/  LEA.HI R8, R7, R210, RZ, 0x2 ;  /* 0x000000d207087211 */ /* 0x000fe400078f10ff */
[----:B------:R-:W-:Y:S02]  /*0ae0*/  LOP3.LUT R3, R3, 0x1ffffffe, RZ, 0xc0, !PT ;  /* 0x1ffffffe03037812 */ /* 0x000fe400078ec0ff */
[----:B------:R-:W-:Y:S02]  /*0af0*/  LEA.HI R11, R0, R217, RZ, 0x2 ;  /* 0x000000d9000b7211 */ /* 0x000fe400078f10ff */
[--C-:B------:R-:W-:Y:S01]  /*0b00*/  SHF.R.S32.HI R9, RZ, 0x2, R8.reuse ;  /* 0x00000002ff097819 */ /* 0x100fe20000011408 */
[----:B------:R-:W-:Y:S01]  /*0b10*/  IMAD.IADD R3, R6, 0x1, -R3 ;  /* 0x0000000106037824 */ /* 0x000fe200078e0a03 */
[----:B------:R-:W-:-:S02]  /*0b20*/  SHF.R.S32.HI R10, RZ, 0x1f, R8 ;  /* 0x0000001fff0a7819 */ /* 0x000fc40000011408 */
[----:B------:R-:W-:Y:S02]  /*0b30*/  LOP3.LUT R6, R11, 0xfffffffc, RZ, 0xc0, !PT ;  /* 0xfffffffc0b067812 */ /* 0x000fe400078ec0ff */
[----:B------:R-:W-:Y:S02]  /*0b40*/  LEA.HI R0, R0, R217, RZ, 0x3 ;  /* 0x000000d900007211 */ /* 0x000fe400078f18ff */
[----:B------:R-:W-:Y:S02]  /*0b50*/  LEA.HI R10, R10, R9, RZ, 0x3 ;  /* 0x000000090a0a7211 */ /* 0x000fe400078f18ff */
[----:B------:R-:W-:Y:S01]  /*0b60*/  SHF.R.S32.HI R211, RZ, 0x7, R2 ;  /* 0x00000007ffd37819 */ /* 0x000fe20000011402 */
[----:B------:R-:W-:Y:S01]  /*0b70*/  IMAD.IADD R4, R217, 0x1, -R4 ;  /* 0x00000001d9047824 */ /* 0x000fe200078e0a04 */
[----:B------:R-:W-:Y:S01]  /*0b80*/  LOP3.LUT R5, R5, 0xfffffc00, RZ, 0xc0, !PT ;  /* 0xfffffc0005057812 */ /* 0x000fe200078ec0ff */
[----:B------:R-:W-:Y:S01]  /*0b90*/  IMAD.IADD R6, R217, 0x1, -R6 ;  /* 0x00000001d9067824 */ /* 0x000fe200078e0a06 */
[----:B------:R-:W-:-:S02]  /*0ba0*/  LOP3.LUT R206, R0, 0xfffffff8, RZ, 0xc0, !PT ;  /* 0xfffffff800ce7812 */ /* 0x000fc400078ec0ff */
[----:B------:R-:W-:Y:S02]  /*0bb0*/  LOP3.LUT R10, R10, 0xfffffff8, RZ, 0xc0, !PT ;  /* 0xfffffff80a0a7812 */ /* 0x000fe400078ec0ff */
[----:B------:R-:W-:Y:S02]  /*0bc0*/  LEA.HI R7, R7, R210, RZ, 0x5 ;  /* 0x000000d207077211 */ /* 0x000fe400078f28ff */
[----:B------:R-:W-:Y:S01]  /*0bd0*/  LEA.HI R2, R2, R211, RZ, 0x1 ;  /* 0x000000d302027211 */ /* 0x000fe200078f08ff */
[----:B------:R-:W-:Y:S01]  /*0be0*/  IMAD R4, R4, 0x40, R5 ;  /* 0x0000004004047824 */ /* 0x000fe200078e0205 */
[----:B------:R-:W-:Y:S01]  /*0bf0*/  SHF.R.S32.HI R7, RZ, 0x5, R7 ;  /* 0x00000005ff077819 */ /* 0x000fe20000011407 */
[----:B------:R-:W-:Y:S01]  /*0c00*/  IMAD.IADD R206, R217, 0x1, -R206 ;  /* 0x00000001d9ce7824 */ /* 0x000fe200078e0ace */
[----:B------:R-:W-:Y:S01]  /*0c10*/  LEA.HI R5, R6, R6, RZ, 0x1 ;  /* 0x0000000606057211 */ /* 0x000fe200078f08ff */
[----:B------:R-:W-:Y:S01]  /*0c20*/  IMAD.IADD R10, R9, 0x1, -R10 ;  /* 0x00000001090a7824 */ /* 0x000fe200078e0a0a */
[----:B------:R-:W-:Y:S01]  /*0c30*/  LOP3.LUT R2, R2, 0x3fffffe, RZ, 0xc0, !PT ;  /* 0x03fffffe02027812 */ /* 0x000fe200078ec0ff */
[----:B------:R-:W-:Y:S01]  /*0c40*/  IMAD.SHL.U32 R16, R206, 0x8, RZ ;  /* 0x00000008ce107824 */ /* 0x000fe200078e00ff */
[----:B------:R-:W-:Y:S01]  /*0c50*/  LOP3.LUT R5, R5, 0x1ffffffe, RZ, 0xc0, !PT ;  /* 0x1ffffffe05057812 */ /* 0x000fe200078ec0ff */
[----:B------:R-:W-:-:S02]  /*0c60*/  IMAD R7, R7, 0x10, R10 ;  /* 0x0000001007077824 */ /* 0x000fc400078e020a */
[----:B------:R-:W-:Y:S01]  /*0c70*/  IMAD.IADD R2, R211, 0x1, -R2 ;  /* 0x00000001d3027824 */ /* 0x000fe200078e0a02 */
[----:B------:R-:W-:Y:S01]  /*0c80*/  LOP3.LUT R19, R8, 0x7ffffffc, RZ, 0xc0, !PT ;  /* 0x7ffffffc08137812 */ /* 0x000fe200078ec0ff */
[C---:B------:R-:W-:Y:S02]  /*0c90*/  VIADD R23, R16.reuse, 0x40 ;  /* 0x0000004010177836 */ /* 0x040fe40000000000 */
[----:B------:R-:W-:Y:S02]  /*0ca0*/  VIADD R204, R16, 0x80 ;  /* 0x0000008010cc7836 */ /* 0x000fe40000000000 */
[----:B------:R-:W-:Y:S02]  /*0cb0*/  IMAD.IADD R5, R6, 0x1, -R5 ;  /* 0x0000000106057824 */ /* 0x000fe400078e0a05 */
[----:B------:R-:W-:Y:S01]  /*0cc0*/  IMAD R212, R2, 0x40, R7 ;  /* 0x0000004002d47824 */ /* 0x000fe200078e0207 */
[----:B------:R-:W-:Y:S01]  /*0cd0*/  LEA R213, R3, R4, 0x3 ;  /* 0x0000000403d57211 */ /* 0x000fe200078e18ff */
[----:B------:R-:W-:Y:S01]  /*0ce0*/  IMAD.U32 R52, RZ, RZ, UR4 ;  /* 0x00000004ff347e24 */ /* 0x000fe2000f8e00ff */
[----:B------:R-:W-:Y:S01]  /*0cf0*/  SHF.R.S32.HI R208, RZ, 0x3, R0 ;  /* 0x00000003ffd07819 */ /* 0x000fe20000011400 */
[----:B------:R-:W-:Y:S01]  /*0d00*/  IMAD.MOV.U32 R209, RZ, RZ, RZ ;  /* 0x000000ffffd17224 */ /* 0x000fe200078e00ff */
[----:B------:R-:W-:Y:S01]  /*0d10*/  SHF.R.S32.HI R216, RZ, 0x1f, R16 ;  /* 0x0000001fffd87819 */ /* 0x000fe20000011410 */
[----:B------:R-:W-:Y:S01]  /*0d20*/  IMAD.IADD R19, R210, 0x1, -R19 ;  /* 0x00000001d2137824 */ /* 0x000fe200078e0a13 */
[----:B------:R-:W-:Y:S01]  /*0d30*/  SHF.R.S32.HI R215, RZ, 0x1f, R23 ;  /* 0x0000001fffd77819 */ /* 0x000fe20000011417 */
[----:B------:R-:W-:Y:S01]  /*0d40*/  IMAD R22, R5, 0x8, R212 ;  /* 0x0000000805167824 */ /* 0x000fe200078e02d4 */
[----:B------:R-:W-:Y:S01]  /*0d50*/  SHF.R.S32.HI R214, RZ, 0x1f, R204 ;  /* 0x0000001fffd67819 */ /* 0x000fe200000114cc */
[----:B------:R-:W-:Y:S01]  /*0d60*/  UMOV UR39, URZ ;  /* 0x0000003f00277c82 */ /* 0x000fe20008000000 */
[----:B------:R-:W-:Y:S01]  /*0d70*/  UMOV UR36, URZ ;  /* 0x0000003f00247c82 */ /* 0x000fe20008000000 */
[----:B--2---:R-:W-:-:S07]  /*0d80*/  LOP3.LUT R18, R12, 0x1, RZ, 0xfc, !PT ;  /* 0x000000010c127812 */ /* 0x004fce00078efcff */
.L_x_2312:
[----:B0-23--:R-:W0:Y:S01]  /*0d90*/  LDC R3, c[0x0][0xc60] ;  /* 0x00031800ff037b82 */ /* 0x00de220000000800 */
[----:B------:R-:W-:Y:S01]  /*0da0*/  IMAD.MOV.U32 R0, RZ, RZ, R52 ;  /* 0x000000ffff007224 */ /* 0x000fe200078e0034 */
[----:B------:R-:W-:Y:S01]  /*0db0*/  ULDC UR4, c[0x0][0xc78] ;  /* 0x00031e0000047ab9 */ /* 0x000fe20000000800 */
[----:B0-----:R-:W-:-:S13]  /*0dc0*/  ISETP.NE.AND P0, PT, R3, 0x1, PT ;  /* 0x000000010300780c */ /* 0x001fda0003f05270 */
[----:B------:R-:W0:Y:S08]  /*0dd0*/  @P0 LDC R5, c[0x0][0xc64] ;  /* 0x00031900ff050b82 */ /* 0x000e300000000800 */
[----:B------:R-:W1:Y:S01]  /*0de0*/  @P0 LDC R7, c[0x0][0xc68] ;  /* 0x00031a00ff070b82 */ /* 0x000e620000000800 */
[----:B0-----:R-:W-:-:S05]  /*0df0*/  @P0 IMAD.HI.U32 R2, R52, R5, RZ ;  /* 0x0000000534020227 */ /* 0x001fca00078e00ff */
[----:B-1----:R-:W-:-:S04]  /*0e00*/  @P0 SHF.R.U32.HI R0, RZ, R7, R2 ;  /* 0x00000007ff000219 */ /* 0x002fc80000011602 */
[----:B------:R-:W-:Y:S01]  /*0e10*/  ISETP.GE.AND P0, PT, R0, UR4, PT ;  /* 0x0000000400007c0c */ /* 0x000fe2000bf06270 */
[----:B------:R-:W-:-:S04]  /*0e20*/  IMAD.MOV R2, RZ, RZ, -R0 ;  /* 0x000000ffff027224 */ /* 0x000fc800078e0a00 */
[----:B------:R-:W-:-:S08]  /*0e30*/  IMAD R13, R3, R2, R52 ;  /* 0x00000002030d7224 */ /* 0x000fd000078e0234 */
[----:B----4-:R-:W-:Y:S05]  /*0e40*/  @!P0 BRA `(.L_x_2262) ;  /* 0x0000000000208947 */ /* 0x010fea0003800000 */
[----:B------:R-:W0:Y:S01]  /*0e50*/  LDC R3, c[0x0][0xc6c] ;  /* 0x00031b00ff037b82 */ /* 0x000e220000000800 */
[----:B------:R-:W-:Y:S02]  /*0e60*/  MOV R2, R13 ;  /* 0x0000000d00027202 */ /* 0x000fe40000000f00 */
[----:B0-----:R-:W-:-:S13]  /*0e70*/  ISETP.NE.AND P0, PT, R3, 0x1, PT ;  /* 0x000000010300780c */ /* 0x001fda0003f05270 */
[----:B------:R-:W0:Y:S02]  /*0e80*/  @P0 LDC.64 R4, c[0x0][0xc70] ;  /* 0x00031c00ff040b82 */ /* 0x000e240000000a00 */
[----:B0-----:R-:W-:-:S05]  /*0e90*/  @P0 IMAD.HI.U32 R4, R13, R4, RZ ;  /* 0x000000040d040227 */ /* 0x001fca00078e00ff */
[----:B------:R-:W-:-:S05]  /*0ea0*/  @P0 SHF.R.U32.HI R2, RZ, R5, R4 ;  /* 0x00000005ff020219 */ /* 0x000fca0000011604 */
[----:B------:R-:W-:Y:S01]  /*0eb0*/  IMAD R3, R2, R3, RZ ;  /* 0x0000000302037224 */ /* 0x000fe200078e02ff */
[----:B------:R-:W-:Y:S06]  /*0ec0*/  BRA `(.L_x_2263) ;  /* 0x00000000001c7947 */ /* 0x000fec0003800000 */
.L_x_2262:
[----:B------:R-:W0:Y:S01]  /*0ed0*/  LDC R3, c[0x0][0xc54] ;  /* 0x00031500ff037b82 */ /* 0x000e220000000800 */
[----:B------:R-:W-:Y:S01]  /*0ee0*/  IMAD.MOV.U32 R2, RZ, RZ, R13 ;  /* 0x000000ffff027224 */ /* 0x000fe200078e000d */
[----:B0-----:R-:W-:-:S13]  /*0ef0*/  ISETP.NE.AND P0, PT, R3, 0x1, PT ;  /* 0x000000010300780c */ /* 0x001fda0003f05270 */
[----:B------:R-:W0:Y:S02]  /*0f00*/  @P0 LDC.64 R4, c[0x0][0xc58] ;  /* 0x00031600ff040b82 */ /* 0x000e240000000a00 */
[----:B0-----:R-:W-:-:S05]  /*0f10*/  @P0 IMAD.HI.U32 R4, R13, R4, RZ ;  /* 0x000000040d040227 */ /* 0x001fca00078e00ff */
[----:B------:R-:W-:-:S05]  /*0f20*/  @P0 SHF.R.U32.HI R2, RZ, R5, R4 ;  /* 0x00000005ff020219 */ /* 0x000fca0000011604 */
[----:B------:R-:W-:-:S07]  /*0f30*/  IMAD R3, R2, R3, RZ ;  /* 0x0000000302037224 */ /* 0x000fce00078e02ff */
.L_x_2263:
[----:B------:R-:W0:Y:S01]  /*0f40*/  LDC R4, c[0x0][0x448] ;  /* 0x00011200ff047b82 */ /* 0x000e220000000800 */
[----:B------:R-:W-:Y:S01]  /*0f50*/  LOP3.LUT R2, RZ, R2, RZ, 0x33, !PT ;  /* 0x00000002ff027212 */ /* 0x000fe200078e33ff */
[----:B------:R-:W-:Y:S01]  /*0f60*/  ULDC UR4, c[0x0][0xc3c] ;  /* 0x00030f0000047ab9 */ /* 0x000fe20000000800 */
[----:B------:R-:W-:Y:S01]  /*0f70*/  ULDC.64 UR6, c[0x0][0x418] ;  /* 0x0001060000067ab9 */ /* 0x000fe20000000a00 */
[----:B------:R-:W-:Y:S01]  /*0f80*/  ULDC UR61, c[0x0][0x424] ;  /* 0x00010900003d7ab9 */ /* 0x000fe20000000800 */
[----:B------:R-:W-:Y:S01]  /*0f90*/  UISETP.NE.U32.AND UP0, UPT, UR6, URZ, UPT ;  /* 0x0000003f0600728c */ /* 0x000fe2000bf05070 */
[----:B------:R-:W-:Y:S01]  /*0fa0*/  VIADD R2, R2, UR4 ;  /* 0x0000000402027c36 */ /* 0x000fe20008000000 */
[----:B------:R-:W-:Y:S01]  /*0fb0*/  ULDC UR4, c[0x0][0x288] ;  /* 0x0000a20000047ab9 */ /* 0x000fe20000000800 */
[----:B------:R-:W1:Y:S01]  /*0fc0*/  LDC R207, c[0x0][0xc48] ;  /* 0x00031200ffcf7b82 */ /* 0x000e620000000800 */
[----:B------:R-:W-:Y:S01]  /*0fd0*/  UISETP.NE.AND.EX UP0, UPT, UR7, URZ, UPT, UP0 ;  /* 0x0000003f0700728c */ /* 0x000fe2000bf05300 */
[----:B------:R-:W-:Y:S01]  /*0fe0*/  IMAD.SHL.U32 R17, R2, 0x80, RZ ;  /* 0x0000008002117824 */ /* 0x000fe200078e00ff */
[----:B------:R-:W-:Y:S01]  /*0ff0*/  UIADD3 UR4, -UR4, 0x70, URZ ;  /* 0x0000007004047890 */ /* 0x000fe2000fffe13f */
[----:B------:R-:W-:Y:S01]  /*1000*/  IMAD.IADD R3, R13, 0x1, -R3 ;  /* 0x000000010d037824 */ /* 0x000fe200078e0a03 */
[----:B------:R-:W-:Y:S01]  /*1010*/  USEL UR61, UR61, 0x1, UP0 ;  /* 0x000000013d3d7887 */ /* 0x000fe20008000000 */
[----:B------:R-:W-:Y:S01]  /*1020*/  VIADD R2, R17, 0x7f ;  /* 0x0000007f11027836 */ /* 0x000fe20000000000 */
[----:B------:R-:W-:Y:S01]  /*1030*/  ULDC UR5, c[0x0][0x2f0] ;  /* 0x0000bc0000057ab9 */ /* 0x000fe20000000800 */
[----:B------:R-:W-:Y:S01]  /*1040*/  ULDC UR6, c[0x0][0xc54] ;  /* 0x0003150000067ab9 */ /* 0x000fe20000000800 */
[----:B------:R-:W-:Y:S01]  /*1050*/  UIMAD UR4, UR61, UR5, UR4 ;  /* 0x000000053d0472a4 */ /* 0x000fe2000f8e0204 */
[----:B------:R-:W-:Y:S01]  /*1060*/  IMAD R6, R0, UR6, R3 ;  /* 0x0000000600067c24 */ /* 0x000fe2000f8e0203 */
[----:B------:R-:W-:Y:S01]  /*1070*/  UIMAD UR5, UR61, UR5, 0x6f ;  /* 0x0000006f3d0574a4 */ /* 0x000fe2000f8e0205 */
[----:B------:R-:W-:-:S02]  /*1080*/  CS2R R118, SRZ ;  /* 0x0000000000767805 */ /* 0x000fc4000001ff00 */
[----:B------:R-:W-:Y:S01]  /*1090*/  CS2R R116, SRZ ;  /* 0x0000000000747805 */ /* 0x000fe2000001ff00 */
[----:B------:R-:W-:Y:S01]  /*10a0*/  IMAD.MOV.U32 R205, RZ, RZ, R6 ;  /* 0x000000ffffcd7224 */ /* 0x000fe200078e0006 */
[----:B------:R-:W-:Y:S02]  /*10b0*/  CS2R R114, SRZ ;  /* 0x0000000000727805 */ /* 0x000fe4000001ff00 */
[----:B0-----:R-:W-:Y:S02]  /*10c0*/  ISETP.NE.AND P1, PT, R4, 0x1, PT ;  /* 0x000000010400780c */ /* 0x001fe40003f25270 */
[----:B------:R-:W-:Y:S01]  /*10d0*/  CS2R R112, SRZ ;  /* 0x0000000000707805 */ /* 0x000fe2000001ff00 */
[----:B------:R-:W-:Y:S01]  /*10e0*/  IMAD.MOV.U32 R102, RZ, RZ, RZ ;  /* 0x000000ffff667224 */ /* 0x000fe200078e00ff */
[----:B------:R-:W-:Y:S02]  /*10f0*/  CS2R R106, SRZ ;  /* 0x00000000006a7805 */ /* 0x000fe4000001ff00 */
[----:B------:R-:W-:Y:S01]  /*1100*/  CS2R R108, SRZ ;  /* 0x00000000006c7805 */ /* 0x000fe2000001ff00 */
[----:B------:R-:W-:Y:S01]  /*1110*/  IMAD.MOV.U32 R95, RZ, RZ, RZ ;  /* 0x000000ffff5f7224 */ /* 0x000fe200078e00ff */
[----:B------:R-:W-:-:S02]  /*1120*/  CS2R R104, SRZ ;  /* 0x0000000000687805 */ /* 0x000fc4000001ff00 */
[----:B------:R-:W-:Y:S02]  /*1130*/  CS2R R126, SRZ ;  /* 0x00000000007e7805 */ /* 0x000fe4000001ff00 */
[----:B-1----:R-:W-:Y:S02]  /*1140*/  ISETP.NE.AND P0, PT, R207, 0x1, PT ;  /* 0x00000001cf00780c */ /* 0x002fe40003f05270 */
[----:B------:R-:W-:Y:S02]  /*1150*/  CS2R R98, SRZ ;  /* 0x0000000000627805 */ /* 0x000fe4000001ff00 */
[----:B------:R-:W-:Y:S02]  /*1160*/  CS2R R100, SRZ ;  /* 0x0000000000647805 */ /* 0x000fe4000001ff00 */
[----:B------:R-:W-:Y:S02]  /*1170*/  CS2R R96, SRZ ;  /* 0x0000000000607805 */ /* 0x000fe4000001ff00 */
[----:B------:R-:W-:Y:S01]  /*1180*/  CS2R R128, SRZ ;  /* 0x0000000000807805 */ /* 0x000fe2000001ff00 */
[----:B------:R-:W0:Y:S01]  /*1190*/  @P1 LDC R9, c[0x0][0x44c] ;  /* 0x00011300ff091b82 */ /* 0x000e220000000800 */
[----:B------:R-:W-:-:S02]  /*11a0*/  CS2R R124, SRZ ;  /* 0x00000000007c7805 */ /* 0x000fc4000001ff00 */
[----:B------:R-:W-:Y:S02]  /*11b0*/  CS2R R92, SRZ ;  /* 0x00000000005c7805 */ /* 0x000fe4000001ff00 */
[----:B------:R-:W-:Y:S02]  /*11c0*/  CS2R R88, SRZ ;  /* 0x0000000000587805 */ /* 0x000fe4000001ff00 */
[----:B------:R-:W-:Y:S02]  /*11d0*/  CS2R R132, SRZ ;  /* 0x0000000000847805 */ /* 0x000fe4000001ff00 */
[----:B------:R-:W-:Y:S02]  /*11e0*/  CS2R R122, SRZ ;  /* 0x00000000007a7805 */ /* 0x000fe4000001ff00 */
[----:B------:R-:W-:Y:S02]  /*11f0*/  CS2R R84, SRZ ;  /* 0x0000000000547805 */ /* 0x000fe4000001ff00 */
[----:B------:R-:W-:Y:S01]  /*1200*/  CS2R R130, SRZ ;  /* 0x0000000000827805 */ /* 0x000fe2000001ff00 */
[----:B------:R-:W1:Y:S01]  /*1210*/  @P1 LDC R11, c[0x0][0x450] ;  /* 0x00011400ff0b1b82 */ /* 0x000e620000000800 */
[----:B------:R-:W-:-:S02]  /*1220*/  CS2R R120, SRZ ;  /* 0x0000000000787805 */ /* 0x000fc4000001ff00 */
[----:B------:R-:W-:Y:S02]  /*1230*/  CS2R R80, SRZ ;  /* 0x0000000000507805 */ /* 0x000fe4000001ff00 */
[----:B------:R-:W-:Y:S02]  /*1240*/  CS2R R138, SRZ ;  /* 0x00000000008a7805 */ /* 0x000fe4000001ff00 */
[----:B------:R-:W-:Y:S02]  /*1250*/  CS2R R76, SRZ ;  /* 0x00000000004c7805 */ /* 0x000fe4000001ff00 */
[----:B------:R-:W-:Y:S02]  /*1260*/  CS2R R140, SRZ ;  /* 0x00000000008c7805 */ /* 0x000fe4000001ff00 */
[----:B------:R-:W-:Y:S02]  /*1270*/  CS2R R72, SRZ ;  /* 0x0000000000487805 */ /* 0x000fe4000001ff00 */
[----:B------:R-:W-:Y:S01]  /*1280*/  CS2R R134, SRZ ;  /* 0x0000000000867805 */ /* 0x000fe2000001ff00 */
[----:B------:R-:W2:Y:S01]  /*1290*/  @P0 LDC R5, c[0x0][0xc4c] ;  /* 0x00031300ff050b82 */ /* 0x000ea20000000800 */
[----:B------:R-:W-:-:S02]  /*12a0*/  CS2R R68, SRZ ;  /* 0x0000000000447805 */ /* 0x000fc4000001ff00 */
[----:B------:R-:W-:Y:S02]  /*12b0*/  CS2R R144, SRZ ;  /* 0x0000000000907805 */ /* 0x000fe4000001ff00 */
[----:B------:R-:W-:Y:S02]  /*12c0*/  CS2R R64, SRZ ;  /* 0x0000000000407805 */ /* 0x000fe4000001ff00 */
[----:B------:R-:W-:Y:S02]  /*12d0*/  CS2R R136, SRZ ;  /* 0x0000000000887805 */ /* 0x000fe4000001ff00 */
[----:B------:R-:W-:Y:S02]  /*12e0*/  CS2R R60, SRZ ;  /* 0x00000000003c7805 */ /* 0x000fe4000001ff00 */
[----:B------:R-:W-:Y:S02]  /*12f0*/  CS2R R142, SRZ ;  /* 0x00000000008e7805 */ /* 0x000fe4000001ff00 */
[----:B------:R-:W-:Y:S01]  /*1300*/  CS2R R56, SRZ ;  /* 0x0000000000387805 */ /* 0x000fe2000001ff00 */
[----:B0-----:R-:W-:Y:S01]  /*1310*/  @P1 IMAD.HI.U32 R4, R2, R9, RZ ;  /* 0x0000000902041227 */ /* 0x001fe200078e00ff */
[----:B------:R-:W0:Y:S01]  /*1320*/  @P0 LDC R7, c[0x0][0xc50] ;  /* 0x00031400ff070b82 */ /* 0x000e220000000800 */
[----:B------:R-:W-:-:S02]  /*1330*/  CS2R R146, SRZ ;  /* 0x0000000000927805 */ /* 0x000fc4000001ff00 */
[----:B------:R-:W-:Y:S02]  /*1340*/  MOV R53, RZ ;  /* 0x000000ff00357202 */ /* 0x000fe40000000f00 */
[----:B------:R-:W-:Y:S02]  /*1350*/  CS2R R14, SRZ ;  /* 0x00000000000e7805 */ /* 0x000fe4000001ff00 */
[----:B------:R-:W-:Y:S02]  /*1360*/  CS2R R152, SRZ ;  /* 0x0000000000987805 */ /* 0x000fe4000001ff00 */
[----:B------:R-:W-:Y:S01]  /*1370*/  CS2R R12, SRZ ;  /* 0x00000000000c7805 */ /* 0x000fe2000001ff00 */
[----:B------:R-:W-:Y:S01]  /*1380*/  IMAD.MOV.U32 R154, RZ, RZ, RZ ;  /* 0x000000ffff9a7224 */ /* 0x000fe200078e00ff */
[----:B-1----:R-:W-:Y:S02]  /*1390*/  @P1 SHF.R.U32.HI R2, RZ, R11, R4 ;  /* 0x0000000bff021219 */ /* 0x002fe40000011604 */
[----:B------:R-:W-:-:S02]  /*13a0*/  CS2R R10, SRZ ;  /* 0x00000000000a7805 */ /* 0x000fc4000001ff00 */
[----:B------:R-:W-:Y:S02]  /*13b0*/  CS2R R150, SRZ ;  /* 0x0000000000967805 */ /* 0x000fe4000001ff00 */
[----:B------:R-:W-:Y:S02]  /*13c0*/  CS2R R148, SRZ ;  /* 0x0000000000947805 */ /* 0x000fe4000001ff00 */
[----:B------:R-:W-:Y:S01]  /*13d0*/  CS2R R8, SRZ ;  /* 0x0000000000087805 */ /* 0x000fe2000001ff00 */
[----:B------:R-:W-:Y:S01]  /*13e0*/  VIADD R3, R2, UR4 ;  /* 0x0000000402037c36 */ /* 0x000fe20008000000 */
[----:B------:R-:W-:Y:S01]  /*13f0*/  UMOV UR4, URZ ;  /* 0x0000003f00047c82 */ /* 0x000fe20008000000 */
[----:B------:R-:W-:Y:S01]  /*1400*/  IMAD.MOV.U32 R2, RZ, RZ, RZ ;  /* 0x000000ffff027224 */ /* 0x000fe200078e00ff */
[----:B------:R-:W-:Y:S01]  /*1410*/  UIMAD.WIDE UR4, UR5, -0x6db6db6d, UR4 ;  /* 0x92492493050478a5 */ /* 0x000fe2000f8e0204 */
[----:B--2---:R-:W-:Y:S01]  /*1420*/  @P0 IMAD.HI.U32 R0, R6, R5, RZ ;  /* 0x0000000506000227 */ /* 0x004fe200078e00ff */
[----:B------:R-:W-:-:S02]  /*1430*/  CS2R R4, SRZ ;  /* 0x0000000000047805 */ /* 0x000fc4000001ff00 */
[----:B------:R-:W-:Y:S01]  /*1440*/  USHF.R.U32.HI UR4, URZ, 0x1f, UR5 ;  /* 0x0000001f3f047899 */ /* 0x000fe20008011605 */
[----:B------:R-:W-:-:S03]  /*1450*/  IMAD.HI R2, R3, -0x6db6db6d, R2 ;  /* 0x9249249303027827 */ /* 0x000fc600078e0202 */
[----:B------:R-:W-:Y:S01]  /*1460*/  ULEA.HI.SX32 UR4, UR5, UR4, 0x1a ;  /* 0x0000000405047291 */ /* 0x000fe2000f8fd23f */
[----:B0-----:R-:W-:Y:S01]  /*1470*/  @P0 SHF.R.U32.HI R205, RZ, R7, R0 ;  /* 0x00000007ffcd0219 */ /* 0x001fe20000011600 */
[----:B------:R-:W-:Y:S01]  /*1480*/  IMAD.MOV.U32 R156, RZ, RZ, RZ ;  /* 0x000000ffff9c7224 */ /* 0x000fe200078e00ff */
[----:B------:R-:W-:Y:S01]  /*1490*/  SHF.R.U32.HI R3, RZ, 0x1f, R2 ;  /* 0x0000001fff037819 */ /* 0x000fe20000011602 */
[----:B------:R-:W-:Y:S01]  /*14a0*/  IMAD.MOV.U32 R158, RZ, RZ, RZ ;  /* 0x000000ffff9e7224 */ /* 0x000fe200078e00ff */
[----:B------:R-:W-:Y:S01]  /*14b0*/  PLOP3.LUT P0, PT, PT, PT, PT, 0x80, 0x0 ;  /* 0x000000000000781c */ /* 0x000fe20003f0f070 */
[----:B------:R-:W-:Y:S01]  /*14c0*/  IMAD.MOV R0, RZ, RZ, -R205 ;  /* 0x000000ffff007224 */ /* 0x000fe200078e0acd */
[----:B------:R-:W-:Y:S02]  /*14d0*/  LEA.HI.SX32 R82, R2, R3, 0x1a ;  /* 0x0000000302527211 */ /* 0x000fe400078fd2ff */
[----:B------:R-:W-:Y:S01]  /*14e0*/  CS2R R2, SRZ ;  /* 0x0000000000027805 */ /* 0x000fe2000001ff00 */
[----:B------:R-:W-:Y:S01]  /*14f0*/  IMAD.MOV.U32 R33, RZ, RZ, RZ ;  /* 0x000000ffff217224 */ /* 0x000fe200078e00ff */
[----:B------:R-:W-:Y:S01]  /*1500*/  VIMNMX R82, R82, UR4, PT ;  /* 0x0000000452527c48 */ /* 0x000fe2000bfe0100 */
[----:B------:R-:W-:Y:S01]  /*1510*/  IMAD R207, R207, R0, R6 ;  /* 0x00000000cfcf7224 */ /* 0x000fe200078e0206 */
[----:B------:R-:W-:Y:S01]  /*1520*/  CS2R R6, SRZ ;  /* 0x0000000000067805 */ /* 0x000fe2000001ff00 */
[----:B------:R-:W-:Y:S01]  /*1530*/  IMAD.MOV.U32 R0, RZ, RZ, RZ ;  /* 0x000000ffff007224 */ /* 0x000fe200078e00ff */
[----:B------:R-:W-:Y:S01]  /*1540*/  ISETP.GE.AND P1, PT, R82, 0x1, PT ;  /* 0x000000015200780c */ /* 0x000fe20003f26270 */
[----:B------:R-:W-:-:S02]  /*1550*/  IMAD.MOV.U32 R160, RZ, RZ, RZ ;  /* 0x000000ffffa07224 */ /* 0x000fc400078e00ff */
[----:B------:R-:W-:-:S10]  /*1560*/  IMAD.MOV.U32 R37, RZ, RZ, RZ ;  /* 0x000000ffff257224 */ /* 0x000fd400078e00ff */
[----:B------:R-:W-:Y:S05]  /*1570*/  @!P1 BRA `(.L_x_2264) ;  /* 0x000000e800849947 */ /* 0x000fea0003800000 */
        /* <DEDUP_REMOVED lines=23> */
[----:B------:R-:W-:Y:S01]  /*16f0*/  MOV R8, 0x70 ;  /* 0x0000007000087802 */ /* 0x000fe20000000f00 */
[----:B------:R-:W-:Y:S02]  /*1700*/  IMAD.U32 R6, RZ, RZ, UR4 ;  /* 0x00000004ff067e24 */ /* 0x000fe4000f8e00ff */
[----:B------:R-:W-:-:S02]  /*1710*/  IMAD.U32 R7, RZ, RZ, UR5 ;  /* 0x00000005ff077e24 */ /* 0x000fc4000f8e00ff */
[----:B------:R-:W-:Y:S02]  /*1720*/  IMAD.U32 R11, RZ, RZ, UR7 ;  /* 0x00000007ff0b7e24 */ /* 0x000fe4000f8e00ff */
[----:B------:R-:W-:Y:S02]  /*1730*/  IMAD.MOV.U32 R12, RZ, RZ, 0x1 ;  /* 0x00000001ff0c7424 */ /* 0x000fe400078e00ff */
[----:B0-----:R-:W-:-:S07]  /*1740*/  IMAD.MOV.U32 R13, RZ, RZ, RZ ;  /* 0x000000ffff0d7224 */ /* 0x001fce00078e00ff */
[----:B------:R-:W-:-:S07]  /*1750*/  LEPC R20, `(.L_x_2265) ;  /* 0x000000001014794e */ /* 0x000fce0000000000 */
[----:B-1----:R-:W-:Y:S05]  /*1760*/  CALL.ABS.NOINC R2 ;  /* 0x0000000002007343 */ /* 0x002fea0003c00000 */
.L_x_2265:
[----:B------:R-:W-:Y:S02]  /*1770*/  LEA.HI R0, R209, R209, RZ, 0x1 ;  /* 0x000000d1d1007211 */ /* 0x000fe400078f08ff */
[----:B------:R-:W-:Y:S02]  /*1780*/  ISETP.NE.AND P0, PT, R18, 0x3, PT ;  /* 0x000000031200780c */ /* 0x000fe40003f05270 */
[----:B------:R-:W-:-:S05]  /*1790*/  LOP3.LUT R0, R0, 0xfffffffe, RZ, 0xc0, !PT ;  /* 0xfffffffe00007812 */ /* 0x000fca00078ec0ff */
[----:B------:R-:W-:-:S05]  /*17a0*/  IMAD.IADD R0, R209, 0x1, -R0 ;  /* 0x00000001d1007824 */ /* 0x000fca00078e0a00 */
[----:B------:R-:W-:-:S04]  /*17b0*/  SHF.L.U32 R0, R0, 0x1f, RZ ;  /* 0x0000001f00007819 */ /* 0x000fc800000006ff */
[----:B------:R-:W0:Y:S02]  /*17c0*/  SYNCS.PHASECHK.TRANS64.TRYWAIT P1, [UR37+0x36800], R0 ;  /* 0x03680000ff0075a7 */ /* 0x000e240008020165 */
[----:B0-----:R-:W-:Y:S05]  /*17d0*/  @!P1 BRA `(.L_x_2266) ;  /* 0x00000158002c9947 */ /* 0x001fea0003800000 */
.L_x_2420:
[----:B------:R-:W-:Y:S05]  /*17e0*/  @!P0 BRA `(.L_x_2267) ;  /* 0x0000000000048947 */ /* 0x000fea0003800000 */
[----:B------:R-:W-:Y:S01]  /*17f0*/  BPT.TRAP 0x1 ;  /* 0x000000040000795c */ /* 0x000fe20000300000 */
.L_x_2267:
[----:B0-----:R-:W-:Y:S02]  /*1800*/  IMAD.U32 R0, RZ, RZ, UR36 ;  /* 0x00000024ff007e24 */ /* 0x001fe4000f8e00ff */
[----:B------:R-:W-:-:S03]  /*1810*/  IMAD.U32 R3, RZ, RZ, UR39 ;  /* 0x00000027ff037e24 */ /* 0x000fc6000f8e00ff */
[----:B------:R-:W-:Y:S02]  /*1820*/  LEA R0, R0, UR37, 0x3 ;  /* 0x0000002500007c11 */ /* 0x000fe4000f8e18ff */
[----:B------:R-:W-:-:S04]  /*1830*/  SHF.L.U32 R3, R3, 0x1f, RZ ;  /* 0x0000001f03037819 */ /* 0x000fc800000006ff */
[----:B------:R0:W1:Y:S01]  /*1840*/  SYNCS.PHASECHK.TRANS64.TRYWAIT P2, [R0+URZ+0x36830], R3 ;  /* 0x03683003000075a7 */ /* 0x000062000804017f */
[----:B------:R-:W-:Y:S05]  /*1850*/  @!P0 BRA `(.L_x_2268) ;  /* 0x0000000000048947 */ /* 0x000fea0003800000 */
[----:B------:R-:W-:Y:S01]  /*1860*/  BPT.TRAP 0x1 ;  /* 0x000000040000795c */ /* 0x000fe20000300000 */
.L_x_2268:
[----:B------:R-:W2:Y:S02]  /*1870*/  S2R R2, SR_TID.X ;  /* 0x0000000000027919 */ /* 0x000ea40000002100 */
[----:B--2---:R-:W-:Y:S01]  /*1880*/  LOP3.LUT P1, RZ, R2, 0x7f, RZ, 0xc0, !PT ;  /* 0x0000007f02ff7812 */ /* 0x004fe2000782c0ff */
[----:B-1----:R-:W-:-:S12]  /*1890*/  @P2 BRA `(.L_x_2269) ;  /* 0x0000000000082947 */ /* 0x002fd80003800000 */
[----:B------:R-:W1:Y:S02]  /*18a0*/  SYNCS.PHASECHK.TRANS64.TRYWAIT P2, [R0+URZ+0x36830], R3 ;  /* 0x03683003000075a7 */ /* 0x000e64000804017f */
[----:B-1----:R-:W-:Y:S05]  /*18b0*/  @!P2 BRA `(.L_x_2270) ;  /* 0x00000158000ca947 */ /* 0x002fea0003800000 */
.L_x_2269:
        /* <DEDUP_REMOVED lines=17> */
[----:B------:R-:W-:Y:S01]  /*19d0*/  UIMAD UR4, UR36, 0xa80, UR60 ;  /* 0x00000a80240478a4 */ /* 0x000fe2000f8e023c */
[----:B------:R-:W-:Y:S01]  /*19e0*/  MOV R5, UR56 ;  /* 0x0000003800057c02 */ /* 0x000fe20008000f00 */
[----:B------:R-:W-:Y:S01]  /*19f0*/  UMOV UR16, UR56 ;  /* 0x0000003800107c82 */ /* 0x000fe20008000000 */
[----:B------:R-:W-:Y:S01]  /*1a00*/  UMOV UR17, UR57 ;  /* 0x0000003900117c82 */ /* 0x000fe20008000000 */
[----:B------:R-:W-:Y:S01]  /*1a10*/  UIADD3 UR22, UR4, 0x80, URZ ;  /* 0x0000008004167890 */ /* 0x000fe2000fffe03f */
[----:B01----:R-:W-:Y:S01]  /*1a20*/  @!P1 VIADD R0, R0, 0x36840 ;  /* 0x0003684000009836 */ /* 0x003fe20000000000 */
[----:B------:R-:W-:Y:S01]  /*1a30*/  UIADD3 UR18, UR4, 0x100, URZ ;  /* 0x0000010004127890 */ /* 0x000fe2000fffe03f */
[----:B------:R-:W-:Y:S01]  /*1a40*/  CS2R R118, SRZ ;  /* 0x0000000000767805 */ /* 0x000fe2000001ff00 */
[----:B------:R-:W-:Y:S01]  /*1a50*/  UMOV UR58, UR4 ;  /* 0x00000004003a7c82 */ /* 0x000fe20008000000 */
[----:B------:R-:W-:Y:S01]  /*1a60*/  UMOV UR19, 0x40000040 ;  /* 0x4000004000137882 */ /* 0x000fe20000000000 */
[----:B------:R-:W-:Y:S01]  /*1a70*/  HGMMA.64x16x16.F32.BF16 R72, gdesc[UR56], RZ, !UPT, gsb0 ;  /* 0x00200000384879f0 */ /* 0x000fe2000c0018ff */
[----:B------:R-:W-:Y:S01]  /*1a80*/  UIADD3 UR14, UR4, 0x180, URZ ;  /* 0x00000180040e7890 */ /* 0x000fe2000fffe03f */
[----:B------:R-:W-:Y:S01]  /*1a90*/  @!P1 PRMT R0, RZ, 0x654, R0 ;  /* 0x00000654ff009816 */ /* 0x000fe20000000000 */
[----:B------:R-:W-:Y:S01]  /*1aa0*/  UMOV UR12, UR56 ;  /* 0x00000038000c7c82 */ /* 0x000fe20008000000 */
[----:B------:R-:W-:Y:S01]  /*1ab0*/  UMOV UR13, UR57 ;  /* 0x00000039000d7c82 */ /* 0x000fe20008000000 */
[----:B------:R-:W-:Y:S01]  /*1ac0*/  UMOV UR15, 0x40000040 ;  /* 0x40000040000f7882 */ /* 0x000fe20000000000 */
[----:B------:R-:W-:Y:S01]  /*1ad0*/  UIADD3 UR10, UR4, 0x200, URZ ;  /* 0x00000200040a7890 */ /* 0x000fe2000fffe03f */
[----:B------:R-:W-:Y:S01]  /*1ae0*/  CS2R R116, SRZ ;  /* 0x0000000000747805 */ /* 0x000fe2000001ff00 */
[----:B------:R-:W-:Y:S01]  /*1af0*/  UMOV UR8, UR56 ;  /* 0x0000003800087c82 */ /* 0x000fe20008000000 */
[----:B------:R-:W-:Y:S01]  /*1b00*/  UMOV UR9, UR57 ;  /* 0x0000003900097c82 */ /* 0x000fe20008000000 */
[----:B------:R-:W-:Y:S01]  /*1b10*/  UMOV UR11, 0x40000040 ;  /* 0x40000040000b7882 */ /* 0x000fe20000000000 */
[----:B------:R-:W-:Y:S01]  /*1b20*/  UIADD3 UR58, UR4, 0x280, URZ ;  /* 0x00000280043a7890 */ /* 0x000fe2000fffe03f */
[----:B------:R-:W-:Y:S01]  /*1b30*/  CS2R R114, SRZ ;  /* 0x0000000000727805 */ /* 0x000fe2000001ff00 */
[----:B------:R-:W-:Y:S01]  /*1b40*/  UMOV UR59, 0x40000040 ;  /* 0x40000040003b7882 */ /* 0x000fe20000000000 */
[----:B------:R-:W-:Y:S01]  /*1b50*/  UIADD3 UR6, UR4, 0x300, URZ ;  /* 0x0000030004067890 */ /* 0x000fe2000fffe03f */
[----:B------:R-:W-:Y:S01]  /*1b60*/  CS2R R112, SRZ ;  /* 0x0000000000707805 */ /* 0x000fe2000001ff00 */
[----:B------:R-:W-:Y:S01]  /*1b70*/  UIADD3 UR7, UR5, 0x2, URZ ;  /* 0x0000000205077890 */ /* 0x000fe2000fffe03f */
[----:B------:R-:W-:Y:S01]  /*1b80*/  CS2R R110, SRZ ;  /* 0x00000000006e7805 */ /* 0x000fe2000001ff00 */
        /* <DEDUP_REMOVED lines=15> */
[----:B------:R-:W-:-:S02]  /*1c80*/  WARPGROUP.DEPBAR.LE gsb0, 0x0 ;  /* 0x00008000000079c5 */ /* 0x000fc40000010000 */
        /* <DEDUP_REMOVED lines=29> */
[----:B------:R-:W-:-:S07]  /*1e60*/  UIADD3 UR7, UR4, 0x780, URZ ;  /* 0x0000078004077890 */ /* 0x000fce000fffe03f */
[----:B------:R-:W-:Y:S01]  /*1e70*/  UMOV UR38, UR7 ;  /* 0x0000000700267c82 */ /* 0x000fe20008000000 */
        /* <DEDUP_REMOVED lines=428> */
[----:B------:R-:W0:Y:S01]  /*3940*/  LDC R2, c[0x0][0x448] ;  /* 0x00011200ff027b82 */ /* 0x000e220000000800 */
[----:B------:R-:W-:Y:S01]  /*3950*/  R2UR UR12, R3 ;  /* 0x00000000030c72ca */ /* 0x000fe200000e0000 */
[----:B------:R-:W-:Y:S01]  /*3960*/  IMAD.IADD R3, R22, 0x1, R17 ;  /* 0x0000000116037824 */ /* 0x000fe200078e0211 */
[----:B0-----:R-:W-:-:S05]  /*3970*/  ISETP.NE.AND P2, PT, R2, 0x1, PT ;  /* 0x000000010200780c */ /* 0x001fca0003f45270 */
[----:B------:R-:W0:Y:S01]  /*3980*/  LDC R2, c[0x0][0x2f0] ;  /* 0x0000bc00ff027b82 */ /* 0x000e220000000800 */
        /* <DEDUP_REMOVED lines=9> */
[----:B------:R-:W1:Y:S01]  /*3a20*/  @P2 LDC R6, c[0x0][0x44c] ;  /* 0x00011300ff062b82 */ /* 0x000e620000000800 */
[----:B------:R-:W-:Y:S02]  /*3a30*/  R2UR UR37, R7 ;  /* 0x00000000072572ca */ /* 0x000fe400000e0000 */
[----:B------:R-:W-:Y:S01]  /*3a40*/  R2UR UR36, R8 ;  /* 0x00000000082472ca */ /* 0x000fe200000e0000 */
[----:B-1----:R-:W-:Y:S01]  /*3a50*/  @P2 IMAD.HI.U32 R5, R3, R6, RZ ;  /* 0x0000000603052227 */ /* 0x002fe200078e00ff */
        /* <DEDUP_REMOVED lines=32> */
[----:B------:R-:W1:Y:S01]  /*3c60*/  MUFU.TANH R74, R74 ;  /* 0x0000004a004a7308 */ /* 0x000e620000002400 */
[----:B------:R-:W-:Y:S01]  /*3c70*/  UMOV UR55, 0x40000040 ;  /* 0x4000004000377882 */ /* 0x000fe20000000000 */
[----:B------:R-:W-:Y:S01]  /*3c80*/  FMUL.FTZ R9, R76, UR10 ;  /* 0x0000000a4c097c20 */ /* 0x000fe20008410000 */
[----:B------:R-:W-:Y:S01]  /*3c90*/  FMUL.FTZ R7, R73, UR10 ;  /* 0x0000000a49077c20 */ /* 0x000fe20008410000 */
[----:B------:R-:W-:-:S04]  /*3ca0*/  FMUL.FTZ R8, R77, UR10 ;  /* 0x0000000a4d087c20 */ /* 0x000fc80008410000 */
[----:B------:R-:W-:Y:S08]  /*3cb0*/  MUFU.TANH R75, R75 ;  /* 0x0000004b004b7308 */ /* 0x000ff00000002400 */
[----:B------:R-:W2:Y:S08]  /*3cc0*/  MUFU.TANH R78, R78 ;  /* 0x0000004e004e7308 */ /* 0x000eb00000002400 */
[----:B------:R-:W3:Y:S08]  /*3cd0*/  MUFU.TANH R79, R79 ;  /* 0x0000004f004f7308 */ /* 0x000ef00000002400 */
        /* <DEDUP_REMOVED lines=12> */
[----:B------:R-:W4:Y:S01]  /*3da0*/  MUFU.TANH R72, R66 ;  /* 0x0000004200487308 */ /* 0x000f220000002400 */
[----:B------:R-:W-:Y:S01]  /*3db0*/  UMOV UR55, 0x40000040 ;  /* 0x4000004000377882 */ /* 0x000fe20000000000 */
[----:B------:R-:W-:Y:S01]  /*3dc0*/  FMUL.FTZ R13, R68, UR10 ;  /* 0x0000000a440d7c20 */ /* 0x000fe20008410000 */
[----:B------:R-:W-:Y:S01]  /*3dd0*/  FMUL.FTZ R10, R65, UR10 ;  /* 0x0000000a410a7c20 */ /* 0x000fe20008410000 */
[----:B------:R-:W-:-:S04]  /*3de0*/  FMUL.FTZ R12, R69, UR10 ;  /* 0x0000000a450c7c20 */ /* 0x000fc80008410000 */
[----:B------:R-:W5:Y:S08]  /*3df0*/  MUFU.TANH R67, R67 ;  /* 0x0000004300437308 */ /* 0x000f700000002400 */
[----:B------:R-:W5:Y:S08]  /*3e00*/  MUFU.TANH R76, R70 ;  /* 0x00000046004c7308 */ /* 0x000f700000002400 */
[----:B------:R-:W5:Y:S08]  /*3e10*/  MUFU.TANH R71, R71 ;  /* 0x0000004700477308 */ /* 0x000f700000002400 */
[----:B------:R-:W-:Y:S08]  /*3e20*/  MUFU.TANH R8, R8 ;  /* 0x0000000800087308 */ /* 0x000ff00000002400 */
[----:B------:R-:W-:Y:S08]  /*3e30*/  MUFU.TANH R11, R11 ;  /* 0x0000000b000b7308 */ /* 0x000ff00000002400 */
[----:B------:R-:W-:Y:S01]  /*3e40*/  MUFU.TANH R10, R10 ;  /* 0x0000000a000a7308 */ /* 0x000fe20000002400 */
[----:B------:R-:W-:-:S02]  /*3e50*/  WARPGROUP.DEPBAR.LE gsb0, 0x0 ;  /* 0x00008000000079c5 */ /* 0x000fc40000010000 */
[----:B------:R-:W-:Y:S01]  /*3e60*/  WARPGROUP.ARRIVE ;  /* 0x00000000000079c5 */ /* 0x000fe20000000000 */
[----:B------:R-:W-:Y:S01]  /*3e70*/  FMUL.FTZ R15, R56, UR10 ;  /* 0x0000000a380f7c20 */ /* 0x000fe20008410000 */
[----:B------:R-:W-:Y:S01]  /*3e80*/  FMUL.FTZ R14, R57, UR10 ;  /* 0x0000000a390e7c20 */ /* 0x000fe20008410000 */
[----:B------:R-:W0:Y:S01]  /*3e90*/  @P2 LDC R56, c[0x0][0x450] ;  /* 0x00011400ff382b82 */ /* 0x000e220000000800 */
[----:B------:R-:W-:Y:S02]  /*3ea0*/  IMAD.MOV.U32 R57, RZ, RZ, R3 ;  /* 0x000000ffff397224 */ /* 0x000fe400078e0003 */
[----:B------:R-:W-:Y:S01]  /*3eb0*/  FMUL.FTZ R59, R59, UR10 ;  /* 0x0000000a3b3b7c20 */ /* 0x000fe20008410000 */
[----:B------:R-:W-:Y:S01]  /*3ec0*/  HGMMA.64x16x16.F32.BF16 R48, gdesc[UR52], R48, gsb0 ;  /* 0x00200000343079f0 */ /* 0x000fe20008001830 */
[----:B------:R-:W-:Y:S01]  /*3ed0*/  UIADD3 UR54, UR4, 0x906, URZ ;  /* 0x0000090604367890 */ /* 0x000fe2000fffe03f */
[----:B------:R-:W-:Y:S01]  /*3ee0*/  FMUL.FTZ R20, R61, UR10 ;  /* 0x0000000a3d147c20 */ /* 0x000fe20008410000 */
[----:B------:R-:W-:Y:S01]  /*3ef0*/  UMOV UR55, 0x40000040 ;  /* 0x4000004000377882 */ /* 0x000fe20000000000 */
[----:B------:R1:W-:Y:S01]  /*3f00*/  MUFU.TANH R86, R59 ;  /* 0x0000003b00567308 */ /* 0x0003e20000002400 */
[----:B------:R-:W2:Y:S01]  /*3f10*/  LDC R3, c[0x0][0x288] ;  /* 0x0000a200ff037b82 */ /* 0x000ea20000000800 */
[----:B------:R-:W-:Y:S01]  /*3f20*/  FMUL.FTZ R58, R58, UR10 ;  /* 0x0000000a3a3a7c20 */ /* 0x000fe20008410000 */
[----:B------:R-:W-:Y:S01]  /*3f30*/  FMUL.FTZ R62, R62, UR10 ;  /* 0x0000000a3e3e7c20 */ /* 0x000fe20008410000 */
[----:B------:R-:W-:Y:S01]  /*3f40*/  FMUL.FTZ R63, R63, UR10 ;  /* 0x0000000a3f3f7c20 */ /* 0x000fe20008410000 */
[----:B------:R-:W-:-:S03]  /*3f50*/  FMUL.FTZ R21, R60, UR10 ;  /* 0x0000000a3c157c20 */ /* 0x000fc60008410000 */
[----:B------:R-:W5:Y:S08]  /*3f60*/  MUFU.TANH R58, R58 ;  /* 0x0000003a003a7308 */ /* 0x000f700000002400 */
[----:B------:R-:W5:Y:S01]  /*3f70*/  MUFU.TANH R62, R62 ;  /* 0x0000003e003e7308 */ /* 0x000f620000002400 */
[----:B0-----:R-:W-:Y:S01]  /*3f80*/  @P2 SHF.R.U32.HI R57, RZ, R56, R5 ;  /* 0x00000038ff392219 */ /* 0x001fe20000011605 */
[----:B------:R-:W-:-:S04]  /*3f90*/  IMAD R5, R82, -0x70, RZ ;  /* 0xffffff9052057824 */ /* 0x000fc800078e02ff */
[----:B------:R-:W2:Y:S01]  /*3fa0*/  SHFL.IDX PT, R56, R57, 0x1, 0x1c1f ;  /* 0x003c1f0039387f89 */ /* 0x000ea200000e0000 */
[----:B------:R-:W-:Y:S01]  /*3fb0*/  VIADD R6, R5, 0x71 ;  /* 0x0000007105067836 */ /* 0x000fe20000000000 */
[----:B------:R-:W0:Y:S01]  /*3fc0*/  MUFU.TANH R63, R63 ;  /* 0x0000003f003f7308 */ /* 0x000e220000002400 */
[C---:B------:R-:W-:Y:S01]  /*3fd0*/  IMAD R5, R2.reuse, UR61, R5 ;  /* 0x0000003d02057c24 */ /* 0x040fe2000f8e0205 */
[----:B------:R-:W0:Y:S01]  /*3fe0*/  SHFL.IDX PT, R57, R57, RZ, 0x1c1f ;  /* 0x001c1fff39397589 */ /* 0x000e2200000e0000 */
[----:B-1----:R-:W-:Y:S02]  /*3ff0*/  IMAD R59, R19, -0x2, R6 ;  /* 0xfffffffe133b7824 */ /* 0x002fe400078e0206 */
[----:B------:R-:W-:Y:S02]  /*4000*/  VIADD R6, R5, 0x70 ;  /* 0x0000007005067836 */ /* 0x000fe40000000000 */
[----:B------:R-:W-:Y:S01]  /*4010*/  IMAD R64, R2, UR61, R59 ;  /* 0x0000003d02407c24 */ /* 0x000fe2000f8e023b */
[----:B------:R-:W-:Y:S01]  /*4020*/  MUFU.TANH R13, R13 ;  /* 0x0000000d000d7308 */ /* 0x000fe20000002400 */
[----:B------:R-:W-:-:S07]  /*4030*/  IMAD R59, R19, -0x2, R6 ;  /* 0xfffffffe133b7824 */ /* 0x000fce00078e0206 */
[----:B------:R-:W-:Y:S01]  /*4040*/  MUFU.TANH R12, R12 ;  /* 0x0000000c000c7308 */ /* 0x000fe20000002400 */
[----:B--2---:R-:W-:Y:S01]  /*4050*/  IADD3 R56, R56, -R3, R64 ;  /* 0x8000000338387210 */ /* 0x004fe20007ffe040 */
[--C-:B------:R-:W-:Y:S01]  /*4060*/  IMAD.IADD R64, R64, 0x1, -R3.reuse ;  /* 0x0000000140407824 */ /* 0x100fe200078e0a03 */
[----:B------:R-:W-:Y:S02]  /*4070*/  WARPGROUP.DEPBAR.LE gsb0, 0x0 ;  /* 0x00008000000079c5 */ /* 0x000fe40000010000 */
[----:B------:R-:W-:Y:S01]  /*4080*/  WARPGROUP.ARRIVE ;  /* 0x00000000000079c5 */ /* 0x000fe20000000000 */
[----:B------:R-:W-:Y:S01]  /*4090*/  VIMNMX R6, R59, R56, PT ;  /* 0x000000383b067248 */ /* 0x000fe20003fe0100 */
[----:B------:R-:W-:Y:S01]  /*40a0*/  FMUL.FTZ R51, R51, UR10 ;  /* 0x0000000a33337c20 */ /* 0x000fe20008410000 */
[----:B------:R-:W-:Y:S01]  /*40b0*/  FMUL.FTZ R50, R50, UR10 ;  /* 0x0000000a32327c20 */ /* 0x000fe20008410000 */
[----:B------:R-:W-:Y:S01]  /*40c0*/  FMUL.FTZ R54, R54, UR10 ;  /* 0x0000000a36367c20 */ /* 0x000fe20008410000 */
[C---:B------:R-:W-:Y:S01]  /*40d0*/  ISETP.GT.AND P5, PT, R6.reuse, RZ, PT ;  /* 0x000000ff0600720c */ /* 0x040fe20003fa4270 */
[----:B------:R-:W-:Y:S01]  /*40e0*/  HGMMA.64x16x16.F32.BF16 R40, gdesc[UR52], R40, gsb0 ;  /* 0x00200000342879f0 */ /* 0x000fe20008001828 */
[----:B------:R-:W-:Y:S01]  /*40f0*/  UIADD3 UR54, UR4, 0x986, URZ ;  /* 0x0000098604367890 */ /* 0x000fe2000fffe03f */
[C---:B------:R-:W-:Y:S01]  /*4100*/  ISETP.GT.AND P6, PT, R6.reuse, 0x1, PT ;  /* 0x000000010600780c */ /* 0x040fe20003fc4270 */
[----:B------:R-:W-:Y:S01]  /*4110*/  UMOV UR55, 0x40000040 ;  /* 0x4000004000377882 */ /* 0x000fe20000000000 */
[----:B------:R1:W-:Y:S01]  /*4120*/  MUFU.TANH R61, R51 ;  /* 0x00000033003d7308 */ /* 0x0003e20000002400 */
[----:B------:R-:W-:Y:S01]  /*4130*/  ISETP.GT.AND P4, PT, R6, 0x8, PT ;  /* 0x000000080600780c */ /* 0x000fe20003f84270 */
[----:B------:R-:W-:Y:S01]  /*4140*/  UMOV UR4, UR52 ;  /* 0x0000003400047c82 */ /* 0x000fe20008000000 */
[----:B------:R-:W-:Y:S01]  /*4150*/  FSEL R66, R74, -INF , P5 ;  /* 0xff8000004a427808 */ /* 0x000fe20002800000 */
[----:B------:R-:W-:Y:S01]  /*4160*/  FMUL.FTZ R55, R55, UR10 ;  /* 0x0000000a37377c20 */ /* 0x000fe20008410000 */
[----:B------:R-:W-:Y:S01]  /*4170*/  ISETP.GT.AND P3, PT, R6, 0x9, PT ;  /* 0x000000090600780c */ /* 0x000fe20003f64270 */
[----:B------:R-:W-:Y:S01]  /*4180*/  FMUL.FTZ R52, R52, UR10 ;  /* 0x0000000a34347c20 */ /* 0x000fe20008410000 */
[----:B------:R-:W-:Y:S01]  /*4190*/  FSEL R68, R78, -INF , P4 ;  /* 0xff8000004e447808 */ /* 0x000fe20002000000 */
[----:B------:R-:W2:Y:S01]  /*41a0*/  MUFU.TANH R50, R50 ;  /* 0x0000003200327308 */ /* 0x000ea20000002400 */
[----:B-1----:R-:W-:Y:S01]  /*41b0*/  FSEL R51, R75, -INF , P6 ;  /* 0xff8000004b337808 */ /* 0x002fe20003000000 */
[----:B------:R-:W-:Y:S01]  /*41c0*/  FMUL.FTZ R48, R48, UR10 ;  /* 0x0000000a30307c20 */ /* 0x000fe20008410000 */
[----:B------:R-:W-:Y:S01]  /*41d0*/  ISETP.GT.AND P5, PT, R6, 0x10, PT ;  /* 0x000000100600780c */ /* 0x000fe20003fa4270 */
[----:B------:R-:W-:Y:S01]  /*41e0*/  FMUL.FTZ R49, R49, UR10 ;  /* 0x0000000a31317c20 */ /* 0x000fe20008410000 */
[----:B------:R-:W-:Y:S01]  /*41f0*/  FMNMX.FTZ R5, R66, R51, !PT ;  /* 0x0000003342057209 */ /* 0x000fe20007810000 */
[----:B------:R-:W-:Y:S01]  /*4200*/  FMUL.FTZ R53, R53, UR10 ;  /* 0x0000000a35357c20 */ /* 0x000fe20008410000 */
[----:B---3--:R-:W-:Y:S01]  /*4210*/  FSEL R70, R79, -INF , P3 ;  /* 0xff8000004f467808 */ /* 0x008fe20001800000 */
[----:B------:R-:W-:Y:S01]  /*4220*/  MUFU.TANH R54, R54 ;  /* 0x0000003600367308 */ /* 0x000fe20000002400 */
[----:B------:R-:W-:Y:S01]  /*4230*/  FMNMX.FTZ R5, R68, R5, !PT ;  /* 0x0000000544057209 */ /* 0x000fe20007810000 */
[----:B------:R-:W-:Y:S01]  /*4240*/  IMAD R3, R2, UR61, -R3 ;  /* 0x0000003d02037c24 */ /* 0x000fe2000f8e0a03 */
[----:B------:R-:W-:-:S02]  /*4250*/  ISETP.GT.AND P3, PT, R6, 0x11, PT ;  /* 0x000000110600780c */ /* 0x000fc40003f64270 */
[----:B----4-:R-:W-:Y:S02]  /*4260*/  FSEL R72, R72, -INF , P5 ;  /* 0xff80000048487808 */ /* 0x010fe40002800000 */
[----:B------:R-:W-:Y:S01]  /*4270*/  FMNMX.FTZ R5, R70, R5, !PT ;  /* 0x0000000546057209 */ /* 0x000fe20007810000 */
[----:B------:R-:W1:Y:S01]  /*4280*/  MUFU.TANH R55, R55 ;  /* 0x0000003700377308 */ /* 0x000e620000002400 */
[----:B------:R-:W-:Y:S02]  /*4290*/  ISETP.GT.AND P4, PT, R6, 0x18, PT ;  /* 0x000000180600780c */ /* 0x000fe40003f84270 */
[----:B-----5:R-:W-:Y:S02]  /*42a0*/  FSEL R74, R67, -INF , P3 ;  /* 0xff800000434a7808 */ /* 0x020fe40001800000 */
[----:B------:R-:W-:Y:S02]  /*42b0*/  FMNMX.FTZ R5, R72, R5, !PT ;  /* 0x0000000548057209 */ /* 0x000fe40007810000 */
[----:B------:R-:W-:Y:S01]  /*42c0*/  ISETP.GT.AND P3, PT, R6, 0x19, PT ;  /* 0x000000190600780c */ /* 0x000fe20003f64270 */
[----:B------:R-:W-:Y:S01]  /*42d0*/  MUFU.TANH R15, R15 ;  /* 0x0000000f000f7308 */ /* 0x000fe20000002400 */
[----:B------:R-:W-:-:S02]  /*42e0*/  FSEL R76, R76, -INF , P4 ;  /* 0xff8000004c4c7808 */ /* 0x000fc40002000000 */
[----:B------:R-:W-:Y:S02]  /*42f0*/  FMNMX.FTZ R5, R74, R5, !PT ;  /* 0x000000054a057209 */ /* 0x000fe40007810000 */
[----:B------:R-:W-:Y:S02]  /*4300*/  ISETP.GT.AND P4, PT, R6, 0x20, PT ;  /* 0x000000200600780c */ /* 0x000fe40003f84270 */
[----:B------:R-:W-:Y:S01]  /*4310*/  FSEL R78, R71, -INF , P3 ;  /* 0xff800000474e7808 */ /* 0x000fe20001800000 */
[----:B------:R-:W-:Y:S01]  /*4320*/  MUFU.TANH R14, R14 ;  /* 0x0000000e000e7308 */ /* 0x000fe20000002400 */
[----:B------:R-:W-:Y:S02]  /*4330*/  FMNMX.FTZ R5, R76, R5, !PT ;  /* 0x000000054c057209 */ /* 0x000fe40007810000 */
[----:B------:R-:W-:Y:S02]  /*4340*/  ISETP.GT.AND P3, PT, R6, 0x21, PT ;  /* 0x000000210600780c */ /* 0x000fe40003f64270 */
[----:B------:R-:W-:-:S02]  /*4350*/  FSEL R80, R58, -INF , P4 ;  /* 0xff8000003a507808 */ /* 0x000fc40002000000 */
[----:B------:R-:W-:Y:S01]  /*4360*/  FMNMX.FTZ R5, R78, R5, !PT ;  /* 0x000000054e057209 */ /* 0x000fe20007810000 */
[----:B------:R-:W-:Y:S02]  /*4370*/  WARPGROUP.DEPBAR.LE gsb0, 0x0 ;  /* 0x00008000000079c5 */ /* 0x000fe40000010000 */
[----:B------:R-:W-:Y:S01]  /*4380*/  WARPGROUP.ARRIVE ;  /* 0x00000000000079c5 */ /* 0x000fe20000000000 */
[----:B------:R-:W-:Y:S01]  /*4390*/  ISETP.GT.AND P4, PT, R6, 0x28, PT ;  /* 0x000000280600780c */ /* 0x000fe20003f84270 */
[----:B------:R-:W-:Y:S01]  /*43a0*/  FMUL.FTZ R43, R43, UR10 ;  /* 0x0000000a2b2b7c20 */ /* 0x000fe20008410000 */
[----:B------:R-:W-:Y:S01]  /*43b0*/  FSEL R86, R86, -INF , P3 ;  /* 0xff80000056567808 */ /* 0x000fe20001800000 */
[----:B------:R-:W-:Y:S01]  /*43c0*/  FMUL.FTZ R42, R42, UR10 ;  /* 0x0000000a2a2a7c20 */ /* 0x000fe20008410000 */
[----:B------:R-:W-:Y:S01]  /*43d0*/  FMNMX.FTZ R5, R80, R5, !PT ;  /* 0x0000000550057209 */ /* 0x000fe20007810000 */
[----:B------:R-:W-:Y:S01]  /*43e0*/  HGMMA.64x16x16.F32.BF16 R32, gdesc[UR52], R32, gsb0 ;  /* 0x00200000342079f0 */ /* 0x000fe20008001820 */
[----:B------:R-:W-:Y:S01]  /*43f0*/  ISETP.GT.AND P3, PT, R6, 0x29, PT ;  /* 0x000000290600780c */ /* 0x000fe20003f64270 */
[----:B------:R3:W-:Y:S01]  /*4400*/  MUFU.TANH R56, R43 ;  /* 0x0000002b00387308 */ /* 0x0007e20000002400 */
[----:B------:R-:W-:Y:S01]  /*4410*/  FSEL R90, R62, -INF , P4 ;  /* 0xff8000003e5a7808 */ /* 0x000fe20002000000 */
[----:B------:R-:W-:Y:S01]  /*4420*/  FMUL.FTZ R46, R46, UR10 ;  /* 0x0000000a2e2e7c20 */ /* 0x000fe20008410000 */
[----:B------:R-:W-:Y:S01]  /*4430*/  FMNMX.FTZ R5, R86, R5, !PT ;  /* 0x0000000556057209 */ /* 0x000fe20007810000 */
[----:B------:R-:W-:Y:S01]  /*4440*/  FMUL.FTZ R47, R47, UR10 ;  /* 0x0000000a2f2f7c20 */ /* 0x000fe20008410000 */
[----:B------:R-:W-:Y:S01]  /*4450*/  ISETP.GT.AND P4, PT, R6, 0x30, PT ;  /* 0x000000300600780c */ /* 0x000fe20003f84270 */
[----:B------:R-:W-:Y:S01]  /*4460*/  FMUL.FTZ R40, R40, UR10 ;  /* 0x0000000a28287c20 */ /* 0x000fe20008410000 */
[----:B0-----:R-:W-:Y:S01]  /*4470*/  FSEL R94, R63, -INF , P3 ;  /* 0xff8000003f5e7808 */ /* 0x001fe20001800000 */
[----:B------:R-:W0:Y:S01]  /*4480*/  MUFU.TANH R42, R42 ;  /* 0x0000002a002a7308 */ /* 0x000e220000002400 */
[----:B---3--:R-:W-:Y:S01]  /*4490*/  FMNMX.FTZ R43, R90, R5, !PT ;  /* 0x000000055a2b7209 */ /* 0x008fe20007810000 */
[----:B------:R-:W-:Y:S01]  /*44a0*/  FMUL.FTZ R44, R44, UR10 ;  /* 0x0000000a2c2c7c20 */ /* 0x000fe20008410000 */
[----:B------:R-:W-:Y:S01]  /*44b0*/  ISETP.GT.AND P3, PT, R6, 0x31, PT ;  /* 0x000000310600780c */ /* 0x000fe20003f64270 */
[----:B------:R-:W-:Y:S01]  /*44c0*/  FMUL.FTZ R41, R41, UR10 ;  /* 0x0000000a29297c20 */ /* 0x000fe20008410000 */
[----:B--2---:R-:W-:Y:S01]  /*44d0*/  FSEL R60, R50, -INF , P4 ;  /* 0xff800000323c7808 */ /* 0x004fe20002000000 */
[----:B------:R-:W-:Y:S01]  /*44e0*/  FMUL.FTZ R45, R45, UR10 ;  /* 0x0000000a2d2d7c20 */ /* 0x000fe20008410000 */
[----:B------:R-:W-:Y:S01]  /*44f0*/  FMNMX.FTZ R43, R94, R43, !PT ;  /* 0x0000002b5e2b7209 */ /* 0x000fe20007810000 */
[----:B------:R-:W2:Y:S01]  /*4500*/  MUFU.TANH R46, R46 ;  /* 0x0000002e002e7308 */ /* 0x000ea20000002400 */
[----:B------:R-:W-:-:S02]  /*4510*/  ISETP.GT.AND P4, PT, R6, 0x38, PT ;  /* 0x000000380600780c */ /* 0x000fc40003f84270 */
[----:B------:R-:W-:Y:S02]  /*4520*/  FSEL R50, R61, -INF , P3 ;  /* 0xff8000003d327808 */ /* 0x000fe40001800000 */
[----:B------:R-:W-:Y:S02]  /*4530*/  FMNMX.FTZ R43, R60, R43, !PT ;  /* 0x0000002b3c2b7209 */ /* 0x000fe40007810000 */
[----:B------:R-:W-:Y:S01]  /*4540*/  ISETP.GT.AND P3, PT, R6, 0x39, PT ;  /* 0x000000390600780c */ /* 0x000fe20003f64270 */
[----:B------:R-:W3:Y:S01]  /*4550*/  MUFU.TANH R47, R47 ;  /* 0x0000002f002f7308 */ /* 0x000ee20000002400 */
[----:B------:R-:W-:Y:S02]  /*4560*/  FMNMX.FTZ R43, R50, R43, !PT ;  /* 0x0000002b322b7209 */ /* 0x000fe40007810000 */
[----:B------:R-:W-:-:S04]  /*4570*/  VIADDMNMX R57, R57, R64, R59, PT ;  /* 0x0000004039397246 */ /* 0x000fc8000380013b */
[----:B------:R-:W-:Y:S01]  /*4580*/  ISETP.GT.AND P5, PT, R57, 0x8, PT ;  /* 0x000000083900780c */ /* 0x000fe20003fa4270 */
[----:B------:R-:W-:Y:S08]  /*4590*/  MUFU.TANH R21, R21 ;  /* 0x0000001500157308 */ /* 0x000ff00000002400 */
[----:B------:R-:W-:Y:S08]  /*45a0*/  MUFU.TANH R84, R44 ;  /* 0x0000002c00547308 */ /* 0x000ff00000002400 */
[----:B------:R-:W-:Y:S01]  /*45b0*/  MUFU.TANH R20, R20 ;  /* 0x0000001400147308 */ /* 0x000fe20000002400 */
[----:B------:R-:W-:-:S02]  /*45c0*/  WARPGROUP.DEPBAR.LE gsb0, 0x0 ;  /* 0x00008000000079c5 */ /* 0x000fc40000010000 */
[----:B------:R-:W-:Y:S01]  /*45d0*/  WARPGROUP.ARRIVE ;  /* 0x00000000000079c5 */ /* 0x000fe20000000000 */
[----:B------:R-:W-:Y:S01]  /*45e0*/  FMUL.FTZ R34, R34, UR10 ;  /* 0x0000000a22227c20 */ /* 0x000fe20008410000 */
[----:B------:R-:W-:Y:S01]  /*45f0*/  FMUL.FTZ R5, R38, UR10 ;  /* 0x0000000a26057c20 */ /* 0x000fe20008410000 */
[----:B-1----:R-:W-:Y:S01]  /*4600*/  FSEL R38, R55, -INF , P3 ;  /* 0xff80000037267808 */ /* 0x002fe20001800000 */
[----:B------:R-:W-:Y:S01]  /*4610*/  FMUL.FTZ R35, R35, UR10 ;  /* 0x0000000a23237c20 */ /* 0x000fe20008410000 */
[----:B------:R1:W4:Y:S01]  /*4620*/  MUFU.TANH R58, R34 ;  /* 0x00000022003a7308 */ /* 0x0003220000002400 */
[----:B------:R-:W-:Y:S01]  /*4630*/  HGMMA.64x16x16.F32.BF16 R24, gdesc[UR4], R24, gsb0 ;  /* 0x00200000041879f0 */ /* 0x000fe20008001818 */
[----:B------:R-:W-:Y:S01]  /*4640*/  ISETP.GT.AND P3, PT, R6, 0x41, PT ;  /* 0x000000410600780c */ /* 0x000fe20003f64270 */
[----:B------:R-:W-:Y:S01]  /*4650*/  FMUL.FTZ R39, R39, UR10 ;  /* 0x0000000a27277c20 */ /* 0x000fe20008410000 */
[----:B------:R-:W-:Y:S01]  /*4660*/  ULDC UR4, c[0x0][0x988] ;  /* 0x0002620000047ab9 */ /* 0x000fe20000000800 */
[----:B------:R-:W-:Y:S01]  /*4670*/  FMUL.FTZ R32, R32, UR10 ;  /* 0x0000000a20207c20 */ /* 0x000fe20008410000 */
[----:B------:R-:W-:Y:S01]  /*4680*/  FMUL.FTZ R36, R36, UR10 ;  /* 0x0000000a24247c20 */ /* 0x000fe20008410000 */
[----:B------:R-:W-:Y:S01]  /*4690*/  FMUL.FTZ R33, R33, UR10 ;  /* 0x0000000a21217c20 */ /* 0x000fe20008410000 */
[----:B------:R5:W-:Y:S01]  /*46a0*/  MUFU.TANH R62, R5 ;  /* 0x00000005003e7308 */ /* 0x000be20000002400 */
[----:B-1----:R-:W-:Y:S01]  /*46b0*/  FSEL R34, R54, -INF , P4 ;  /* 0xff80000036227808 */ /* 0x002fe20002000000 */
[----:B------:R-:W-:Y:S01]  /*46c0*/  FMUL.FTZ R37, R37, UR10 ;  /* 0x0000000a25257c20 */ /* 0x000fe20008410000 */
[----:B------:R-:W-:-:S02]  /*46d0*/  ISETP.GT.AND P4, PT, R6, 0x40, PT ;  /* 0x000000400600780c */ /* 0x000fc40003f84270 */
[----:B------:R-:W-:-:S03]  /*46e0*/  FMNMX.FTZ R43, R34, R43, !PT ;  /* 0x0000002b222b7209 */ /* 0x000fc60007810000 */
[----:B------:R-:W1:Y:S01]  /*46f0*/  MUFU.TANH R35, R35 ;  /* 0x0000002300237308 */ /* 0x000e620000002400 */
[----:B------:R-:W-:-:S07]  /*4700*/  FMNMX.FTZ R43, R38, R43, !PT ;  /* 0x0000002b262b7209 */ /* 0x000fce0007810000 */
[----:B------:R-:W1:Y:S08]  /*4710*/  MUFU.TANH R39, R39 ;  /* 0x0000002700277308 */ /* 0x000e700000002400 */
[----:B------:R-:W-:Y:S08]  /*4720*/  MUFU.TANH R88, R32 ;  /* 0x0000002000587308 */ /* 0x000ff00000002400 */
[----:B------:R-:W-:Y:S08]  /*4730*/  MUFU.TANH R92, R36 ;  /* 0x00000024005c7308 */ /* 0x000ff00000002400 */
[----:B------:R-:W-:Y:S01]  /*4740*/  MUFU.TANH R48, R48 ;  /* 0x0000003000307308 */ /* 0x000fe20000002400 */
[----:B------:R-:W-:-:S02]  /*4750*/  WARPGROUP.DEPBAR.LE gsb0, 0x0 ;  /* 0x00008000000079c5 */ /* 0x000fc40000010000 */
[----:B-----5:R-:W-:Y:S01]  /*4760*/  FMUL.FTZ R5, R26, UR10 ;  /* 0x0000000a1a057c20 */ /* 0x020fe20008410000 */
[----:B0-----:R-:W-:Y:S01]  /*4770*/  FSEL R26, R42, -INF , P4 ;  /* 0xff8000002a1a7808 */ /* 0x001fe20002000000 */
[----:B------:R-:W-:Y:S01]  /*4780*/  FMUL.FTZ R27, R27, UR10 ;  /* 0x0000000a1b1b7c20 */ /* 0x000fe20008410000 */
[----:B------:R-:W-:Y:S02]  /*4790*/  ISETP.GT.AND P4, PT, R6, 0x48, PT ;  /* 0x000000480600780c */ /* 0x000fe40003f84270 */
[----:B------:R0:W5:Y:S01]  /*47a0*/  MUFU.TANH R100, R5 ;  /* 0x0000000500647308 */ /* 0x0001620000002400 */
[----:B------:R-:W-:Y:S01]  /*47b0*/  FSEL R42, R56, -INF , P3 ;  /* 0xff800000382a7808 */ /* 0x000fe20001800000 */
[----:B------:R-:W-:Y:S01]  /*47c0*/  FMUL.FTZ R31, R31, UR10 ;  /* 0x0000000a1f1f7c20 */ /* 0x000fe20008410000 */
[----:B------:R-:W-:Y:S01]  /*47d0*/  FMNMX.FTZ R43, R26, R43, !PT ;  /* 0x0000002b1a2b7209 */ /* 0x000fe20007810000 */
[----:B------:R-:W-:Y:S01]  /*47e0*/  FMUL.FTZ R24, R24, UR10 ;  /* 0x0000000a18187c20 */ /* 0x000fe20008410000 */
[----:B------:R-:W-:Y:S01]  /*47f0*/  ISETP.GT.AND P3, PT, R6, 0x49, PT ;  /* 0x000000490600780c */ /* 0x000fe20003f64270 */
[----:B------:R-:W-:Y:S01]  /*4800*/  FMUL.FTZ R25, R25, UR10 ;  /* 0x0000000a19197c20 */ /* 0x000fe20008410000 */
[----:B--2---:R-:W-:Y:S01]  /*4810*/  FSEL R46, R46, -INF , P4 ;  /* 0xff8000002e2e7808 */ /* 0x004fe20002000000 */
[----:B------:R-:W2:Y:S01]  /*4820*/  MUFU.TANH R27, R27 ;  /* 0x0000001b001b7308 */ /* 0x000ea20000002400 */
[----:B------:R-:W-:Y:S01]  /*4830*/  FMNMX.FTZ R43, R42, R43, !PT ;  /* 0x0000002b2a2b7209 */ /* 0x000fe20007810000 */
[----:B0-----:R-:W-:Y:S01]  /*4840*/  FMUL.FTZ R5, R30, UR10 ;  /* 0x0000000a1e057c20 */ /* 0x001fe20008410000 */
[----:B------:R-:W-:Y:S01]  /*4850*/  ISETP.GT.AND P4, PT, R6, 0x50, PT ;  /* 0x000000500600780c */ /* 0x000fe20003f84270 */
[----:B------:R-:W-:Y:S01]  /*4860*/  FMUL.FTZ R28, R28, UR10 ;  /* 0x0000000a1c1c7c20 */ /* 0x000fe20008410000 */
[----:B---3--:R-:W-:Y:S01]  /*4870*/  FSEL R56, R47, -INF , P3 ;  /* 0xff8000002f387808 */ /* 0x008fe20001800000 */
[----:B------:R-:W-:Y:S01]  /*4880*/  FMUL.FTZ R29, R29, UR10 ;  /* 0x0000000a1d1d7c20 */ /* 0x000fe20008410000 */
[----:B------:R-:W-:Y:S01]  /*4890*/  FMNMX.FTZ R43, R46, R43, !PT ;  /* 0x0000002b2e2b7209 */ /* 0x000fe20007810000 */
[----:B------:R-:W0:Y:S01]  /*48a0*/  MUFU.TANH R5, R5 ;  /* 0x0000000500057308 */ /* 0x000e220000002400 */
[----:B------:R-:W-:Y:S01]  /*48b0*/  ISETP.GT.AND P3, PT, R6, 0x51, PT ;  /* 0x000000510600780c */ /* 0x000fe20003f64270 */
[----:B------:R3:W-:Y:S01]  /*48c0*/  @!P1 SYNCS.ARRIVE.TRANS64.RED.A1T0 RZ, [R0+URZ], RZ ;  /* 0x000000ff00ff99a7 */ /* 0x0007e2000810043f */
[----:B----4-:R-:W-:-:S02]  /*48d0*/  FSEL R54, R58, -INF , P4 ;  /* 0xff8000003a367808 */ /* 0x010fc40002000000 */
[----:B------:R-:W-:Y:S02]  /*48e0*/  FMNMX.FTZ R43, R56, R43, !PT ;  /* 0x0000002b382b7209 */ /* 0x000fe40007810000 */
[----:B------:R-:W-:Y:S01]  /*48f0*/  ISETP.GT.AND P4, PT, R6, 0x58, PT ;  /* 0x000000580600780c */ /* 0x000fe20003f84270 */
[----:B------:R-:W4:Y:S01]  /*4900*/  MUFU.TANH R31, R31 ;  /* 0x0000001f001f7308 */ /* 0x000f220000002400 */
[----:B-1----:R-:W-:Y:S02]  /*4910*/  FSEL R30, R35, -INF , P3 ;  /* 0xff800000231e7808 */ /* 0x002fe40001800000 */
[----:B------:R-:W-:Y:S02]  /*4920*/  FMNMX.FTZ R43, R54, R43, !PT ;  /* 0x0000002b362b7209 */ /* 0x000fe40007810000 */
[----:B------:R-:W-:Y:S02]  /*4930*/  ISETP.GT.AND P3, PT, R6, 0x59, PT ;  /* 0x000000590600780c */ /* 0x000fe40003f64270 */
[----:B------:R-:W-:Y:S01]  /*4940*/  FSEL R58, R62, -INF , P4 ;  /* 0xff8000003e3a7808 */ /* 0x000fe20002000000 */
[----:B------:R-:W-:Y:S01]  /*4950*/  MUFU.TANH R96, R24 ;  /* 0x0000001800607308 */ /* 0x000fe20000002400 */
[----:B------:R-:W-:-:S02]  /*4960*/  FMNMX.FTZ R43, R30, R43, !PT ;  /* 0x0000002b1e2b7209 */ /* 0x000fc40007810000 */
[----:B------:R-:W-:Y:S02]  /*4970*/  ISETP.GT.AND P4, PT, R6, 0x60, PT ;  /* 0x000000600600780c */ /* 0x000fe40003f84270 */
[----:B------:R-:W-:Y:S02]  /*4980*/  FSEL R62, R39, -INF , P3 ;  /* 0xff800000273e7808 */ /* 0x000fe40001800000 */
[----:B------:R-:W-:Y:S01]  /*4990*/  FMNMX.FTZ R43, R58, R43, !PT ;  /* 0x0000002b3a2b7209 */ /* 0x000fe20007810000 */
[----:B------:R1:W-:Y:S01]  /*49a0*/  MUFU.TANH R39, R25 ;  /* 0x0000001900277308 */ /* 0x0003e20000002400 */
[----:B------:R-:W-:Y:S02]  /*49b0*/  ISETP.GT.AND P3, PT, R6, 0x61, PT ;  /* 0x000000610600780c */ /* 0x000fe40003f64270 */
[----:B-----5:R-:W-:Y:S02]  /*49c0*/  FSEL R100, R100, -INF , P4 ;  /* 0xff80000064647808 */ /* 0x020fe40002000000 */
[----:B------:R-:W-:-:S02]  /*49d0*/  FMNMX.FTZ R43, R62, R43, !PT ;  /* 0x0000002b3e2b7209 */ /* 0x000fc40007810000 */
[----:B------:R-:W-:Y:S01]  /*49e0*/  ISETP.GT.AND P4, PT, R6, 0x68, PT ;  /* 0x000000680600780c */ /* 0x000fe20003f84270 */
[----:B------:R5:W-:Y:S01]  /*49f0*/  MUFU.TANH R98, R28 ;  /* 0x0000001c00627308 */ /* 0x000be20000002400 */
[----:B--2---:R-:W-:Y:S02]  /*4a00*/  FSEL R102, R27, -INF , P3 ;  /* 0xff8000001b667808 */ /* 0x004fe40001800000 */
[----:B------:R-:W-:Y:S02]  /*4a10*/  FMNMX.FTZ R43, R100, R43, !PT ;  /* 0x0000002b642b7209 */ /* 0x000fe40007810000 */
[----:B------:R-:W-:Y:S02]  /*4a20*/  ISETP.GT.AND P3, PT, R6, 0x69, PT ;  /* 0x000000690600780c */ /* 0x000fe40003f64270 */
[----:B0-----:R-:W-:Y:S01]  /*4a30*/  FSEL R104, R5, -INF , P4 ;  /* 0xff80000005687808 */ /* 0x001fe20002000000 */
[----:B------:R-:W-:Y:S01]  /*4a40*/  MUFU.TANH R35, R52 ;  /* 0x0000003400237308 */ /* 0x000fe20000002400 */
[----:B------:R-:W-:-:S02]  /*4a50*/  FMNMX.FTZ R43, R102, R43, !PT ;  /* 0x0000002b662b7209 */ /* 0x000fc40007810000 */
[----:B----4-:R-:W-:Y:S02]  /*4a60*/  FSEL R106, R31, -INF , P3 ;  /* 0xff8000001f6a7808 */ /* 0x010fe40001800000 */
[----:B------:R-:W-:Y:S02]  /*4a70*/  FMNMX.FTZ R43, R104, R43, !PT ;  /* 0x0000002b682b7209 */ /* 0x000fe40007810000 */
[----:B------:R-:W-:Y:S01]  /*4a80*/  ISETP.GT.AND P4, PT, R57, 0x1, PT ;  /* 0x000000013900780c */ /* 0x000fe20003f84270 */
[----:B------:R0:W-:Y:S01]  /*4a90*/  MUFU.TANH R31, R40 ;  /* 0x00000028001f7308 */ /* 0x0001e20000002400 */
[----:B------:R-:W-:Y:S02]  /*4aa0*/  FMNMX.FTZ R43, R106, R43, !PT ;  /* 0x0000002b6a2b7209 */ /* 0x000fe40007810000 */
[----:B-1----:R-:W-:Y:S02]  /*4ab0*/  FSEL R25, R7, -INF , P4 ;  /* 0xff80000007197808 */ /* 0x002fe40002000000 */
[----:B-----5:R-:W-:Y:S01]  /*4ac0*/  FSEL R28, R9, -INF , P5 ;  /* 0xff800000091c7808 */ /* 0x020fe20002800000 */
[----:B------:R-:W1:Y:S01]  /*4ad0*/  SHFL.BFLY PT, R6, R43, 0x2, 0x1f ;  /* 0x0c401f002b067f89 */ /* 0x000e6200000e0000 */
[----:B------:R-:W-:Y:S01]  /*4ae0*/  ISETP.GT.AND P4, PT, R57, 0x10, PT ;  /* 0x000000103900780c */ /* 0x000fe20003f84270 */
[----:B------:R-:W2:Y:S03]  /*4af0*/  MUFU.TANH R49, R49 ;  /* 0x0000003100317308 */ /* 0x000ea60000002400 */
[----:B------:R-:W-:-:S02]  /*4b00*/  FSEL R36, R11, -INF , P4 ;  /* 0xff8000000b247808 */ /* 0x000fc40002000000 */
[----:B------:R-:W-:-:S03]  /*4b10*/  ISETP.GT.AND P4, PT, R57, 0x18, PT ;  /* 0x000000183900780c */ /* 0x000fc60003f84270 */
[----:B------:R-:W4:Y:S01]  /*4b20*/  MUFU.TANH R53, R53 ;  /* 0x0000003500357308 */ /* 0x000f220000002400 */
[----:B------:R-:W-:Y:S02]  /*4b30*/  FSEL R44, R13, -INF , P4 ;  /* 0xff8000000d2c7808 */ /* 0x000fe40002000000 */
[----:B------:R-:W-:-:S04]  /*4b40*/  ISETP.GT.AND P4, PT, R57, 0x20, PT ;  /* 0x000000203900780c */ /* 0x000fc80003f84270 */
[----:B------:R-:W-:Y:S01]  /*4b50*/  FSEL R64, R15, -INF , P4 ;  /* 0xff8000000f407808 */ /* 0x000fe20002000000 */
[----:B------:R-:W5:Y:S01]  /*4b60*/  MUFU.TANH R41, R41 ;  /* 0x0000002900297308 */ /* 0x000f620000002400 */
[----:B------:R-:W-:Y:S02]  /*4b70*/  ISETP.GT.AND P4, PT, R57, 0x28, PT ;  /* 0x000000283900780c */ /* 0x000fe40003f84270 */
[----:B-1----:R-:W-:-:S05]  /*4b80*/  FMNMX.FTZ R6, R43, R6, !PT ;  /* 0x000000062b067209 */ /* 0x002fca0007810000 */
[----:B------:R-:W1:Y:S01]  /*4b90*/  MUFU.TANH R45, R45 ;  /* 0x0000002d002d7308 */ /* 0x000e620000002400 */
[----:B------:R-:W3:Y:S07]  /*4ba0*/  SHFL.BFLY PT, R5, R6, 0x1, 0x1f ;  /* 0x0c201f0006057f89 */ /* 0x000eee00000e0000 */
[----:B------:R-:W-:Y:S08]  /*4bb0*/  MUFU.TANH R33, R33 ;  /* 0x0000002100217308 */ /* 0x000ff00000002400 */
[----:B------:R-:W-:Y:S08]  /*4bc0*/  MUFU.TANH R37, R37 ;  /* 0x0000002500257308 */ /* 0x000ff00000002400 */
[----:B------:R-:W-:Y:S01]  /*4bd0*/  MUFU.TANH R29, R29 ;  /* 0x0000001d001d7308 */ /* 0x000fe20000002400 */
[----:B---3--:R-:W-:Y:S01]  /*4be0*/  FMNMX.FTZ R6, R6, R5, !PT ;  /* 0x0000000506067209 */ /* 0x008fe20007810000 */
[----:B------:R-:W-:-:S03]  /*4bf0*/  IMAD.U32 R5, RZ, RZ, UR4 ;  /* 0x00000004ff057e24 */ /* 0x000fc6000f8e00ff */
[C---:B------:R-:W-:Y:S01]  /*4c00*/  FSETP.NEU.FTZ.AND P3, PT, R6.reuse, -INF , PT ;  /* 0xff8000000600780b */ /* 0x040fe20003f7d000 */
[----:B------:R-:W-:-:S05]  /*4c10*/  FMUL.FTZ R27, R6, R5 ;  /* 0x00000005061b7220 */ /* 0x000fca0000410000 */
[----:B------:R-:W-:Y:S02]  /*4c20*/  FSEL R27, R27, RZ, P3 ;  /* 0x000000ff1b1b7208 */ /* 0x000fe40001800000 */
[----:B------:R-:W-:-:S03]  /*4c30*/  ISETP.GT.AND P3, PT, R57, RZ, PT ;  /* 0x000000ff3900720c */ /* 0x000fc60003f64270 */
[-CC-:B------:R-:W-:Y:S01]  /*4c40*/  FFMA.FTZ R201, R66, R5.reuse, -R27.reuse ;  /* 0x0000000542c97223 */ /* 0x180fe2000001081b */
[----:B------:R-:W-:Y:S01]  /*4c50*/  FSEL R24, R4, -INF , P3 ;  /* 0xff80000004187808 */ /* 0x000fe20001800000 */
[-CC-:B------:R-:W-:Y:S01]  /*4c60*/  FFMA.FTZ R203, R68, R5.reuse, -R27.reuse ;  /* 0x0000000544cb7223 */ /* 0x180fe2000001081b */
[C---:B------:R-:W-:Y:S01]  /*4c70*/  ISETP.GT.AND P3, PT, R57.reuse, 0x9, PT ;  /* 0x000000093900780c */ /* 0x040fe20003f64270 */
[--C-:B------:R-:W-:Y:S01]  /*4c80*/  FFMA.FTZ R197, R72, R5, -R27.reuse ;  /* 0x0000000548c57223 */ /* 0x100fe2000001081b */
[----:B------:R-:W-:Y:S01]  /*4c90*/  FMNMX.FTZ R7, R24, R25, !PT ;  /* 0x0000001918077209 */ /* 0x000fe20007810000 */
[-CC-:B------:R-:W-:Y:S01]  /*4ca0*/  FFMA.FTZ R199, R76, R5.reuse, -R27.reuse ;  /* 0x000000054cc77223 */ /* 0x180fe2000001081b */
[----:B------:R-:W-:Y:S01]  /*4cb0*/  FSEL R32, R8, -INF , P3 ;  /* 0xff80000008207808 */ /* 0x000fe20001800000 */
[--C-:B------:R-:W-:Y:S01]  /*4cc0*/  FFMA.FTZ R8, R70, R5, -R27.reuse ;  /* 0x0000000546087223 */ /* 0x100fe2000001081b */
[----:B------:R-:W-:Y:S01]  /*4cd0*/  FMNMX.FTZ R7, R28, R7, !PT ;  /* 0x000000071c077209 */ /* 0x000fe20007810000 */
[-CC-:B------:R-:W-:Y:S01]  /*4ce0*/  FFMA.FTZ R193, R80, R5.reuse, -R27.reuse ;  /* 0x0000000550c17223 */ /* 0x180fe2000001081b */
[C---:B------:R-:W-:Y:S01]  /*4cf0*/  ISETP.GT.AND P3, PT, R57.reuse, 0x11, PT ;  /* 0x000000113900780c */ /* 0x040fe20003f64270 */
[--C-:B------:R-:W-:Y:S01]  /*4d00*/  FFMA.FTZ R195, R90, R5, -R27.reuse ;  /* 0x000000055ac37223 */ /* 0x100fe2000001081b */
[----:B------:R-:W-:Y:S01]  /*4d10*/  FMNMX.FTZ R7, R32, R7, !PT ;  /* 0x0000000720077209 */ /* 0x000fe20007810000 */
[-CC-:B------:R-:W-:Y:S01]  /*4d20*/  FFMA.FTZ R189, R60, R5.reuse, -R27.reuse ;  /* 0x000000053cbd7223 */ /* 0x180fe2000001081b */
[----:B0-----:R-:W-:Y:S01]  /*4d30*/  FSEL R40, R10, -INF , P3 ;  /* 0xff8000000a287808 */ /* 0x001fe20001800000 */
[--C-:B------:R-:W-:Y:S01]  /*4d40*/  FFMA.FTZ R10, R74, R5, -R27.reuse ;  /* 0x000000054a0a7223 */ /* 0x100fe2000001081b */
[----:B------:R-:W-:Y:S01]  /*4d50*/  FMNMX.FTZ R7, R36, R7, !PT ;  /* 0x0000000724077209 */ /* 0x000fe20007810000 */
[-CC-:B------:R-:W-:Y:S01]  /*4d60*/  FFMA.FTZ R9, R50, R5.reuse, -R27.reuse ;  /* 0x0000000532097223 */ /* 0x180fe2000001081b */
[----:B------:R-:W-:Y:S01]  /*4d70*/  ISETP.GT.AND P3, PT, R57, 0x19, PT ;  /* 0x000000193900780c */ /* 0x000fe20003f64270 */
[--C-:B------:R-:W-:Y:S01]  /*4d80*/  FFMA.FTZ R11, R34, R5, -R27.reuse ;  /* 0x00000005220b7223 */ /* 0x100fe2000001081b */
[----:B------:R-:W-:Y:S01]  /*4d90*/  FMNMX.FTZ R7, R40, R7, !PT ;  /* 0x0000000728077209 */ /* 0x000fe20007810000 */
[----:B------:R-:W-:Y:S01]  /*4da0*/  MUFU.EX2 R108, R9 ;  /* 0x00000009006c7308 */ /* 0x000fe20000000800 */
[----:B------:R-:W-:Y:S01]  /*4db0*/  FSEL R52, R12, -INF , P3 ;  /* 0xff8000000c347808 */ /* 0x000fe20001800000 */
[--C-:B------:R-:W-:Y:S01]  /*4dc0*/  FFMA.FTZ R12, R78, R5, -R27.reuse ;  /* 0x000000054e0c7223 */ /* 0x100fe2000001081b */
[----:B------:R-:W-:Y:S01]  /*4dd0*/  FMNMX.FTZ R7, R44, R7, !PT ;  /* 0x000000072c077209 */ /* 0x000fe20007810000 */
[-CC-:B------:R-:W-:Y:S01]  /*4de0*/  FFMA.FTZ R4, R51, R5.reuse, -R27.reuse ;  /* 0x0000000533047223 */ /* 0x180fe2000001081b */
[C---:B------:R-:W-:Y:S01]  /*4df0*/  ISETP.GT.AND P3, PT, R57.reuse, 0x21, PT ;  /* 0x000000213900780c */ /* 0x040fe20003f64270 */
[--C-:B------:R-:W-:Y:S01]  /*4e00*/  FFMA.FTZ R30, R30, R5, -R27.reuse ;  /* 0x000000051e1e7223 */ /* 0x100fe2000001081b */
[----:B------:R-:W-:Y:S01]  /*4e10*/  FMNMX.FTZ R7, R52, R7, !PT ;  /* 0x0000000734077209 */ /* 0x000fe20007810000 */
[----:B------:R-:W-:Y:S01]  /*4e20*/  MUFU.EX2 R201, R201 ;  /* 0x000000c900c97308 */ /* 0x000fe20000000800 */
[----:B------:R-:W-:Y:S01]  /*4e30*/  FSEL R66, R14, -INF , P3 ;  /* 0xff8000000e427808 */ /* 0x000fe20001800000 */
[--C-:B------:R-:W-:Y:S01]  /*4e40*/  FFMA.FTZ R14, R86, R5, -R27.reuse ;  /* 0x00000005560e7223 */ /* 0x100fe2000001081b */
[----:B------:R-:W-:Y:S01]  /*4e50*/  FMNMX.FTZ R7, R64, R7, !PT ;  /* 0x0000000740077209 */ /* 0x000fe20007810000 */
[-CC-:B------:R-:W-:Y:S01]  /*4e60*/  FFMA.FTZ R38, R38, R5.reuse, -R27.reuse ;  /* 0x0000000526267223 */ /* 0x180fe2000001081b */
[----:B------:R-:W-:Y:S01]  /*4e70*/  ISETP.GT.AND P3, PT, R57, 0x29, PT ;  /* 0x000000293900780c */ /* 0x000fe20003f64270 */
[--C-:B------:R-:W-:Y:S01]  /*4e80*/  FFMA.FTZ R26, R26, R5, -R27.reuse ;  /* 0x000000051a1a7223 */ /* 0x100fe2000001081b */
[----:B------:R-:W-:Y:S01]  /*4e90*/  FSEL R68, R21, -INF , P4 ;  /* 0xff80000015447808 */ /* 0x000fe20002000000 */
[----:B------:R-:W0:Y:S01]  /*4ea0*/  MUFU.EX2 R4, R4 ;  /* 0x0000000400047308 */ /* 0x000e220000000800 */
[----:B------:R-:W-:Y:S01]  /*4eb0*/  FMNMX.FTZ R7, R66, R7, !PT ;  /* 0x0000000742077209 */ /* 0x000fe20007810000 */
[-CC-:B------:R-:W-:Y:S01]  /*4ec0*/  FFMA.FTZ R42, R42, R5.reuse, -R27.reuse ;  /* 0x000000052a2a7223 */ /* 0x180fe2000001081b */
[C---:B------:R-:W-:Y:S01]  /*4ed0*/  ISETP.GT.AND P4, PT, R57.reuse, 0x30, PT ;  /* 0x000000303900780c */ /* 0x040fe20003f84270 */
[-CC-:B------:R-:W-:Y:S01]  /*4ee0*/  FFMA.FTZ R46, R46, R5.reuse, -R27.reuse ;  /* 0x000000052e2e7223 */ /* 0x180fe2000001081b */
[----:B------:R-:W-:Y:S01]  /*4ef0*/  FSEL R70, R20, -INF , P3 ;  /* 0xff80000014467808 */ /* 0x000fe20001800000 */
[--C-:B------:R-:W-:Y:S01]  /*4f00*/  FFMA.FTZ R20, R94, R5, -R27.reuse ;  /* 0x000000055e147223 */ /* 0x100fe2000001081b */
[----:B------:R-:W-:Y:S01]  /*4f10*/  FMNMX.FTZ R7, R68, R7, !PT ;  /* 0x0000000744077209 */ /* 0x000fe20007810000 */
[----:B------:R-:W3:Y:S01]  /*4f20*/  MUFU.EX2 R203, R203 ;  /* 0x000000cb00cb7308 */ /* 0x000ee20000000800 */
[C---:B------:R-:W-:Y:S01]  /*4f30*/  ISETP.GT.AND P3, PT, R57.reuse, 0x31, PT ;  /* 0x000000313900780c */ /* 0x040fe20003f64270 */
[-CC-:B------:R-:W-:Y:S01]  /*4f40*/  FFMA.FTZ R56, R56, R5.reuse, -R27.reuse ;  /* 0x0000000538387223 */ /* 0x180fe2000001081b */
[----:B------:R-:W-:Y:S01]  /*4f50*/  FSEL R48, R48, -INF , P4 ;  /* 0xff80000030307808 */ /* 0x000fe20002000000 */
[--C-:B------:R-:W-:Y:S01]  /*4f60*/  FFMA.FTZ R54, R54, R5, -R27.reuse ;  /* 0x0000000536367223 */ /* 0x100fe2000001081b */
[----:B------:R-:W-:Y:S01]  /*4f70*/  FMNMX.FTZ R7, R70, R7, !PT ;  /* 0x0000000746077209 */ /* 0x000fe20007810000 */
[-CC-:B------:R-:W-:Y:S01]  /*4f80*/  FFMA.FTZ R58, R58, R5.reuse, -R27.reuse ;  /* 0x000000053a3a7223 */ /* 0x180fe2000001081b */
[----:B------:R-:W-:Y:S01]  /*4f90*/  ISETP.GT.AND P4, PT, R57, 0x38, PT ;  /* 0x000000383900780c */ /* 0x000fe20003f84270 */
[----:B------:R-:W-:Y:S01]  /*4fa0*/  MUFU.EX2 R191, R11 ;  /* 0x0000000b00bf7308 */ /* 0x000fe20000000800 */
[----:B--2---:R-:W-:Y:S01]  /*4fb0*/  FSEL R72, R49, -INF , P3 ;  /* 0xff80000031487808 */ /* 0x004fe20001800000 */
[--C-:B------:R-:W-:Y:S01]  /*4fc0*/  FFMA.FTZ R62, R62, R5, -R27.reuse ;  /* 0x000000053e3e7223 */ /* 0x100fe2000001081b */
[----:B------:R-:W-:Y:S01]  /*4fd0*/  FMNMX.FTZ R7, R48, R7, !PT ;  /* 0x0000000730077209 */ /* 0x000fe20007810000 */
[-CC-:B------:R-:W-:Y:S01]  /*4fe0*/  FFMA.FTZ R100, R100, R5.reuse, -R27.reuse ;  /* 0x0000000564647223 */ /* 0x180fe2000001081b */
[----:B------:R-:W-:Y:S01]  /*4ff0*/  ISETP.GT.AND P3, PT, R57, 0x39, PT ;  /* 0x000000393900780c */ /* 0x000fe20003f64270 */
[--C-:B------:R-:W-:Y:S01]  /*5000*/  FFMA.FTZ R102, R102, R5, -R27.reuse ;  /* 0x0000000566667223 */ /* 0x100fe2000001081b */
[----:B------:R-:W-:Y:S01]  /*5010*/  FSEL R74, R35, -INF , P4 ;  /* 0xff800000234a7808 */ /* 0x000fe20002000000 */
[----:B------:R-:W2:Y:S01]  /*5020*/  MUFU.EX2 R8, R8 ;  /* 0x0000000800087308 */ /* 0x000ea20000000800 */
[----:B------:R-:W-:Y:S01]  /*5030*/  FMNMX.FTZ R7, R72, R7, !PT ;  /* 0x0000000748077209 */ /* 0x000fe20007810000 */
[----:B------:R-:W2:Y:S01]  /*5040*/  @P2 LDC R35, c[0x0][0x450] ;  /* 0x00011400ff232b82 */ /* 0x000ea20000000800 */
[----:B------:R-:W-:Y:S01]  /*5050*/  ISETP.GT.AND P4, PT, R57, 0x40, PT ;  /* 0x000000403900780c */ /* 0x000fe20003f84270 */
[-CC-:B------:R-:W-:Y:S01]  /*5060*/  FFMA.FTZ R104, R104, R5.reuse, -R27.reuse ;  /* 0x0000000568687223 */ /* 0x180fe2000001081b */
[----:B----4-:R-:W-:Y:S01]  /*5070*/  FSEL R76, R53, -INF , P3 ;  /* 0xff800000354c7808 */ /* 0x010fe20001800000 */
[----:B------:R-:W-:Y:S01]  /*5080*/  FFMA.FTZ R27, R106, R5, -R27 ;  /* 0x000000056a1b7223 */ /* 0x000fe2000001081b */
[----:B------:R-:W-:Y:S01]  /*5090*/  FMNMX.FTZ R7, R74, R7, !PT ;  /* 0x000000074a077209 */ /* 0x000fe20007810000 */
[----:B------:R-:W4:Y:S01]  /*50a0*/  MUFU.EX2 R197, R197 ;  /* 0x000000c500c57308 */ /* 0x000f220000000800 */
[----:B------:R-:W-:-:S02]  /*50b0*/  ISETP.GT.AND P3, PT, R57, 0x41, PT ;  /* 0x000000413900780c */ /* 0x000fc40003f64270 */
[----:B------:R-:W-:Y:S02]  /*50c0*/  CS2R R106, SRZ ;  /* 0x00000000006a7805 */ /* 0x000fe4000001ff00 */
[----:B------:R-:W-:Y:S02]  /*50d0*/  FSEL R78, R31, -INF , P4 ;  /* 0xff8000001f4e7808 */ /* 0x000fe40002000000 */
[----:B------:R-:W-:Y:S02]  /*50e0*/  FMNMX.FTZ R7, R76, R7, !PT ;  /* 0x000000074c077209 */ /* 0x000fe40007810000 */
[----:B------:R-:W-:Y:S01]  /*50f0*/  ISETP.GT.AND P4, PT, R57, 0x48, PT ;  /* 0x000000483900780c */ /* 0x000fe20003f84270 */
[----:B------:R-:W4:Y:S01]  /*5100*/  MUFU.EX2 R10, R10 ;  /* 0x0000000a000a7308 */ /* 0x000f220000000800 */
[----:B-----5:R-:W-:Y:S02]  /*5110*/  FSEL R80, R41, -INF , P3 ;  /* 0xff80000029507808 */ /* 0x020fe40001800000 */
[----:B------:R-:W-:-:S02]  /*5120*/  FMNMX.FTZ R7, R78, R7, !PT ;  /* 0x000000074e077209 */ /* 0x000fc40007810000 */
[C---:B------:R-:W-:Y:S02]  /*5130*/  ISETP.GT.AND P3, PT, R57.reuse, 0x49, PT ;  /* 0x000000493900780c */ /* 0x040fe40003f64270 */
[----:B------:R-:W-:Y:S01]  /*5140*/  FSEL R84, R84, -INF , P4 ;  /* 0xff80000054547808 */ /* 0x000fe20002000000 */
[----:B------:R0:W-:Y:S01]  /*5150*/  MUFU.EX2 R181, R30 ;  /* 0x0000001e00b57308 */ /* 0x0001e20000000800 */
[----:B------:R-:W-:Y:S02]  /*5160*/  FMNMX.FTZ R7, R80, R7, !PT ;  /* 0x0000000750077209 */ /* 0x000fe40007810000 */
[----:B------:R-:W-:Y:S02]  /*5170*/  ISETP.GT.AND P4, PT, R57, 0x50, PT ;  /* 0x000000503900780c */ /* 0x000fe40003f84270 */
[----:B-1----:R-:W-:Y:S02]  /*5180*/  FSEL R86, R45, -INF , P3 ;  /* 0xff8000002d567808 */ /* 0x002fe40001800000 */
[----:B------:R-:W-:Y:S01]  /*5190*/  FMNMX.FTZ R7, R84, R7, !PT ;  /* 0x0000000754077209 */ /* 0x000fe20007810000 */
[----:B------:R-:W-:Y:S01]  /*51a0*/  MUFU.EX2 R199, R199 ;  /* 0x000000c700c77308 */ /* 0x000fe20000000800 */
[----:B------:R-:W-:Y:S01]  /*51b0*/  ISETP.GT.AND P3, PT, R57, 0x51, PT ;  /* 0x000000513900780c */ /* 0x000fe20003f64270 */
[----:B0-----:R-:W-:Y:S01]  /*51c0*/  FADD.FTZ R30, R201, R4 ;  /* 0x00000004c91e7221 */ /* 0x001fe20000010000 */
[----:B------:R-:W-:-:S02]  /*51d0*/  FSEL R88, R88, -INF , P4 ;  /* 0xff80000058587808 */ /* 0x000fc40002000000 */
[----:B------:R-:W-:Y:S01]  /*51e0*/  FMNMX.FTZ R7, R86, R7, !PT ;  /* 0x0000000756077209 */ /* 0x000fe20007810000 */
[----:B---3--:R-:W-:Y:S01]  /*51f0*/  FADD.FTZ R31, R203, R30 ;  /* 0x0000001ecb1f7221 */ /* 0x008fe20000010000 */
[----:B------:R-:W-:Y:S01]  /*5200*/  ISETP.GT.AND P4, PT, R57, 0x58, PT ;  /* 0x000000583900780c */ /* 0x000fe20003f84270 */
[----:B------:R-:W-:Y:S01]  /*5210*/  MUFU.EX2 R12, R12 ;  /* 0x0000000c000c7308 */ /* 0x000fe20000000800 */
[----:B------:R-:W-:Y:S01]  /*5220*/  FSEL R90, R33, -INF , P3 ;  /* 0xff800000215a7808 */ /* 0x000fe20001800000 */
[----:B--2---:R-:W-:Y:S01]  /*5230*/  FADD.FTZ R30, R8, R31 ;  /* 0x0000001f081e7221 */ /* 0x004fe20000010000 */
[----:B------:R-:W-:Y:S02]  /*5240*/  FMNMX.FTZ R7, R88, R7, !PT ;  /* 0x0000000758077209 */ /* 0x000fe40007810000 */
[----:B------:R-:W-:Y:S01]  /*5250*/  ISETP.GT.AND P3, PT, R57, 0x59, PT ;  /* 0x000000593900780c */ /* 0x000fe20003f64270 */
[----:B----4-:R-:W-:Y:S01]  /*5260*/  FADD.FTZ R33, R197, R30 ;  /* 0x0000001ec5217221 */ /* 0x010fe20000010000 */
[----:B------:R-:W-:Y:S01]  /*5270*/  FSEL R92, R92, -INF , P4 ;  /* 0xff8000005c5c7808 */ /* 0x000fe20002000000 */
[----:B------:R-:W-:Y:S01]  /*5280*/  MUFU.EX2 R193, R193 ;  /* 0x000000c100c17308 */ /* 0x000fe20000000800 */
[----:B------:R-:W-:Y:S01]  /*5290*/  FMNMX.FTZ R7, R90, R7, !PT ;  /* 0x000000075a077209 */ /* 0x000fe20007810000 */
[----:B------:R-:W-:Y:S01]  /*52a0*/  FADD.FTZ R2, R10, R33 ;  /* 0x000000210a027221 */ /* 0x000fe20000010000 */
[----:B------:R-:W-:Y:S01]  /*52b0*/  ISETP.GT.AND P4, PT, R57, 0x60, PT ;  /* 0x000000603900780c */ /* 0x000fe20003f84270 */
[----:B------:R-:W-:Y:S01]  /*52c0*/  IMAD.MOV.U32 R30, RZ, RZ, R17 ;  /* 0x000000ffff1e7224 */ /* 0x000fe200078e0011 */
[----:B------:R-:W-:-:S02]  /*52d0*/  FSEL R94, R37, -INF , P3 ;  /* 0xff800000255e7808 */ /* 0x000fc40001800000 */
[----:B------:R-:W-:Y:S01]  /*52e0*/  FMNMX.FTZ R7, R92, R7, !PT ;  /* 0x000000075c077209 */ /* 0x000fe20007810000 */
[----:B------:R-:W-:Y:S01]  /*52f0*/  MUFU.EX2 R14, R14 ;  /* 0x0000000e000e7308 */ /* 0x000fe20000000800 */
[C---:B------:R-:W-:Y:S02]  /*5300*/  ISETP.GT.AND P3, PT, R57.reuse, 0x61, PT ;  /* 0x000000613900780c */ /* 0x040fe40003f64270 */
[----:B------:R-:W-:Y:S02]  /*5310*/  FSEL R96, R96, -INF , P4 ;  /* 0xff80000060607808 */ /* 0x000fe40002000000 */
[----:B------:R-:W-:Y:S02]  /*5320*/  FMNMX.FTZ R7, R94, R7, !PT ;  /* 0x000000075e077209 */ /* 0x000fe40007810000 */
[----:B------:R-:W-:Y:S01]  /*5330*/  ISETP.GT.AND P4, PT, R57, 0x68, PT ;  /* 0x000000683900780c */ /* 0x000fe20003f84270 */
[----:B------:R-:W-:Y:S01]  /*5340*/  MUFU.EX2 R195, R195 ;  /* 0x000000c300c37308 */ /* 0x000fe20000000800 */
[----:B------:R-:W-:-:S02]  /*5350*/  FSEL R60, R39, -INF , P3 ;  /* 0xff800000273c7808 */ /* 0x000fc40001800000 */
[----:B------:R-:W-:Y:S02]  /*5360*/  FMNMX.FTZ R7, R96, R7, !PT ;  /* 0x0000000760077209 */ /* 0x000fe40007810000 */
[----:B------:R-:W-:Y:S02]  /*5370*/  ISETP.GT.AND P3, PT, R57, 0x69, PT ;  /* 0x000000693900780c */ /* 0x000fe40003f64270 */
[----:B------:R-:W-:Y:S01]  /*5380*/  FSEL R98, R98, -INF , P4 ;  /* 0xff80000062627808 */ /* 0x000fe20002000000 */
[----:B------:R-:W-:Y:S01]  /*5390*/  MUFU.EX2 R20, R20 ;  /* 0x0000001400147308 */ /* 0x000fe20000000800 */
[----:B------:R-:W-:Y:S02]  /*53a0*/  FMNMX.FTZ R7, R60, R7, !PT ;  /* 0x000000073c077209 */ /* 0x000fe40007810000 */
[----:B------:R-:W-:Y:S02]  /*53b0*/  FSEL R50, R29, -INF , P3 ;  /* 0xff8000001d327808 */ /* 0x000fe40001800000 */
[----:B------:R-:W-:-:S02]  /*53c0*/  FMNMX.FTZ R7, R98, R7, !PT ;  /* 0x0000000762077209 */ /* 0x000fc40007810000 */
[----:B------:R-:W-:Y:S01]  /*53d0*/  F2FP.BF16.F32.PACK_AB R201, R4, R201 ;  /* 0x000000c904c9723e */ /* 0x000fe200000010ff */
[----:B------:R-:W-:Y:S01]  /*53e0*/  MUFU.EX2 R189, R189 ;  /* 0x000000bd00bd7308 */ /* 0x000fe20000000800 */
[----:B------:R-:W-:Y:S02]  /*53f0*/  FMNMX.FTZ R7, R50, R7, !PT ;  /* 0x0000000732077209 */ /* 0x000fe40007810000 */
[----:B------:R-:W-:Y:S01]  /*5400*/  F2FP.BF16.F32.PACK_AB R203, R8, R203 ;  /* 0x000000cb08cb723e */ /* 0x000fe200000010ff */
[----:B------:R-:W-:Y:S01]  /*5410*/  VIADD R8, R82, 0xfffffffe ;  /* 0xfffffffe52087836 */ /* 0x000fe20000000000 */
[----:B------:R-:W-:Y:S01]  /*5420*/  F2FP.BF16.F32.PACK_AB R197, R10, R197 ;  /* 0x000000c50ac5723e */ /* 0x000fe200000010ff */
[----:B------:R-:W0:Y:S01]  /*5430*/  SHFL.BFLY PT, R34, R7, 0x2, 0x1f ;  /* 0x0c401f0007227f89 */ /* 0x000e2200000e0000 */
[----:B------:R-:W-:Y:S01]  /*5440*/  CS2R R82, SRZ ;  /* 0x0000000000527805 */ /* 0x000fe2000001ff00 */
[----:B------:R-:W-:Y:S08]  /*5450*/  MUFU.EX2 R179, R27 ;  /* 0x0000001b00b37308 */ /* 0x000ff00000000800 */
[----:B------:R-:W-:Y:S08]  /*5460*/  MUFU.EX2 R38, R38 ;  /* 0x0000002600267308 */ /* 0x000ff00000000800 */
[----:B------:R-:W-:Y:S01]  /*5470*/  MUFU.EX2 R26, R26 ;  /* 0x0000001a001a7308 */ /* 0x000fe20000000800 */
[----:B0-----:R-:W-:-:S07]  /*5480*/  FMNMX.FTZ R34, R7, R34, !PT ;  /* 0x0000002207227209 */ /* 0x001fce0007810000 */
[----:B------:R0:W-:Y:S01]  /*5490*/  MUFU.EX2 R185, R42 ;  /* 0x0000002a00b97308 */ /* 0x0001e20000000800 */
[----:B------:R-:W1:Y:S07]  /*54a0*/  SHFL.BFLY PT, R7, R34, 0x1, 0x1f ;  /* 0x0c201f0022077f89 */ /* 0x000e6e00000e0000 */
[----:B------:R-:W-:Y:S01]  /*54b0*/  MUFU.EX2 R46, R46 ;  /* 0x0000002e002e7308 */ /* 0x000fe20000000800 */
[----:B0-----:R-:W-:-:S07]  /*54c0*/  CS2R R42, SRZ ;  /* 0x00000000002a7805 */ /* 0x001fce000001ff00 */
[----:B------:R0:W-:Y:S08]  /*54d0*/  MUFU.EX2 R187, R56 ;  /* 0x0000003800bb7308 */ /* 0x0001f00000000800 */
[----:B------:R-:W-:Y:S01]  /*54e0*/  MUFU.EX2 R54, R54 ;  /* 0x0000003600367308 */ /* 0x000fe20000000800 */
[----:B0-----:R-:W-:Y:S02]  /*54f0*/  CS2R R56, SRZ ;  /* 0x0000000000387805 */ /* 0x001fe4000001ff00 */
[----:B-1----:R-:W-:-:S04]  /*5500*/  FMNMX.FTZ R7, R34, R7, !PT ;  /* 0x0000000722077209 */ /* 0x002fc80007810000 */
[C---:B------:R-:W-:Y:S01]  /*5510*/  FSETP.NEU.FTZ.AND P3, PT, R7.reuse, -INF , PT ;  /* 0xff8000000700780b */ /* 0x040fe20003f7d000 */
[----:B------:R-:W-:Y:S01]  /*5520*/  FMUL.FTZ R9, R7, R5 ;  /* 0x0000000507097220 */ /* 0x000fe20000410000 */
[----:B------:R-:W-:Y:S04]  /*5530*/  MUFU.EX2 R58, R58 ;  /* 0x0000003a003a7308 */ /* 0x000fe80000000800 */
[----:B------:R-:W-:-:S04]  /*5540*/  FSEL R9, R9, RZ, P3 ;  /* 0x000000ff09097208 */ /* 0x000fc80001800000 */
        /* <DEDUP_REMOVED lines=17> */
[----:B0-----:R-:W0:Y:S01]  /*5660*/  @P2 LDC R32, c[0x0][0x44c] ;  /* 0x00011300ff202b82 */ /* 0x001e220000000800 */
        /* <DEDUP_REMOVED lines=15> */
[----:B------:R-:W-:Y:S01]  /*5760*/  FFMA.FTZ R50, R50, R5, -R9 ;  /* 0x0000000532327223 */ /* 0x000fe20000010809 */
[----:B------:R-:W-:-:S06]  /*5770*/  CS2R R62, SRZ ;  /* 0x00000000003e7805 */ /* 0x000fcc000001ff00 */
[----:B------:R-:W3:Y:S01]  /*5780*/  MUFU.EX2 R36, R36 ;  /* 0x0000002400247308 */ /* 0x000ee20000000800 */
[----:B0-----:R-:W-:-:S04]  /*5790*/  @P2 IMAD.HI.U32 R32, R17, R32, RZ ;  /* 0x0000002011202227 */ /* 0x001fc800078e00ff */
[----:B-1----:R-:W-:Y:S01]  /*57a0*/  FADD.FTZ R33, R24, R25 ;  /* 0x0000001918217221 */ /* 0x002fe20000010000 */
[----:B------:R-:W-:Y:S02]  /*57b0*/  F2FP.BF16.F32.PACK_AB R200, R25, R24 ;  /* 0x0000001819c8723e */ /* 0x000fe400000010ff */
[----:B------:R-:W-:Y:S01]  /*57c0*/  @P2 SHF.R.U32.HI R30, RZ, R35, R32 ;  /* 0x00000023ff1e2219 */ /* 0x000fe20000011620 */
[----:B------:R-:W-:Y:S01]  /*57d0*/  FADD.FTZ R35, R199, R2 ;  /* 0x00000002c7237221 */ /* 0x000fe20000010000 */
[----:B------:R-:W0:Y:S01]  /*57e0*/  MUFU.EX2 R13, R40 ;  /* 0x00000028000d7308 */ /* 0x000e220000000800 */
[----:B--2---:R-:W-:Y:S01]  /*57f0*/  FADD.FTZ R2, R28, R33 ;  /* 0x000000211c027221 */ /* 0x004fe20000010000 */
[----:B------:R-:W-:Y:S01]  /*5800*/  IADD3 R3, R3, R30, RZ ;  /* 0x0000001e03037210 */ /* 0x000fe20007ffe0ff */
[C---:B------:R-:W-:Y:S01]  /*5810*/  FADD.FTZ R30, R12.reuse, R35 ;  /* 0x000000230c1e7221 */ /* 0x040fe20000010000 */
[C---:B------:R-:W-:Y:S01]  /*5820*/  F2FP.BF16.F32.PACK_AB R202, R11.reuse, R28 ;  /* 0x0000001c0bca723e */ /* 0x040fe200000010ff */
[----:B------:R-:W-:Y:S01]  /*5830*/  FADD.FTZ R35, R11, R2 ;  /* 0x000000020b237221 */ /* 0x000fe20000010000 */
[----:B------:R-:W-:Y:S01]  /*5840*/  F2FP.BF16.F32.PACK_AB R199, R12, R199 ;  /* 0x000000c70cc7723e */ /* 0x000fe200000010ff */
[----:B------:R-:W-:Y:S01]  /*5850*/  FADD.FTZ R37, R193, R30 ;  /* 0x0000001ec1257221 */ /* 0x000fe20000010000 */
[----:B------:R-:W1:Y:S01]  /*5860*/  MUFU.EX2 R44, R44 ;  /* 0x0000002c002c7308 */ /* 0x000e620000000800 */
[----:B---3--:R-:W-:Y:S01]  /*5870*/  FADD.FTZ R2, R36, R35 ;  /* 0x0000002324027221 */ /* 0x008fe20000010000 */
[C---:B------:R-:W-:Y:S01]  /*5880*/  F2FP.BF16.F32.PACK_AB R193, R14.reuse, R193 ;  /* 0x000000c10ec1723e */ /* 0x040fe200000010ff */
[----:B------:R-:W-:-:S04]  /*5890*/  FADD.FTZ R30, R14, R37 ;  /* 0x000000250e1e7221 */ /* 0x000fc80000010000 */
[----:B------:R-:W-:Y:S01]  /*58a0*/  FADD.FTZ R37, R195, R30 ;  /* 0x0000001ec3257221 */ /* 0x000fe20000010000 */
[----:B------:R2:W3:Y:S01]  /*58b0*/  MUFU.EX2 R15, R52 ;  /* 0x00000034000f7308 */ /* 0x0004e20000000800 */
[C---:B0-----:R-:W-:Y:S01]  /*58c0*/  FADD.FTZ R35, R13.reuse, R2 ;  /* 0x000000020d237221 */ /* 0x041fe20000010000 */
[----:B------:R-:W-:Y:S02]  /*58d0*/  IMAD.MOV.U32 R2, RZ, RZ, RZ ;  /* 0x000000ffff027224 */ /* 0x000fe400078e00ff */
[----:B------:R-:W-:Y:S01]  /*58e0*/  FADD.FTZ R30, R20, R37 ;  /* 0x00000025141e7221 */ /* 0x000fe20000010000 */
[----:B------:R-:W-:Y:S01]  /*58f0*/  F2FP.BF16.F32.PACK_AB R196, R13, R36 ;  /* 0x000000240dc4723e */ /* 0x000fe200000010ff */
[----:B------:R-:W-:-:S04]  /*5900*/  IMAD.HI R32, R3, -0x6db6db6d, R2 ;  /* 0x9249249303207827 */ /* 0x000fc800078e0202 */
[----:B------:R-:W-:Y:S01]  /*5910*/  FADD.FTZ R37, R189, R30 ;  /* 0x0000001ebd257221 */ /* 0x000fe20000010000 */
[----:B------:R-:W0:Y:S01]  /*5920*/  MUFU.EX2 R64, R64 ;  /* 0x0000004000407308 */ /* 0x000e220000000800 */
[----:B-1----:R-:W-:Y:S01]  /*5930*/  FADD.FTZ R0, R44, R35 ;  /* 0x000000232c007221 */ /* 0x002fe20000010000 */
[C---:B------:R-:W-:Y:S01]  /*5940*/  F2FP.BF16.F32.PACK_AB R189, R108.reuse, R189 ;  /* 0x000000bd6cbd723e */ /* 0x040fe200000010ff */
[----:B------:R-:W-:Y:S01]  /*5950*/  FADD.FTZ R2, R108, R37 ;  /* 0x000000256c027221 */ /* 0x000fe20000010000 */
[----:B------:R-:W-:Y:S02]  /*5960*/  F2FP.BF16.F32.PACK_AB R195, R20, R195 ;  /* 0x000000c314c3723e */ /* 0x000fe400000010ff */
[----:B------:R-:W-:Y:S02]  /*5970*/  CS2R R108, SRZ ;  /* 0x00000000006c7805 */ /* 0x000fe4000001ff00 */
[----:B--2---:R-:W-:Y:S01]  /*5980*/  CS2R R52, SRZ ;  /* 0x0000000000347805 */ /* 0x004fe2000001ff00 */
[----:B------:R-:W-:Y:S01]  /*5990*/  FADD.FTZ R37, R191, R2 ;  /* 0x00000002bf257221 */ /* 0x000fe20000010000 */
[----:B------:R1:W2:Y:S01]  /*59a0*/  MUFU.EX2 R21, R66 ;  /* 0x0000004200157308 */ /* 0x0002a20000000800 */
[C---:B---3--:R-:W-:Y:S01]  /*59b0*/  FADD.FTZ R3, R15.reuse, R0 ;  /* 0x000000000f037221 */ /* 0x048fe20000010000 */
[C---:B------:R-:W-:Y:S01]  /*59c0*/  F2FP.BF16.F32.PACK_AB R191, R38.reuse, R191 ;  /* 0x000000bf26bf723e */ /* 0x040fe200000010ff */
[----:B------:R-:W-:Y:S01]  /*59d0*/  FADD.FTZ R39, R38, R37 ;  /* 0x0000002526277221 */ /* 0x000fe20000010000 */
[----:B------:R-:W-:-:S02]  /*59e0*/  F2FP.BF16.F32.PACK_AB R198, R15, R44 ;  /* 0x0000002c0fc6723e */ /* 0x000fc400000010ff */
[----:B------:R-:W-:Y:S01]  /*59f0*/  CS2R R44, SRZ ;  /* 0x00000000002c7805 */ /* 0x000fe2000001ff00 */
[----:B------:R-:W-:Y:S01]  /*5a00*/  FADD.FTZ R2, R26, R39 ;  /* 0x000000271a027221 */ /* 0x000fe20000010000 */
[----:B------:R-:W3:Y:S01]  /*5a10*/  MUFU.EX2 R68, R68 ;  /* 0x0000004400447308 */ /* 0x000ee20000000800 */
[----:B0-----:R-:W-:Y:S01]  /*5a20*/  FADD.FTZ R0, R64, R3 ;  /* 0x0000000340007221 */ /* 0x001fe20000010000 */
[----:B------:R-:W-:Y:S01]  /*5a30*/  SHF.R.U32.HI R39, RZ, 0x1f, R32 ;  /* 0x0000001fff277819 */ /* 0x000fe20000011620 */
[C---:B------:R-:W-:Y:S01]  /*5a40*/  FADD.FTZ R9, R185.reuse, R2 ;  /* 0x00000002b9097221 */ /* 0x040fe20000010000 */
[----:B------:R-:W-:Y:S02]  /*5a50*/  F2FP.BF16.F32.PACK_AB R185, R185, R26 ;  /* 0x0000001ab9b9723e */ /* 0x000fe400000010ff */
[----:B-1----:R-:W-:Y:S02]  /*5a60*/  CS2R R66, SRZ ;  /* 0x0000000000427805 */ /* 0x002fe4000001ff00 */
[----:B------:R-:W-:Y:S01]  /*5a70*/  LEA.HI.SX32 R32, R32, R39, 0x1a ;  /* 0x0000002720207211 */ /* 0x000fe200078fd2ff */
[----:B------:R-:W-:Y:S01]  /*5a80*/  FADD.FTZ R2, R46, R9 ;  /* 0x000000092e027221 */ /* 0x000fe20000010000 */
[----:B------:R0:W1:Y:S01]  /*5a90*/  MUFU.EX2 R27, R70 ;  /* 0x00000046001b7308 */ /* 0x0000620000000800 */
[C---:B--2---:R-:W-:Y:S01]  /*5aa0*/  FADD.FTZ R3, R21.reuse, R0 ;  /* 0x0000000015037221 */ /* 0x044fe20000010000 */
[----:B------:R-:W-:Y:S01]  /*5ab0*/  F2FP.BF16.F32.PACK_AB R192, R21, R64 ;  /* 0x0000004015c0723e */ /* 0x000fe200000010ff */
[C---:B------:R-:W-:Y:S01]  /*5ac0*/  FADD.FTZ R39, R187.reuse, R2 ;  /* 0x00000002bb277221 */ /* 0x040fe20000010000 */
[----:B------:R-:W-:-:S02]  /*5ad0*/  F2FP.BF16.F32.PACK_AB R187, R187, R46 ;  /* 0x0000002ebbbb723e */ /* 0x000fc400000010ff */
[----:B------:R-:W-:Y:S02]  /*5ae0*/  CS2R R64, SRZ ;  /* 0x0000000000407805 */ /* 0x000fe4000001ff00 */
[----:B------:R-:W-:Y:S01]  /*5af0*/  CS2R R46, SRZ ;  /* 0x00000000002e7805 */ /* 0x000fe2000001ff00 */
[----:B------:R-:W-:Y:S01]  /*5b00*/  FADD.FTZ R2, R54, R39 ;  /* 0x0000002736027221 */ /* 0x000fe20000010000 */
[----:B------:R-:W2:Y:S01]  /*5b10*/  MUFU.EX2 R48, R48 ;  /* 0x0000003000307308 */ /* 0x000ea20000000800 */
[----:B---3--:R-:W-:Y:S01]  /*5b20*/  FADD.FTZ R0, R68, R3 ;  /* 0x0000000344007221 */ /* 0x008fe20000010000 */
[----:B0-----:R-:W-:Y:S01]  /*5b30*/  CS2R R70, SRZ ;  /* 0x0000000000467805 */ /* 0x001fe2000001ff00 */
[C---:B------:R-:W-:Y:S01]  /*5b40*/  FADD.FTZ R39, R181.reuse, R2 ;  /* 0x00000002b5277221 */ /* 0x040fe20000010000 */
[----:B------:R-:W-:Y:S02]  /*5b50*/  F2FP.BF16.F32.PACK_AB R181, R181, R54 ;  /* 0x00000036b5b5723e */ /* 0x000fe400000010ff */
[----:B------:R-:W-:Y:S01]  /*5b60*/  CS2R R54, SRZ ;  /* 0x0000000000367805 */ /* 0x000fe2000001ff00 */
[----:B------:R-:W-:Y:S01]  /*5b70*/  FADD.FTZ R2, R58, R39 ;  /* 0x000000273a027221 */ /* 0x000fe20000010000 */
[----:B------:R0:W3:Y:S01]  /*5b80*/  MUFU.EX2 R29, R72 ;  /* 0x00000048001d7308 */ /* 0x0000e20000000800 */
[C---:B-1----:R-:W-:Y:S01]  /*5b90*/  FADD.FTZ R3, R27.reuse, R0 ;  /* 0x000000001b037221 */ /* 0x042fe20000010000 */
[----:B------:R-:W-:Y:S01]  /*5ba0*/  F2FP.BF16.F32.PACK_AB R194, R27, R68 ;  /* 0x000000441bc2723e */ /* 0x000fe200000010ff */
[C---:B------:R-:W-:Y:S01]  /*5bb0*/  FADD.FTZ R41, R183.reuse, R2 ;  /* 0x00000002b7297221 */ /* 0x040fe20000010000 */
[----:B------:R-:W-:-:S02]  /*5bc0*/  F2FP.BF16.F32.PACK_AB R183, R183, R58 ;  /* 0x0000003ab7b7723e */ /* 0x000fc400000010ff */
[----:B------:R-:W-:Y:S02]  /*5bd0*/  CS2R R68, SRZ ;  /* 0x0000000000447805 */ /* 0x000fe4000001ff00 */
[----:B------:R-:W-:Y:S02]  /*5be0*/  CS2R R58, SRZ ;  /* 0x00000000003a7805 */ /* 0x000fe4000001ff00 */
[----:B------:R-:W-:Y:S01]  /*5bf0*/  CS2R R26, SRZ ;  /* 0x00000000001a7805 */ /* 0x000fe2000001ff00 */
[----:B------:R-:W1:Y:S01]  /*5c00*/  MUFU.EX2 R74, R74 ;  /* 0x0000004a004a7308 */ /* 0x000e620000000800 */
[----:B--2---:R-:W-:Y:S01]  /*5c10*/  FADD.FTZ R0, R48, R3 ;  /* 0x0000000330007221 */ /* 0x004fe20000010000 */
[----:B0-----:R-:W-:-:S06]  /*5c20*/  CS2R R72, SRZ ;  /* 0x0000000000487805 */ /* 0x001fcc000001ff00 */
[----:B------:R0:W2:Y:S01]  /*5c30*/  MUFU.EX2 R31, R76 ;  /* 0x0000004c001f7308 */ /* 0x0000a20000000800 */
[C---:B---3--:R-:W-:Y:S01]  /*5c40*/  FADD.FTZ R3, R29.reuse, R0 ;  /* 0x000000001d037221 */ /* 0x048fe20000010000 */
[----:B------:R-:W-:Y:S02]  /*5c50*/  F2FP.BF16.F32.PACK_AB R188, R29, R48 ;  /* 0x000000301dbc723e */ /* 0x000fe400000010ff */
[----:B------:R-:W-:Y:S02]  /*5c60*/  CS2R R48, SRZ ;  /* 0x0000000000307805 */ /* 0x000fe4000001ff00 */
[----:B------:R-:W-:Y:S02]  /*5c70*/  CS2R R28, SRZ ;  /* 0x00000000001c7805 */ /* 0x000fe4000001ff00 */
[----:B------:R-:W3:Y:S01]  /*5c80*/  MUFU.EX2 R78, R78 ;  /* 0x0000004e004e7308 */ /* 0x000ee20000000800 */
[----:B-1----:R-:W-:Y:S01]  /*5c90*/  FADD.FTZ R0, R74, R3 ;  /* 0x000000034a007221 */ /* 0x002fe20000010000 */
[----:B0-----:R-:W-:-:S06]  /*5ca0*/  CS2R R76, SRZ ;  /* 0x00000000004c7805 */ /* 0x001fcc000001ff00 */
[----:B------:R0:W1:Y:S01]  /*5cb0*/  MUFU.EX2 R33, R80 ;  /* 0x0000005000217308 */ /* 0x0000620000000800 */
[C---:B--2---:R-:W-:Y:S01]  /*5cc0*/  FADD.FTZ R3, R31.reuse, R0 ;  /* 0x000000001f037221 */ /* 0x044fe20000010000 */
[----:B------:R-:W-:Y:S02]  /*5cd0*/  F2FP.BF16.F32.PACK_AB R190, R31, R74 ;  /* 0x0000004a1fbe723e */ /* 0x000fe400000010ff */
[----:B------:R-:W-:Y:S02]  /*5ce0*/  CS2R R74, SRZ ;  /* 0x00000000004a7805 */ /* 0x000fe4000001ff00 */
[----:B------:R-:W-:Y:S02]  /*5cf0*/  CS2R R30, SRZ ;  /* 0x00000000001e7805 */ /* 0x000fe4000001ff00 */
[----:B------:R-:W2:Y:S01]  /*5d00*/  MUFU.EX2 R84, R84 ;  /* 0x0000005400547308 */ /* 0x000ea20000000800 */
[----:B---3--:R-:W-:Y:S01]  /*5d10*/  FADD.FTZ R0, R78, R3 ;  /* 0x000000034e007221 */ /* 0x008fe20000010000 */
[----:B0-----:R-:W-:-:S06]  /*5d20*/  CS2R R80, SRZ ;  /* 0x0000000000507805 */ /* 0x001fcc000001ff00 */
[----:B------:R0:W3:Y:S01]  /*5d30*/  MUFU.EX2 R35, R86 ;  /* 0x0000005600237308 */ /* 0x0000e20000000800 */
[C---:B-1----:R-:W-:Y:S01]  /*5d40*/  FADD.FTZ R3, R33.reuse, R0 ;  /* 0x0000000021037221 */ /* 0x042fe20000010000 */
[----:B------:R-:W-:Y:S02]  /*5d50*/  F2FP.BF16.F32.PACK_AB R184, R33, R78 ;  /* 0x0000004e21b8723e */ /* 0x000fe400000010ff */
[----:B------:R-:W-:-:S04]  /*5d60*/  CS2R R78, SRZ ;  /* 0x00000000004e7805 */ /* 0x000fc8000001ff00 */
[----:B------:R-:W1:Y:S01]  /*5d70*/  MUFU.EX2 R88, R88 ;  /* 0x0000005800587308 */ /* 0x000e620000000800 */
[----:B--2---:R-:W-:Y:S01]  /*5d80*/  FADD.FTZ R0, R84, R3 ;  /* 0x0000000354007221 */ /* 0x004fe20000010000 */
[----:B0-----:R-:W-:-:S06]  /*5d90*/  CS2R R86, SRZ ;  /* 0x0000000000567805 */ /* 0x001fcc000001ff00 */
[----:B------:R-:W0:Y:S01]  /*5da0*/  MUFU.EX2 R100, R100 ;  /* 0x0000006400647308 */ /* 0x000e220000000800 */
[C---:B---3--:R-:W-:Y:S01]  /*5db0*/  FADD.FTZ R3, R35.reuse, R0 ;  /* 0x0000000023037221 */ /* 0x048fe20000010000 */
[----:B------:R-:W-:Y:S02]  /*5dc0*/  F2FP.BF16.F32.PACK_AB R186, R35, R84 ;  /* 0x0000005423ba723e */ /* 0x000fe400000010ff */
[----:B------:R-:W-:Y:S02]  /*5dd0*/  CS2R R84, SRZ ;  /* 0x0000000000547805 */ /* 0x000fe4000001ff00 */
[----:B------:R-:W-:Y:S02]  /*5de0*/  CS2R R34, SRZ ;  /* 0x0000000000227805 */ /* 0x000fe4000001ff00 */
[----:B------:R2:W3:Y:S01]  /*5df0*/  MUFU.EX2 R37, R90 ;  /* 0x0000005a00257308 */ /* 0x0004e20000000800 */
[----:B-1----:R-:W-:-:S07]  /*5e00*/  FADD.FTZ R0, R88, R3 ;  /* 0x0000000358007221 */ /* 0x002fce0000010000 */
[----:B------:R1:W4:Y:S01]  /*5e10*/  MUFU.EX2 R177, R102 ;  /* 0x0000006600b17308 */ /* 0x0003220000000800 */
[----:B0-----:R-:W-:Y:S01]  /*5e20*/  FADD.FTZ R2, R100, R41 ;  /* 0x0000002964027221 */ /* 0x001fe20000010000 */
[----:B--2---:R-:W-:-:S06]  /*5e30*/  CS2R R90, SRZ ;  /* 0x00000000005a7805 */ /* 0x004fcc000001ff00 */
[----:B------:R-:W0:Y:S01]  /*5e40*/  MUFU.EX2 R92, R92 ;  /* 0x0000005c005c7308 */ /* 0x000e220000000800 */
[C---:B---3--:R-:W-:Y:S01]  /*5e50*/  FADD.FTZ R3, R37.reuse, R0 ;  /* 0x0000000025037221 */ /* 0x048fe20000010000 */
[----:B------:R-:W-:Y:S02]  /*5e60*/  F2FP.BF16.F32.PACK_AB R180, R37, R88 ;  /* 0x0000005825b4723e */ /* 0x000fe400000010ff */
[----:B-1----:R-:W-:Y:S02]  /*5e70*/  CS2R R102, SRZ ;  /* 0x0000000000667805 */ /* 0x002fe4000001ff00 */
[----:B------:R-:W-:Y:S02]  /*5e80*/  CS2R R88, SRZ ;  /* 0x0000000000587805 */ /* 0x000fe4000001ff00 */
[----:B------:R-:W-:Y:S01]  /*5e90*/  CS2R R36, SRZ ;  /* 0x0000000000247805 */ /* 0x000fe2000001ff00 */
        /* <DEDUP_REMOVED lines=8> */
[----:B--2---:R-:W-:-:S03]  /*5f20*/  CS2R R94, SRZ ;  /* 0x00000000005e7805 */ /* 0x004fc6000001ff00 */
[C---:B------:R-:W-:Y:S01]  /*5f30*/  FADD.FTZ R3, R179.reuse, R2 ;  /* 0x00000002b3037221 */ /* 0x040fe20000010000 */
[----:B------:R-:W-:Y:S01]  /*5f40*/  F2FP.BF16.F32.PACK_AB R179, R179, R104 ;  /* 0x00000068b3b3723e */ /* 0x000fe200000010ff */
[----:B------:R-:W-:Y:S01]  /*5f50*/  IMAD.MOV.U32 R2, RZ, RZ, 0x3f800000 ;  /* 0x3f800000ff027424 */ /* 0x000fe200078e00ff */
[----:B------:R1:W2:Y:S01]  /*5f60*/  MUFU.EX2 R39, R60 ;  /* 0x0000003c00277308 */ /* 0x0002a20000000800 */
[C---:B---3--:R-:W-:Y:S01]  /*5f70*/  FADD.FTZ R41, R9.reuse, R0 ;  /* 0x0000000009297221 */ /* 0x048fe20000010000 */
[----:B------:R-:W-:Y:S02]  /*5f80*/  F2FP.BF16.F32.PACK_AB R182, R9, R92 ;  /* 0x0000005c09b6723e */ /* 0x000fe400000010ff */
[----:B------:R-:W-:Y:S02]  /*5f90*/  CS2R R104, SRZ ;  /* 0x0000000000687805 */ /* 0x000fe4000001ff00 */
[----:B------:R-:W-:Y:S02]  /*5fa0*/  CS2R R92, SRZ ;  /* 0x00000000005c7805 */ /* 0x000fe4000001ff00 */
[----:B------:R-:W3:Y:S01]  /*5fb0*/  MUFU.EX2 R98, R98 ;  /* 0x0000006200627308 */ /* 0x000ee20000000800 */
[----:B0-----:R-:W-:Y:S01]  /*5fc0*/  FADD.FTZ R0, R96, R41 ;  /* 0x0000002960007221 */ /* 0x001fe20000010000 */
[----:B-1----:R-:W-:-:S02]  /*5fd0*/  CS2R R60, SRZ ;  /* 0x00000000003c7805 */ /* 0x002fc4000001ff00 */
[----:B------:R-:W-:-:S04]  /*5fe0*/  CS2R R40, SRZ ;  /* 0x0000000000287805 */ /* 0x000fc8000001ff00 */
[----:B------:R0:W1:Y:S01]  /*5ff0*/  MUFU.EX2 R25, R50 ;  /* 0x0000003200197308 */ /* 0x0000620000000800 */
[C---:B--2---:R-:W-:Y:S01]  /*6000*/  FADD.FTZ R11, R39.reuse, R0 ;  /* 0x00000000270b7221 */ /* 0x044fe20000010000 */
[----:B------:R-:W-:Y:S01]  /*6010*/  F2FP.BF16.F32.PACK_AB R176, R39, R96 ;  /* 0x0000006027b0723e */ /* 0x000fe200000010ff */
[----:B------:R-:W-:Y:S01]  /*6020*/  IMAD.MOV.U32 R0, RZ, RZ, 0x3f800000 ;  /* 0x3f800000ff007424 */ /* 0x000fe200078e00ff */
[----:B------:R-:W-:Y:S02]  /*6030*/  CS2R R96, SRZ ;  /* 0x0000000000607805 */ /* 0x000fe4000001ff00 */
[----:B------:R-:W-:Y:S01]  /*6040*/  CS2R R38, SRZ ;  /* 0x0000000000267805 */ /* 0x000fe2000001ff00 */
[----:B---3--:R-:W-:Y:S01]  /*6050*/  FADD.FTZ R4, R98, R11 ;  /* 0x0000000b62047221 */ /* 0x008fe20000010000 */
[----:B------:R-:W-:Y:S02]  /*6060*/  VIMNMX R11, RZ, R32, !PT ;  /* 0x00000020ff0b7248 */ /* 0x000fe40007fe0100 */
[----:B0-----:R-:W-:-:S02]  /*6070*/  CS2R R50, SRZ ;  /* 0x0000000000327805 */ /* 0x001fc4000001ff00 */
[----:B------:R-:W-:Y:S02]  /*6080*/  CS2R R32, SRZ ;  /* 0x0000000000207805 */ /* 0x000fe4000001ff00 */
[----:B------:R-:W-:Y:S01]  /*6090*/  ISETP.GE.AND P3, PT, R8, R11, PT ;  /* 0x0000000b0800720c */ /* 0x000fe20003f66270 */
[C---:B-1----:R-:W-:Y:S01]  /*60a0*/  FADD.FTZ R4, R25.reuse, R4 ;  /* 0x0000000419047221 */ /* 0x042fe20000010000 */
[----:B------:R-:W-:Y:S02]  /*60b0*/  F2FP.BF16.F32.PACK_AB R178, R25, R98 ;  /* 0x0000006219b2723e */ /* 0x000fe400000010ff */
[----:B------:R-:W-:Y:S02]  /*60c0*/  CS2R R98, SRZ ;  /* 0x0000000000627805 */ /* 0x000fe4000001ff00 */
[----:B------:R-:W-:-:S07]  /*60d0*/  CS2R R24, SRZ ;  /* 0x0000000000187805 */ /* 0x000fce000001ff00 */
[----:B------:R-:W-:Y:S05]  /*60e0*/  @!P3 BRA `(.L_x_2271) ;  /* 0x0000004800b8b947 */ /* 0x000fea0003800000 */
[----:B------:R-:W-:Y:S01]  /*60f0*/  IMAD.MOV.U32 R9, RZ, RZ, R6 ;  /* 0x000000ffff097224 */ /* 0x000fe200078e0006 */
[----:B------:R-:W-:Y:S01]  /*6100*/  UMOV UR38, UR39 ;  /* 0x0000002700267c82 */ /* 0x000fe20008000000 */
[----:B------:R-:W-:Y:S01]  /*6110*/  IMAD.MOV.U32 R10, RZ, RZ, R7 ;  /* 0x000000ffff0a7224 */ /* 0x000fe200078e0007 */
[----:B------:R-:W-:Y:S01]  /*6120*/  UMOV UR6, UR36 ;  /* 0x0000002400067c82 */ /* 0x000fe20008000000 */
[----:B------:R-:W-:Y:S01]  /*6130*/  IMAD.MOV.U32 R2, RZ, RZ, 0x3f800000 ;  /* 0x3f800000ff027424 */ /* 0x000fe200078e00ff */
[----:B------:R-:W-:Y:S01]  /*6140*/  ULDC UR5, c[0x0][0x9d8] ;  /* 0x0002760000057ab9 */ /* 0x000fe20000000800 */
[----:B------:R-:W-:-:S07]  /*6150*/  IMAD.MOV.U32 R119, RZ, RZ, RZ ;  /* 0x000000ffff777224 */ /* 0x000fce00078e00ff */
.L_x_2280:
[----:B------:R-:W-:-:S04]  /*6160*/  UIADD3 UR4, UR6, 0x1, URZ ;  /* 0x0000000106047890 */ /* 0x000fc8000fffe03f */
[----:B------:R-:W-:-:S04]  /*6170*/  UISETP.NE.AND UP0, UPT, UR4, 0x2, UPT ;  /* 0x000000020400788c */ /* 0x000fc8000bf05270 */
[----:B------:R-:W-:Y:S02]  /*6180*/  USEL UR39, URZ, 0x1, UP0 ;  /* 0x000000013f277887 */ /* 0x000fe40008000000 */
[----:B------:R-:W-:Y:S02]  /*6190*/  USEL UR36, UR4, URZ, UP0 ;  /* 0x0000003f04247287 */ /* 0x000fe40008000000 */
[----:B------:R-:W-:Y:S01]  /*61a0*/  ULOP3.LUT UR39, UR38, UR39, URZ, 0x3c, !UPT ;  /* 0x0000002726277292 */ /* 0x000fe2000f8e3c3f */
[----:B------:R-:W-:Y:S11]  /*61b0*/  @!P0 BRA `(.L_x_2272) ;  /* 0x0000000000048947 */ /* 0x000ff60003800000 */
[----:B------:R-:W-:Y:S01]  /*61c0*/  BPT.TRAP 0x1 ;  /* 0x000000040000795c */ /* 0x000fe20000300000 */
.L_x_2272:
[----:B------:R-:W-:Y:S01]  /*61d0*/  ULEA UR7, UR36, UR37, 0x3 ;  /* 0x0000002524077291 */ /* 0x000fe2000f8e183f */
[----:B------:R-:W-:-:S05]  /*61e0*/  IMAD.U32 R5, RZ, RZ, UR39 ;  /* 0x00000027ff057e24 */ /* 0x000fca000f8e00ff */
[----:B------:R-:W-:-:S04]  /*61f0*/  SHF.L.U32 R5, R5, 0x1f, RZ ;  /* 0x0000001f05057819 */ /* 0x000fc800000006ff */
[----:B------:R0:W1:Y:S01]  /*6200*/  SYNCS.PHASECHK.TRANS64.TRYWAIT P3, [UR7+0x36830], R5 ;  /* 0x03683005ff0075a7 */ /* 0x0000620008060147 */
[----:B------:R-:W-:Y:S05]  /*6210*/  @!P0 BRA `(.L_x_2273) ;  /* 0x0000000000048947 */ /* 0x000fea0003800000 */
[----:B------:R-:W-:Y:S01]  /*6220*/  BPT.TRAP 0x1 ;  /* 0x000000040000795c */ /* 0x000fe20000300000 */
.L_x_2273:
[----:B-1----:R-:W-:Y:S05]  /*6230*/  @P3 BRA `(.L_x_2274) ;  /* 0x0000000000083947 */ /* 0x002fea0003800000 */
[----:B------:R-:W1:Y:S02]  /*6240*/  SYNCS.PHASECHK.TRANS64.TRYWAIT P3, [UR7+0x36830], R5 ;  /* 0x03683005ff0075a7 */ /* 0x000e640008060147 */
[----:B-1----:R-:W-:Y:S05]  /*6250*/  @!P3 BRA `(.L_x_2275) ;  /* 0x0000010c00b8b947 */ /* 0x002fea0003800000 */
.L_x_2274:
[----:B------:R-:W-:Y:S01]  /*6260*/  UIMAD UR4, UR36, 0xa80, UR60 ;  /* 0x00000a80240478a4 */ /* 0x000fe2000f8e023c */
[----:B------:R-:W-:Y:S01]  /*6270*/  WARPGROUP.ARRIVE ;  /* 0x00000000000079c5 */ /* 0x000fe20000000000 */
[----:B------:R-:W-:Y:S01]  /*6280*/  UMOV UR59, 0x40000040 ;  /* 0x40000040003b7882 */ /* 0x000fe20000000000 */
[----:B------:R-:W-:Y:S01]  /*6290*/  UMOV UR19, 0x40000040 ;  /* 0x4000004000137882 */ /* 0x000fe20000000000 */
        /* <DEDUP_REMOVED lines=587> */
.L_x_2276:
[----:B------:R-:W-:Y:S01]  /*8750*/  ULEA UR10, UR6, UR37, 0x3 ;  /* 0x00000025060a7291 */ /* 0x000fe2000f8e183f */
[----:B------:R-:W-:-:S05]  /*8760*/  IMAD.U32 R0, RZ, RZ, UR38 ;  /* 0x00000026ff007e24 */ /* 0x000fca000f8e00ff */
[----:B------:R-:W-:-:S04]  /*8770*/  SHF.L.U32 R0, R0, 0x1f, RZ ;  /* 0x0000001f00007819 */ /* 0x000fc800000006ff */
[----:B------:R2:W3:Y:S01]  /*8780*/  SYNCS.PHASECHK.TRANS64.TRYWAIT P3, [UR10+0x36850], R0 ;  /* 0x03685000ff0075a7 */ /* 0x0004e2000806014a */
[----:B------:R-:W-:Y:S05]  /*8790*/  @!P0 BRA `(.L_x_2277) ;  /* 0x0000000000048947 */ /* 0x000fea0003800000 */
[----:B------:R-:W-:Y:S01]  /*87a0*/  BPT.TRAP 0x1 ;  /* 0x000000040000795c */ /* 0x000fe20000300000 */
.L_x_2277:
[----:B---3--:R-:W-:Y:S05]  /*87b0*/  @P3 BRA `(.L_x_2278) ;  /* 0x0000000000083947 */ /* 0x008fea0003800000 */
[----:B------:R-:W3:Y:S02]  /*87c0*/  SYNCS.PHASECHK.TRANS64.TRYWAIT P3, [UR10+0x36850], R0 ;  /* 0x03685000ff0075a7 */ /* 0x000ee4000806014a */
[----:B---3--:R-:W-:Y:S05]  /*87d0*/  @!P3 BRA `(.L_x_2279) ;  /* 0x000000e80070b947 */ /* 0x008fea0003800000 */
.L_x_2278:
[----:B------:R-:W-:Y:S01]  /*87e0*/  UIADD3 UR4, UR37, 0x400, URZ ;  /* 0x0000040025047890 */ /* 0x000fe2000fffe03f */
[----:B------:R-:W-:Y:S01]  /*87f0*/  WARPGROUP.ARRIVE ;  /* 0x00000000000079c5 */ /* 0x000fe20000000000 */
[----:B------:R-:W-:Y:S01]  /*8800*/  UMOV UR15, 0x40000040 ;  /* 0x40000040000f7882 */ /* 0x000fe20000000000 */
[----:B------:R-:W-:Y:S01]  /*8810*/  FMUL.FTZ R15, R165, UR5 ;  /* 0x00000005a50f7c20 */ /* 0x000fe20008410000 */
[----:B------:R-:W-:Y:S01]  /*8820*/  USHF.R.U32.HI UR4, URZ, 0x4, UR4 ;  /* 0x000000043f047899 */ /* 0x000fe20008011604 */
[----:B------:R-:W3:Y:S01]  /*8830*/  @P2 LDC R165, c[0x0][0x450] ;  /* 0x00011400ffa52b82 */ /* 0x000ee20000000800 */
[----:B------:R-:W-:Y:S01]  /*8840*/  FMUL.FTZ R14, R161, UR5 ;  /* 0x00000005a10e7c20 */ /* 0x000fe20008410000 */
[----:B------:R-:W-:Y:S01]  /*8850*/  IMAD.IADD R161, R22, 0x1, R17 ;  /* 0x0000000116a17824 */ /* 0x000fe200078e0211 */
[----:B------:R-:W-:Y:S01]  /*8860*/  ULOP3.LUT UR4, UR4, 0x3fff, URZ, 0xc0, !UPT ;  /* 0x00003fff04047892 */ /* 0x000fe2000f8ec03f */
[----:B------:R-:W-:Y:S01]  /*8870*/  FMUL.FTZ R13, R160, UR5 ;  /* 0x00000005a00d7c20 */ /* 0x000fe20008410000 */
[----:B------:R-:W-:Y:S01]  /*8880*/  FMUL.FTZ R160, R152, UR5 ;  /* 0x0000000598a07c20 */ /* 0x000fe20008410000 */
[----:B------:R-:W-:Y:S01]  /*8890*/  FMUL.FTZ R152, R159, UR5 ;  /* 0x000000059f987c20 */ /* 0x000fe20008410000 */
[----:B------:R-:W-:Y:S01]  /*88a0*/  ULOP3.LUT UR4, UR4, 0x3800000, URZ, 0xfc, !UPT ;  /* 0x0380000004047892 */ /* 0x000fe2000f8efc3f */
[----:B------:R-:W4:Y:S01]  /*88b0*/  LDC R159, c[0x0][0x2f0] ;  /* 0x0000bc00ff9f7b82 */ /* 0x000f220000000800 */
[----:B------:R-:W-:Y:S01]  /*88c0*/  FMUL.FTZ R20, R164, UR5 ;  /* 0x00000005a4147c20 */ /* 0x000fe20008410000 */
[----:B------:R-:W-:Y:S01]  /*88d0*/  FMUL.FTZ R164, R146, UR5 ;  /* 0x0000000592a47c20 */ /* 0x000fe20008410000 */
[----:B------:R-:W-:Y:S01]  /*88e0*/  UIMAD UR4, UR6, 0xa80, UR4 ;  /* 0x00000a80060478a4 */ /* 0x000fe2000f8e0204 */
[----:B------:R-:W-:Y:S01]  /*88f0*/  FMUL.FTZ R21, R153, UR5 ;  /* 0x0000000599157c20 */ /* 0x000fe20008410000 */
[----:B------:R-:W-:Y:S01]  /*8900*/  FMUL.FTZ R153, R157, UR5 ;  /* 0x000000059d997c20 */ /* 0x000fe20008410000 */
[----:B------:R-:W-:Y:S01]  /*8910*/  FMUL.FTZ R157, R144, UR5 ;  /* 0x00000005909d7c20 */ /* 0x000fe20008410000 */
[----:B------:R-:W-:Y:S01]  /*8920*/  UIADD3 UR6, UR4, 0x80, URZ ;  /* 0x0000008004067890 */ /* 0x000fe2000fffe03f */
[----:B01----:R-:W-:Y:S01]  /*8930*/  FMUL.FTZ R5, R174, UR5 ;  /* 0x00000005ae057c20 */ /* 0x003fe20008410000 */
[----:B------:R-:W-:Y:S01]  /*8940*/  FMUL.FTZ R6, R175, UR5 ;  /* 0x00000005af067c20 */ /* 0x000fe20008410000 */
[----:B------:R-:W-:Y:S01]  /*8950*/  UMOV UR14, UR4 ;  /* 0x00000004000e7c82 */ /* 0x000fe20008000000 */
[----:B------:R-:W-:Y:S01]  /*8960*/  ULDC UR11, c[0x0][0x288] ;  /* 0x0000a200000b7ab9 */ /* 0x000fe20000000800 */
[----:B------:R-:W-:Y:S01]  /*8970*/  HGMMA.64x192x16.F32.BF16 R24, R200, gdesc[UR12].tnspB, R24, gsb0 ;  /* 0x42e0000cc8187df0 */ /* 0x000fe20008001818 */
[----:B------:R-:W-:Y:S01]  /*8980*/  UMOV UR15, 0x40000040 ;  /* 0x40000040000f7882 */ /* 0x000fe20000000000 */
[----:B------:R-:W-:Y:S01]  /*8990*/  UMOV UR14, UR6 ;  /* 0x00000006000e7c82 */ /* 0x000fe20008000000 */
[----:B------:R-:W-:Y:S01]  /*89a0*/  UIADD3 UR6, UR4, 0x100, URZ ;  /* 0x0000010004067890 */ /* 0x000fe2000fffe03f */
[----:B------:R-:W-:Y:S01]  /*89b0*/  MUFU.TANH R5, R5 ;  /* 0x0000000500057308 */ /* 0x000fe20000002400 */
[----:B------:R-:W-:Y:S01]  /*89c0*/  FMUL.FTZ R162, R162, UR5 ;  /* 0x00000005a2a27c20 */ /* 0x000fe20008410000 */
[----:B------:R-:W-:Y:S01]  /*89d0*/  FMUL.FTZ R163, R163, UR5 ;  /* 0x00000005a3a37c20 */ /* 0x000fe20008410000 */
[----:B------:R-:W-:Y:S01]  /*89e0*/  FMUL.FTZ R174, R166, UR5 ;  /* 0x00000005a6ae7c20 */ /* 0x000fe20008410000 */
[----:B------:R-:W-:Y:S01]  /*89f0*/  FMUL.FTZ R12, R172, UR5 ;  /* 0x00000005ac0c7c20 */ /* 0x000fe20008410000 */
[----:B------:R-:W-:Y:S01]  /*8a00*/  FMUL.FTZ R172, R167, UR5 ;  /* 0x00000005a7ac7c20 */ /* 0x000fe20008410000 */
[----:B--2---:R-:W-:Y:S01]  /*8a10*/  FMUL.FTZ R0, R168, UR5 ;  /* 0x00000005a8007c20 */ /* 0x004fe20008410000 */
[----:B------:R-:W-:Y:S01]  /*8a20*/  FMUL.FTZ R168, R155, UR5 ;  /* 0x000000059ba87c20 */ /* 0x000fe20008410000 */
        /* <DEDUP_REMOVED lines=30> */
[----:B------:R-:W-:-:S02]  /*8c10*/  UMOV UR38, UR39 ;  /* 0x0000002700267c82 */ /* 0x000fc40008000000 */
        /* <DEDUP_REMOVED lines=54> */
[----:B------:R-:W0:Y:S02]  /*8f80*/  @P2 LDC R154, c[0x0][0x44c] ;  /* 0x00011300ff9a2b82 */ /* 0x000e240000000800 */
[----:B------:R-:W-:Y:S01]  /*8f90*/  HGMMA.64x192x16.F32.BF16 R24, R192, gdesc[UR12].tnspB, R24, gsb0 ;  /* 0x42e0000cc0187df0 */ /* 0x000fe20008001818 */
[----:B------:R-:W-:Y:S01]  /*8fa0*/  UMOV UR14, UR6 ;  /* 0x00000006000e7c82 */ /* 0x000fe20008000000 */
[----:B------:R-:W-:Y:S01]  /*8fb0*/  UMOV UR15, 0x40000040 ;  /* 0x40000040000f7882 */ /* 0x000fe20000000000 */
[----:B------:R-:W1:Y:S01]  /*8fc0*/  MUFU.TANH R198, R198 ;  /* 0x000000c600c67308 */ /* 0x000e620000002400 */
[----:B------:R-:W-:-:S07]  /*8fd0*/  UIADD3 UR6, UR4, 0x200, URZ ;  /* 0x0000020004067890 */ /* 0x000fce000fffe03f */
[----:B------:R-:W2:Y:S08]  /*8fe0*/  MUFU.TANH R196, R196 ;  /* 0x000000c400c47308 */ /* 0x000eb00000002400 */
[----:B------:R-:W5:Y:S01]  /*8ff0*/  MUFU.TANH R170, R170 ;  /* 0x000000aa00aa7308 */ /* 0x000f620000002400 */
[----:B0-----:R-:W-:-:S05]  /*9000*/  @P2 IMAD.HI.U32 R154, R161, R154, RZ ;  /* 0x0000009aa19a2227 */ /* 0x001fca00078e00ff */
[----:B---3--:R-:W-:Y:S01]  /*9010*/  @P2 SHF.R.U32.HI R161, RZ, R165, R154 ;  /* 0x000000a5ffa12219 */ /* 0x008fe2000001169a */
[----:B------:R-:W-:Y:S01]  /*9020*/  FMUL.FTZ R154, R151, UR5 ;  /* 0x00000005979a7c20 */ /* 0x000fe20008410000 */
[----:B------:R-:W-:-:S03]  /*9030*/  MOV R165, 0xffffff90 ;  /* 0xffffff9000a57802 */ /* 0x000fc60000000f00 */
[----:B------:R-:W0:Y:S02]  /*9040*/  SHFL.IDX PT, R146, R161, 0x1, 0x1c1f ;  /* 0x003c1f00a1927f89 */ /* 0x000e2400000e0000 */
[----:B------:R-:W-:Y:S01]  /*9050*/  IMAD R144, R8, R165, 0x1 ;  /* 0x0000000108907424 */ /* 0x000fe200078e02a5 */
[----:B------:R-:W3:Y:S01]  /*9060*/  MUFU.TANH R154, R154 ;  /* 0x0000009a009a7308 */ /* 0x000ee20000002400 */
[----:B------:R-:W5:Y:S02]  /*9070*/  SHFL.IDX PT, R128, R161, RZ, 0x1c1f ;  /* 0x001c1fffa1807589 */ /* 0x000f6400000e0000 */
[----:B------:R-:W-:-:S04]  /*9080*/  IMAD R144, R19, -0x2, R144 ;  /* 0xfffffffe13907824 */ /* 0x000fc800078e0290 */
[----:B----4-:R-:W-:-:S05]  /*9090*/  IMAD R159, R159, UR61, R144 ;  /* 0x0000003d9f9f7c24 */ /* 0x010fca000f8e0290 */
[----:B0-----:R-:W-:-:S04]  /*90a0*/  IADD3 R151, R146, -UR11, R159 ;  /* 0x8000000b92977c10 */ /* 0x001fc8000fffe09f */
[C---:B------:R-:W-:Y:S02]  /*90b0*/  ISETP.GT.AND P3, PT, R151.reuse, RZ, PT ;  /* 0x000000ff9700720c */ /* 0x040fe40003f64270 */
[C---:B------:R-:W-:Y:S02]  /*90c0*/  ISETP.GT.AND P4, PT, R151.reuse, 0x1, PT ;  /* 0x000000019700780c */ /* 0x040fe40003f84270 */
[----:B-1----:R-:W-:Y:S02]  /*90d0*/  FSEL R198, R198, -INF , P3 ;  /* 0xff800000c6c67808 */ /* 0x002fe40001800000 */
[----:B------:R-:W-:Y:S02]  /*90e0*/  ISETP.GT.AND P3, PT, R151, 0x8, PT ;  /* 0x000000089700780c */ /* 0x000fe40003f64270 */
[----:B--2---:R-:W-:Y:S02]  /*90f0*/  FSEL R196, R196, -INF , P4 ;  /* 0xff800000c4c47808 */ /* 0x004fe40002000000 */
[----:B------:R-:W-:-:S02]  /*9100*/  FMNMX.FTZ R165, R198, R9, !PT ;  /* 0x00000009c6a57209 */ /* 0x000fc40007810000 */
[----:B------:R-:W-:Y:S02]  /*9110*/  ISETP.GT.AND P4, PT, R151, 0x9, PT ;  /* 0x000000099700780c */ /* 0x000fe40003f84270 */
[----:B------:R-:W-:Y:S02]  /*9120*/  FMNMX.FTZ R165, R196, R165, !PT ;  /* 0x000000a5c4a57209 */ /* 0x000fe40007810000 */
[----:B-----5:R-:W-:-:S04]  /*9130*/  IADD3 R159, R128, -UR11, R159 ;  /* 0x8000000b809f7c10 */ /* 0x020fc8000fffe09f */
[----:B------:R-:W-:-:S04]  /*9140*/  ISETP.GT.AND P5, PT, R159, 0x1, PT ;  /* 0x000000019f00780c */ /* 0x000fc80003fa4270 */
[----:B------:R-:W-:Y:S02]  /*9150*/  FSEL R2, R2, -INF , P5 ;  /* 0xff80000002027808 */ /* 0x000fe40002800000 */
[----:B------:R-:W-:-:S04]  /*9160*/  ISETP.GT.AND P5, PT, R159, 0x9, PT ;  /* 0x000000099f00780c */ /* 0x000fc80003fa4270 */
[----:B------:R-:W-:Y:S02]  /*9170*/  FSEL R120, R7, -INF , P5 ;  /* 0xff80000007787808 */ /* 0x000fe40002800000 */
[----:B------:R-:W-:-:S04]  /*9180*/  ISETP.GT.AND P5, PT, R159, 0x11, PT ;  /* 0x000000119f00780c */ /* 0x000fc80003fa4270 */
[----:B------:R-:W-:Y:S02]  /*9190*/  FSEL R14, R14, -INF , P5 ;  /* 0xff8000000e0e7808 */ /* 0x000fe40002800000 */
[----:B------:R-:W-:Y:S01]  /*91a0*/  ISETP.GT.AND P5, PT, R159, 0x19, PT ;  /* 0x000000199f00780c */ /* 0x000fe20003fa4270 */
[----:B------:R-:W-:Y:S02]  /*91b0*/  WARPGROUP.DEPBAR.LE gsb0, 0x0 ;  /* 0x00008000000079c5 */ /* 0x000fe40000010000 */
[----:B------:R-:W-:Y:S01]  /*91c0*/  WARPGROUP.ARRIVE ;  /* 0x00000000000079c5 */ /* 0x000fe20000000000 */
[----:B------:R-:W-:Y:S02]  /*91d0*/  FSEL R194, R5, -INF , P3 ;  /* 0xff80000005c27808 */ /* 0x000fe40001800000 */
[C---:B------:R-:W-:Y:S01]  /*91e0*/  ISETP.GT.AND P3, PT, R151.reuse, 0x10, PT ;  /* 0x000000109700780c */ /* 0x040fe20003f64270 */
[----:B------:R-:W0:Y:S01]  /*91f0*/  MUFU.TANH R5, R122 ;  /* 0x0000007a00057308 */ /* 0x000e220000002400 */
[----:B------:R-:W-:Y:S01]  /*9200*/  FSEL R192, R6, -INF , P4 ;  /* 0xff80000006c07808 */ /* 0x000fe20002000000 */
[----:B------:R-:W-:Y:S01]  /*9210*/  HGMMA.64x192x16.F32.BF16 R24, R188, gdesc[UR12].tnspB, R24, gsb0 ;  /* 0x42e0000cbc187df0 */ /* 0x000fe20008001818 */
[----:B------:R-:W-:Y:S01]  /*9220*/  FMNMX.FTZ R165, R194, R165, !PT ;  /* 0x000000a5c2a57209 */ /* 0x000fe20007810000 */
[----:B------:R-:W-:Y:S01]  /*9230*/  UMOV UR14, UR6 ;  /* 0x00000006000e7c82 */ /* 0x000fe20008000000 */
[----:B------:R-:W-:Y:S01]  /*9240*/  ISETP.GT.AND P4, PT, R151, 0x11, PT ;  /* 0x000000119700780c */ /* 0x000fe20003f84270 */
[----:B------:R-:W-:Y:S01]  /*9250*/  UMOV UR15, 0x40000040 ;  /* 0x40000040000f7882 */ /* 0x000fe20000000000 */
[----:B------:R-:W-:Y:S01]  /*9260*/  FMNMX.FTZ R165, R192, R165, !PT ;  /* 0x000000a5c0a57209 */ /* 0x000fe20007810000 */
[----:B------:R1:W2:Y:S01]  /*9270*/  MUFU.TANH R6, R123 ;  /* 0x0000007b00067308 */ /* 0x0002a20000002400 */
[----:B------:R-:W-:-:S02]  /*9280*/  UIADD3 UR6, UR4, 0x280, URZ ;  /* 0x0000028004067890 */ /* 0x000fc4000fffe03f */
[----:B------:R-:W-:Y:S01]  /*9290*/  UIADD3 UR4, UR4, 0x300, URZ ;  /* 0x0000030004047890 */ /* 0x000fe2000fffe03f */
[----:B-1----:R-:W-:-:S06]  /*92a0*/  FMUL.FTZ R123, R149, UR5 ;  /* 0x00000005957b7c20 */ /* 0x002fcc0008410000 */
[----:B------:R-:W-:Y:S01]  /*92b0*/  MUFU.TANH R123, R123 ;  /* 0x0000007b007b7308 */ /* 0x000fe20000002400 */
[----:B------:R-:W-:Y:S02]  /*92c0*/  WARPGROUP.DEPBAR.LE gsb0, 0x0 ;  /* 0x00008000000079c5 */ /* 0x000fe40000010000 */
[----:B------:R-:W-:Y:S01]  /*92d0*/  FSEL R190, R162, -INF , P3 ;  /* 0xff800000a2be7808 */ /* 0x000fe20001800000 */
[----:B------:R-:W-:Y:S01]  /*92e0*/  WARPGROUP.ARRIVE ;  /* 0x00000000000079c5 */ /* 0x000fe20000000000 */
[----:B------:R-:W-:Y:S02]  /*92f0*/  ISETP.GT.AND P3, PT, R151, 0x18, PT ;  /* 0x000000189700780c */ /* 0x000fe40003f64270 */
[----:B------:R-:W-:Y:S02]  /*9300*/  FSEL R188, R163, -INF , P4 ;  /* 0xff800000a3bc7808 */ /* 0x000fe40002000000 */
[----:B------:R-:W-:Y:S01]  /*9310*/  FMNMX.FTZ R165, R190, R165, !PT ;  /* 0x000000a5bea57209 */ /* 0x000fe20007810000 */
[----:B------:R-:W-:Y:S01]  /*9320*/  HGMMA.64x192x16.F32.BF16 R24, R184, gdesc[UR12].tnspB, R24, gsb0 ;  /* 0x42e0000cb8187df0 */ /* 0x000fe20008001818 */
[C---:B------:R-:W-:Y:S01]  /*9330*/  ISETP.GT.AND P4, PT, R151.reuse, 0x19, PT ;  /* 0x000000199700780c */ /* 0x040fe20003f84270 */
[----:B------:R-:W-:Y:S01]  /*9340*/  UMOV UR14, UR6 ;  /* 0x00000006000e7c82 */ /* 0x000fe20008000000 */
[----:B------:R-:W-:Y:S01]  /*9350*/  FSEL R174, R174, -INF , P3 ;  /* 0xff800000aeae7808 */ /* 0x000fe20001800000 */
[----:B------:R-:W-:Y:S01]  /*9360*/  UMOV UR15, 0x40000040 ;  /* 0x40000040000f7882 */ /* 0x000fe20000000000 */
[----:B------:R-:W-:Y:S01]  /*9370*/  FMNMX.FTZ R165, R188, R165, !PT ;  /* 0x000000a5bca57209 */ /* 0x000fe20007810000 */
[----:B------:R-:W-:Y:S01]  /*9380*/  UMOV UR6, UR4 ;  /* 0x0000000400067c82 */ /* 0x000fe20008000000 */
[----:B------:R-:W-:-:S02]  /*9390*/  ISETP.GT.AND P3, PT, R151, 0x20, PT ;  /* 0x000000209700780c */ /* 0x000fc40003f64270 */
[----:B------:R-:W-:Y:S02]  /*93a0*/  FSEL R172, R172, -INF , P4 ;  /* 0xff800000acac7808 */ /* 0x000fe40002000000 */
[----:B------:R-:W-:Y:S02]  /*93b0*/  FMNMX.FTZ R165, R174, R165, !PT ;  /* 0x000000a5aea57209 */ /* 0x000fe40007810000 */
[C---:B------:R-:W-:Y:S02]  /*93c0*/  ISETP.GT.AND P4, PT, R151.reuse, 0x21, PT ;  /* 0x000000219700780c */ /* 0x040fe40003f84270 */
[----:B------:R-:W-:Y:S02]  /*93d0*/  FSEL R170, R170, -INF , P3 ;  /* 0xff800000aaaa7808 */ /* 0x000fe40001800000 */
[----:B------:R-:W-:Y:S02]  /*93e0*/  FMNMX.FTZ R165, R172, R165, !PT ;  /* 0x000000a5aca57209 */ /* 0x000fe40007810000 */
        /* <DEDUP_REMOVED lines=19> */
[----:B---3--:R-:W-:Y:S02]  /*9520*/  FSEL R154, R154, -INF , P4 ;  /* 0xff8000009a9a7808 */ /* 0x008fe40002000000 */
        /* <DEDUP_REMOVED lines=18> */
[----:B------:R-:W-:Y:S01]  /*9650*/  FMNMX.FTZ R165, R142, R165, !PT ;  /* 0x000000a58ea57209 */ /* 0x000fe20007810000 */
[----:B------:R1:W3:Y:S01]  /*9660*/  MUFU.TANH R131, R127 ;  /* 0x0000007f00837308 */ /* 0x0002e20000002400 */
[C---:B------:R-:W-:Y:S02]  /*9670*/  ISETP.GT.AND P4, PT, R151.reuse, 0x59, PT ;  /* 0x000000599700780c */ /* 0x040fe40003f84270 */
[----:B------:R-:W-:Y:S02]  /*9680*/  FSEL R138, R134, -INF , P3 ;  /* 0xff800000868a7808 */ /* 0x000fe40001800000 */
[----:B------:R-:W-:Y:S02]  /*9690*/  FMNMX.FTZ R165, R122, R165, !PT ;  /* 0x000000a57aa57209 */ /* 0x000fe40007810000 */
[----:B------:R-:W-:-:S02]  /*96a0*/  ISETP.GT.AND P3, PT, R151, 0x60, PT ;  /* 0x000000609700780c */ /* 0x000fc40003f64270 */
[----:B------:R-:W-:Y:S01]  /*96b0*/  FSEL R144, R135, -INF , P4 ;  /* 0xff80000087907808 */ /* 0x000fe20002000000 */
[----:B-1----:R-:W-:Y:S01]  /*96c0*/  FMUL.FTZ R127, R136, UR5 ;  /* 0x00000005887f7c20 */ /* 0x002fe20008410000 */
[----:B------:R-:W-:Y:S01]  /*96d0*/  FMNMX.FTZ R165, R138, R165, !PT ;  /* 0x000000a58aa57209 */ /* 0x000fe20007810000 */
[----:B------:R-:W-:Y:S01]  /*96e0*/  FMUL.FTZ R135, R121, UR5 ;  /* 0x0000000579877c20 */ /* 0x000fe20008410000 */
[----:B------:R-:W-:Y:S02]  /*96f0*/  ISETP.GT.AND P4, PT, R151, 0x61, PT ;  /* 0x000000619700780c */ /* 0x000fe40003f84270 */
[----:B0-----:R-:W-:Y:S01]  /*9700*/  FSEL R130, R5, -INF , P3 ;  /* 0xff80000005827808 */ /* 0x001fe20001800000 */
[----:B------:R-:W0:Y:S01]  /*9710*/  MUFU.TANH R127, R127 ;  /* 0x0000007f007f7308 */ /* 0x000e220000002400 */
[----:B------:R-:W-:Y:S01]  /*9720*/  FMNMX.FTZ R165, R144, R165, !PT ;  /* 0x000000a590a57209 */ /* 0x000fe20007810000 */
[----:B------:R-:W1:Y:S01]  /*9730*/  LDC R5, c[0x0][0x988] ;  /* 0x00026200ff057b82 */ /* 0x000e620000000800 */
[----:B------:R-:W-:-:S02]  /*9740*/  ISETP.GT.AND P3, PT, R151, 0x68, PT ;  /* 0x000000689700780c */ /* 0x000fc40003f64270 */
[----:B--2---:R-:W-:Y:S02]  /*9750*/  FSEL R134, R6, -INF , P4 ;  /* 0xff80000006867808 */ /* 0x004fe40002000000 */
[----:B------:R-:W-:Y:S01]  /*9760*/  FMNMX.FTZ R165, R130, R165, !PT ;  /* 0x000000a582a57209 */ /* 0x000fe20007810000 */
[----:B------:R-:W-:Y:S01]  /*9770*/  MUFU.TANH R135, R135 ;  /* 0x0000008700877308 */ /* 0x000fe20000002400 */
[----:B------:R-:W-:Y:S02]  /*9780*/  ISETP.GT.AND P4, PT, R151, 0x69, PT ;  /* 0x000000699700780c */ /* 0x000fe40003f84270 */
[----:B------:R-:W-:Y:S02]  /*9790*/  FSEL R136, R126, -INF , P3 ;  /* 0xff8000007e887808 */ /* 0x000fe40001800000 */
[----:B------:R-:W-:Y:S02]  /*97a0*/  FMNMX.FTZ R165, R134, R165, !PT ;  /* 0x000000a586a57209 */ /* 0x000fe40007810000 */
[----:B---3--:R-:W-:Y:S01]  /*97b0*/  FSEL R126, R131, -INF , P4 ;  /* 0xff800000837e7808 */ /* 0x008fe20002000000 */
[----:B------:R-:W-:Y:S01]  /*97c0*/  FMUL.FTZ R131, R140, UR5 ;  /* 0x000000058c837c20 */ /* 0x000fe20008410000 */
[----:B------:R-:W-:-:S02]  /*97d0*/  FMNMX.FTZ R165, R136, R165, !PT ;  /* 0x000000a588a57209 */ /* 0x000fc40007810000 */
[C---:B------:R-:W-:Y:S02]  /*97e0*/  ISETP.GT.AND P4, PT, R159.reuse, RZ, PT ;  /* 0x000000ff9f00720c */ /* 0x040fe40003f84270 */
[----:B------:R-:W-:Y:S01]  /*97f0*/  FMNMX.FTZ R165, R126, R165, !PT ;  /* 0x000000a57ea57209 */ /* 0x000fe20007810000 */
[----:B------:R-:W2:Y:S01]  /*9800*/  MUFU.TANH R131, R131 ;  /* 0x0000008300837308 */ /* 0x000ea20000002400 */
[----:B------:R-:W-:Y:S02]  /*9810*/  FSEL R0, R0, -INF , P4 ;  /* 0xff80000000007808 */ /* 0x000fe40002000000 */
[----:B------:R-:W-:Y:S01]  /*9820*/  ISETP.GT.AND P4, PT, R159, 0x8, PT ;  /* 0x000000089f00780c */ /* 0x000fe20003f84270 */
[----:B------:R-:W3:Y:S01]  /*9830*/  SHFL.BFLY PT, R6, R165, 0x2, 0x1f ;  /* 0x0c401f00a5067f89 */ /* 0x000ee200000e0000 */
[----:B------:R-:W-:Y:S02]  /*9840*/  FSEL R140, R15, -INF , P5 ;  /* 0xff8000000f8c7808 */ /* 0x000fe40002800000 */
[----:B------:R-:W-:-:S02]  /*9850*/  FSEL R12, R12, -INF , P4 ;  /* 0xff8000000c0c7808 */ /* 0x000fc40002000000 */
[C---:B------:R-:W-:Y:S02]  /*9860*/  ISETP.GT.AND P4, PT, R159.reuse, 0x10, PT ;  /* 0x000000109f00780c */ /* 0x040fe40003f84270 */
[----:B------:R-:W-:Y:S02]  /*9870*/  ISETP.GT.AND P5, PT, R159, 0x21, PT ;  /* 0x000000219f00780c */ /* 0x000fe40003fa4270 */
[----:B------:R-:W-:Y:S02]  /*9880*/  FSEL R128, R13, -INF , P4 ;  /* 0xff8000000d807808 */ /* 0x000fe40002000000 */
[----:B------:R-:W-:-:S04]  /*9890*/  ISETP.GT.AND P4, PT, R159, 0x18, PT ;  /* 0x000000189f00780c */ /* 0x000fc80003f84270 */
[----:B------:R-:W-:Y:S02]  /*98a0*/  FSEL R132, R20, -INF , P4 ;  /* 0xff80000014847808 */ /* 0x000fe40002000000 */
[----:B------:R-:W-:-:S04]  /*98b0*/  ISETP.GT.AND P4, PT, R159, 0x20, PT ;  /* 0x000000209f00780c */ /* 0x000fc80003f84270 */
[----:B------:R-:W-:Y:S02]  /*98c0*/  FSEL R160, R160, -INF , P4 ;  /* 0xff800000a0a07808 */ /* 0x000fe40002000000 */
[----:B------:R-:W-:Y:S02]  /*98d0*/  ISETP.GT.AND P4, PT, R159, 0x28, PT ;  /* 0x000000289f00780c */ /* 0x000fe40003f84270 */
[----:B---3--:R-:W-:-:S05]  /*98e0*/  FMNMX.FTZ R6, R165, R6, !PT ;  /* 0x00000006a5067209 */ /* 0x008fca0007810000 */
[----:B------:R-:W3:Y:S02]  /*98f0*/  SHFL.BFLY PT, R139, R6, 0x1, 0x1f ;  /* 0x0c201f00068b7f89 */ /* 0x000ee400000e0000 */
[----:B---3--:R-:W-:Y:S02]  /*9900*/  FMNMX.FTZ R6, R6, R139, !PT ;  /* 0x0000008b06067209 */ /* 0x008fe40007810000 */
[----:B------:R-:W-:Y:S02]  /*9910*/  FMNMX.FTZ R139, R0, R10, !PT ;  /* 0x0000000a008b7209 */ /* 0x000fe40007810000 */
[C---:B------:R-:W-:Y:S01]  /*9920*/  FSETP.NEU.FTZ.AND P3, PT, R6.reuse, -INF , PT ;  /* 0xff8000000600780b */ /* 0x040fe20003f7d000 */
[----:B-1----:R-:W-:Y:S01]  /*9930*/  FMUL.FTZ R121, R6, R5 ;  /* 0x0000000506797220 */ /* 0x002fe20000410000 */
[----:B------:R-:W-:-:S04]  /*9940*/  FMNMX.FTZ R139, R2, R139, !PT ;  /* 0x0000008b028b7209 */ /* 0x000fc80007810000 */
[----:B------:R-:W-:Y:S02]  /*9950*/  FMNMX.FTZ R139, R12, R139, !PT ;  /* 0x0000008b0c8b7209 */ /* 0x000fe40007810000 */
[----:B------:R-:W-:Y:S02]  /*9960*/  FSEL R121, R121, RZ, P3 ;  /* 0x000000ff79797208 */ /* 0x000fe40001800000 */
[----:B------:R-:W-:Y:S01]  /*9970*/  FMNMX.FTZ R139, R120, R139, !PT ;  /* 0x0000008b788b7209 */ /* 0x000fe20007810000 */
[----:B------:R-:W-:Y:S02]  /*9980*/  WARPGROUP.DEPBAR.LE gsb0, 0x0 ;  /* 0x00008000000079c5 */ /* 0x000fe40000010000 */
[----:B------:R-:W-:Y:S01]  /*9990*/  FSEL R184, R21, -INF , P5 ;  /* 0xff80000015b87808 */ /* 0x000fe20002800000 */
[--C-:B------:R-:W-:Y:S01]  /*99a0*/  FFMA.FTZ R197, R190, R5, -R121.reuse ;  /* 0x00000005bec57223 */ /* 0x100fe20000010879 */
[----:B------:R-:W-:Y:S01]  /*99b0*/  FMNMX.FTZ R139, R128, R139, !PT ;  /* 0x0000008b808b7209 */ /* 0x000fe20007810000 */
[-CC-:B------:R-:W-:Y:S01]  /*99c0*/  FFMA.FTZ R20, R192, R5.reuse, -R121.reuse ;  /* 0x00000005c0147223 */ /* 0x180fe20000010879 */
[----:B------:R-:W-:Y:S01]  /*99d0*/  ISETP.GT.AND P5, PT, R159, 0x29, PT ;  /* 0x000000299f00780c */ /* 0x000fe20003fa4270 */
[--C-:B------:R-:W-:Y:S01]  /*99e0*/  FFMA.FTZ R186, R188, R5, -R121.reuse ;  /* 0x00000005bcba7223 */ /* 0x100fe20000010879 */
[----:B------:R-:W-:Y:S01]  /*99f0*/  FMNMX.FTZ R139, R14, R139, !PT ;  /* 0x0000008b0e8b7209 */ /* 0x000fe20007810000 */
[-CC-:B------:R-:W-:Y:S01]  /*9a00*/  FFMA.FTZ R203, R194, R5.reuse, -R121.reuse ;  /* 0x00000005c2cb7223 */ /* 0x180fe20000010879 */
[----:B------:R-:W-:Y:S01]  /*9a10*/  FSEL R190, R155, -INF , P4 ;  /* 0xff8000009bbe7808 */ /* 0x000fe20002000000 */
[--C-:B------:R-:W-:Y:S01]  /*9a20*/  FFMA.FTZ R124, R196, R5, -R121.reuse ;  /* 0x00000005c47c7223 */ /* 0x100fe20000010879 */
[----:B------:R-:W-:Y:S01]  /*9a30*/  FMNMX.FTZ R139, R132, R139, !PT ;  /* 0x0000008b848b7209 */ /* 0x000fe20007810000 */
[----:B------:R-:W-:Y:S01]  /*9a40*/  WARPGROUP.ARRIVE ;  /* 0x00000000000079c5 */ /* 0x000fe20000000000 */
[----:B------:R-:W-:Y:S01]  /*9a50*/  ISETP.GT.AND P4, PT, R159, 0x30, PT ;  /* 0x000000309f00780c */ /* 0x000fe20003f84270 */
[--C-:B------:R-:W-:Y:S01]  /*9a60*/  FFMA.FTZ R199, R174, R5, -R121.reuse ;  /* 0x00000005aec77223 */ /* 0x100fe20000010879 */
[----:B------:R-:W-:Y:S01]  /*9a70*/  FMNMX.FTZ R139, R140, R139, !PT ;  /* 0x0000008b8c8b7209 */ /* 0x000fe20007810000 */
[--C-:B------:R-:W-:Y:S01]  /*9a80*/  FFMA.FTZ R201, R198, R5, -R121.reuse ;  /* 0x00000005c6c97223 */ /* 0x100fe20000010879 */
[----:B------:R-:W-:Y:S01]  /*9a90*/  FSEL R192, R153, -INF , P5 ;  /* 0xff80000099c07808 */ /* 0x000fe20002800000 */
[----:B------:R-:W-:Y:S01]  /*9aa0*/  HGMMA.64x192x16.F32.BF16 R24, R180, gdesc[UR12].tnspB, R24, gsb0 ;  /* 0x42e0000cb4187df0 */ /* 0x000fe20008001818 */
        /* <DEDUP_REMOVED lines=17> */
[----:B------:R-:W-:Y:S01]  /*9bc0*/  IMAD.U32 R136, RZ, RZ, UR10 ;  /* 0x0000000aff887e24 */ /* 0x000fe2000f8e00ff */
[----:B------:R-:W-:Y:S01]  /*9bd0*/  ISETP.GT.AND P5, PT, R159, 0x39, PT ;  /* 0x000000399f00780c */ /* 0x000fe20003fa4270 */
[--C-:B------:R-:W-:Y:S01]  /*9be0*/  FFMA.FTZ R172, R172, R5, -R121.reuse ;  /* 0x00000005acac7223 */ /* 0x100fe20000010879 */
[----:B------:R-:W-:Y:S01]  /*9bf0*/  FSEL R196, R147, -INF , P4 ;  /* 0xff80000093c47808 */ /* 0x000fe20002000000 */
[----:B------:R-:W-:Y:S01]  /*9c00*/  MUFU.EX2 R124, R124 ;  /* 0x0000007c007c7308 */ /* 0x000fe20000000800 */
[----:B------:R-:W-:Y:S01]  /*9c10*/  FMNMX.FTZ R139, R194, R139, !PT ;  /* 0x0000008bc28b7209 */ /* 0x000fe20007810000 */
[-CC-:B------:R-:W-:Y:S01]  /*9c20*/  FFMA.FTZ R168, R168, R5.reuse, -R121.reuse ;  /* 0x00000005a8a87223 */ /* 0x180fe20000010879 */
[----:B------:R-:W-:Y:S01]  /*9c30*/  ISETP.GT.AND P4, PT, R159, 0x40, PT ;  /* 0x000000409f00780c */ /* 0x000fe20003f84270 */
[-CC-:B------:R-:W-:Y:S01]  /*9c40*/  FFMA.FTZ R162, R162, R5.reuse, -R121.reuse ;  /* 0x00000005a2a27223 */ /* 0x180fe20000010879 */
[----:B------:R-:W-:Y:S01]  /*9c50*/  FSEL R174, R123, -INF , P5 ;  /* 0xff8000007bae7808 */ /* 0x000fe20002800000 */
[--C-:B------:R-:W-:Y:S01]  /*9c60*/  FFMA.FTZ R158, R158, R5, -R121.reuse ;  /* 0x000000059e9e7223 */ /* 0x100fe20000010879 */
[----:B------:R-:W-:Y:S01]  /*9c70*/  FMNMX.FTZ R139, R196, R139, !PT ;  /* 0x0000008bc48b7209 */ /* 0x000fe20007810000 */
[----:B------:R-:W-:Y:S01]  /*9c80*/  MUFU.EX2 R203, R203 ;  /* 0x000000cb00cb7308 */ /* 0x000fe20000000800 */
[----:B------:R-:W-:Y:S01]  /*9c90*/  ISETP.GT.AND P5, PT, R159, 0x41, PT ;  /* 0x000000419f00780c */ /* 0x000fe20003fa4270 */
[-CC-:B------:R-:W-:Y:S01]  /*9ca0*/  FFMA.FTZ R154, R154, R5.reuse, -R121.reuse ;  /* 0x000000059a9a7223 */ /* 0x180fe20000010879 */
[----:B0-----:R-:W-:Y:S01]  /*9cb0*/  FSEL R198, R127, -INF , P4 ;  /* 0xff8000007fc67808 */ /* 0x001fe20002000000 */
[--C-:B------:R-:W-:Y:S01]  /*9cc0*/  FFMA.FTZ R185, R152, R5, -R121.reuse ;  /* 0x0000000598b97223 */ /* 0x100fe20000010879 */
[----:B------:R-:W-:Y:S01]  /*9cd0*/  FMNMX.FTZ R139, R174, R139, !PT ;  /* 0x0000008bae8b7209 */ /* 0x000fe20007810000 */
[-CC-:B------:R-:W-:Y:S01]  /*9ce0*/  FFMA.FTZ R150, R150, R5.reuse, -R121.reuse ;  /* 0x0000000596967223 */ /* 0x180fe20000010879 */
[C---:B------:R-:W-:Y:S01]  /*9cf0*/  ISETP.GT.AND P4, PT, R159.reuse, 0x48, PT ;  /* 0x000000489f00780c */ /* 0x040fe20003f84270 */
[----:B------:R-:W-:Y:S01]  /*9d00*/  MUFU.EX2 R20, R20 ;  /* 0x0000001400147308 */ /* 0x000fe20000000800 */
[----:B------:R-:W-:Y:S01]  /*9d10*/  FSEL R200, R200, -INF , P5 ;  /* 0xff800000c8c87808 */ /* 0x000fe20002800000 */
[--C-:B------:R-:W-:Y:S01]  /*9d20*/  FFMA.FTZ R187, R148, R5, -R121.reuse ;  /* 0x0000000594bb7223 */ /* 0x100fe20000010879 */
[----:B------:R-:W-:Y:S01]  /*9d30*/  FMNMX.FTZ R139, R198, R139, !PT ;  /* 0x0000008bc68b7209 */ /* 0x000fe20007810000 */
[-CC-:B------:R-:W-:Y:S01]  /*9d40*/  FFMA.FTZ R146, R146, R5.reuse, -R121.reuse ;  /* 0x0000000592927223 */ /* 0x180fe20000010879 */
[----:B------:R-:W-:Y:S01]  /*9d50*/  ISETP.GT.AND P5, PT, R159, 0x49, PT ;  /* 0x000000499f00780c */ /* 0x000fe20003fa4270 */
[--C-:B------:R-:W-:Y:S01]  /*9d60*/  FFMA.FTZ R13, R142, R5, -R121.reuse ;  /* 0x000000058e0d7223 */ /* 0x100fe20000010879 */
[----:B--2---:R-:W-:Y:S01]  /*9d70*/  FSEL R170, R131, -INF , P4 ;  /* 0xff80000083aa7808 */ /* 0x004fe20002000000 */
[----:B------:R-:W-:Y:S01]  /*9d80*/  MUFU.EX2 R197, R197 ;  /* 0x000000c500c57308 */ /* 0x000fe20000000800 */
[----:B------:R-:W-:Y:S01]  /*9d90*/  FMNMX.FTZ R139, R200, R139, !PT ;  /* 0x0000008bc88b7209 */ /* 0x000fe20007810000 */
[----:B------:R-:W-:Y:S01]  /*9da0*/  FFMA.FTZ R122, R122, R5, -R121 ;  /* 0x000000057a7a7223 */ /* 0x000fe20000010879 */
[----:B------:R-:W-:-:S02]  /*9db0*/  ISETP.GT.AND P4, PT, R159, 0x50, PT ;  /* 0x000000509f00780c */ /* 0x000fc40003f84270 */
[----:B------:R-:W-:Y:S02]  /*9dc0*/  FSEL R202, R202, -INF , P5 ;  /* 0xff800000caca7808 */ /* 0x000fe40002800000 */
        /* <DEDUP_REMOVED lines=13> */
[----:B------:R-:W-:Y:S02]  /*9ea0*/  ISETP.GT.AND P4, PT, R159, 0x60, PT ;  /* 0x000000609f00780c */ /* 0x000fe40003f84270 */
[----:B------:R-:W-:-:S02]  /*9eb0*/  FSEL R222, R222, -INF , P5 ;  /* 0xff800000dede7808 */ /* 0x000fc40002800000 */
[----:B------:R-:W-:Y:S01]  /*9ec0*/  FMNMX.FTZ R139, R166, R139, !PT ;  /* 0x0000008ba68b7209 */ /* 0x000fe20007810000 */
[----:B------:R-:W-:Y:S01]  /*9ed0*/  MUFU.EX2 R193, R193 ;  /* 0x000000c100c17308 */ /* 0x000fe20000000800 */
[----:B------:R-:W-:Y:S02]  /*9ee0*/  ISETP.GT.AND P5, PT, R159, 0x61, PT ;  /* 0x000000619f00780c */ /* 0x000fe40003fa4270 */
        /* <DEDUP_REMOVED lines=11> */
[----:B------:R-:W-:-:S03]  /*9fa0*/  FMNMX.FTZ R139, R164, R139, !PT ;  /* 0x0000008ba48b7209 */ /* 0x000fc60007810000 */
[----:B------:R-:W-:Y:S01]  /*9fb0*/  MUFU.EX2 R162, R162 ;  /* 0x000000a200a27308 */ /* 0x000fe20000000800 */
[----:B------:R-:W-:-:S05]  /*9fc0*/  FMNMX.FTZ R139, R228, R139, !PT ;  /* 0x0000008be48b7209 */ /* 0x000fca0007810000 */
[----:B------:R-:W0:Y:S02]  /*9fd0*/  SHFL.BFLY PT, R156, R139, 0x2, 0x1f ;  /* 0x0c401f008b9c7f89 */ /* 0x000e2400000e0000 */
        /* <DEDUP_REMOVED lines=9> */
[----:B0-----:R-:W-:-:S04]  /*a070*/  FMNMX.FTZ R7, R156, R7, !PT ;  /* 0x000000079c077209 */ /* 0x001fc80007810000 */
[C---:B------:R-:W-:Y:S01]  /*a080*/  FSETP.NEU.FTZ.AND P4, PT, R7.reuse, -INF , PT ;  /* 0xff8000000700780b */ /* 0x040fe20003f9d000 */
[----:B------:R-:W-:Y:S02]  /*a090*/  FMUL.FTZ R123, R7, R5 ;  /* 0x00000005077b7220 */ /* 0x000fe40000410000 */
[----:B------:R-:W-:Y:S03]  /*a0a0*/  MUFU.EX2 R146, R146 ;  /* 0x0000009200927308 */ /* 0x000fe60000000800 */
[----:B------:R-:W-:-:S05]  /*a0b0*/  FSEL R123, R123, RZ, P4 ;  /* 0x000000ff7b7b7208 */ /* 0x000fca0002000000 */
[----:B------:R-:W-:Y:S01]  /*a0c0*/  MUFU.EX2 R13, R13 ;  /* 0x0000000d000d7308 */ /* 0x000fe20000000800 */
[-CC-:B------:R-:W-:Y:S01]  /*a0d0*/  FFMA.FTZ R125, R0, R5.reuse, -R123.reuse ;  /* 0x00000005007d7223 */ /* 0x180fe2000001087b */
[----:B------:R-:W-:Y:S01]  /*a0e0*/  FSEL R0, R6, RZ, P3 ;  /* 0x000000ff06007208 */ /* 0x000fe20001800000 */
[-CC-:B------:R-:W-:Y:S01]  /*a0f0*/  FFMA.FTZ R134, R2, R5.reuse, -R123.reuse ;  /* 0x0000000502867223 */ /* 0x180fe2000001087b */
[-CC-:B------:R-:W-:Y:S01]  /*a100*/  FFMA.FTZ R12, R12, R5.reuse, -R123.reuse ;  /* 0x000000050c0c7223 */ /* 0x180fe2000001087b */
[-CC-:B------:R-:W-:Y:S01]  /*a110*/  FFMA.FTZ R127, R120, R5.reuse, -R123.reuse ;  /* 0x00000005787f7223 */ /* 0x180fe2000001087b */
[-C--:B------:R-:W-:Y:S01]  /*a120*/  FFMA.FTZ R120, R128, R5.reuse, -R123 ;  /* 0x0000000580787223 */ /* 0x080fe2000001087b */
[----:B------:R-:W-:Y:S01]  /*a130*/  FADD.FTZ R0, -R0, R9 ;  /* 0x0000000900007221 */ /* 0x000fe20000010100 */
[----:B------:R-:W-:Y:S01]  /*a140*/  FSEL R9, R7, RZ, P4 ;  /* 0x000000ff07097208 */ /* 0x000fe20002000000 */
[----:B------:R-:W-:Y:S01]  /*a150*/  MUFU.EX2 R125, R125 ;  /* 0x0000007d007d7308 */ /* 0x000fe20000000800 */
[-CC-:B------:R-:W-:Y:S01]  /*a160*/  FFMA.FTZ R129, R14, R5.reuse, -R123.reuse ;  /* 0x000000050e817223 */ /* 0x180fe2000001087b */
[-C--:B------:R-:W-:Y:S01]  /*a170*/  FMUL.FTZ R2, R0, R5.reuse ;  /* 0x0000000500027220 */ /* 0x080fe20000410000 */
[-CC-:B------:R-:W-:Y:S01]  /*a180*/  FFMA.FTZ R14, R132, R5.reuse, -R123.reuse ;  /* 0x00000005840e7223 */ /* 0x180fe2000001087b */
[----:B------:R-:W-:Y:S01]  /*a190*/  FADD.FTZ R0, -R9, R10 ;  /* 0x0000000a09007221 */ /* 0x000fe20000010100 */
[----:B------:R-:W-:Y:S01]  /*a1a0*/  IMAD.U32 R10, RZ, RZ, UR7 ;  /* 0x00000007ff0a7e24 */ /* 0x000fe2000f8e00ff */
[----:B------:R-:W-:Y:S01]  /*a1b0*/  UMOV UR7, 0x40000040 ;  /* 0x4000004000077882 */ /* 0x000fe20000000000 */
[-C--:B------:R-:W-:Y:S01]  /*a1c0*/  FFMA.FTZ R131, R140, R5.reuse, -R123 ;  /* 0x000000058c837223 */ /* 0x080fe2000001087b */
[----:B------:R-:W-:Y:S01]  /*a1d0*/  FMUL.FTZ R0, R0, R5 ;  /* 0x0000000500007220 */ /* 0x000fe20000410000 */
[----:B------:R-:W0:Y:S01]  /*a1e0*/  MUFU.EX2 R2, R2 ;  /* 0x0000000200027308 */ /* 0x000e220000000800 */
[----:B------:R-:W-:-:S02]  /*a1f0*/  @!P1 VIADD R10, R10, 0x36840 ;  /* 0x000368400a0a9836 */ /* 0x000fc40000000000 */
[-CC-:B------:R-:W-:Y:S01]  /*a200*/  FFMA.FTZ R128, R160, R5.reuse, -R123.reuse ;  /* 0x00000005a0807223 */ /* 0x180fe2000001087b */
[-CC-:B------:R-:W-:Y:S01]  /*a210*/  FFMA.FTZ R133, R184, R5.reuse, -R123.reuse ;  /* 0x00000005b8857223 */ /* 0x180fe2000001087b */
[-CC-:B------:R-:W-:Y:S01]  /*a220*/  FFMA.FTZ R132, R190, R5.reuse, -R123.reuse ;  /* 0x00000005be847223 */ /* 0x180fe2000001087b */
[-CC-:B------:R-:W-:Y:S01]  /*a230*/  FFMA.FTZ R135, R192, R5.reuse, -R123.reuse ;  /* 0x00000005c0877223 */ /* 0x180fe2000001087b */
[----:B------:R-:W-:Y:S01]  /*a240*/  @!P1 PRMT R10, RZ, 0x654, R10 ;  /* 0x00000654ff0a9816 */ /* 0x000fe2000000000a */
[-CC-:B------:R-:W-:Y:S01]  /*a250*/  FFMA.FTZ R188, R188, R5.reuse, -R123.reuse ;  /* 0x00000005bcbc7223 */ /* 0x180fe2000001087b */
[----:B------:R-:W1:Y:S01]  /*a260*/  MUFU.EX2 R0, R0 ;  /* 0x0000000000007308 */ /* 0x000e620000000800 */
[-CC-:B------:R-:W-:Y:S01]  /*a270*/  FFMA.FTZ R137, R194, R5.reuse, -R123.reuse ;  /* 0x00000005c2897223 */ /* 0x180fe2000001087b */
[-CC-:B------:R-:W-:Y:S01]  /*a280*/  FFMA.FTZ R190, R196, R5.reuse, -R123.reuse ;  /* 0x00000005c4be7223 */ /* 0x180fe2000001087b */
[-CC-:B------:R-:W-:Y:S01]  /*a290*/  FFMA.FTZ R9, R174, R5.reuse, -R123.reuse ;  /* 0x00000005ae097223 */ /* 0x180fe2000001087b */
[----:B------:R-:W-:Y:S01]  /*a2a0*/  FFMA.FTZ R184, R198, R5, -R123 ;  /* 0x00000005c6b87223 */ /* 0x000fe2000001087b */
[----:B------:R-:W-:-:S02]  /*a2b0*/  WARPGROUP.DEPBAR.LE gsb0, 0x0 ;  /* 0x00008000000079c5 */ /* 0x000fc40000010000 */
[----:B------:R-:W-:Y:S01]  /*a2c0*/  WARPGROUP.ARRIVE ;  /* 0x00000000000079c5 */ /* 0x000fe20000000000 */
[----:B------:R-:W2:Y:S01]  /*a2d0*/  MUFU.EX2 R134, R134 ;  /* 0x0000008600867308 */ /* 0x000ea20000000800 */
[----:B0-----:R-:W-:Y:S01]  /*a2e0*/  FFMA.FTZ R141, R2, R3, R201 ;  /* 0x00000003028d7223 */ /* 0x001fe200000100c9 */
[-CC-:B------:R-:W-:Y:S01]  /*a2f0*/  FFMA.FTZ R183, R138, R5.reuse, -R121.reuse ;  /* 0x000000058ab77223 */ /* 0x180fe20000010879 */
[-CC-:B------:R-:W-:Y:S01]  /*a300*/  FFMA.FTZ R138, R144, R5.reuse, -R121.reuse ;  /* 0x00000005908a7223 */ /* 0x180fe20000010879 */
[----:B------:R-:W-:Y:S01]  /*a310*/  FFMA.FTZ R121, R126, R5, -R121 ;  /* 0x000000057e797223 */ /* 0x000fe20000010879 */
[----:B------:R-:W-:Y:S01]  /*a320*/  HGMMA.64x192x16.F32.BF16 R24, R176, gdesc[UR4].tnspB, R24, gsb0 ;  /* 0x42e00004b0187df0 */ /* 0x000fe20008001818 */
[----:B------:R-:W-:Y:S01]  /*a330*/  F2FP.BF16.F32.PACK_AB R201, R124, R201 ;  /* 0x000000c97cc9723e */ /* 0x000fe200000010ff */
[-C--:B------:R-:W-:Y:S01]  /*a340*/  FFMA.FTZ R200, R200, R5.reuse, -R123 ;  /* 0x00000005c8c87223 */ /* 0x080fe2000001087b */
[----:B------:R-:W-:Y:S01]  /*a350*/  MUFU.EX2 R12, R12 ;  /* 0x0000000c000c7308 */ /* 0x000fe20000000800 */
[----:B-1----:R-:W-:Y:S01]  /*a360*/  FFMA.FTZ R139, R0, R4, R125 ;  /* 0x00000004008b7223 */ /* 0x002fe2000001007d */
[-CC-:B------:R-:W-:Y:S01]  /*a370*/  FFMA.FTZ R180, R218, R5.reuse, -R123.reuse ;  /* 0x00000005dab47223 */ /* 0x180fe2000001087b */
[-CC-:B------:R-:W-:Y:S01]  /*a380*/  FFMA.FTZ R220, R220, R5.reuse, -R123.reuse ;  /* 0x00000005dcdc7223 */ /* 0x180fe2000001087b */
[-CC-:B------:R-:W-:Y:S01]  /*a390*/  FFMA.FTZ R166, R166, R5.reuse, -R123.reuse ;  /* 0x00000005a6a67223 */ /* 0x180fe2000001087b */
[-CC-:B------:R-:W-:Y:S01]  /*a3a0*/  FFMA.FTZ R222, R222, R5.reuse, -R123.reuse ;  /* 0x00000005dede7223 */ /* 0x180fe2000001087b */
[-CC-:B------:R-:W-:Y:S01]  /*a3b0*/  FFMA.FTZ R224, R224, R5.reuse, -R123.reuse ;  /* 0x00000005e0e07223 */ /* 0x180fe2000001087b */
[-C--:B------:R-:W-:Y:S01]  /*a3c0*/  FFMA.FTZ R226, R226, R5.reuse, -R123 ;  /* 0x00000005e2e27223 */ /* 0x080fe2000001087b */
[----:B------:R-:W-:Y:S01]  /*a3d0*/  MUFU.EX2 R127, R127 ;  /* 0x0000007f007f7308 */ /* 0x000fe20000000800 */
[----:B--2---:R-:W-:Y:S01]  /*a3e0*/  FADD.FTZ R139, R134, R139 ;  /* 0x0000008b868b7221 */ /* 0x004fe20000010000 */
[----:B------:R-:W-:Y:S01]  /*a3f0*/  FFMA.FTZ R164, R164, R5, -R123 ;  /* 0x00000005a4a47223 */ /* 0x000fe2000001087b */
[C---:B------:R-:W-:Y:S01]  /*a400*/  ISETP.GT.AND P3, PT, R8.reuse, R11, PT ;  /* 0x0000000b0800720c */ /* 0x040fe20003f64270 */
[----:B------:R-:W-:Y:S01]  /*a410*/  UMOV UR6, UR36 ;  /* 0x0000002400067c82 */ /* 0x000fe20008000000 */
[----:B------:R-:W-:-:S03]  /*a420*/  VIADD R8, R8, 0xffffffff ;  /* 0xffffffff08087836 */ /* 0x000fc60000000000 */
        /* <DEDUP_REMOVED lines=8> */
[----:B------:R-:W-:Y:S08]  /*a4b0*/  MUFU.EX2 R132, R132 ;  /* 0x0000008400847308 */ /* 0x000ff00000000800 */
[----:B------:R-:W1:Y:S01]  /*a4c0*/  MUFU.EX2 R135, R135 ;  /* 0x0000008700877308 */ /* 0x000e620000000800 */
[----:B0-----:R-:W-:-:S07]  /*a4d0*/  F2FP.BF16.F32.PACK_AB R192, R133, R128 ;  /* 0x0000008085c0723e */ /* 0x001fce00000010ff */
[----:B------:R-:W-:Y:S08]  /*a4e0*/  MUFU.EX2 R188, R188 ;  /* 0x000000bc00bc7308 */ /* 0x000ff00000000800 */
[----:B------:R-:W-:Y:S01]  /*a4f0*/  MUFU.EX2 R137, R137 ;  /* 0x0000008900897308 */ /* 0x000fe20000000800 */
[----:B-1----:R-:W-:-:S07]  /*a500*/  F2FP.BF16.F32.PACK_AB R194, R135, R132 ;  /* 0x0000008487c2723e */ /* 0x002fce00000010ff */
[----:B------:R-:W-:Y:S08]  /*a510*/  MUFU.EX2 R190, R190 ;  /* 0x000000be00be7308 */ /* 0x000ff00000000800 */
[----:B------:R-:W-:Y:S08]  /*a520*/  MUFU.EX2 R9, R9 ;  /* 0x0000000900097308 */ /* 0x000ff00000000800 */
[----:B------:R0:W-:Y:S08]  /*a530*/  MUFU.EX2 R3, R200 ;  /* 0x000000c800037308 */ /* 0x0001f00000000800 */
[----:B------:R-:W-:Y:S01]  /*a540*/  MUFU.EX2 R184, R184 ;  /* 0x000000b800b87308 */ /* 0x000fe20000000800 */
[----:B0-----:R-:W-:-:S07]  /*a550*/  F2FP.BF16.F32.PACK_AB R200, R134, R125 ;  /* 0x0000007d86c8723e */ /* 0x001fce00000010ff */
        /* <DEDUP_REMOVED lines=10> */
[----:B------:R-:W-:Y:S01]  /*a600*/  MUFU.EX2 R226, R226 ;  /* 0x000000e200e27308 */ /* 0x000fe20000000800 */
[----:B------:R-:W-:-:S02]  /*a610*/  WARPGROUP.DEPBAR.LE gsb0, 0x0 ;  /* 0x00008000000079c5 */ /* 0x000fc40000010000 */
[----:B------:R1:W-:Y:S05]  /*a620*/  @!P1 SYNCS.ARRIVE.TRANS64.RED.A1T0 RZ, [R10+URZ], RZ ;  /* 0x000000ff0aff99a7 */ /* 0x0003ea000810043f */
[----:B------:R-:W-:Y:S01]  /*a630*/  MUFU.EX2 R176, R224 ;  /* 0x000000e000b07308 */ /* 0x000fe20000000800 */
[----:B0-----:R-:W-:Y:S01]  /*a640*/  F2FP.BF16.F32.PACK_AB R177, R130, R15 ;  /* 0x0000000f82b1723e */ /* 0x001fe200000010ff */
[----:B-1----:R-:W-:Y:S02]  /*a650*/  @!P1 VIADD R10, R136, 0x36860 ;  /* 0x00036860880a9836 */ /* 0x002fe40000000000 */
[----:B------:R-:W-:-:S04]  /*a660*/  FADD.FTZ R136, R12, R139 ;  /* 0x0000008b0c887221 */ /* 0x000fc80000010000 */
[----:B------:R-:W-:Y:S01]  /*a670*/  MUFU.EX2 R21, R21 ;  /* 0x0000001500157308 */ /* 0x000fe20000000800 */
[----:B------:R-:W-:Y:S01]  /*a680*/  @!P1 PRMT R4, RZ, 0x654, R10 ;  /* 0x00000654ff049816 */ /* 0x000fe2000000000a */
[----:B------:R-:W-:Y:S01]  /*a690*/  FADD.FTZ R10, R124, R141 ;  /* 0x0000008d7c0a7221 */ /* 0x000fe20000010000 */
[----:B------:R-:W-:Y:S02]  /*a6a0*/  FADD.FTZ R141, R127, R136 ;  /* 0x000000887f8d7221 */ /* 0x000fe40000010000 */
[----:B------:R0:W-:Y:S01]  /*a6b0*/  @!P1 SYNCS.ARRIVE.TRANS64.RED.A1T0 RZ, [R4+URZ], RZ ;  /* 0x000000ff04ff99a7 */ /* 0x0001e2000810043f */
[----:B------:R-:W-:Y:S01]  /*a6c0*/  FADD.FTZ R139, R203, R10 ;  /* 0x0000000acb8b7221 */ /* 0x000fe20000010000 */
[----:B------:R-:W-:Y:S01]  /*a6d0*/  FADD.FTZ R126, R120, R141 ;  /* 0x0000008d787e7221 */ /* 0x000fe20000010000 */
[C---:B------:R-:W-:Y:S01]  /*a6e0*/  F2FP.BF16.F32.PACK_AB R203, R20.reuse, R203 ;  /* 0x000000cb14cb723e */ /* 0x040fe200000010ff */
[----:B------:R-:W-:Y:S01]  /*a6f0*/  MUFU.EX2 R164, R164 ;  /* 0x000000a400a47308 */ /* 0x000fe20000000800 */
[----:B------:R-:W-:Y:S01]  /*a700*/  FADD.FTZ R10, R20, R139 ;  /* 0x0000008b140a7221 */ /* 0x000fe20000010000 */
[----:B------:R-:W-:Y:S01]  /*a710*/  FADD.FTZ R143, R129, R126 ;  /* 0x0000007e818f7221 */ /* 0x000fe20000010000 */
[-CC-:B------:R-:W-:Y:S01]  /*a720*/  FFMA.FTZ R139, R202, R5.reuse, -R123.reuse ;  /* 0x00000005ca8b7223 */ /* 0x180fe2000001087b */
[-C--:B0-----:R-:W-:Y:S01]  /*a730*/  FFMA.FTZ R4, R170, R5.reuse, -R123 ;  /* 0x00000005aa047223 */ /* 0x081fe2000001087b */
[----:B------:R-:W-:Y:S01]  /*a740*/  FADD.FTZ R141, R197, R10 ;  /* 0x0000000ac58d7221 */ /* 0x000fe20000010000 */
[----:B------:R-:W-:Y:S01]  /*a750*/  FADD.FTZ R126, R14, R143 ;  /* 0x0000008f0e7e7221 */ /* 0x000fe20000010000 */
[----:B------:R-:W-:Y:S01]  /*a760*/  F2FP.BF16.F32.PACK_AB R202, R127, R12 ;  /* 0x0000000c7fca723e */ /* 0x000fe200000010ff */
[----:B------:R-:W-:Y:S01]  /*a770*/  FFMA.FTZ R123, R228, R5, -R123 ;  /* 0x00000005e47b7223 */ /* 0x000fe2000001087b */
[C---:B------:R-:W-:Y:S01]  /*a780*/  FADD.FTZ R10, R186.reuse, R141 ;  /* 0x0000008dba0a7221 */ /* 0x040fe20000010000 */
        /* <DEDUP_REMOVED lines=8> */
[----:B------:R-:W0:Y:S02]  /*a810*/  MUFU.EX2 R139, R139 ;  /* 0x0000008b008b7308 */ /* 0x000e240000000800 */
[----:B------:R-:W-:Y:S01]  /*a820*/  FADD.FTZ R141, R193, R10 ;  /* 0x0000000ac18d7221 */ /* 0x000fe20000010000 */
[----:B------:R-:W-:Y:S01]  /*a830*/  FADD.FTZ R124, R132, R143 ;  /* 0x0000008f847c7221 */ /* 0x000fe20000010000 */
[C---:B------:R-:W-:Y:S02]  /*a840*/  F2FP.BF16.F32.PACK_AB R193, R168.reuse, R193 ;  /* 0x000000c1a8c1723e */ /* 0x040fe400000010ff */
[----:B------:R-:W-:Y:S01]  /*a850*/  FADD.FTZ R10, R168, R141 ;  /* 0x0000008da80a7221 */ /* 0x000fe20000010000 */
[----:B------:R-:W-:Y:S01]  /*a860*/  FADD.FTZ R143, R135, R124 ;  /* 0x0000007c878f7221 */ /* 0x000fe20000010000 */
[----:B------:R-:W1:Y:S02]  /*a870*/  MUFU.EX2 R123, R123 ;  /* 0x0000007b007b7308 */ /* 0x000e640000000800 */
        /* <DEDUP_REMOVED lines=10> */
[----:B------:R-:W-:Y:S01]  /*a920*/  FADD.FTZ R127, R9, R12 ;  /* 0x0000000c097f7221 */ /* 0x000fe20000010000 */
[----:B0-----:R-:W-:-:S02]  /*a930*/  F2FP.BF16.F32.PACK_AB R186, R139, R4 ;  /* 0x000000048bba723e */ /* 0x001fc400000010ff */
[----:B------:R-:W-:Y:S01]  /*a940*/  FADD.FTZ R125, R191, R10 ;  /* 0x0000000abf7d7221 */ /* 0x000fe20000010000 */
[----:B------:R-:W-:Y:S01]  /*a950*/  FADD.FTZ R12, R184, R127 ;  /* 0x0000007fb80c7221 */ /* 0x000fe20000010000 */
[C---:B------:R-:W-:Y:S02]  /*a960*/  F2FP.BF16.F32.PACK_AB R184, R3.reuse, R184 ;  /* 0x000000b803b8723e */ /* 0x040fe400000010ff */
[----:B------:R-:W-:Y:S01]  /*a970*/  FADD.FTZ R10, R154, R125 ;  /* 0x0000007d9a0a7221 */ /* 0x000fe20000010000 */
[----:B------:R-:W-:Y:S01]  /*a980*/  FADD.FTZ R127, R3, R12 ;  /* 0x0000000c037f7221 */ /* 0x000fe20000010000 */
[----:B------:R-:W-:Y:S02]  /*a990*/  F2FP.BF16.F32.PACK_AB R189, R158, R189 ;  /* 0x000000bd9ebd723e */ /* 0x000fe400000010ff */
[----:B------:R-:W-:Y:S01]  /*a9a0*/  FADD.FTZ R125, R185, R10 ;  /* 0x0000000ab97d7221 */ /* 0x000fe20000010000 */
[----:B------:R-:W-:Y:S01]  /*a9b0*/  FADD.FTZ R12, R4, R127 ;  /* 0x0000007f040c7221 */ /* 0x000fe20000010000 */
[----:B------:R-:W-:-:S02]  /*a9c0*/  F2FP.BF16.F32.PACK_AB R191, R154, R191 ;  /* 0x000000bf9abf723e */ /* 0x000fc400000010ff */
[C---:B------:R-:W-:Y:S01]  /*a9d0*/  FADD.FTZ R10, R150.reuse, R125 ;  /* 0x0000007d960a7221 */ /* 0x040fe20000010000 */
        /* <DEDUP_REMOVED lines=10> */
[----:B-1----:R-:W-:Y:S02]  /*aa80*/  F2FP.BF16.F32.PACK_AB R178, R123, R164 ;  /* 0x000000a47bb2723e */ /* 0x002fe400000010ff */
[----:B------:R-:W-:Y:S01]  /*aa90*/  FADD.FTZ R10, R122, R3 ;  /* 0x000000037a0a7221 */ /* 0x000fe20000010000 */
[C---:B------:R-:W-:Y:S01]  /*aaa0*/  FADD.FTZ R9, R182.reuse, R9 ;  /* 0x00000009b6097221 */ /* 0x040fe20000010000 */
[----:B------:R-:W-:Y:S02]  /*aab0*/  F2FP.BF16.F32.PACK_AB R182, R182, R166 ;  /* 0x000000a6b6b6723e */ /* 0x000fe400000010ff */
[----:B------:R-:W-:Y:S01]  /*aac0*/  FADD.FTZ R3, R183, R10 ;  /* 0x0000000ab7037221 */ /* 0x000fe20000010000 */
[----:B------:R-:W-:Y:S01]  /*aad0*/  FADD.FTZ R9, R176, R9 ;  /* 0x00000009b0097221 */ /* 0x000fe20000010000 */
[----:B------:R-:W0:Y:S01]  /*aae0*/  MUFU.EX2 R10, R121 ;  /* 0x00000079000a7308 */ /* 0x000e220000000800 */
[C---:B------:R-:W-:Y:S01]  /*aaf0*/  F2FP.BF16.F32.PACK_AB R183, R138.reuse, R183 ;  /* 0x000000b78ab7723e */ /* 0x040fe200000010ff */
[----:B------:R-:W-:Y:S01]  /*ab00*/  FADD.FTZ R4, R138, R3 ;  /* 0x000000038a047221 */ /* 0x000fe20000010000 */
[C---:B------:R-:W-:Y:S01]  /*ab10*/  FADD.FTZ R9, R226.reuse, R9 ;  /* 0x00000009e2097221 */ /* 0x040fe20000010000 */
[----:B------:R-:W-:-:S02]  /*ab20*/  F2FP.BF16.F32.PACK_AB R176, R226, R176 ;  /* 0x000000b0e2b0723e */ /* 0x000fc400000010ff */
[----:B------:R-:W-:Y:S01]  /*ab30*/  FADD.FTZ R3, R15, R4 ;  /* 0x000000040f037221 */ /* 0x000fe20000010000 */
[----:B------:R-:W-:-:S03]  /*ab40*/  FADD.FTZ R9, R164, R9 ;  /* 0x00000009a4097221 */ /* 0x000fc60000010000 */
[----:B------:R-:W-:-:S04]  /*ab50*/  FADD.FTZ R4, R130, R3 ;  /* 0x0000000382047221 */ /* 0x000fc80000010000 */
[----:B------:R-:W-:Y:S01]  /*ab60*/  FADD.FTZ R3, R21, R4 ;  /* 0x0000000415037221 */ /* 0x000fe20000010000 */
[----:B------:R-:W-:Y:S01]  /*ab70*/  FADD.FTZ R4, R123, R9 ;  /* 0x000000097b047221 */ /* 0x000fe20000010000 */
[----:B------:R-:W-:Y:S01]  /*ab80*/  IMAD.MOV.U32 R9, RZ, RZ, R6 ;  /* 0x000000ffff097224 */ /* 0x000fe200078e0006 */
[C---:B0-----:R-:W-:Y:S01]  /*ab90*/  F2FP.BF16.F32.PACK_AB R179, R10.reuse, R21 ;  /* 0x000000150ab3723e */ /* 0x041fe200000010ff */
[----:B------:R-:W-:Y:S01]  /*aba0*/  FADD.FTZ R3, R10, R3 ;  /* 0x000000030a037221 */ /* 0x000fe20000010000 */
[----:B------:R-:W-:Y:S01]  /*abb0*/  IMAD.MOV.U32 R10, RZ, RZ, R7 ;  /* 0x000000ffff0a7224 */ /* 0x000fe200078e0007 */
[----:B------:R-:W-:Y:S06]  /*abc0*/  @P3 BRA `(.L_x_2280) ;  /* 0xffffffb400643947 */ /* 0x000fec000383ffff */
.L_x_2271:
[----:B------:R-:W-:-:S13]  /*abd0*/  ISETP.GE.AND P2, PT, R8, RZ, PT ;  /* 0x000000ff0800720c */ /* 0x000fda0003f46270 */
[----:B------:R-:W-:Y:S05]  /*abe0*/  @!P2 BRA `(.L_x_2281) ;  /* 0x00000040008ca947 */ /* 0x000fea0003800000 */
[----:B------:R-:W-:Y:S01]  /*abf0*/  IMAD.MOV.U32 R9, RZ, RZ, R6 ;  /* 0x000000ffff097224 */ /* 0x000fe200078e0006 */
[----:B------:R-:W-:Y:S01]  /*ac00*/  UMOV UR7, UR39 ;  /* 0x0000002700077c82 */ /* 0x000fe20008000000 */
[----:B------:R-:W-:Y:S01]  /*ac10*/  IMAD.MOV.U32 R10, RZ, RZ, R7 ;  /* 0x000000ffff0a7224 */ /* 0x000fe200078e0007 */
[----:B------:R-:W-:Y:S01]  /*ac20*/  UMOV UR6, UR36 ;  /* 0x0000002400067c82 */ /* 0x000fe20008000000 */
[----:B------:R-:W-:-:S05]  /*ac30*/  ULDC UR5, c[0x0][0x9d8] ;  /* 0x0002760000057ab9 */ /* 0x000fca0000000800 */
.L_x_2290:
[----:B------:R-:W-:-:S04]  /*ac40*/  UIADD3 UR36, UR6, 0x1, URZ ;  /* 0x0000000106247890 */ /* 0x000fc8000fffe03f */
[----:B------:R-:W-:-:S04]  /*ac50*/  UISETP.NE.AND UP0, UPT, UR36, 0x2, UPT ;  /* 0x000000022400788c */ /* 0x000fc8000bf05270 */
[----:B------:R-:W-:Y:S02]  /*ac60*/  USEL UR39, URZ, 0x1, UP0 ;  /* 0x000000013f277887 */ /* 0x000fe40008000000 */
[----:B------:R-:W-:Y:S02]  /*ac70*/  USEL UR36, UR36, URZ, UP0 ;  /* 0x0000003f24247287 */ /* 0x000fe40008000000 */
[----:B------:R-:W-:Y:S01]  /*ac80*/  ULOP3.LUT UR39, UR7, UR39, URZ, 0x3c, !UPT ;  /* 0x0000002707277292 */ /* 0x000fe2000f8e3c3f */
[----:B------:R-:W-:Y:S11]  /*ac90*/  @!P0 BRA `(.L_x_2282) ;  /* 0x0000000000048947 */ /* 0x000ff60003800000 */
[----:B------:R-:W-:Y:S01]  /*aca0*/  BPT.TRAP 0x1 ;  /* 0x000000040000795c */ /* 0x000fe20000300000 */
.L_x_2282:
[----:B------:R-:W-:Y:S01]  /*acb0*/  ULEA UR4, UR36, UR37, 0x3 ;  /* 0x0000002524047291 */ /* 0x000fe2000f8e183f */
[----:B------:R-:W-:-:S05]  /*acc0*/  IMAD.U32 R5, RZ, RZ, UR39 ;  /* 0x00000027ff057e24 */ /* 0x000fca000f8e00ff */
[----:B------:R-:W-:-:S04]  /*acd0*/  SHF.L.U32 R5, R5, 0x1f, RZ ;  /* 0x0000001f05057819 */ /* 0x000fc800000006ff */
[----:B------:R0:W1:Y:S01]  /*ace0*/  SYNCS.PHASECHK.TRANS64.TRYWAIT P2, [UR4+0x36830], R5 ;  /* 0x03683005ff0075a7 */ /* 0x0000620008040144 */
[----:B------:R-:W-:Y:S05]  /*acf0*/  @!P0 BRA `(.L_x_2283) ;  /* 0x0000000000048947 */ /* 0x000fea0003800000 */
[----:B------:R-:W-:Y:S01]  /*ad00*/  BPT.TRAP 0x1 ;  /* 0x000000040000795c */ /* 0x000fe20000300000 */
.L_x_2283:
[----:B-1----:R-:W-:Y:S05]  /*ad10*/  @P2 BRA `(.L_x_2284) ;  /* 0x0000000000082947 */ /* 0x002fea0003800000 */
[----:B------:R-:W1:Y:S02]  /*ad20*/  SYNCS.PHASECHK.TRANS64.TRYWAIT P2, [UR4+0x36830], R5 ;  /* 0x03683005ff0075a7 */ /* 0x000e640008040144 */
[----:B-1----:R-:W-:Y:S05]  /*ad30*/  @!P2 BRA `(.L_x_2285) ;  /* 0x000000c40030a947 */ /* 0x002fea0003800000 */
.L_x_2284:
        /* <DEDUP_REMOVED lines=591> */
.L_x_2286:
[----:B------:R-:W-:Y:S01]  /*d230*/  ULEA UR10, UR6, UR37, 0x3 ;  /* 0x00000025060a7291 */ /* 0x000fe2000f8e183f */
[----:B------:R-:W-:-:S05]  /*d240*/  IMAD.U32 R0, RZ, RZ, UR7 ;  /* 0x00000007ff007e24 */ /* 0x000fca000f8e00ff */
[----:B------:R-:W-:-:S04]  /*d250*/  SHF.L.U32 R0, R0, 0x1f, RZ ;  /* 0x0000001f00007819 */ /* 0x000fc800000006ff */
[----:B------:R2:W3:Y:S01]  /*d260*/  SYNCS.PHASECHK.TRANS64.TRYWAIT P2, [UR10+0x36850], R0 ;  /* 0x03685000ff0075a7 */ /* 0x0004e2000804014a */
[----:B------:R-:W-:Y:S05]  /*d270*/  @!P0 BRA `(.L_x_2287) ;  /* 0x0000000000048947 */ /* 0x000fea0003800000 */
[----:B------:R-:W-:Y:S01]  /*d280*/  BPT.TRAP 0x1 ;  /* 0x000000040000795c */ /* 0x000fe20000300000 */
.L_x_2287:
[----:B---3--:R-:W-:Y:S05]  /*d290*/  @P2 BRA `(.L_x_2288) ;  /* 0x0000000000082947 */ /* 0x008fea0003800000 */
[----:B------:R-:W3:Y:S02]  /*d2a0*/  SYNCS.PHASECHK.TRANS64.TRYWAIT P2, [UR10+0x36850], R0 ;  /* 0x03685000ff0075a7 */ /* 0x000ee4000804014a */
[----:B---3--:R-:W-:Y:S05]  /*d2b0*/  @!P2 BRA `(.L_x_2289) ;  /* 0x0000009c00e8a947 */ /* 0x008fea0003800000 */
.L_x_2288:
[----:B------:R-:W-:Y:S01]  /*d2c0*/  UIADD3 UR4, UR37, 0x400, URZ ;  /* 0x0000040025047890 */ /* 0x000fe2000fffe03f */
[----:B------:R-:W-:Y:S01]  /*d2d0*/  WARPGROUP.ARRIVE ;  /* 0x00000000000079c5 */ /* 0x000fe20000000000 */
[----:B------:R-:W-:Y:S01]  /*d2e0*/  UMOV UR7, 0x40000040 ;  /* 0x4000004000077882 */ /* 0x000fe20000000000 */
[----:B------:R-:W-:Y:S01]  /*d2f0*/  FMUL.FTZ R2, R168, UR5 ;  /* 0x00000005a8027c20 */ /* 0x000fe20008410000 */
        /* <DEDUP_REMOVED lines=23> */
[----:B------:R-:W3:Y:S01]  /*d470*/  MUFU.TANH R168, R168 ;  /* 0x000000a800a87308 */ /* 0x000ee20000002400 */
[----:B------:R-:W-:Y:S01]  /*d480*/  UMOV UR7, 0x40000040 ;  /* 0x4000004000077882 */ /* 0x000fe20000000000 */
[----:B0-----:R-:W-:Y:S01]  /*d490*/  FMNMX.FTZ R5, R2, R10, !PT ;  /* 0x0000000a02057209 */ /* 0x001fe20007810000 */
[----:B------:R-:W-:Y:S01]  /*d4a0*/  FMUL.FTZ R140, R140, UR5 ;  /* 0x000000058c8c7c20 */ /* 0x000fe20008410000 */
[----:B------:R-:W-:Y:S01]  /*d4b0*/  FMUL.FTZ R228, R141, UR5 ;  /* 0x000000058de47c20 */ /* 0x000fe20008410000 */
[----:B------:R-:W-:Y:S01]  /*d4c0*/  FMUL.FTZ R232, R128, UR5 ;  /* 0x0000000580e87c20 */ /* 0x000fe20008410000 */
[----:B------:R-:W-:Y:S01]  /*d4d0*/  FMUL.FTZ R14, R171, UR5 ;  /* 0x00000005ab0e7c20 */ /* 0x000fe20008410000 */
[----:B-1----:R-:W-:Y:S01]  /*d4e0*/  FMNMX.FTZ R5, R6, R5, !PT ;  /* 0x0000000506057209 */ /* 0x002fe20007810000 */
        /* <DEDUP_REMOVED lines=9> */
[----:B---3--:R-:W-:Y:S01]  /*d580*/  FMNMX.FTZ R5, R168, R5, !PT ;  /* 0x00000005a8057209 */ /* 0x008fe20007810000 */
        /* <DEDUP_REMOVED lines=21> */
[----:B------:R-:W-:Y:S01]  /*d6e0*/  VIADD R8, R8, 0xffffffff ;  /* 0xffffffff08087836 */ /* 0x000fe20000000000 */
[----:B------:R-:W-:Y:S08]  /*d6f0*/  MUFU.TANH R220, R220 ;  /* 0x000000dc00dc7308 */ /* 0x000ff00000002400 */
        /* <DEDUP_REMOVED lines=60> */
[----:B------:R-:W-:Y:S01]  /*dac0*/  UIADD3 UR6, UR4, 0x180, URZ ;  /* 0x0000018004067890 */ /* 0x000fe2000fffe03f */
[----:B------:R-:W0:Y:S01]  /*dad0*/  MUFU.TANH R196, R196 ;  /* 0x000000c400c47308 */ /* 0x000e220000002400 */
[----:B------:R-:W-:-:S07]  /*dae0*/  UMOV UR7, 0x40000040 ;  /* 0x4000004000077882 */ /* 0x000fce0000000000 */
[----:B------:R-:W1:Y:S08]  /*daf0*/  MUFU.TANH R198, R198 ;  /* 0x000000c600c67308 */ /* 0x000e700000002400 */
[----:B------:R-:W3:Y:S01]  /*db00*/  MUFU.TANH R164, R164 ;  /* 0x000000a400a47308 */ /* 0x000ee20000002400 */
[----:B0-----:R-:W-:-:S07]  /*db10*/  FMNMX.FTZ R5, R196, R5, !PT ;  /* 0x00000005c4057209 */ /* 0x001fce0007810000 */
[----:B------:R-:W0:Y:S01]  /*db20*/  MUFU.TANH R166, R166 ;  /* 0x000000a600a67308 */ /* 0x000e220000002400 */
[----:B-1----:R-:W-:-:S04]  /*db30*/  FMNMX.FTZ R5, R198, R5, !PT ;  /* 0x00000005c6057209 */ /* 0x002fc80007810000 */
[----:B------:R-:W-:-:S04]  /*db40*/  FMNMX.FTZ R5, R200, R5, !PT ;  /* 0x00000005c8057209 */ /* 0x000fc80007810000 */
[----:B------:R-:W-:Y:S02]  /*db50*/  FMNMX.FTZ R5, R202, R5, !PT ;  /* 0x00000005ca057209 */ /* 0x000fe40007810000 */
[----:B---3--:R-:W-:Y:S02]  /*db60*/  FMNMX.FTZ R121, R164, R121, !PT ;  /* 0x00000079a4797209 */ /* 0x008fe40007810000 */
        /* <DEDUP_REMOVED lines=38> */
[----:B--2---:R-:W-:-:S04]  /*ddd0*/  FMNMX.FTZ R0, R120, R5, !PT ;  /* 0x0000000578007209 */ /* 0x004fc80007810000 */
        /* <DEDUP_REMOVED lines=31> */
[----:B------:R-:W-:Y:S08]  /*dfd0*/  MUFU.EX2 R0, R0 ;  /* 0x0000000000007308 */ /* 0x000ff00000000800 */
[----:B------:R-:W0:Y:S08]  /*dfe0*/  MUFU.EX2 R10, R10 ;  /* 0x0000000a000a7308 */ /* 0x000e300000000800 */
[----:B------:R-:W-:Y:S01]  /*dff0*/  MUFU.EX2 R21, R21 ;  /* 0x0000001500157308 */ /* 0x000fe20000000800 */
[----:B------:R-:W-:-:S02]  /*e000*/  WARPGROUP.DEPBAR.LE gsb0, 0x0 ;  /* 0x00008000000079c5 */ /* 0x000fc40000010000 */
[----:B------:R-:W-:Y:S01]  /*e010*/  WARPGROUP.ARRIVE ;  /* 0x00000000000079c5 */ /* 0x000fe20000000000 */
[----:B------:R-:W-:Y:S01]  /*e020*/  FMUL.FTZ R188, R139, UR5 ;  /* 0x000000058bbc7c20 */ /* 0x000fe20008410000 */
[----:B------:R-:W-:Y:S01]  /*e030*/  FMUL.FTZ R190, R143, UR5 ;  /* 0x000000058fbe7c20 */ /* 0x000fe20008410000 */
[----:B------:R-:W-:Y:S02]  /*e040*/  FFMA.FTZ R143, R136, R5, -R149 ;  /* 0x00000005888f7223 */ /* 0x000fe40000010895 */
[----:B------:R-:W1:Y:S01]  /*e050*/  MUFU.EX2 R135, R135 ;  /* 0x0000008700877308 */ /* 0x000e620000000800 */
[----:B0-----:R-:W-:Y:S01]  /*e060*/  F2FP.BF16.F32.PACK_AB R200, R10, R15 ;  /* 0x0000000f0ac8723e */ /* 0x001fe200000010ff */
[----:B------:R-:W-:Y:S01]  /*e070*/  HGMMA.64x192x16.F32.BF16 R24, R184, gdesc[UR4].tnspB, R24, gsb0 ;  /* 0x42e00004b8187df0 */ /* 0x000fe20008001818 */
[----:B------:R-:W-:Y:S01]  /*e080*/  UIADD3 UR6, UR4, 0x280, URZ ;  /* 0x0000028004067890 */ /* 0x000fe2000fffe03f */
[----:B------:R-:W-:Y:S01]  /*e090*/  UMOV UR7, 0x40000040 ;  /* 0x4000004000077882 */ /* 0x000fe20000000000 */
[----:B------:R-:W-:-:S03]  /*e0a0*/  UIADD3 UR4, UR4, 0x300, URZ ;  /* 0x0000030004047890 */ /* 0x000fc6000fffe03f */
[----:B------:R-:W0:Y:S08]  /*e0b0*/  MUFU.TANH R188, R188 ;  /* 0x000000bc00bc7308 */ /* 0x000e300000002400 */
[----:B------:R-:W2:Y:S01]  /*e0c0*/  MUFU.TANH R190, R190 ;  /* 0x000000be00be7308 */ /* 0x000ea20000002400 */
[----:B-1----:R-:W-:-:S07]  /*e0d0*/  F2FP.BF16.F32.PACK_AB R202, R135, R21 ;  /* 0x0000001587ca723e */ /* 0x002fce00000010ff */
[----:B------:R-:W-:Y:S01]  /*e0e0*/  MUFU.EX2 R137, R137 ;  /* 0x0000008900897308 */ /* 0x000fe20000000800 */
[----:B0-----:R-:W-:-:S04]  /*e0f0*/  FMNMX.FTZ R121, R188, R121, !PT ;  /* 0x00000079bc797209 */ /* 0x001fc80007810000 */
        /* <DEDUP_REMOVED lines=31> */
[--C-:B------:R-:W-:Y:S01]  /*e2f0*/  FFMA.FTZ R186, R140, R5, -R149.reuse ;  /* 0x000000058cba7223 */ /* 0x100fe20000010895 */
[----:B-1----:R-:W-:Y:S01]  /*e300*/  FMNMX.FTZ R140, R2, R139, !PT ;  /* 0x0000008b028c7209 */ /* 0x002fe20007810000 */
[-CC-:B------:R-:W-:Y:S01]  /*e310*/  FFMA.FTZ R184, R230, R5.reuse, -R149.reuse ;  /* 0x00000005e6b87223 */ /* 0x180fe20000010895 */
[----:B------:R-:W-:Y:S02]  /*e320*/  FFMA.FTZ R139, R132, R5, -R149 ;  /* 0x00000005848b7223 */ /* 0x000fe40000010895 */
[----:B------:R-:W-:Y:S01]  /*e330*/  HGMMA.64x192x16.F32.BF16 R24, R180, gdesc[UR4].tnspB, R24, gsb0 ;  /* 0x42e00004b4187df0 */ /* 0x000fe20008001818 */
[----:B------:R-:W-:Y:S01]  /*e340*/  UMOV UR6, UR4 ;  /* 0x0000000400067c82 */ /* 0x000fe20008000000 */
[----:B------:R-:W-:Y:S01]  /*e350*/  UMOV UR7, 0x40000040 ;  /* 0x4000004000077882 */ /* 0x000fe20000000000 */
[----:B------:R-:W0:Y:S01]  /*e360*/  SHFL.BFLY PT, R151, R140, 0x1, 0x1f ;  /* 0x0c201f008c977f89 */ /* 0x000e2200000e0000 */
[----:B------:R-:W-:Y:S08]  /*e370*/  MUFU.EX2 R184, R184 ;  /* 0x000000b800b87308 */ /* 0x000ff00000000800 */
[----:B------:R-:W-:Y:S08]  /*e380*/  MUFU.EX2 R186, R186 ;  /* 0x000000ba00ba7308 */ /* 0x000ff00000000800 */
[----:B------:R-:W-:Y:S01]  /*e390*/  MUFU.EX2 R139, R139 ;  /* 0x0000008b008b7308 */ /* 0x000fe20000000800 */
[----:B0-----:R-:W-:-:S05]  /*e3a0*/  FMNMX.FTZ R6, R140, R151, !PT ;  /* 0x000000978c067209 */ /* 0x001fca0007810000 */
[----:B------:R-:W-:-:S04]  /*e3b0*/  FADD.FTZ R2, -R6, R9 ;  /* 0x0000000906027221 */ /* 0x000fc80000010100 */
[----:B------:R-:W-:-:S06]  /*e3c0*/  FMUL.FTZ R2, R2, R5 ;  /* 0x0000000502027220 */ /* 0x000fcc0000410000 */
[----:B------:R-:W-:Y:S01]  /*e3d0*/  MUFU.EX2 R2, R2 ;  /* 0x0000000200027308 */ /* 0x000fe20000000800 */
[----:B------:R-:W-:Y:S02]  /*e3e0*/  WARPGROUP.DEPBAR.LE gsb0, 0x0 ;  /* 0x00008000000079c5 */ /* 0x000fe40000010000 */
[----:B------:R-:W-:Y:S01]  /*e3f0*/  WARPGROUP.ARRIVE ;  /* 0x00000000000079c5 */ /* 0x000fe20000000000 */
[-CC-:B------:R-:W-:Y:S01]  /*e400*/  FFMA.FTZ R182, R128, R5.reuse, -R149.reuse ;  /* 0x0000000580b67223 */ /* 0x180fe20000010895 */
[-CC-:B------:R-:W-:Y:S01]  /*e410*/  FFMA.FTZ R180, R232, R5.reuse, -R149.reuse ;  /* 0x00000005e8b47223 */ /* 0x180fe20000010895 */
[-CC-:B------:R-:W-:Y:S01]  /*e420*/  FFMA.FTZ R128, R147, R5.reuse, -R149.reuse ;  /* 0x0000000593807223 */ /* 0x180fe20000010895 */
[-C--:B------:R-:W-:Y:S01]  /*e430*/  FFMA.FTZ R149, R145, R5.reuse, -R149 ;  /* 0x0000000591957223 */ /* 0x080fe20000010895 */
[-C--:B------:R-:W-:Y:S01]  /*e440*/  FMUL.FTZ R145, R6, R5.reuse ;  /* 0x0000000506917220 */ /* 0x080fe20000410000 */
[----:B------:R-:W-:Y:S01]  /*e450*/  HGMMA.64x192x16.F32.BF16 R24, R176, gdesc[UR4].tnspB, R24, gsb0 ;  /* 0x42e00004b0187df0 */ /* 0x000fe20008001818 */
[----:B------:R-:W-:Y:S01]  /*e460*/  IMAD.U32 R147, RZ, RZ, UR10 ;  /* 0x0000000aff937e24 */ /* 0x000fe2000f8e00ff */
[----:B------:R-:W-:Y:S01]  /*e470*/  MUFU.EX2 R9, R149 ;  /* 0x0000009500097308 */ /* 0x000fe20000000800 */
[-CC-:B------:R-:W-:Y:S01]  /*e480*/  FFMA.FTZ R189, R144, R5.reuse, -R145.reuse ;  /* 0x0000000590bd7223 */ /* 0x180fe20000010891 */
[-CC-:B------:R-:W-:Y:S01]  /*e490*/  FFMA.FTZ R201, R12, R5.reuse, -R145.reuse ;  /* 0x000000050cc97223 */ /* 0x180fe20000010891 */
[-CC-:B------:R-:W-:Y:S01]  /*e4a0*/  FFMA.FTZ R144, R146, R5.reuse, -R145.reuse ;  /* 0x0000000592907223 */ /* 0x180fe20000010891 */
[----:B------:R-:W-:Y:S01]  /*e4b0*/  MOV R146, UR36 ;  /* 0x0000002400927c02 */ /* 0x000fe20008000f00 */
[-CC-:B------:R-:W-:Y:S01]  /*e4c0*/  FFMA.FTZ R12, R14, R5.reuse, -R145.reuse ;  /* 0x000000050e0c7223 */ /* 0x180fe20000010891 */
[-CC-:B------:R-:W-:Y:S01]  /*e4d0*/  FFMA.FTZ R203, R20, R5.reuse, -R145.reuse ;  /* 0x0000000514cb7223 */ /* 0x180fe20000010891 */
[-CC-:B------:R-:W-:Y:S01]  /*e4e0*/  FFMA.FTZ R14, R172, R5.reuse, -R145.reuse ;  /* 0x00000005ac0e7223 */ /* 0x180fe20000010891 */
[----:B------:R-:W-:Y:S01]  /*e4f0*/  @!P1 LEA R146, R146, UR37, 0x3 ;  /* 0x0000002592929c11 */ /* 0x000fe2000f8e18ff */
[----:B------:R-:W0:Y:S01]  /*e500*/  MUFU.EX2 R201, R201 ;  /* 0x000000c900c97308 */ /* 0x000e220000000800 */
[-CC-:B------:R-:W-:Y:S01]  /*e510*/  FFMA.FTZ R197, R160, R5.reuse, -R145.reuse ;  /* 0x00000005a0c57223 */ /* 0x180fe20000010891 */
[-CC-:B------:R-:W-:Y:S01]  /*e520*/  FFMA.FTZ R20, R162, R5.reuse, -R145.reuse ;  /* 0x00000005a2147223 */ /* 0x180fe20000010891 */
[----:B------:R-:W-:Y:S01]  /*e530*/  FFMA.FTZ R199, R164, R5, -R145 ;  /* 0x00000005a4c77223 */ /* 0x000fe20000010891 */
[----:B------:R-:W-:-:S02]  /*e540*/  @!P1 VIADD R146, R146, 0x36840 ;  /* 0x0003684092929836 */ /* 0x000fc40000000000 */
[-CC-:B------:R-:W-:Y:S01]  /*e550*/  FFMA.FTZ R185, R138, R5.reuse, -R145.reuse ;  /* 0x000000058ab97223 */ /* 0x180fe20000010891 */
[-CC-:B------:R-:W-:Y:S01]  /*e560*/  FFMA.FTZ R132, R166, R5.reuse, -R145.reuse ;  /* 0x00000005a6847223 */ /* 0x180fe20000010891 */
[-CC-:B------:R-:W-:Y:S01]  /*e570*/  FFMA.FTZ R193, R152, R5.reuse, -R145.reuse ;  /* 0x0000000598c17223 */ /* 0x180fe20000010891 */
[----:B------:R-:W1:Y:S01]  /*e580*/  MUFU.EX2 R12, R12 ;  /* 0x0000000c000c7308 */ /* 0x000e620000000800 */
[----:B------:R-:W-:Y:S01]  /*e590*/  @!P1 PRMT R146, RZ, 0x654, R146 ;  /* 0x00000654ff929816 */ /* 0x000fe20000000092 */
[-CC-:B------:R-:W-:Y:S01]  /*e5a0*/  FFMA.FTZ R136, R154, R5.reuse, -R145.reuse ;  /* 0x000000059a887223 */ /* 0x180fe20000010891 */
[-CC-:B------:R-:W-:Y:S01]  /*e5b0*/  FFMA.FTZ R195, R156, R5.reuse, -R145.reuse ;  /* 0x000000059cc37223 */ /* 0x180fe20000010891 */
        /* <DEDUP_REMOVED lines=9> */
[-CC-:B------:R-:W-:Y:S01]  /*e650*/  FFMA.FTZ R134, R134, R5.reuse, -R145.reuse ;  /* 0x0000000586867223 */ /* 0x180fe20000010891 */
[-CC-:B------:R-:W-:Y:S01]  /*e660*/  FFMA.FTZ R236, R236, R5.reuse, -R145.reuse ;  /* 0x00000005ecec7223 */ /* 0x180fe20000010891 */
[----:B------:R-:W-:Y:S01]  /*e670*/  FFMA.FTZ R11, R11, R5, -R145 ;  /* 0x000000050b0b7223 */ /* 0x000fe20000010891 */
[----:B------:R-:W0:Y:S01]  /*e680*/  MUFU.EX2 R14, R14 ;  /* 0x0000000e000e7308 */ /* 0x000e220000000800 */
[C---:B-1----:R-:W-:Y:S01]  /*e690*/  FADD.FTZ R138, R12.reuse, R3 ;  /* 0x000000030c8a7221 */ /* 0x042fe20000010000 */
[----:B------:R-:W-:Y:S01]  /*e6a0*/  F2FP.BF16.F32.PACK_AB R201, R12, R201 ;  /* 0x000000c90cc9723e */ /* 0x000fe200000010ff */
[-CC-:B------:R-:W-:Y:S01]  /*e6b0*/  FFMA.FTZ R126, R126, R5.reuse, -R145.reuse ;  /* 0x000000057e7e7223 */ /* 0x180fe20000010891 */
[----:B------:R-:W-:Y:S01]  /*e6c0*/  FFMA.FTZ R13, R13, R5, -R145 ;  /* 0x000000050d0d7223 */ /* 0x000fe20000010891 */
[----:B------:R-:W-:Y:S01]  /*e6d0*/  UMOV UR7, UR39 ;  /* 0x0000002700077c82 */ /* 0x000fe20008000000 */
[----:B------:R-:W-:-:S02]  /*e6e0*/  UMOV UR6, UR36 ;  /* 0x0000002400067c82 */ /* 0x000fc40008000000 */
[----:B------:R-:W1:Y:S01]  /*e6f0*/  MUFU.EX2 R197, R197 ;  /* 0x000000c500c57308 */ /* 0x000e620000000800 */
[----:B--2---:R-:W-:-:S07]  /*e700*/  FADD.FTZ R3, R203, R138 ;  /* 0x0000008acb037221 */ /* 0x004fce0000010000 */
[----:B------:R-:W2:Y:S01]  /*e710*/  MUFU.EX2 R20, R20 ;  /* 0x0000001400147308 */ /* 0x000ea20000000800 */
[C---:B0-----:R-:W-:Y:S01]  /*e720*/  FADD.FTZ R138, R14.reuse, R3 ;  /* 0x000000030e8a7221 */ /* 0x041fe20000010000 */
[----:B------:R-:W-:-:S06]  /*e730*/  F2FP.BF16.F32.PACK_AB R203, R14, R203 ;  /* 0x000000cb0ecb723e */ /* 0x000fcc00000010ff */
        /* <DEDUP_REMOVED lines=20> */
[----:B------:R0:W-:Y:S01]  /*e880*/  @!P1 SYNCS.ARRIVE.TRANS64.RED.A1T0 RZ, [R146+URZ], RZ ;  /* 0x000000ff92ff99a7 */ /* 0x0001e2000810043f */
[----:B------:R-:W-:-:S04]  /*e890*/  F2FP.BF16.F32.PACK_AB R176, R141, R120 ;  /* 0x000000788db0723e */ /* 0x000fc800000010ff */
[----:B------:R-:W3:Y:S01]  /*e8a0*/  MUFU.EX2 R128, R128 ;  /* 0x0000008000807308 */ /* 0x000ee20000000800 */
[----:B0-----:R-:W-:Y:S02]  /*e8b0*/  @!P1 VIADD R146, R147, 0x36860 ;  /* 0x0003686093929836 */ /* 0x001fe40000000000 */
[----:B------:R-:W-:-:S05]  /*e8c0*/  FFMA.FTZ R147, R0, R4, R15 ;  /* 0x0000000400937223 */ /* 0x000fca000001000f */
[----:B------:R-:W-:Y:S01]  /*e8d0*/  MUFU.EX2 R179, R126 ;  /* 0x0000007e00b37308 */ /* 0x000fe20000000800 */
[----:B------:R-:W-:Y:S01]  /*e8e0*/  @!P1 PRMT R146, RZ, 0x654, R146 ;  /* 0x00000654ff929816 */ /* 0x000fe20000000092 */
[----:B------:R-:W-:Y:S01]  /*e8f0*/  FADD.FTZ R4, R10, R147 ;  /* 0x000000930a047221 */ /* 0x000fe20000010000 */
[----:B-1----:R-:W-:Y:S01]  /*e900*/  FADD.FTZ R147, R197, R138 ;  /* 0x0000008ac5937221 */ /* 0x002fe20000010000 */
[C---:B--2---:R-:W-:Y:S01]  /*e910*/  F2FP.BF16.F32.PACK_AB R197, R20.reuse, R197 ;  /* 0x000000c514c5723e */ /* 0x044fe200000010ff */
[----:B------:R0:W-:Y:S02]  /*e920*/  @!P1 SYNCS.ARRIVE.TRANS64.RED.A1T0 RZ, [R146+URZ], RZ ;  /* 0x000000ff92ff99a7 */ /* 0x0001e4000810043f */
[----:B------:R-:W-:Y:S01]  /*e930*/  FADD.FTZ R130, R20, R147 ;  /* 0x0000009314827221 */ /* 0x000fe20000010000 */
[----:B------:R-:W-:Y:S01]  /*e940*/  MUFU.EX2 R13, R13 ;  /* 0x0000000d000d7308 */ /* 0x000fe20000000800 */
[----:B---3--:R-:W-:Y:S02]  /*e950*/  F2FP.BF16.F32.PACK_AB R178, R9, R128 ;  /* 0x0000008009b2723e */ /* 0x008fe400000010ff */
[----:B------:R-:W-:Y:S01]  /*e960*/  FADD.FTZ R147, R199, R130 ;  /* 0x00000082c7937221 */ /* 0x000fe20000010000 */
[----:B------:R-:W-:Y:S01]  /*e970*/  F2FP.BF16.F32.PACK_AB R199, R132, R199 ;  /* 0x000000c784c7723e */ /* 0x000fe200000010ff */
[----:B0-----:R-:W-:Y:S01]  /*e980*/  FADD.FTZ R146, R21, R4 ;  /* 0x0000000415927221 */ /* 0x001fe20000010000 */
[----:B------:R-:W-:Y:S01]  /*e990*/  FFMA.FTZ R4, R188, R5, -R145 ;  /* 0x00000005bc047223 */ /* 0x000fe20000010891 */
[----:B------:R-:W-:Y:S01]  /*e9a0*/  FADD.FTZ R130, R132, R147 ;  /* 0x0000009384827221 */ /* 0x000fe20000010000 */
[----:B------:R-:W-:Y:S01]  /*e9b0*/  F2FP.BF16.F32.PACK_AB R188, R168, R123 ;  /* 0x0000007ba8bc723e */ /* 0x000fe200000010ff */
[----:B------:R-:W-:-:S02]  /*e9c0*/  FADD.FTZ R146, R135, R146 ;  /* 0x0000009287927221 */ /* 0x000fc40000010000 */
[----:B------:R-:W-:Y:S01]  /*e9d0*/  FADD.FTZ R149, R193, R130 ;  /* 0x00000082c1957221 */ /* 0x000fe20000010000 */
[----:B------:R-:W0:Y:S01]  /*e9e0*/  MUFU.EX2 R4, R4 ;  /* 0x0000000400047308 */ /* 0x000e220000000800 */
[----:B------:R-:W-:Y:S01]  /*e9f0*/  FADD.FTZ R3, R137, R146 ;  /* 0x0000009289037221 */ /* 0x000fe20000010000 */
[C---:B------:R-:W-:Y:S01]  /*ea00*/  F2FP.BF16.F32.PACK_AB R193, R136.reuse, R193 ;  /* 0x000000c188c1723e */ /* 0x040fe200000010ff */
[----:B------:R-:W-:Y:S02]  /*ea10*/  FADD.FTZ R130, R136, R149 ;  /* 0x0000009588827221 */ /* 0x000fe40000010000 */
[C---:B------:R-:W-:Y:S01]  /*ea20*/  FADD.FTZ R3, R196.reuse, R3 ;  /* 0x00000003c4037221 */ /* 0x040fe20000010000 */
[----:B------:R-:W-:Y:S01]  /*ea30*/  F2FP.BF16.F32.PACK_AB R196, R196, R137 ;  /* 0x00000089c4c4723e */ /* 0x000fe200000010ff */
[----:B------:R-:W-:Y:S01]  /*ea40*/  FADD.FTZ R15, R195, R130 ;  /* 0x00000082c30f7221 */ /* 0x000fe20000010000 */
[----:B------:R-:W-:Y:S01]  /*ea50*/  F2FP.BF16.F32.PACK_AB R195, R140, R195 ;  /* 0x000000c38cc3723e */ /* 0x000fe200000010ff */
[----:B------:R-:W-:Y:S01]  /*ea60*/  FADD.FTZ R138, R198, R3 ;  /* 0x00000003c68a7221 */ /* 0x000fe20000010000 */
[----:B------:R-:W-:Y:S01]  /*ea70*/  FFMA.FTZ R3, R122, R5, -R145 ;  /* 0x000000057a037223 */ /* 0x000fe20000010891 */
[----:B------:R-:W-:Y:S01]  /*ea80*/  FADD.FTZ R130, R140, R15 ;  /* 0x0000000f8c827221 */ /* 0x000fe20000010000 */
[----:B------:R1:W2:Y:S01]  /*ea90*/  MUFU.EX2 R122, R190 ;  /* 0x000000be007a7308 */ /* 0x0002a20000000800 */
[C---:B------:R-:W-:Y:S01]  /*eaa0*/  FADD.FTZ R138, R127.reuse, R138 ;  /* 0x0000008a7f8a7221 */ /* 0x040fe20000010000 */
[----:B------:R-:W-:Y:S01]  /*eab0*/  F2FP.BF16.F32.PACK_AB R198, R127, R198 ;  /* 0x000000c67fc6723e */ /* 0x000fe200000010ff */
[----:B------:R-:W-:Y:S01]  /*eac0*/  FADD.FTZ R21, R189, R130 ;  /* 0x00000082bd157221 */ /* 0x000fe20000010000 */
[----:B------:R-:W-:Y:S01]  /*ead0*/  F2FP.BF16.F32.PACK_AB R189, R144, R189 ;  /* 0x000000bd90bd723e */ /* 0x000fe200000010ff */
[----:B------:R-:W-:-:S02]  /*eae0*/  FADD.FTZ R147, R125, R138 ;  /* 0x0000008a7d937221 */ /* 0x000fc40000010000 */
[----:B------:R-:W-:Y:S01]  /*eaf0*/  FADD.FTZ R12, R144, R21 ;  /* 0x00000015900c7221 */ /* 0x000fe20000010000 */
[----:B------:R3:W4:Y:S01]  /*eb00*/  MUFU.EX2 R177, R3 ;  /* 0x0000000300b17308 */ /* 0x0007220000000800 */
[----:B------:R-:W-:Y:S01]  /*eb10*/  FADD.FTZ R147, R174, R147 ;  /* 0x00000093ae937221 */ /* 0x000fe20000010000 */
[----:B-1----:R-:W-:Y:S01]  /*eb20*/  F2FP.BF16.F32.PACK_AB R190, R170, R121 ;  /* 0x00000079aabe723e */ /* 0x002fe200000010ff */
[----:B------:R-:W-:Y:S01]  /*eb30*/  FADD.FTZ R21, R191, R12 ;  /* 0x0000000cbf157221 */ /* 0x000fe20000010000 */
[----:B------:R-:W-:Y:S01]  /*eb40*/  F2FP.BF16.F32.PACK_AB R191, R124, R191 ;  /* 0x000000bf7cbf723e */ /* 0x000fe200000010ff */
[----:B------:R-:W-:Y:S01]  /*eb50*/  FADD.FTZ R10, R194, R147 ;  /* 0x00000093c20a7221 */ /* 0x000fe20000010000 */
[----:B------:R-:W-:-:S03]  /*eb60*/  F2FP.BF16.F32.PACK_AB R194, R129, R194 ;  /* 0x000000c281c2723e */ /* 0x000fc600000010ff */
[----:B------:R-:W-:-:S04]  /*eb70*/  FADD.FTZ R10, R129, R10 ;  /* 0x0000000a810a7221 */ /* 0x000fc80000010000 */
[----:B------:R-:W-:-:S04]  /*eb80*/  FADD.FTZ R15, R123, R10 ;  /* 0x0000000a7b0f7221 */ /* 0x000fc80000010000 */
[----:B------:R-:W-:-:S04]  /*eb90*/  FADD.FTZ R10, R168, R15 ;  /* 0x0000000fa80a7221 */ /* 0x000fc80000010000 */
[----:B------:R-:W-:Y:S01]  /*eba0*/  FADD.FTZ R15, R121, R10 ;  /* 0x0000000a790f7221 */ /* 0x000fe20000010000 */
[----:B------:R-:W-:-:S03]  /*ebb0*/  FADD.FTZ R10, R124, R21 ;  /* 0x000000157c0a7221 */ /* 0x000fc60000010000 */
[----:B------:R-:W-:-:S04]  /*ebc0*/  FADD.FTZ R15, R170, R15 ;  /* 0x0000000faa0f7221 */ /* 0x000fc80000010000 */
[----:B------:R-:W-:Y:S01]  /*ebd0*/  FADD.FTZ R12, R184, R15 ;  /* 0x0000000fb80c7221 */ /* 0x000fe20000010000 */
[----:B------:R-:W-:Y:S01]  /*ebe0*/  FADD.FTZ R15, R185, R10 ;  /* 0x0000000ab90f7221 */ /* 0x000fe20000010000 */
[C---:B0-----:R-:W-:Y:S02]  /*ebf0*/  F2FP.BF16.F32.PACK_AB R185, R4.reuse, R185 ;  /* 0x000000b904b9723e */ /* 0x041fe400000010ff */
        /* <DEDUP_REMOVED lines=31> */
[----:B------:R-:W-:Y:S02]  /*edf0*/  IMAD.MOV.U32 R9, RZ, RZ, R6 ;  /* 0x000000ffff097224 */ /* 0x000fe400078e0006 */
[----:B------:R-:W-:Y:S01]  /*ee00*/  IMAD.MOV.U32 R10, RZ, RZ, R7 ;  /* 0x000000ffff0a7224 */ /* 0x000fe200078e0007 */
[----:B------:R-:W-:Y:S06]  /*ee10*/  @P2 BRA `(.L_x_2290) ;  /* 0xffffffbc00882947 */ /* 0x000fec000383ffff */
.L_x_2281:
        /* <DEDUP_REMOVED lines=99> */
.L_x_2291:
[----:B------:R-:W-:Y:S01]  /*f450*/  ULEA UR5, UR36, UR37, 0x3 ;  /* 0x0000002524057291 */ /* 0x000fe2000f8e183f */
[----:B------:R-:W-:-:S05]  /*f460*/  IMAD.U32 R0, RZ, RZ, UR39 ;  /* 0x00000027ff007e24 */ /* 0x000fca000f8e00ff */
[----:B------:R-:W-:-:S04]  /*f470*/  SHF.L.U32 R0, R0, 0x1f, RZ ;  /* 0x0000001f00007819 */ /* 0x000fc800000006ff */
[----:B------:R0:W1:Y:S01]  /*f480*/  SYNCS.PHASECHK.TRANS64.TRYWAIT P2, [UR5+0x36850], R0 ;  /* 0x03685000ff0075a7 */ /* 0x0000620008040145 */
[----:B------:R-:W-:Y:S05]  /*f490*/  @!P0 BRA `(.L_x_2292) ;  /* 0x0000000000048947 */ /* 0x000fea0003800000 */
[----:B------:R-:W-:Y:S01]  /*f4a0*/  BPT.TRAP 0x1 ;  /* 0x000000040000795c */ /* 0x000fe20000300000 */
.L_x_2292:
[----:B-1----:R-:W-:Y:S05]  /*f4b0*/  @P2 BRA `(.L_x_2293) ;  /* 0x0000000000082947 */ /* 0x002fea0003800000 */
[----:B------:R-:W1:Y:S02]  /*f4c0*/  SYNCS.PHASECHK.TRANS64.TRYWAIT P0, [UR5+0x36850], R0 ;  /* 0x03685000ff0075a7 */ /* 0x000e640008000145 */
[----:B-1----:R-:W-:Y:S05]  /*f4d0*/  @!P0 BRA `(.L_x_2294) ;  /* 0x0000007c00788947 */ /* 0x002fea0003800000 */
.L_x_2293:
[----:B------:R-:W-:Y:S01]  /*f4e0*/  UIADD3 UR37, UR37, 0x400, URZ ;  /* 0x0000040025257890 */ /* 0x000fe2000fffe03f */
[----:B------:R-:W-:Y:S01]  /*f4f0*/  WARPGROUP.ARRIVE ;  /* 0x00000000000079c5 */ /* 0x000fe20000000000 */
[----:B------:R-:W-:Y:S01]  /*f500*/  UMOV UR7, 0x40000040 ;  /* 0x4000004000077882 */ /* 0x000fe20000000000 */
[----:B-1----:R-:W1:Y:S01]  /*f510*/  SHFL.BFLY PT, R9, R4, 0x2, 0x1f ;  /* 0x0c401f0004097f89 */ /* 0x002e6200000e0000 */
[----:B------:R-:W-:Y:S01]  /*f520*/  USHF.R.U32.HI UR37, URZ, 0x4, UR37 ;  /* 0x000000043f257899 */ /* 0x000fe20008011625 */
[----:B------:R-:W-:Y:S02]  /*f530*/  CS2R R20, SRZ ;  /* 0x0000000000147805 */ /* 0x000fe4000001ff00 */
[----:B------:R-:W-:Y:S01]  /*f540*/  IADD3 R209, R209, 0x1, RZ ;  /* 0x00000001d1d17810 */ /* 0x000fe20007ffe0ff */
[----:B0-----:R-:W0:Y:S01]  /*f550*/  SHFL.BFLY PT, R0, R3, 0x2, 0x1f ;  /* 0x0c401f0003007f89 */ /* 0x001e2200000e0000 */
[----:B------:R-:W-:-:S04]  /*f560*/  ULOP3.LUT UR37, UR37, 0x3fff, URZ, 0xc0, !UPT ;  /* 0x00003fff25257892 */ /* 0x000fc8000f8ec03f */
[----:B------:R-:W-:-:S04]  /*f570*/  ULOP3.LUT UR4, UR37, 0x3800000, URZ, 0xfc, !UPT ;  /* 0x0380000025047892 */ /* 0x000fc8000f8efc3f */
[----:B------:R-:W-:Y:S02]  /*f580*/  UIMAD UR4, UR36, 0xa80, UR4 ;  /* 0x00000a80240478a4 */ /* 0x000fe4000f8e0204 */
[----:B------:R-:W-:-:S04]  /*f590*/  UIADD3 UR36, UR36, 0x1, URZ ;  /* 0x0000000124247890 */ /* 0x000fc8000fffe03f */
[----:B------:R-:W-:Y:S01]  /*f5a0*/  UISETP.NE.AND UP0, UPT, UR36, 0x2, UPT ;  /* 0x000000022400788c */ /* 0x000fe2000bf05270 */
[----:B------:R-:W-:Y:S02]  /*f5b0*/  UMOV UR6, UR4 ;  /* 0x0000000400067c82 */ /* 0x000fe40008000000 */
[----:B------:R-:W-:Y:S01]  /*f5c0*/  HGMMA.64x192x16.F32.BF16 R24, R200, gdesc[UR4].tnspB, R24, gsb0 ;  /* 0x42e00004c8187df0 */ /* 0x000fe20008001818 */
[----:B------:R-:W-:Y:S01]  /*f5d0*/  UIADD3 UR6, UR4, 0x80, URZ ;  /* 0x0000008004067890 */ /* 0x000fe2000fffe03f */
[----:B-1----:R-:W-:Y:S01]  /*f5e0*/  FADD.FTZ R9, R9, R4 ;  /* 0x0000000409097221 */ /* 0x002fe20000010000 */
[----:B------:R-:W-:Y:S01]  /*f5f0*/  UMOV UR7, 0x40000040 ;  /* 0x4000004000077882 */ /* 0x000fe20000000000 */
[----:B------:R-:W-:Y:S01]  /*f600*/  USEL UR36, UR36, URZ, UP0 ;  /* 0x0000003f24247287 */ /* 0x000fe20008000000 */
[----:B0-----:R-:W-:Y:S02]  /*f610*/  FADD.FTZ R2, R0, R3 ;  /* 0x0000000300027221 */ /* 0x001fe40000010000 */
[----:B------:R-:W0:Y:S04]  /*f620*/  SHFL.BFLY PT, R0, R9, 0x1, 0x1f ;  /* 0x0c201f0009007f89 */ /* 0x000e2800000e0000 */
[----:B------:R-:W1:Y:S01]  /*f630*/  SHFL.BFLY PT, R11, R2, 0x1, 0x1f ;  /* 0x0c201f00020b7f89 */ /* 0x000e6200000e0000 */
[----:B0-----:R-:W-:Y:S01]  /*f640*/  FADD.FTZ R12, R9, R0 ;  /* 0x00000000090c7221 */ /* 0x001fe20000010000 */
[----:B------:R-:W-:-:S02]  /*f650*/  IMAD.U32 R9, RZ, RZ, UR5 ;  /* 0x00000005ff097e24 */ /* 0x000fc4000f8e00ff */
[----:B------:R-:W-:Y:S02]  /*f660*/  IMAD.MOV.U32 R0, RZ, RZ, -0x800000 ;  /* 0xff800000ff007424 */ /* 0x000fe400078e00ff */
[----:B-1----:R-:W-:Y:S01]  /*f670*/  FADD.FTZ R11, R2, R11 ;  /* 0x0000000b020b7221 */ /* 0x002fe20000010000 */
[----:B------:R-:W-:Y:S01]  /*f680*/  FSETP.NE.FTZ.AND P0, PT, R12, RZ, PT ;  /* 0x000000ff0c00720b */ /* 0x000fe20003f15000 */
[----:B------:R-:W-:-:S03]  /*f690*/  IMAD.MOV.U32 R2, RZ, RZ, -0x800000 ;  /* 0xff800000ff027424 */ /* 0x000fc600078e00ff */
[----:B------:R-:W-:-:S09]  /*f6a0*/  FSETP.NE.FTZ.AND P2, PT, R11, RZ, PT ;  /* 0x000000ff0b00720b */ /* 0x000fd20003f55000 */
[----:B------:R-:W0:Y:S01]  /*f6b0*/  @P0 MUFU.LG2 R8, R12 ;  /* 0x0000000c00080308 */ /* 0x000e220000000c00 */
[----:B------:R-:W-:-:S03]  /*f6c0*/  @P0 FMUL.FTZ R4, R5, 0.69314718246459960938 ;  /* 0x3f31721805040820 */ /* 0x000fc60000410000 */
[----:B------:R-:W-:-:S04]  /*f6d0*/  @P2 FMUL.FTZ R14, R5, 0.69314718246459960938 ;  /* 0x3f317218050e2820 */ /* 0x000fc80000410000 */
[----:B------:R-:W1:Y:S08]  /*f6e0*/  @P2 MUFU.LG2 R10, R11 ;  /* 0x0000000b000a2308 */ /* 0x000e700000000c00 */
[----:B------:R-:W2:Y:S01]  /*f6f0*/  @P2 MUFU.RCP R21, R11 ;  /* 0x0000000b00152308 */ /* 0x000ea20000001000 */
[----:B0-----:R-:W-:Y:S01]  /*f700*/  @P0 FMUL.FTZ R3, R8, 0.69314718246459960938 ;  /* 0x3f31721808030820 */ /* 0x001fe20000410000 */
[----:B------:R-:W-:-:S03]  /*f710*/  @!P1 VIADD R8, R9, 0x36860 ;  /* 0x0003686009089836 */ /* 0x000fc60000000000 */
[----:B------:R-:W-:Y:S02]  /*f720*/  @P0 FFMA.FTZ R2, R4, R7, R3 ;  /* 0x0000000704020223 */ /* 0x000fe40000010003 */
[----:B------:R-:W-:Y:S01]  /*f730*/  @!P1 PRMT R121, RZ, 0x654, R8 ;  /* 0x00000654ff799816 */ /* 0x000fe20000000008 */
        /* <DEDUP_REMOVED lines=37> */
[-C--:B------:R-:W-:Y:S01]  /*f990*/  FMUL.FTZ R127, R99, R21.reuse ;  /* 0x00000015637f7220 */ /* 0x080fe20000410000 */
[-C--:B0-----:R-:W-:Y:S01]  /*f9a0*/  FMUL.FTZ R122, R33, R20.reuse ;  /* 0x00000014217a7220 */ /* 0x081fe20000410000 */
[-C--:B------:R-:W-:Y:S01]  /*f9b0*/  FMUL.FTZ R120, R37, R20.reuse ;  /* 0x0000001425787220 */ /* 0x080fe20000410000 */
        /* <DEDUP_REMOVED lines=93> */
.L_x_2264:
[----:B------:R-:W0:Y:S01]  /*ff90*/  S2R R21, SR_CgaCtaId ;  /* 0x0000000000157919 */ /* 0x000e220000008800 */
[----:B------:R-:W-:Y:S01]  /*ffa0*/  MOV R90, 0x400 ;  /* 0x00000400005a7802 */ /* 0x000fe20000000f00 */
[----:B------:R-:W-:Y:S01]  /*ffb0*/  BSSY B0, `(.L_x_2295) ;  /* 0x000022a000007945 */ /* 0x000fe20003800000 */
[----:B------:R-:W-:Y:S02]  /*ffc0*/  BAR.SYNC.DEFER_BLOCKING 0x5, 0x180 ;  /* 0x0146000000007b1d */ /* 0x000fe40000010000 */
[----:B0-----:R-:W-:-:S05]  /*ffd0*/  LEA R90, R21, R90, 0x18 ;  /* 0x0000005a155a7211 */ /* 0x001fca00078ec0ff */
[----:B------:R0:W1:Y:S01]  /*ffe0*/  LDS R52, [R90+0x368d0] ;  /* 0x0368d0005a347984 */ /* 0x0000620000000800 */
[----:B------:R-:W-:Y:S06]  /*fff0*/  BAR.ARV 0x4, 0x180 ;  /* 0x0106000000007b1d */ /* 0x000fec0000002000 */
[----:B------:R-:W-:Y:S05]  /*10000*/  @P0 BRA `(.L_x_2296) ;  /* 0x0000001400fc0947 */ /* 0x000fea0003800000 */
[----:B------:R-:W2:Y:S01]  /*10010*/  S2R R21, SR_SWINHI ;  /* 0x0000000000157919 */ /* 0x000ea20000002f00 */
[----:B------:R-:W-:Y:S01]  /*10020*/  SHF.R.S32.HI R91, RZ, 0x1f, R207 ;  /* 0x0000001fff5b7819 */ /* 0x000fe200000114cf */
[----:B------:R-:W-:Y:S01]  /*10030*/  ULDC.64 UR4, c[0x0][0xb90] ;  /* 0x0002e40000047ab9 */ /* 0x000fe20000000a00 */
[----:B------:R-:W3:Y:S01]  /*10040*/  LDC R94, c[0x0][0xbe8] ;  /* 0x0002fa00ff5e7b82 */ /* 0x000ee20000000800 */
[----:B------:R-:W-:Y:S01]  /*10050*/  IMAD.WIDE.U32 R24, R207, UR4, RZ ;  /* 0x00000004cf187c25 */ /* 0x000fe2000f8e00ff */
[----:B------:R-:W-:Y:S01]  /*10060*/  F2FP.BF16.F32.PACK_AB R6, R7, R6 ;  /* 0x000000060706723e */ /* 0x000fe200000010ff */
[----:B------:R-:W-:Y:S01]  /*10070*/  ULDC UR6, c[0x0][0xa88] ;  /* 0x0002a20000067ab9 */ /* 0x000fe20000000800 */
[----:B------:R-:W-:Y:S01]  /*10080*/  F2FP.BF16.F32.PACK_AB R7, R158, R33 ;  /* 0x000000219e07723e */ /* 0x000fe200000010ff */
[----:B------:R-:W-:Y:S01]  /*10090*/  IMAD R20, R91, UR4, RZ ;  /* 0x000000045b147c24 */ /* 0x000fe2000f8e02ff */
[----:B------:R-:W-:Y:S01]  /*100a0*/  F2FP.BF16.F32.PACK_AB R4, R5, R4 ;  /* 0x000000040504723e */ /* 0x000fe200000010ff */
[----:B------:R-:W-:Y:S01]  /*100b0*/  ULDC.64 UR8, c[0x0][0x208] ;  /* 0x0000820000087ab9 */ /* 0x000fe20000000a00 */
[----:B------:R-:W-:Y:S01]  /*100c0*/  F2FP.BF16.F32.PACK_AB R5, R160, R37 ;  /* 0x00000025a005723e */ /* 0x000fe200000010ff */
[----:B------:R-:W-:Y:S01]  /*100d0*/  IMAD R29, R207, UR5, R20 ;  /* 0x00000005cf1d7c24 */ /* 0x000fe2000f8e0214 */
[----:B------:R-:W-:Y:S01]  /*100e0*/  F2FP.BF16.F32.PACK_AB R14, R53, R14 ;  /* 0x0000000e350e723e */ /* 0x000fe200000010ff */
[----:B------:R-:W-:Y:S01]  /*100f0*/  ULDC.64 UR4, c[0x0][0xb98] ;  /* 0x0002e60000047ab9 */ /* 0x000fe20000000a00 */
[----:B------:R-:W-:Y:S01]  /*10100*/  F2FP.BF16.F32.PACK_AB R10, R11, R10 ;  /* 0x0000000a0b0a723e */ /* 0x000fe200000010ff */
[----:B------:R-:W-:Y:S01]  /*10110*/  IMAD.IADD R25, R25, 0x1, R29 ;  /* 0x0000000119197824 */ /* 0x000fe200078e021d */
        /* <DEDUP_REMOVED lines=8> */
[----:B------:R-:W-:Y:S02]  /*101a0*/  MOV R48, R90 ;  /* 0x0000005a00307202 */ /* 0x000fe40000000f00 */
[----:B--2---:R-:W-:Y:S01]  /*101b0*/  MOV R49, R21 ;  /* 0x0000001500317202 */ /* 0x004fe20000000f00 */
[----:B------:R-:W-:Y:S01]  /*101c0*/  IMAD R21, R208, 0x40, R16 ;  /* 0x00000040d0157824 */ /* 0x000fe200078e0210 */
[----:B------:R-:W-:Y:S02]  /*101d0*/  F2FP.BF16.F32.PACK_AB R98, R101, R100 ;  /* 0x000000646562723e */ /* 0x000fe400000010ff */
[----:B------:R-:W-:Y:S01]  /*101e0*/  F2FP.BF16.F32.PACK_AB R99, R126, R99 ;  /* 0x000000637e63723e */ /* 0x000fe200000010ff */
[----:B------:R-:W-:Y:S01]  /*101f0*/  IMAD.WIDE R46, R213, 0x2, R48 ;  /* 0x00000002d52e7825 */ /* 0x000fe200078e0230 */
[----:B------:R-:W-:-:S02]  /*10200*/  F2FP.BF16.F32.PACK_AB R105, R95, R106 ;  /* 0x0000006a5f69723e */ /* 0x000fc400000010ff */
[----:B------:R-:W-:Y:S01]  /*10210*/  F2FP.BF16.F32.PACK_AB R112, R113, R112 ;  /* 0x000000707170723e */ /* 0x000fe200000010ff */
[----:B------:R-:W-:Y:S01]  /*10220*/  IMAD.WIDE R48, R21, 0x2, R48 ;  /* 0x0000000215307825 */ /* 0x000fe200078e0230 */
[C---:B------:R-:W-:Y:S02]  /*10230*/  IADD3 R27, P5, R46.reuse, 0x8060, RZ ;  /* 0x000080602e1b7810 */ /* 0x040fe40007fbe0ff */
[C---:B------:R-:W-:Y:S02]  /*10240*/  LOP3.LUT R21, R46.reuse, 0x380, RZ, 0xc0, !PT ;  /* 0x000003802e157812 */ /* 0x040fe400078ec0ff */
[----:B------:R-:W-:Y:S02]  /*10250*/  LOP3.LUT R26, R27, 0x380, RZ, 0xc0, !PT ;  /* 0x000003801b1a7812 */ /* 0x000fe400078ec0ff */
        /* <DEDUP_REMOVED lines=11> */
[----:B------:R-:W-:Y:S01]  /*10310*/  LOP3.LUT R32, R45, 0x380, RZ, 0xc0, !PT ;  /* 0x000003802d207812 */ /* 0x000fe200078ec0ff */
[----:B------:R-:W-:Y:S01]  /*10320*/  IMAD.X R63, RZ, RZ, R47, P2 ;  /* 0x000000ffff3f7224 */ /* 0x000fe200010e062f */
[----:B------:R-:W-:-:S02]  /*10330*/  LOP3.LUT R20, R43, 0x380, RZ, 0xc0, !PT ;  /* 0x000003802b147812 */ /* 0x000fc400078ec0ff */
        /* <DEDUP_REMOVED lines=8> */
[----:B------:R-:W-:Y:S01]  /*103c0*/  IADD3 R31, P1, R46, 0x40, RZ ;  /* 0x000000402e1f7810 */ /* 0x000fe20007f3e0ff */
[----:B------:R-:W-:Y:S01]  /*103d0*/  IMAD.X R79, RZ, RZ, R47, P6 ;  /* 0x000000ffff4f7224 */ /* 0x000fe200030e062f */
[----:B------:R-:W-:-:S02]  /*103e0*/  LOP3.LUT R46, R21, R46, RZ, 0x3c, !PT ;  /* 0x0000002e152e7212 */ /* 0x000fc400078e3cff */
[----:B------:R-:W-:Y:S01]  /*103f0*/  LOP3.LUT R21, R30, 0x380, RZ, 0xc0, !PT ;  /* 0x000003801e157812 */ /* 0x000fe200078ec0ff */
[----:B------:R-:W-:Y:S01]  /*10400*/  IMAD.X R87, RZ, RZ, R47, P1 ;  /* 0x000000ffff577224 */ /* 0x000fe200008e062f */
[----:B------:R-:W-:Y:S02]  /*10410*/  SHF.R.U64 R32, R32, 0x3, RZ ;  /* 0x0000000320207819 */ /* 0x000fe400000012ff */
[----:B------:R-:W-:Y:S02]  /*10420*/  SHF.R.U64 R20, R20, 0x3, RZ ;  /* 0x0000000314147819 */ /* 0x000fe400000012ff */
[----:B------:R-:W-:Y:S02]  /*10430*/  SHF.R.U64 R21, R21, 0x3, RZ ;  /* 0x0000000315157819 */ /* 0x000fe400000012ff */
[----:B------:R-:W-:Y:S02]  /*10440*/  LOP3.LUT R54, R32, R45, RZ, 0x3c, !PT ;  /* 0x0000002d20367212 */ /* 0x000fe400078e3cff */
[----:B------:R-:W-:-:S02]  /*10450*/  LOP3.LUT R62, R20, R43, RZ, 0x3c, !PT ;  /* 0x0000002b143e7212 */ /* 0x000fc400078e3cff */
[----:B------:R-:W-:Y:S02]  /*10460*/  LOP3.LUT R20, R29, 0x380, RZ, 0xc0, !PT ;  /* 0x000003801d147812 */ /* 0x000fe400078ec0ff */
[----:B------:R-:W-:Y:S02]  /*10470*/  LOP3.LUT R32, R41, 0x380, RZ, 0xc0, !PT ;  /* 0x0000038029207812 */ /* 0x000fe400078ec0ff */
[----:B------:R-:W-:Y:S02]  /*10480*/  LOP3.LUT R58, R21, R30, RZ, 0x3c, !PT ;  /* 0x0000001e153a7212 */ /* 0x000fe400078e3cff */
[----:B------:R-:W-:Y:S02]  /*10490*/  LOP3.LUT R21, R28, 0x380, RZ, 0xc0, !PT ;  /* 0x000003801c157812 */ /* 0x000fe400078ec0ff */
[----:B------:R-:W-:Y:S02]  /*104a0*/  SHF.R.U64 R20, R20, 0x3, RZ ;  /* 0x0000000314147819 */ /* 0x000fe400000012ff */
[----:B------:R-:W-:-:S02]  /*104b0*/  SHF.R.U64 R32, R32, 0x3, RZ ;  /* 0x0000000320207819 */ /* 0x000fc400000012ff */
[----:B------:R-:W-:Y:S02]  /*104c0*/  SHF.R.U64 R21, R21, 0x3, RZ ;  /* 0x0000000315157819 */ /* 0x000fe400000012ff */
[----:B------:R-:W-:Y:S02]  /*104d0*/  LOP3.LUT R66, R20, R29, RZ, 0x3c, !PT ;  /* 0x0000001d14427212 */ /* 0x000fe400078e3cff */
[----:B------:R-:W-:Y:S02]  /*104e0*/  LOP3.LUT R70, R32, R41, RZ, 0x3c, !PT ;  /* 0x0000002920467212 */ /* 0x000fe400078e3cff */
[----:B------:R-:W-:Y:S02]  /*104f0*/  IADD3 R29, P5, R48, 0x2000, RZ ;  /* 0x00002000301d7810 */ /* 0x000fe40007fbe0ff */
[----:B------:R-:W-:Y:S02]  /*10500*/  LOP3.LUT R32, R35, 0x380, RZ, 0xc0, !PT ;  /* 0x0000038023207812 */ /* 0x000fe400078ec0ff */
[----:B------:R-:W-:-:S02]  /*10510*/  LOP3.LUT R78, R21, R28, RZ, 0x3c, !PT ;  /* 0x0000001c154e7212 */ /* 0x000fc400078e3cff */
[----:B------:R-:W-:Y:S02]  /*10520*/  LOP3.LUT R34, R103, 0x380, RZ, 0xc0, !PT ;  /* 0x0000038067227812 */ /* 0x000fe400078ec0ff */
[----:B------:R-:W-:Y:S02]  /*10530*/  LOP3.LUT R28, R29, 0x380, RZ, 0xc0, !PT ;  /* 0x000003801d1c7812 */ /* 0x000fe400078ec0ff */
[----:B------:R-:W-:Y:S02]  /*10540*/  SHF.R.U64 R32, R32, 0x3, RZ ;  /* 0x0000000320207819 */ /* 0x000fe400000012ff */
[----:B------:R-:W-:Y:S02]  /*10550*/  IADD3.X R83, RZ, R47, RZ, P0, !PT ;  /* 0x0000002fff537210 */ /* 0x000fe400007fe4ff */
[----:B------:R-:W-:Y:S02]  /*10560*/  SHF.R.U64 R34, R34, 0x3, RZ ;  /* 0x0000000322227819 */ /* 0x000fe400000012ff */
[----:B------:R-:W-:-:S02]  /*10570*/  SHF.R.U64 R28, R28, 0x3, RZ ;  /* 0x000000031c1c7819 */ /* 0x000fc400000012ff */
[----:B------:R-:W-:Y:S02]  /*10580*/  LOP3.LUT R82, R32, R35, RZ, 0x3c, !PT ;  /* 0x0000002320527212 */ /* 0x000fe400078e3cff */
[----:B------:R-:W-:Y:S02]  /*10590*/  IADD3 R35, P0, R48, 0x5000, RZ ;  /* 0x0000500030237810 */ /* 0x000fe40007f1e0ff */
[----:B------:R-:W-:Y:S02]  /*105a0*/  LOP3.LUT R50, R34, R103, RZ, 0x3c, !PT ;  /* 0x0000006722327212 */ /* 0x000fe400078e3cff */
[----:B------:R-:W-:Y:S02]  /*105b0*/  LOP3.LUT R28, R28, R29, RZ, 0x3c, !PT ;  /* 0x0000001d1c1c7212 */ /* 0x000fe400078e3cff */
[----:B------:R-:W-:Y:S02]  /*105c0*/  IADD3 R29, P1, R48, 0x4000, RZ ;  /* 0x00004000301d7810 */ /* 0x000fe40007f3e0ff */
[----:B------:R-:W-:-:S02]  /*105d0*/  LOP3.LUT R34, R35, 0x380, RZ, 0xc0, !PT ;  /* 0x0000038023227812 */ /* 0x000fc400078ec0ff */
[----:B------:R-:W-:Y:S01]  /*105e0*/  MOV R111, R46 ;  /* 0x0000002e006f7202 */ /* 0x000fe20000000f00 */
[--C-:B------:R-:W-:Y:S01]  /*105f0*/  IMAD.X R33, RZ, RZ, R49.reuse, P1 ;  /* 0x000000ffff217224 */ /* 0x100fe200008e0631 */
[----:B------:R-:W-:Y:S01]  /*10600*/  SHF.R.U64 R34, R34, 0x3, RZ ;  /* 0x0000000322227819 */ /* 0x000fe200000012ff */
[----:B------:R-:W-:Y:S01]  /*10610*/  BAR.SYNC.DEFER_BLOCKING 0x1, 0x100 ;  /* 0x0044000000007b1d */ /* 0x000fe20000010000 */
[----:B---3--:R-:W-:Y:S02]  /*10620*/  ISETP.NE.AND P1, PT, R94, 0x1, PT ;  /* 0x000000015e00780c */ /* 0x008fe40003f25270 */
[----:B------:R-:W-:Y:S01]  /*10630*/  LOP3.LUT R34, R34, R35, RZ, 0x3c, !PT ;  /* 0x0000002322227212 */ /* 0x000fe200078e3cff */
[----:B------:R-:W-:Y:S01]  /*10640*/  IMAD.X R35, RZ, RZ, R49, P0 ;  /* 0x000000ffff237224 */ /* 0x000fe200000e0631 */
[----:B------:R-:W-:Y:S02]  /*10650*/  IADD3 R103, P0, R48, 0xb000, RZ ;  /* 0x0000b00030677810 */ /* 0x000fe40007f1e0ff */
[----:B------:R-:W-:-:S02]  /*10660*/  LOP3.LUT R30, R39, 0x380, RZ, 0xc0, !PT ;  /* 0x00000380271e7812 */ /* 0x000fc400078ec0ff */
[----:B------:R-:W-:Y:S02]  /*10670*/  LOP3.LUT R46, R103, 0x380, RZ, 0xc0, !PT ;  /* 0x00000380672e7812 */ /* 0x000fe400078ec0ff */
[----:B------:R-:W-:Y:S01]  /*10680*/  MOV R110, R50 ;  /* 0x00000032006e7202 */ /* 0x000fe20000000f00 */
[----:B------:R-:W-:Y:S01]  /*10690*/  IMAD.IADD R50, R22, 0x1, R17 ;  /* 0x0000000116327824 */ /* 0x000fe200078e0211 */
[----:B------:R-:W-:Y:S01]  /*106a0*/  SHF.R.U64 R46, R46, 0x3, RZ ;  /* 0x000000032e2e7819 */ /* 0x000fe200000012ff */
[----:B------:R-:W2:Y:S01]  /*106b0*/  @P1 LDC R155, c[0x0][0xbec] ;  /* 0x0002fb00ff9b1b82 */ /* 0x000ea20000000800 */
[----:B------:R-:W-:Y:S02]  /*106c0*/  SHF.R.U64 R30, R30, 0x3, RZ ;  /* 0x000000031e1e7819 */ /* 0x000fe400000012ff */
[----:B------:R-:W-:Y:S02]  /*106d0*/  LOP3.LUT R46, R46, R103, RZ, 0x3c, !PT ;  /* 0x000000672e2e7212 */ /* 0x000fe400078e3cff */
[----:B------:R-:W-:-:S02]  /*106e0*/  MOV R103, R26 ;  /* 0x0000001a00677202 */ /* 0x000fc40000000f00 */
[----:B------:R-:W-:Y:S01]  /*106f0*/  LOP3.LUT R74, R30, R39, RZ, 0x3c, !PT ;  /* 0x000000271e4a7212 */ /* 0x000fe200078e3cff */
[----:B------:R-:W3:Y:S01]  /*10700*/  @P1 LDC R27, c[0x0][0xbf0] ;  /* 0x0002fc00ff1b1b82 */ /* 0x000ee20000000800 */
[----:B------:R-:W-:Y:S01]  /*10710*/  LOP3.LUT R30, R31, 0x380, RZ, 0xc0, !PT ;  /* 0x000003801f1e7812 */ /* 0x000fe200078ec0ff */
[----:B------:R2:W-:Y:S01]  /*10720*/  STSM.16.M88.4 [R111], R4 ;  /* 0x000000046f007844 */ /* 0x0005e20000000200 */
[----:B------:R-:W-:Y:S01]  /*10730*/  MOV R54, R54 ;  /* 0x0000003600367202 */ /* 0x000fe20000000f00 */
[----:B------:R-:W-:Y:S01]  /*10740*/  IMAD.MOV.U32 R55, RZ, RZ, R50 ;  /* 0x000000ffff377224 */ /* 0x000fe200078e0032 */
[----:B------:R-:W-:Y:S02]  /*10750*/  SHF.R.U64 R30, R30, 0x3, RZ ;  /* 0x000000031e1e7819 */ /* 0x000fe400000012ff */
[----:B------:R-:W-:Y:S02]  /*10760*/  MOV R66, R66 ;  /* 0x0000004200427202 */ /* 0x000fe40000000f00 */
[----:B------:R-:W-:-:S02]  /*10770*/  LOP3.LUT R86, R30, R31, RZ, 0x3c, !PT ;  /* 0x0000001f1e567212 */ /* 0x000fc400078e3cff */
[----:B------:R-:W-:Y:S02]  /*10780*/  MOV R82, R82 ;  /* 0x0000005200527202 */ /* 0x000fe40000000f00 */
[----:B------:R-:W-:Y:S02]  /*10790*/  MOV R86, R86 ;  /* 0x0000005600567202 */ /* 0x000fe40000000f00 */
[----:B------:R-:W-:Y:S02]  /*107a0*/  IADD3 R21, P4, R48, 0x1000, RZ ;  /* 0x0000100030157810 */ /* 0x000fe40007f9e0ff */
[----:B------:R-:W-:Y:S01]  /*107b0*/  MOV R58, R58 ;  /* 0x0000003a003a7202 */ /* 0x000fe20000000f00 */
[----:B--2---:R-:W-:Y:S01]  /*107c0*/  @P1 IMAD.HI.U32 R4, R50, R155, RZ ;  /* 0x0000009b32041227 */ /* 0x004fe200078e00ff */
[----:B------:R-:W-:Y:S02]  /*107d0*/  F2FP.BF16.F32.PACK_AB R6, R120, R3 ;  /* 0x000000037806723e */ /* 0x000fe400000010ff */
[----:B------:R-:W-:-:S02]  /*107e0*/  SHF.R.S32.HI R3, RZ, 0x1f, R205 ;  /* 0x0000001fff037819 */ /* 0x000fc400000114cd */
[----:B------:R-:W-:Y:S02]  /*107f0*/  F2FP.BF16.F32.PACK_AB R5, R153, R150 ;  /* 0x000000969905723e */ /* 0x000fe400000010ff */
[----:B---3--:R-:W-:Y:S01]  /*10800*/  @P1 SHF.R.U32.HI R55, RZ, R27, R4 ;  /* 0x0000001bff371219 */ /* 0x008fe20000011604 */
[----:B------:R-:W-:Y:S01]  /*10810*/  IMAD R26, R3, UR4, RZ ;  /* 0x00000004031a7c24 */ /* 0x000fe2000f8e02ff */
[----:B------:R-:W-:Y:S02]  /*10820*/  F2FP.BF16.F32.PACK_AB R4, R122, R9 ;  /* 0x000000097a04723e */ /* 0x000fe400000010ff */
[----:B------:R-:W-:Y:S01]  /*10830*/  F2FP.BF16.F32.PACK_AB R7, R156, R149 ;  /* 0x000000959c07723e */ /* 0x000fe200000010ff */
[----:B------:R-:W-:Y:S01]  /*10840*/  IMAD.MOV R53, RZ, RZ, -R55 ;  /* 0x000000ffff357224 */ /* 0x000fe200078e0a37 */
[----:B------:R-:W-:Y:S01]  /*10850*/  F2FP.BF16.F32.PACK_AB R9, R151, R148 ;  /* 0x000000949709723e */ /* 0x000fe200000010ff */
[C---:B------:R-:W-:Y:S01]  /*10860*/  IMAD R59, R205.reuse, UR5, R26 ;  /* 0x00000005cd3b7c24 */ /* 0x040fe2000f8e021a */
[----:B------:R-:W-:Y:S01]  /*10870*/  IADD3.X R47, RZ, R49, RZ, P0, !PT ;  /* 0x00000031ff2f7210 */ /* 0x000fe200007fe4ff */
[----:B------:R-:W-:Y:S01]  /*10880*/  IMAD R53, R94, R53, R50 ;  /* 0x000000355e357224 */ /* 0x000fe200078e0232 */
[----:B------:R-:W-:Y:S01]  /*10890*/  STSM.16.M88.4 [R66], R4 ;  /* 0x0000000442007844 */ /* 0x000fe20000000200 */
[----:B------:R-:W-:Y:S01]  /*108a0*/  IMAD.WIDE.U32 R50, R205, UR4, R24 ;  /* 0x00000004cd327c25 */ /* 0x000fe2000f8e0018 */
[----:B------:R-:W-:Y:S01]  /*108b0*/  IADD3 R39, P3, R48, 0x7000, RZ ;  /* 0x0000700030277810 */ /* 0x000fe20007f7e0ff */
[----:B------:R-:W-:Y:S01]  /*108c0*/  ULDC.64 UR4, c[0x0][0xb88] ;  /* 0x0002e20000047ab9 */ /* 0x000fe20000000a00 */
[----:B------:R2:W-:Y:S01]  /*108d0*/  STSM.16.M88.4 [R86], R8 ;  /* 0x0000000856007844 */ /* 0x0005e20000000200 */
[----:B------:R-:W-:-:S02]  /*108e0*/  LOP3.LUT R20, R21, 0x380, RZ, 0xc0, !PT ;  /* 0x0000038015147812 */ /* 0x000fc400078ec0ff */
[----:B------:R-:W-:Y:S01]  /*108f0*/  LOP3.LUT R38, R39, 0x380, RZ, 0xc0, !PT ;  /* 0x0000038027267812 */ /* 0x000fe200078ec0ff */
[----:B------:R3:W-:Y:S01]  /*10900*/  STSM.16.M88.4 [R82], R12 ;  /* 0x0000000c52007844 */ /* 0x0007e20000000200 */
[----:B------:R-:W-:Y:S02]  /*10910*/  SHF.R.U64 R20, R20, 0x3, RZ ;  /* 0x0000000314147819 */ /* 0x000fe400000012ff */
[----:B------:R-:W-:Y:S02]  /*10920*/  MOV R78, R78 ;  /* 0x0000004e004e7202 */ /* 0x000fe40000000f00 */
[----:B------:R-:W-:Y:S02]  /*10930*/  F2FP.BF16.F32.PACK_AB R24, R57, R56 ;  /* 0x000000383918723e */ /* 0x000fe400000010ff */
[----:B------:R-:W-:Y:S02]  /*10940*/  F2FP.BF16.F32.PACK_AB R25, R142, R137 ;  /* 0x000000898e19723e */ /* 0x000fe400000010ff */
[----:B------:R-:W-:-:S02]  /*10950*/  F2FP.BF16.F32.PACK_AB R26, R61, R60 ;  /* 0x0000003c3d1a723e */ /* 0x000fc400000010ff */
[----:B------:R-:W-:Y:S02]  /*10960*/  F2FP.BF16.F32.PACK_AB R27, R141, R136 ;  /* 0x000000888d1b723e */ /* 0x000fe400000010ff */
[----:B--2---:R-:W-:Y:S02]  /*10970*/  SHF.R.S32.HI R9, RZ, 0x1f, R55 ;  /* 0x0000001fff097819 */ /* 0x004fe40000011437 */
[----:B------:R-:W-:Y:S01]  /*10980*/  SHF.R.S32.HI R8, RZ, 0x1f, R53 ;  /* 0x0000001fff087819 */ /* 0x000fe20000011435 */
[----:B---3--:R-:W-:Y:S01]  /*10990*/  IMAD.IADD R14, R212, 0x1, R17 ;  /* 0x00000001d40e7824 */ /* 0x008fe200078e0211 */
[----:B------:R-:W-:Y:S01]  /*109a0*/  IADD3 R12, P0, R55, R50, RZ ;  /* 0x00000032370c7210 */ /* 0x000fe20007f1e0ff */
[----:B------:R2:W-:Y:S01]  /*109b0*/  STSM.16.M88.4 [R78], R24 ;  /* 0x000000184e007844 */ /* 0x0005e20000000200 */
[----:B------:R-:W-:Y:S01]  /*109c0*/  MOV R74, R74 ;  /* 0x0000004a004a7202 */ /* 0x000fe20000000f00 */
[----:B------:R-:W-:Y:S01]  /*109d0*/  IMAD R8, R8, UR4, RZ ;  /* 0x0000000408087c24 */ /* 0x000fe2000f8e02ff */
[----:B------:R-:W-:Y:S01]  /*109e0*/  IADD3.X R13, R9, R51, R59, P0, !PT ;  /* 0x00000033090d7210 */ /* 0x000fe200007fe43b */
[----:B------:R-:W3:Y:S01]  /*109f0*/  @P1 LDC R55, c[0x0][0xbec] ;  /* 0x0002fb00ff371b82 */ /* 0x000ee20000000800 */
[----:B------:R-:W-:Y:S01]  /*10a00*/  F2FP.BF16.F32.PACK_AB R4, R65, R64 ;  /* 0x000000404104723e */ /* 0x000fe200000010ff */
[C---:B------:R-:W-:Y:S01]  /*10a10*/  IMAD R15, R53.reuse, UR5, R8 ;  /* 0x00000005350f7c24 */ /* 0x040fe2000f8e0208 */
[----:B------:R-:W-:Y:S01]  /*10a20*/  F2FP.BF16.F32.PACK_AB R5, R144, R135 ;  /* 0x000000879005723e */ /* 0x000fe200000010ff */
[----:B------:R-:W-:Y:S01]  /*10a30*/  IMAD.WIDE.U32 R12, R53, UR4, R12 ;  /* 0x00000004350c7c25 */ /* 0x000fe2000f8e000c */
[----:B------:R-:W-:Y:S01]  /*10a40*/  F2FP.BF16.F32.PACK_AB R6, R69, R68 ;  /* 0x000000444506723e */ /* 0x000fe200000010ff */
[----:B------:R-:W-:Y:S01]  /*10a50*/  ULDC.64 UR4, c[0x0][0xb50] ;  /* 0x0002d40000047ab9 */ /* 0x000fe20000000a00 */
[----:B------:R-:W-:Y:S01]  /*10a60*/  F2FP.BF16.F32.PACK_AB R7, R139, R134 ;  /* 0x000000868b07723e */ /* 0x000fe200000010ff */
[----:B------:R-:W-:Y:S01]  /*10a70*/  IMAD R53, R94, UR6, RZ ;  /* 0x000000065e357c24 */ /* 0x000fe2000f8e02ff */
[----:B------:R-:W-:-:S02]  /*10a80*/  SHF.R.U64 R38, R38, 0x3, RZ ;  /* 0x0000000326267819 */ /* 0x000fc400000012ff */
[----:B------:R-:W-:Y:S01]  /*10a90*/  LOP3.LUT R20, R20, R21, RZ, 0x3c, !PT ;  /* 0x0000001514147212 */ /* 0x000fe200078e3cff */
[----:B------:R4:W-:Y:S01]  /*10aa0*/  STSM.16.M88.4 [R74], R4 ;  /* 0x000000044a007844 */ /* 0x0009e20000000200 */
[----:B------:R-:W-:Y:S02]  /*10ab0*/  IADD3 R21, P2, R48, 0x6000, RZ ;  /* 0x0000600030157810 */ /* 0x000fe40007f5e0ff */
[----:B------:R-:W-:Y:S01]  /*10ac0*/  LOP3.LUT R38, R38, R39, RZ, 0x3c, !PT ;  /* 0x0000002726267212 */ /* 0x000fe200078e3cff */
[--C-:B------:R-:W-:Y:S01]  /*10ad0*/  IMAD.X R39, RZ, RZ, R49.reuse, P3 ;  /* 0x000000ffff277224 */ /* 0x100fe200018e0631 */
[----:B------:R-:W-:Y:S01]  /*10ae0*/  LOP3.LUT P0, RZ, R210, 0x3, RZ, 0xc0, !PT ;  /* 0x00000003d2ff7812 */ /* 0x000fe2000780c0ff */
[----:B------:R-:W-:Y:S01]  /*10af0*/  IMAD.X R37, RZ, RZ, R49, P2 ;  /* 0x000000ffff257224 */ /* 0x000fe200010e0631 */
[----:B--2---:R-:W-:Y:S02]  /*10b00*/  LEA R24, P3, R12, UR4, 0x2 ;  /* 0x000000040c187c11 */ /* 0x004fe4000f8610ff */
[----:B------:R-:W-:-:S02]  /*10b10*/  ISETP.GE.OR P2, PT, R14, R53, P0 ;  /* 0x000000350e00720c */ /* 0x000fc40000746670 */
[----:B------:R-:W-:Y:S01]  /*10b20*/  MOV R70, R70 ;  /* 0x0000004600467202 */ /* 0x000fe20000000f00 */
[----:B------:R-:W-:Y:S01]  /*10b30*/  SHFL.IDX PT, R64, R24, RZ, 0x1c1f ;  /* 0x001c1fff18407589 */ /* 0x000fe200000e0000 */
[----:B------:R-:W-:Y:S02]  /*10b40*/  F2FP.BF16.F32.PACK_AB R8, R73, R72 ;  /* 0x000000484908723e */ /* 0x000fe400000010ff */
[----:B------:R-:W-:Y:S01]  /*10b50*/  F2FP.BF16.F32.PACK_AB R9, R140, R133 ;  /* 0x000000858c09723e */ /* 0x000fe200000010ff */
[----:B----4-:R-:W-:Y:S01]  /*10b60*/  VIADD R4, R14, 0x8 ;  /* 0x000000080e047836 */ /* 0x010fe20000000000 */
[----:B------:R-:W-:Y:S01]  /*10b70*/  F2FP.BF16.F32.PACK_AB R10, R77, R76 ;  /* 0x0000004c4d0a723e */ /* 0x000fe200000010ff */
[----:B------:R-:W-:Y:S01]  /*10b80*/  IMAD.IADD R5, R13, 0x1, R15 ;  /* 0x000000010d057824 */ /* 0x000fe200078e020f */
[----:B------:R-:W-:Y:S01]  /*10b90*/  F2FP.BF16.F32.PACK_AB R11, R138, R131 ;  /* 0x000000838a0b723e */ /* 0x000fe200000010ff */
[----:B------:R-:W-:Y:S01]  /*10ba0*/  SHFL.IDX PT, R66, R24, 0x1, 0x1c1f ;  /* 0x003c1f0018427f89 */ /* 0x000fe200000e0000 */
[----:B------:R-:W-:-:S02]  /*10bb0*/  ISETP.GE.OR P0, PT, R4, R53, P0 ;  /* 0x000000350400720c */ /* 0x000fc40000706670 */
[----:B------:R-:W-:Y:S01]  /*10bc0*/  LEA.HI.X R25, R12, UR5, R5, 0x2, P3 ;  /* 0x000000050c197c11 */ /* 0x000fe200098f1405 */
[----:B------:R-:W-:Y:S01]  /*10bd0*/  STSM.16.M88.4 [R70], R8 ;  /* 0x0000000846007844 */ /* 0x000fe20000000200 */
[----:B------:R-:W-:Y:S01]  /*10be0*/  MOV R62, R62 ;  /* 0x0000003e003e7202 */ /* 0x000fe20000000f00 */
[----:B------:R-:W-:Y:S01]  /*10bf0*/  ULDC.64 UR4, c[0x0][0xae8] ;  /* 0x0002ba0000047ab9 */ /* 0x000fe20000000a00 */
[----:B------:R-:W-:Y:S01]  /*10c00*/  F2FP.BF16.F32.PACK_AB R4, R81, R80 ;  /* 0x000000505104723e */ /* 0x000fe200000010ff */
[----:B------:R-:W2:Y:S01]  /*10c10*/  SHFL.IDX PT, R65, R25, RZ, 0x1c1f ;  /* 0x001c1fff19417589 */ /* 0x000ea200000e0000 */
[----:B------:R-:W-:Y:S02]  /*10c20*/  F2FP.BF16.F32.PACK_AB R5, R130, R121 ;  /* 0x000000798205723e */ /* 0x000fe400000010ff */
[----:B------:R-:W-:Y:S01]  /*10c30*/  F2FP.BF16.F32.PACK_AB R6, R85, R84 ;  /* 0x000000545506723e */ /* 0x000fe200000010ff */
[----:B------:R-:W4:Y:S01]  /*10c40*/  SHFL.IDX PT, R67, R25, 0x1, 0x1c1f ;  /* 0x003c1f0019437f89 */ /* 0x000f2200000e0000 */
[----:B------:R-:W-:Y:S01]  /*10c50*/  F2FP.BF16.F32.PACK_AB R7, R132, R123 ;  /* 0x0000007b8407723e */ /* 0x000fe200000010ff */
[----:B------:R-:W0:Y:S01]  /*10c60*/  @P1 LDC R85, c[0x0][0xbf0] ;  /* 0x0002fc00ff551b82 */ /* 0x000e220000000800 */
        /* <DEDUP_REMOVED lines=8> */
[----:B------:R-:W-:-:S02]  /*10cf0*/  F2FP.BF16.F32.PACK_AB R113, R115, R114 ;  /* 0x000000727371723e */ /* 0x000fc400000010ff */
[----:B------:R-:W-:Y:S01]  /*10d00*/  F2FP.BF16.F32.PACK_AB R114, R117, R116 ;  /* 0x000000747572723e */ /* 0x000fe200000010ff */
[----:B------:R-:W-:Y:S01]  /*10d10*/  STSM.16.M88.4 [R54], R96 ;  /* 0x0000006036007844 */ /* 0x000fe20000000200 */
[----:B------:R-:W-:Y:S02]  /*10d20*/  F2FP.BF16.F32.PACK_AB R115, R119, R118 ;  /* 0x000000767773723e */ /* 0x000fe400000010ff */
[----:B------:R-:W-:Y:S01]  /*10d30*/  LOP3.LUT R32, R29, 0x380, RZ, 0xc0, !PT ;  /* 0x000003801d207812 */ /* 0x000fe200078ec0ff */
[----:B------:R-:W-:Y:S01]  /*10d40*/  STSM.16.M88.4 [R110], R104 ;  /* 0x000000686e007844 */ /* 0x000fe20000000200 */
[----:B------:R-:W-:Y:S02]  /*10d50*/  LOP3.LUT R36, R21, 0x380, RZ, 0xc0, !PT ;  /* 0x0000038015247812 */ /* 0x000fe400078ec0ff */
[----:B------:R-:W-:Y:S01]  /*10d60*/  SHF.R.U64 R32, R32, 0x3, RZ ;  /* 0x0000000320207819 */ /* 0x000fe200000012ff */
[----:B------:R-:W-:Y:S01]  /*10d70*/  STSM.16.M88.4 [R103], R112 ;  /* 0x0000007067007844 */ /* 0x000fe20000000200 */
[----:B------:R-:W-:Y:S01]  /*10d80*/  BAR.SYNC.DEFER_BLOCKING 0x1, 0x100 ;  /* 0x0044000000007b1d */ /* 0x000fe20000010000 */
[----:B------:R-:W-:-:S02]  /*10d90*/  IADD3 R31, P6, R48, 0x3000, RZ ;  /* 0x00003000301f7810 */ /* 0x000fc40007fde0ff */
[----:B------:R-:W-:Y:S02]  /*10da0*/  SHF.R.U64 R36, R36, 0x3, RZ ;  /* 0x0000000324247819 */ /* 0x000fe400000012ff */
[----:B------:R-:W-:Y:S01]  /*10db0*/  LOP3.LUT R32, R32, R29, RZ, 0x3c, !PT ;  /* 0x0000001d20207212 */ /* 0x000fe200078e3cff */
[--C-:B------:R-:W-:Y:S01]  /*10dc0*/  IMAD.X R29, RZ, RZ, R49.reuse, P5 ;  /* 0x000000ffff1d7224 */ /* 0x100fe200028e0631 */
[----:B------:R-:W-:Y:S02]  /*10dd0*/  LOP3.LUT R30, R31, 0x380, RZ, 0xc0, !PT ;  /* 0x000003801f1e7812 */ /* 0x000fe400078ec0ff */
[----:B------:R-:W-:Y:S02]  /*10de0*/  IADD3 R43, P5, R48, 0x9000, RZ ;  /* 0x00009000302b7810 */ /* 0x000fe40007fbe0ff */
[----:B------:R-:W-:Y:S01]  /*10df0*/  LOP3.LUT R36, R36, R21, RZ, 0x3c, !PT ;  /* 0x0000001524247212 */ /* 0x000fe200078e3cff */
[----:B------:R-:W-:Y:S01]  /*10e00*/  IMAD.X R21, RZ, RZ, R49, P4 ;  /* 0x000000ffff157224 */ /* 0x000fe200020e0631 */
[----:B------:R-:W-:-:S02]  /*10e10*/  SHF.R.U64 R30, R30, 0x3, RZ ;  /* 0x000000031e1e7819 */ /* 0x000fc400000012ff */
[----:B------:R-:W-:Y:S02]  /*10e20*/  LOP3.LUT R42, R43, 0x380, RZ, 0xc0, !PT ;  /* 0x000003802b2a7812 */ /* 0x000fe400078ec0ff */
[----:B------:R-:W-:Y:S01]  /*10e30*/  LOP3.LUT R30, R30, R31, RZ, 0x3c, !PT ;  /* 0x0000001f1e1e7212 */ /* 0x000fe200078e3cff */
[----:B------:R-:W-:Y:S01]  /*10e40*/  IMAD.X R31, RZ, RZ, R49, P6 ;  /* 0x000000ffff1f7224 */ /* 0x000fe200030e0631 */
[----:B------:R-:W-:Y:S02]  /*10e50*/  SHF.R.U64 R42, R42, 0x3, RZ ;  /* 0x000000032a2a7819 */ /* 0x000fe400000012ff */
[C---:B------:R-:W-:Y:S02]  /*10e60*/  IADD3 R41, P4, R48.reuse, 0x8000, RZ ;  /* 0x0000800030297810 */ /* 0x040fe40007f9e0ff */
[----:B------:R-:W-:Y:S01]  /*10e70*/  IADD3 R45, P6, R48, 0xa000, RZ ;  /* 0x0000a000302d7810 */ /* 0x000fe20007fde0ff */
[----:B--2---:R2:W-:Y:S01]  /*10e80*/  @!P2 ST.E desc[UR8][R64.64], R2 ;  /* 0x000000024000a985 */ /* 0x0045e2000c101908 */
[----:B------:R-:W-:-:S02]  /*10e90*/  LOP3.LUT R42, R42, R43, RZ, 0x3c, !PT ;  /* 0x0000002b2a2a7212 */ /* 0x000fc400078e3cff */
[----:B------:R-:W-:Y:S01]  /*10ea0*/  LOP3.LUT R40, R41, 0x380, RZ, 0xc0, !PT ;  /* 0x0000038029287812 */ /* 0x000fe200078ec0ff */
[----:B----4-:R4:W-:Y:S01]  /*10eb0*/  @!P0 ST.E desc[UR8][R66.64], R0 ;  /* 0x0000000042008985 */ /* 0x0109e2000c101908 */
[----:B------:R-:W-:Y:S02]  /*10ec0*/  LOP3.LUT R44, R45, 0x380, RZ, 0xc0, !PT ;  /* 0x000003802d2c7812 */ /* 0x000fe400078ec0ff */
[----:B------:R-:W-:Y:S01]  /*10ed0*/  LOP3.LUT R43, R48, 0x380, RZ, 0xc0, !PT ;  /* 0x00000380302b7812 */ /* 0x000fe200078ec0ff */
[----:B------:R1:W5:Y:S01]  /*10ee0*/  LD.E.128 R24, desc[UR8][R28.64] ;  /* 0x000000081c187980 */ /* 0x000362000c101d00 */
[----:B------:R-:W-:Y:S02]  /*10ef0*/  SHF.R.U64 R40, R40, 0x3, RZ ;  /* 0x0000000328287819 */ /* 0x000fe400000012ff */
[----:B------:R-:W-:Y:S01]  /*10f00*/  SHF.R.U64 R44, R44, 0x3, RZ ;  /* 0x000000032c2c7819 */ /* 0x000fe200000012ff */
[----:B--2---:R-:W-:Y:S01]  /*10f10*/  IMAD R2, R91, UR4, RZ ;  /* 0x000000045b027c24 */ /* 0x004fe2000f8e02ff */
[----:B------:R2:W5:Y:S01]  /*10f20*/  LD.E.128 R8, desc[UR8][R20.64] ;  /* 0x0000000814087980 */ /* 0x000562000c101d00 */
[----:B------:R-:W-:Y:S01]  /*10f30*/  SHF.R.U64 R43, R43, 0x3, RZ ;  /* 0x000000032b2b7819 */ /* 0x000fe200000012ff */
[----:B----4-:R-:W-:-:S02]  /*10f40*/  IMAD R0, R206, 0x20, R208 ;  /* 0x00000020ce007824 */ /* 0x010fc400078e02d0 */
[----:B------:R4:W5:Y:S01]  /*10f50*/  LD.E.128 R4, desc[UR8][R30.64] ;  /* 0x000000081e047980 */ /* 0x000962000c101d00 */
[----:B-1----:R-:W-:Y:S01]  /*10f60*/  IMAD R29, R207, UR5, R2 ;  /* 0x00000005cf1d7c24 */ /* 0x002fe2000f8e0202 */
[----:B------:R-:W-:Y:S01]  /*10f70*/  LOP3.LUT R40, R40, R41, RZ, 0x3c, !PT ;  /* 0x0000002928287212 */ /* 0x000fe200078e3cff */
[----:B------:R-:W-:Y:S01]  /*10f80*/  IMAD.IADD R28, R17, 0x1, R0 ;  /* 0x00000001111c7824 */ /* 0x000fe200078e0200 */
[----:B------:R-:W-:Y:S01]  /*10f90*/  LOP3.LUT R44, R44, R45, RZ, 0x3c, !PT ;  /* 0x0000002d2c2c7212 */ /* 0x000fe200078e3cff */
[----:B------:R-:W-:Y:S01]  /*10fa0*/  IMAD.X R41, RZ, RZ, R49, P4 ;  /* 0x000000ffff297224 */ /* 0x000fe200020e0631 */
[----:B------:R-:W-:Y:S01]  /*10fb0*/  LOP3.LUT R48, R43, R48, RZ, 0x3c, !PT ;  /* 0x000000302b307212 */ /* 0x000fe200078e3cff */
[----:B--2---:R-:W-:Y:S01]  /*10fc0*/  IMAD.WIDE.U32 R20, R207, UR4, RZ ;  /* 0x00000004cf147c25 */ /* 0x004fe2000f8e00ff */
[----:B------:R-:W-:Y:S01]  /*10fd0*/  ULDC.64 UR4, c[0x0][0xaf0] ;  /* 0x0002bc0000047ab9 */ /* 0x000fe20000000a00 */
[----:B------:R1:W5:Y:S02]  /*10fe0*/  LD.E.128 R68, desc[UR8][R32.64] ;  /* 0x0000000820447980 */ /* 0x000364000c101d00 */
[----:B---3--:R-:W-:-:S02]  /*10ff0*/  @P1 IMAD.HI.U32 R0, R28, R55, RZ ;  /* 0x000000371c001227 */ /* 0x008fc400078e00ff */
[----:B------:R2:W5:Y:S02]  /*11000*/  LD.E.128 R60, desc[UR8][R34.64] ;  /* 0x00000008223c7980 */ /* 0x000564000c101d00 */
[----:B------:R-:W-:Y:S02]  /*11010*/  IMAD.IADD R21, R21, 0x1, R29 ;  /* 0x0000000115157824 */ /* 0x000fe400078e021d */
[----:B------:R-:W-:Y:S01]  /*11020*/  IMAD.MOV.U32 R29, RZ, RZ, R28 ;  /* 0x000000ffff1d7224 */ /* 0x000fe200078e001c */
[----:B0-----:R-:W-:Y:S01]  /*11030*/  @P1 SHF.R.U32.HI R29, RZ, R85, R0 ;  /* 0x00000055ff1d1219 */ /* 0x001fe20000011600 */
[----:B------:R-:W-:Y:S01]  /*11040*/  IMAD R2, R3, UR4, RZ ;  /* 0x0000000403027c24 */ /* 0x000fe2000f8e02ff */
[----:B------:R2:W5:Y:S01]  /*11050*/  LD.E.128 R12, desc[UR8][R36.64] ;  /* 0x00000008240c7980 */ /* 0x000562000c101d00 */
[----:B------:R-:W-:Y:S01]  /*11060*/  IMAD.X R43, RZ, RZ, R49, P5 ;  /* 0x000000ffff2b7224 */ /* 0x000fe200028e0631 */
[----:B------:R-:W-:Y:S01]  /*11070*/  SHF.R.S32.HI R0, RZ, 0x1f, R29 ;  /* 0x0000001fff007819 */ /* 0x000fe2000001141d */
[C---:B----4-:R-:W-:Y:S01]  /*11080*/  IMAD R31, R205.reuse, UR5, R2 ;  /* 0x00000005cd1f7c24 */ /* 0x050fe2000f8e0202 */
[----:B------:R2:W5:Y:S01]  /*11090*/  LD.E.128 R56, desc[UR8][R38.64] ;  /* 0x0000000826387980 */ /* 0x000562000c101d00 */
[----:B------:R-:W-:Y:S01]  /*110a0*/  IMAD.WIDE.U32 R2, R205, UR4, R20 ;  /* 0x00000004cd027c25 */ /* 0x000fe2000f8e0014 */
[----:B------:R-:W-:-:S02]  /*110b0*/  ULDC.64 UR4, c[0x0][0xae0] ;  /* 0x0002b80000047ab9 */ /* 0x000fc40000000a00 */
[----:B------:R2:W5:Y:S01]  /*110c0*/  LD.E.128 R80, desc[UR8][R40.64] ;  /* 0x0000000828507980 */ /* 0x000562000c101d00 */
[----:B------:R-:W-:Y:S02]  /*110d0*/  IMAD.MOV R21, RZ, RZ, -R29 ;  /* 0x000000ffff157224 */ /* 0x000fe400078e0a1d */
[----:B------:R-:W-:Y:S01]  /*110e0*/  IMAD.X R45, RZ, RZ, R49, P6 ;  /* 0x000000ffff2d7224 */ /* 0x000fe200030e0631 */
[----:B------:R-:W-:Y:S01]  /*110f0*/  IADD3 R3, R3, R31, RZ ;  /* 0x0000001f03037210 */ /* 0x000fe20007ffe0ff */
[----:B------:R-:W-:Y:S01]  /*11100*/  IMAD R0, R0, UR4, RZ ;  /* 0x0000000400007c24 */ /* 0x000fe2000f8e02ff */
[----:B------:R-:W5:Y:S01]  /*11110*/  LD.E.128 R48, desc[UR8][R48.64] ;  /* 0x0000000830307980 */ /* 0x000f62000c101d00 */
[----:B------:R-:W-:Y:S02]  /*11120*/  IMAD R21, R94, R21, R28 ;  /* 0x000000155e157224 */ /* 0x000fe400078e021c */
[C---:B------:R-:W-:Y:S01]  /*11130*/  IMAD R31, R29.reuse, UR5, R0 ;  /* 0x000000051d1f7c24 */ /* 0x040fe2000f8e0200 */
[----:B------:R2:W5:Y:S01]  /*11140*/  LD.E.128 R76, desc[UR8][R42.64] ;  /* 0x000000082a4c7980 */ /* 0x000562000c101d00 */
[----:B------:R-:W-:Y:S01]  /*11150*/  IMAD.WIDE.U32 R2, R29, UR4, R2 ;  /* 0x000000041d027c25 */ /* 0x000fe2000f8e0002 */
[----:B------:R-:W-:Y:S01]  /*11160*/  SHF.R.S32.HI R0, RZ, 0x1f, R21 ;  /* 0x0000001fff007819 */ /* 0x000fe20000011415 */
[----:B------:R-:W-:Y:S01]  /*11170*/  ULDC.64 UR4, c[0x0][0xad8] ;  /* 0x0002b60000047ab9 */ /* 0x000fe20000000a00 */
[----:B------:R2:W5:Y:S04]  /*11180*/  LD.E.128 R72, desc[UR8][R44.64] ;  /* 0x000000082c487980 */ /* 0x000568000c101d00 */
[----:B------:R2:W5:Y:S01]  /*11190*/  LD.E.128 R64, desc[UR8][R46.64] ;  /* 0x000000082e407980 */ /* 0x000562000c101d00 */
        /* <DEDUP_REMOVED lines=8> */
[----:B-1----:R-:W-:Y:S02]  /*11220*/  IMAD.IADD R32, R208, 0x1, R17 ;  /* 0x00000001d0207824 */ /* 0x002fe400078e0211 */
        /* <DEDUP_REMOVED lines=13> */
[----:B------:R2:W0:Y:S01]  /*11300*/  SHFL.IDX PT, R21, R17, RZ, 0x181f ;  /* 0x00181fff11157589 */ /* 0x00042200000e0000 */
[----:B------:R-:W-:Y:S03]  /*11310*/  BSSY B1, `(.L_x_2297) ;  /* 0x0000012000017945 */ /* 0x000fe60003800000 */
[----:B------:R2:W1:Y:S01]  /*11320*/  SHFL.IDX PT, R29, R30, RZ, 0x181f ;  /* 0x00181fff1e1d7589 */ /* 0x00046200000e0000 */
[----:B------:R-:W-:Y:S01]  /*11330*/  ISETP.GE.AND P0, PT, R0, R53, PT ;  /* 0x000000350000720c */ /* 0x000fe20003f06270 */
[----:B------:R-:W-:-:S12]  /*11340*/  @P2 BRA `(.L_x_2298) ;  /* 0x0000000000382947 */ /* 0x000fd80003800000 */
[----:B------:R-:W-:Y:S01]  /*11350*/  ULDC UR4, c[0x0][0xac8] ;  /* 0x0002b20000047ab9 */ /* 0x000fe20000000800 */
[----:B------:R-:W-:Y:S01]  /*11360*/  ULDC.64 UR6, c[0x0][0x208] ;  /* 0x0000820000067ab9 */ /* 0x000fe20000000a00 */
[----:B------:R-:W-:Y:S02]  /*11370*/  ISETP.GE.AND P4, PT, R16, UR4, PT ;  /* 0x0000000410007c0c */ /* 0x000fe4000bf86270 */
[----:B------:R-:W-:Y:S02]  /*11380*/  ISETP.GE.AND P3, PT, R23, UR4, PT ;  /* 0x0000000417007c0c */ /* 0x000fe4000bf66270 */
[----:B------:R-:W-:-:S09]  /*11390*/  ISETP.GE.AND P2, PT, R204, UR4, PT ;  /* 0x00000004cc007c0c */ /* 0x000fd2000bf46270 */
[CC--:B0-----:R-:W-:Y:S02]  /*113a0*/  @!P4 LEA R2, P6, R16.reuse, R21.reuse, 0x1 ;  /* 0x000000151002c211 */ /* 0x0c1fe400078c08ff */
[C---:B------:R-:W-:Y:S02]  /*113b0*/  @!P3 LEA R20, P5, R23.reuse, R21, 0x1 ;  /* 0x000000151714b211 */ /* 0x040fe400078a08ff */
[----:B-1----:R-:W-:Y:S02]  /*113c0*/  @!P4 LEA.HI.X R3, R16, R29, R216, 0x1, P6 ;  /* 0x0000001d1003c211 */ /* 0x002fe400030f0cd8 */
[C---:B------:R-:W-:Y:S02]  /*113d0*/  @!P2 LEA R28, P6, R204.reuse, R21, 0x1 ;  /* 0x00000015cc1ca211 */ /* 0x040fe400078c08ff */
[-C--:B------:R-:W-:Y:S01]  /*113e0*/  @!P3 LEA.HI.X R21, R23, R29.reuse, R215, 0x1, P5 ;  /* 0x0000001d1715b211 */ /* 0x080fe200028f0cd7 */
[----:B-----5:R3:W-:Y:S01]  /*113f0*/  @!P4 ST.E.128 desc[UR6][R2.64], R48 ;  /* 0x000000300200c985 */ /* 0x0207e2000c101d06 */
[----:B------:R-:W-:-:S03]  /*11400*/  @!P2 LEA.HI.X R29, R204, R29, R214, 0x1, P6 ;  /* 0x0000001dcc1da211 */ /* 0x000fc600030f0cd6 */
[----:B------:R3:W-:Y:S04]  /*11410*/  @!P3 ST.E.128 desc[UR6][R20.64], R68 ;  /* 0x000000441400b985 */ /* 0x0007e8000c101d06 */
[----:B------:R3:W-:Y:S02]  /*11420*/  @!P2 ST.E.128 desc[UR6][R28.64], R80 ;  /* 0x000000501c00a985 */ /* 0x0007e4000c101d06 */
.L_x_2298:
[----:B------:R-:W-:Y:S05]  /*11430*/  BSYNC B1 ;  /* 0x0000000000017941 */ /* 0x000fea0003800000 */
.L_x_2297:
[----:B-1-3--:R1:W3:Y:S01]  /*11440*/  SHFL.IDX PT, R29, R30, 0x1, 0x181f ;  /* 0x00381f001e1d7f89 */ /* 0x00a2e200000e0000 */
        /* <DEDUP_REMOVED lines=9> */
[CC--:B------:R-:W-:Y:S02]  /*114e0*/  @!P5 LEA R20, P2, R23.reuse, R3.reuse, 0x1 ;  /* 0x000000031714d211 */ /* 0x0c0fe400078408ff */
[----:B------:R-:W-:Y:S02]  /*114f0*/  @!P6 LEA R28, P3, R204, R3, 0x1 ;  /* 0x00000003cc1ce211 */ /* 0x000fe400078608ff */
[-C--:B---3--:R-:W-:Y:S02]  /*11500*/  @!P4 LEA.HI.X R3, R16, R29.reuse, R216, 0x1, P1 ;  /* 0x0000001d1003c211 */ /* 0x088fe400008f0cd8 */
[-C--:B0-----:R-:W-:Y:S02]  /*11510*/  @!P5 LEA.HI.X R21, R23, R29.reuse, R215, 0x1, P2 ;  /* 0x0000001d1715d211 */ /* 0x081fe400010f0cd7 */
[----:B------:R-:W-:Y:S01]  /*11520*/  @!P6 LEA.HI.X R29, R204, R29, R214, 0x1, P3 ;  /* 0x0000001dcc1de211 */ /* 0x000fe200018f0cd6 */
[----:B-----5:R0:W-:Y:S04]  /*11530*/  @!P4 ST.E.128 desc[UR6][R2.64], R8 ;  /* 0x000000080200c985 */ /* 0x0201e8000c101d06 */
[----:B------:R0:W-:Y:S04]  /*11540*/  @!P5 ST.E.128 desc[UR6][R20.64], R60 ;  /* 0x0000003c1400d985 */ /* 0x0001e8000c101d06 */
[----:B------:R0:W-:Y:S02]  /*11550*/  @!P6 ST.E.128 desc[UR6][R28.64], R76 ;  /* 0x0000004c1c00e985 */ /* 0x0001e4000c101d06 */
.L_x_2300:
[----:B------:R-:W-:Y:S05]  /*11560*/  BSYNC B1 ;  /* 0x0000000000017941 */ /* 0x000fea0003800000 */
.L_x_2299:
[----:B0----5:R0:W0:Y:S01]  /*11570*/  SHFL.IDX PT, R11, R30, 0x2, 0x181f ;  /* 0x00581f001e0b7f89 */ /* 0x02102200000e0000 */
[----:B------:R-:W-:Y:S03]  /*11580*/  BSSY B1, `(.L_x_2301) ;  /* 0x0000011000017945 */ /* 0x000fe60003800000 */
[----:B----4-:R4:W0:Y:S01]  /*11590*/  SHFL.IDX PT, R3, R17, 0x2, 0x181f ;  /* 0x00581f0011037f89 */ /* 0x01082200000e0000 */
        /* <DEDUP_REMOVED lines=9> */
[-C--:B------:R-:W-:Y:S02]  /*11630*/  @!P3 LEA.HI.X R3, R16, R11.reuse, R216, 0x1, P0 ;  /* 0x0000000b1003b211 */ /* 0x080fe400000f0cd8 */
[-C--:B------:R-:W-:Y:S02]  /*11640*/  @!P4 LEA.HI.X R9, R23, R11.reuse, R215, 0x1, P1 ;  /* 0x0000000b1709c211 */ /* 0x080fe400008f0cd7 */
[----:B------:R-:W-:Y:S01]  /*11650*/  @!P5 LEA.HI.X R11, R204, R11, R214, 0x1, P2 ;  /* 0x0000000bcc0bd211 */ /* 0x000fe200010f0cd6 */
[----:B------:R0:W-:Y:S04]  /*11660*/  @!P3 ST.E.128 desc[UR6][R2.64], R24 ;  /* 0x000000180200b985 */ /* 0x0001e8000c101d06 */
[----:B------:R0:W-:Y:S04]  /*11670*/  @!P4 ST.E.128 desc[UR6][R8.64], R12 ;  /* 0x0000000c0800c985 */ /* 0x0001e8000c101d06 */
[----:B------:R0:W-:Y:S02]  /*11680*/  @!P5 ST.E.128 desc[UR6][R10.64], R72 ;  /* 0x000000480a00d985 */ /* 0x0001e4000c101d06 */
.L_x_2302:
[----:B------:R-:W-:Y:S05]  /*11690*/  BSYNC B1 ;  /* 0x0000000000017941 */ /* 0x000fea0003800000 */
.L_x_2301:
[----:B------:R-:W-:Y:S01]  /*116a0*/  VIADD R0, R32, 0x60 ;  /* 0x0000006020007836 */ /* 0x000fe20000000000 */
[----:B0-----:R0:W0:Y:S04]  /*116b0*/  SHFL.IDX PT, R11, R30, 0x3, 0x181f ;  /* 0x00781f001e0b7f89 */ /* 0x00102800000e0000 */
[----:B------:R-:W-:Y:S01]  /*116c0*/  ISETP.GE.AND P0, PT, R0, R53, PT ;  /* 0x000000350000720c */ /* 0x000fe20003f06270 */
[----:B-12-4-:R-:W4:-:S12]  /*116d0*/  SHFL.IDX PT, R17, R17, 0x3, 0x181f ;  /* 0x00781f0011117f89 */ /* 0x016f1800000e0000 */
[----:B------:R-:W-:Y:S05]  /*116e0*/  @P0 BRA `(.L_x_2303) ;  /* 0x0000000800d80947 */ /* 0x000fea0003800000 */
[----:B------:R-:W-:Y:S01]  /*116f0*/  ULDC UR4, c[0x0][0xac8] ;  /* 0x0002b20000047ab9 */ /* 0x000fe20000000800 */
[----:B------:R-:W-:Y:S01]  /*11700*/  ULDC.64 UR6, c[0x0][0x208] ;  /* 0x0000820000067ab9 */ /* 0x000fe20000000a00 */
[----:B------:R-:W-:Y:S02]  /*11710*/  ISETP.GE.AND P2, PT, R16, UR4, PT ;  /* 0x0000000410007c0c */ /* 0x000fe4000bf46270 */
[----:B------:R-:W-:-:S11]  /*11720*/  ISETP.GE.AND P3, PT, R23, UR4, PT ;  /* 0x0000000417007c0c */ /* 0x000fd6000bf66270 */
[CC--:B----4-:R-:W-:Y:S02]  /*11730*/  @!P2 LEA R2, P0, R16.reuse, R17.reuse, 0x1 ;  /* 0x000000111002a211 */ /* 0x0d0fe400078008ff */
[C---:B------:R-:W-:Y:S02]  /*11740*/  @!P3 LEA R8, P1, R23.reuse, R17, 0x1 ;  /* 0x000000111708b211 */ /* 0x040fe400078208ff */
        /* <DEDUP_REMOVED lines=11> */
.L_x_2296:
[----:B------:R-:W2:Y:S01]  /*11800*/  LDC R12, c[0x0][0xbe8] ;  /* 0x0002fa00ff0c7b82 */ /* 0x000ea20000000800 */
[----:B------:R-:W-:Y:S01]  /*11810*/  ISETP.GE.AND P0, PT, R217, 0x80, PT ;  /* 0x00000080d900780c */ /* 0x000fe20003f06270 */
[----:B------:R-:W-:Y:S01]  /*11820*/  IMAD R0, R206, 0x20, R208 ;  /* 0x00000020ce007824 */ /* 0x000fe200078e02d0 */
[----:B------:R-:W-:Y:S01]  /*11830*/  BSSY B1, `(.L_x_2304) ;  /* 0x000002f000017945 */ /* 0x000fe20003800000 */
[----:B------:R-:W-:Y:S02]  /*11840*/  SHF.R.S32.HI R8, RZ, 0x1f, R207 ;  /* 0x0000001fff087819 */ /* 0x000fe400000114cf */
[----:B------:R-:W-:Y:S01]  /*11850*/  IMAD.IADD R13, R17, 0x1, R0 ;  /* 0x00000001110d7824 */ /* 0x000fe200078e0200 */
[----:B------:R-:W-:Y:S02]  /*11860*/  SHF.R.S32.HI R10, RZ, 0x1f, R205 ;  /* 0x0000001fff0a7819 */ /* 0x000fe400000114cd */
[----:B--2---:R-:W-:-:S13]  /*11870*/  ISETP.NE.AND P1, PT, R12, 0x1, PT ;  /* 0x000000010c00780c */ /* 0x004fda0003f25270 */
[----:B------:R-:W2:Y:S08]  /*11880*/  @P1 LDC R14, c[0x0][0xbec] ;  /* 0x0002fb00ff0e1b82 */ /* 0x000eb00000000800 */
[----:B------:R-:W3:Y:S01]  /*11890*/  @P1 LDC R15, c[0x0][0xbf0] ;  /* 0x0002fc00ff0f1b82 */ /* 0x000ee20000000800 */
[----:B------:R-:W-:Y:S05]  /*118a0*/  @P0 BRA `(.L_x_2305) ;  /* 0x00000000009c0947 */ /* 0x000fea0003800000 */
[----:B------:R-:W4:Y:S01]  /*118b0*/  S2R R2, SR_TID.X ;  /* 0x0000000000027919 */ /* 0x000f220000002100 */
[----:B------:R-:W5:Y:S01]  /*118c0*/  LDC R9, c[0x0][0xbe8] ;  /* 0x0002fa00ff097b82 */ /* 0x000f620000000800 */
[----:B------:R-:W-:Y:S02]  /*118d0*/  ULDC UR4, c[0x0][0xa88] ;  /* 0x0002a20000047ab9 */ /* 0x000fe40000000800 */
[----:B-----5:R-:W-:Y:S01]  /*118e0*/  IMAD R3, R9, UR4, RZ ;  /* 0x0000000409037c24 */ /* 0x020fe2000f8e02ff */
[----:B----4-:R-:W-:-:S04]  /*118f0*/  IADD3 R6, R17, -0x80, R2 ;  /* 0xffffff8011067810 */ /* 0x010fc80007ffe002 */
[----:B------:R-:W-:-:S13]  /*11900*/  ISETP.GE.AND P0, PT, R6, R3, PT ;  /* 0x000000030600720c */ /* 0x000fda0003f06270 */
[----:B------:R-:W-:Y:S05]  /*11910*/  @P0 BRA `(.L_x_2305) ;  /* 0x0000000000800947 */ /* 0x000fea0003800000 */
[----:B------:R-:W-:Y:S01]  /*11920*/  ISETP.NE.AND P0, PT, R9, 0x1, PT ;  /* 0x000000010900780c */ /* 0x000fe20003f05270 */
[----:B------:R-:W-:Y:S01]  /*11930*/  ULDC.64 UR4, c[0x0][0xb90] ;  /* 0x0002e40000047ab9 */ /* 0x000fe20000000a00 */
[----:B------:R-:W-:Y:S01]  /*11940*/  IMAD.MOV.U32 R5, RZ, RZ, R6 ;  /* 0x000000ffff057224 */ /* 0x000fe200078e0006 */
[----:B------:R-:W-:Y:S01]  /*11950*/  ULDC.64 UR6, c[0x0][0x208] ;  /* 0x0000820000067ab9 */ /* 0x000fe20000000a00 */
[----:B------:R-:W-:-:S04]  /*11960*/  IMAD R4, R8, UR4, RZ ;  /* 0x0000000408047c24 */ /* 0x000fc8000f8e02ff */
[----:B------:R-:W-:-:S05]  /*11970*/  IMAD R7, R207, UR5, R4 ;  /* 0x00000005cf077c24 */ /* 0x000fca000f8e0204 */
[----:B------:R-:W4:Y:S08]  /*11980*/  @P0 LDC R3, c[0x0][0xbec] ;  /* 0x0002fb00ff030b82 */ /* 0x000f300000000800 */
[----:B------:R-:W5:Y:S01]  /*11990*/  @P0 LDC R11, c[0x0][0xbf0] ;  /* 0x0002fc00ff0b0b82 */ /* 0x000f620000000800 */
[----:B----4-:R-:W-:-:S04]  /*119a0*/  @P0 IMAD.HI.U32 R0, R6, R3, RZ ;  /* 0x0000000306000227 */ /* 0x010fc800078e00ff */
[----:B------:R-:W-:Y:S01]  /*119b0*/  IMAD.WIDE.U32 R2, R207, UR4, RZ ;  /* 0x00000004cf027c25 */ /* 0x000fe2000f8e00ff */
[----:B------:R-:W-:Y:S01]  /*119c0*/  ULDC.64 UR4, c[0x0][0xb98] ;  /* 0x0002e60000047ab9 */ /* 0x000fe20000000a00 */
[----:B-----5:R-:W-:Y:S02]  /*119d0*/  @P0 SHF.R.U32.HI R5, RZ, R11, R0 ;  /* 0x0000000bff050219 */ /* 0x020fe40000011600 */
[----:B------:R-:W-:Y:S02]  /*119e0*/  IMAD.IADD R3, R3, 0x1, R7 ;  /* 0x0000000103037824 */ /* 0x000fe400078e0207 */
[----:B------:R-:W-:Y:S01]  /*119f0*/  IMAD R0, R10, UR4, RZ ;  /* 0x000000040a007c24 */ /* 0x000fe2000f8e02ff */
[----:B------:R-:W-:Y:S01]  /*11a00*/  IADD3 R7, -R5, RZ, RZ ;  /* 0x000000ff05077210 */ /* 0x000fe20007ffe1ff */
        /* <DEDUP_REMOVED lines=17> */
.L_x_2305:
[----:B------:R-:W-:Y:S05]  /*11b20*/  BSYNC B1 ;  /* 0x0000000000017941 */ /* 0x000fea0003800000 */
.L_x_2304:
[----:B------:R-:W-:Y:S01]  /*11b30*/  ULDC.64 UR4, c[0x0][0xae8] ;  /* 0x0002ba0000047ab9 */ /* 0x000fe20000000a00 */
[----:B--2---:R-:W-:Y:S01]  /*11b40*/  @P1 IMAD.HI.U32 R0, R13, R14, RZ ;  /* 0x0000000e0d001227 */ /* 0x004fe200078e00ff */
[----:B------:R-:W-:Y:S01]  /*11b50*/  ULDC UR6, c[0x0][0xa88] ;  /* 0x0002a20000067ab9 */ /* 0x000fe20000000800 */
[----:B------:R-:W-:Y:S02]  /*11b60*/  BSSY B1, `(.L_x_2306) ;  /* 0x0000035000017945 */ /* 0x000fe40003800000 */
[----:B------:R-:W-:Y:S02]  /*11b70*/  IMAD R2, R8, UR4, RZ ;  /* 0x0000000408027c24 */ /* 0x000fe4000f8e02ff */
[----:B----4-:R-:W-:Y:S01]  /*11b80*/  IMAD.MOV.U32 R5, RZ, RZ, R13 ;  /* 0x000000ffff057224 */ /* 0x010fe200078e000d */
[----:B---3--:R-:W-:Y:S01]  /*11b90*/  @P1 SHF.R.U32.HI R5, RZ, R15, R0 ;  /* 0x0000000fff051219 */ /* 0x008fe20000011600 */
[C---:B------:R-:W-:Y:S02]  /*11ba0*/  IMAD R7, R207.reuse, UR5, R2 ;  /* 0x00000005cf077c24 */ /* 0x040fe4000f8e0202 */
[----:B------:R-:W-:Y:S01]  /*11bb0*/  IMAD.WIDE.U32 R2, R207, UR4, RZ ;  /* 0x00000004cf027c25 */ /* 0x000fe2000f8e00ff */
[----:B------:R-:W-:Y:S01]  /*11bc0*/  ULDC.64 UR4, c[0x0][0xaf0] ;  /* 0x0002bc0000047ab9 */ /* 0x000fe20000000a00 */
[----:B------:R-:W-:-:S02]  /*11bd0*/  SHF.R.S32.HI R0, RZ, 0x1f, R5 ;  /* 0x0000001fff007819 */ /* 0x000fc40000011405 */
[----:B------:R-:W-:Y:S02]  /*11be0*/  IMAD R4, R10, UR4, RZ ;  /* 0x000000040a047c24 */ /* 0x000fe4000f8e02ff */
[----:B------:R-:W-:Y:S02]  /*11bf0*/  IMAD.IADD R3, R3, 0x1, R7 ;  /* 0x0000000103037824 */ /* 0x000fe400078e0207 */
        /* <DEDUP_REMOVED lines=13> */
[----:B------:R-:W-:Y:S02]  /*11cd0*/  IMAD.IADD R6, R208, 0x1, R17 ;  /* 0x00000001d0067824 */ /* 0x000fe400078e0211 */
[----:B------:R-:W-:Y:S02]  /*11ce0*/  IMAD R9, R12, UR6, RZ ;  /* 0x000000060c097c24 */ /* 0x000fe4000f8e02ff */
        /* <DEDUP_REMOVED lines=8> */
[----:B------:R2:W3:Y:S01]  /*11d70*/  SHFL.IDX PT, R7, R4, RZ, 0x181f ;  /* 0x00181fff04077589 */ /* 0x0004e200000e0000 */
[-C--:B------:R-:W-:Y:S01]  /*11d80*/  ISETP.GE.AND P1, PT, R0, R9.reuse, PT ;  /* 0x000000090000720c */ /* 0x080fe20003f26270 */
[----:B------:R-:W-:Y:S02]  /*11d90*/  VIADD R0, R6, 0x40 ;  /* 0x0000004006007836 */ /* 0x000fe40000000000 */
[----:B------:R2:W4:Y:S03]  /*11da0*/  SHFL.IDX PT, R3, R5, RZ, 0x181f ;  /* 0x00181fff05037589 */ /* 0x00052600000e0000 */
[----:B------:R-:W-:Y:S01]  /*11db0*/  ISETP.GE.AND P0, PT, R0, R9, PT ;  /* 0x000000090000720c */ /* 0x000fe20003f06270 */
[----:B------:R-:W-:-:S12]  /*11dc0*/  @P2 BRA `(.L_x_2307) ;  /* 0x0000000000382947 */ /* 0x000fd80003800000 */
[----:B------:R-:W-:Y:S01]  /*11dd0*/  ULDC UR4, c[0x0][0xac8] ;  /* 0x0002b20000047ab9 */ /* 0x000fe20000000800 */
[----:B------:R-:W-:Y:S01]  /*11de0*/  ULDC.64 UR6, c[0x0][0x208] ;  /* 0x0000820000067ab9 */ /* 0x000fe20000000a00 */
[----:B------:R-:W-:Y:S02]  /*11df0*/  ISETP.GE.AND P4, PT, R16, UR4, PT ;  /* 0x0000000410007c0c */ /* 0x000fe4000bf86270 */
[----:B------:R-:W-:Y:S02]  /*11e00*/  ISETP.GE.AND P3, PT, R23, UR4, PT ;  /* 0x0000000417007c0c */ /* 0x000fe4000bf66270 */
[----:B------:R-:W-:-:S09]  /*11e10*/  ISETP.GE.AND P2, PT, R204, UR4, PT ;  /* 0x00000004cc007c0c */ /* 0x000fd2000bf46270 */
[CC--:B---3--:R-:W-:Y:S02]  /*11e20*/  @!P4 LEA R10, P6, R16.reuse, R7.reuse, 0x1 ;  /* 0x00000007100ac211 */ /* 0x0c8fe400078c08ff */
[C---:B------:R-:W-:Y:S02]  /*11e30*/  @!P3 LEA R12, P5, R23.reuse, R7, 0x1 ;  /* 0x00000007170cb211 */ /* 0x040fe400078a08ff */
[----:B----4-:R-:W-:Y:S02]  /*11e40*/  @!P4 LEA.HI.X R11, R16, R3, R216, 0x1, P6 ;  /* 0x00000003100bc211 */ /* 0x010fe400030f0cd8 */
[C---:B------:R-:W-:Y:S02]  /*11e50*/  @!P2 LEA R2, P6, R204.reuse, R7, 0x1 ;  /* 0x00000007cc02a211 */ /* 0x040fe400078c08ff */
[-C--:B------:R-:W-:Y:S01]  /*11e60*/  @!P3 LEA.HI.X R13, R23, R3.reuse, R215, 0x1, P5 ;  /* 0x00000003170db211 */ /* 0x080fe200028f0cd7 */
[----:B------:R3:W-:Y:S01]  /*11e70*/  @!P4 ST.E.128 desc[UR6][R10.64], RZ ;  /* 0x000000ff0a00c985 */ /* 0x0007e2000c101d06 */
[----:B------:R-:W-:-:S03]  /*11e80*/  @!P2 LEA.HI.X R3, R204, R3, R214, 0x1, P6 ;  /* 0x00000003cc03a211 */ /* 0x000fc600030f0cd6 */
[----:B------:R3:W-:Y:S04]  /*11e90*/  @!P3 ST.E.128 desc[UR6][R12.64], RZ ;  /* 0x000000ff0c00b985 */ /* 0x0007e8000c101d06 */
[----:B------:R3:W-:Y:S02]  /*11ea0*/  @!P2 ST.E.128 desc[UR6][R2.64], RZ ;  /* 0x000000ff0200a985 */ /* 0x0007e4000c101d06 */
.L_x_2307:
[----:B------:R-:W-:Y:S05]  /*11eb0*/  BSYNC B1 ;  /* 0x0000000000017941 */ /* 0x000fea0003800000 */
.L_x_2306:
[----:B---34-:R3:W4:Y:S01]  /*11ec0*/  SHFL.IDX PT, R3, R5, 0x1, 0x181f ;  /* 0x00381f0005037f89 */ /* 0x01872200000e0000 */
        /* <DEDUP_REMOVED lines=17> */
.L_x_2309:
[----:B------:R-:W-:Y:S05]  /*11fe0*/  BSYNC B1 ;  /* 0x0000000000017941 */ /* 0x000fea0003800000 */
.L_x_2308:
        /* <DEDUP_REMOVED lines=18> */
.L_x_2311:
[----:B------:R-:W-:Y:S05]  /*12110*/  BSYNC B1 ;  /* 0x0000000000017941 */ /* 0x000fea0003800000 */
.L_x_2310:
[----:B------:R-:W-:Y:S01]  /*12120*/  IADD3 R0, R6, 0x60, RZ ;  /* 0x0000006006007810 */ /* 0x000fe20007ffe0ff */
[----:B0-23--:R-:W0:Y:S03]  /*12130*/  SHFL.IDX PT, R5, R5, 0x3, 0x181f ;  /* 0x00781f0005057f89 */ /* 0x00de2600000e0000 */
[----:B------:R-:W-:Y:S01]  /*12140*/  ISETP.GE.AND P0, PT, R0, R9, PT ;  /* 0x000000090000720c */ /* 0x000fe20003f06270 */
[----:B----4-:R2:W3:-:S12]  /*12150*/  SHFL.IDX PT, R3, R4, 0x3, 0x181f ;  /* 0x00781f0004037f89 */ /* 0x0104d800000e0000 */
[----:B--2---:R-:W-:Y:S05]  /*12160*/  @P0 BRA `(.L_x_2303) ;  /* 0x0000000000380947 */ /* 0x004fea0003800000 */
[----:B------:R-:W-:Y:S01]  /*12170*/  ULDC UR4, c[0x0][0xac8] ;  /* 0x0002b20000047ab9 */ /* 0x000fe20000000800 */
[----:B------:R-:W-:Y:S01]  /*12180*/  ULDC.64 UR6, c[0x0][0x208] ;  /* 0x0000820000067ab9 */ /* 0x000fe20000000a00 */
[----:B------:R-:W-:Y:S02]  /*12190*/  ISETP.GE.AND P3, PT, R16, UR4, PT ;  /* 0x0000000410007c0c */ /* 0x000fe4000bf66270 */
[----:B------:R-:W-:Y:S02]  /*121a0*/  ISETP.GE.AND P4, PT, R23, UR4, PT ;  /* 0x0000000417007c0c */ /* 0x000fe4000bf86270 */
[----:B------:R-:W-:-:S09]  /*121b0*/  ISETP.GE.AND P5, PT, R204, UR4, PT ;  /* 0x00000004cc007c0c */ /* 0x000fd2000bfa6270 */
[-C--:B---3--:R-:W-:Y:S02]  /*121c0*/  @!P3 LEA R6, P0, R16, R3.reuse, 0x1 ;  /* 0x000000031006b211 */ /* 0x088fe400078008ff */
        /* <DEDUP_REMOVED lines=8> */
.L_x_2303:
[----:B------:R-:W-:Y:S05]  /*12250*/  BSYNC B0 ;  /* 0x0000000000007941 */ /* 0x000fea0003800000 */
.L_x_2295:
[----:B------:R-:W-:Y:S02]  /*12260*/  ULDC UR4, c[0x0][0xc38] ;  /* 0x00030e0000047ab9 */ /* 0x000fe40000000800 */
[----:B-1----:R-:W-:-:S13]  /*12270*/  ISETP.GE.AND P0, PT, R52, UR4, PT ;  /* 0x0000000434007c0c */ /* 0x002fda000bf06270 */
[----:B------:R-:W-:Y:S05]  /*12280*/  @!P0 BRA `(.L_x_2312) ;  /* 0xfffffee800c08947 */ /* 0x000fea000383ffff */
[----:B------:R-:W-:Y:S05]  /*12290*/  EXIT ;  /* 0x000000000000794d */ /* 0x000fea0003800000 */
.L_x_2260:
[----:B------:R-:W-:-:S08]  /*122a0*/  NOP ;  /* 0x0000000000007918 */ /* 0x000fd00000000000 */
[----:B0-----:R-:W0:-:S00]  /*122b0*/  USETMAXREG.DEALLOC.CTAPOOL 0x18 ;  /* 0x00000018000079c8 */ /* 0x001e0000080e0500 */
[----:B0-----:R-:W-:-:S06]  /*122c0*/  LOP3.LUT R0, R0, 0x3, RZ, 0xc0, !PT ;  /* 0x0000000300007812 */ /* 0x001fcc00078ec0ff */
[----:B------:R-:W0:Y:S01]  /*122d0*/  S2UR UR6, SR_CTAID.X ;  /* 0x00000000000679c3 */ /* 0x000e220000002500 */
[----:B------:R-:W-:Y:S01]  /*122e0*/  IMAD.MOV.U32 R18, RZ, RZ, RZ ;  /* 0x000000ffff127224 */ /* 0x000fe200078e00ff */
[----:B------:R-:W1:Y:S02]  /*122f0*/  SHFL.IDX PT, R0, R0, RZ, 0x1f ;  /* 0x00001fff00007589 */ /* 0x000e6400000e0000 */
[----:B-1----:R-:W-:-:S04]  /*12300*/  ISETP.NE.AND P0, PT, R0, RZ, PT ;  /* 0x000000ff0000720c */ /* 0x002fc80003f05270 */
[----:B------:R-:W0:Y:S01]  /*12310*/  LDC R0, c[0x0][0xc38] ;  /* 0x00030e00ff007b82 */ /* 0x000e220000000800 */
[----:B------:R-:W-:-:S05]  /*12320*/  P2R R2, PR, RZ, 0x1 ;  /* 0x00000001ff027803 */ /* 0x000fca0000000000 */
[----:B------:R1:W-:Y:S03]  /*12330*/  STL [R1+0x2c], R2 ;  /* 0x00002c0201007387 */ /* 0x0003e60000100800 */
[----:B------:R-:W-:Y:S06]  /*12340*/  @P0 BAR.ARV 0x4, 0x180 ;  /* 0x0106000000000b1d */ /* 0x000fec0000002000 */
[----:B------:R1:W-:Y:S01]  /*12350*/  STL [R1+0x28], RZ ;  /* 0x000028ff01007387 */ /* 0x0003e20000100800 */
[----:B0-----:R-:W-:Y:S01]  /*12360*/  ISETP.LE.AND P0, PT, R0, UR6, PT ;  /* 0x0000000600007c0c */ /* 0x001fe2000bf03270 */
[----:B------:R-:W-:-:S05]  /*12370*/  IMAD.MOV.U32 R0, RZ, RZ, 0x1 ;  /* 0x00000001ff007424 */ /* 0x000fca00078e00ff */
[----:B------:R1:W-:Y:S07]  /*12380*/  STL [R1+0x4], R0 ;  /* 0x0000040001007387 */ /* 0x0003ee0000100800 */
[----:B------:R-:W-:Y:S05]  /*12390*/  @P0 BRA `(.L_x_2313) ;  /* 0x0000004800500947 */ /* 0x000fea0003800000 */
[----:B------:R-:W0:Y:S01]  /*123a0*/  S2R R6, SR_TID.X ;  /* 0x0000000000067919 */ /* 0x000e220000002100 */
[----:B------:R-:W2:Y:S01]  /*123b0*/  S2UR UR5, SR_CgaCtaId ;  /* 0x00000000000579c3 */ /* 0x000ea20000008800 */
[----:B------:R-:W-:Y:S01]  /*123c0*/  UMOV UR4, 0x400 ;  /* 0x0000040000047882 */ /* 0x000fe20000000000 */
[----:B------:R-:W-:Y:S01]  /*123d0*/  IMAD.MOV.U32 R18, RZ, RZ, RZ ;  /* 0x000000ffff127224 */ /* 0x000fe200078e00ff */
[----:B------:R-:W-:Y:S01]  /*123e0*/  ULDC UR40, c[0x0][0xc] ;  /* 0x0000030000287ab9 */ /* 0x000fe20000000800 */
[----:B------:R-:W-:Y:S01]  /*123f0*/  ULDC.64 UR38, c[0x0][0x198] ;  /* 0x0000660000267ab9 */ /* 0x000fe20000000a00 */
[----:B--2---:R-:W-:-:S06]  /*12400*/  ULEA UR4, UR5, UR4, 0x18 ;  /* 0x0000000405047291 */ /* 0x004fcc000f8ec03f */
[----:B------:R-:W-:Y:S01]  /*12410*/  IMAD.U32 R17, RZ, RZ, UR4 ;  /* 0x00000004ff117e24 */ /* 0x000fe2000f8e00ff */
[C---:B0-----:R-:W-:Y:S01]  /*12420*/  LOP3.LUT R5, R6.reuse, 0x7f, RZ, 0xc0, !PT ;  /* 0x0000007f06057812 */ /* 0x041fe200078ec0ff */
[----:B-1----:R-:W-:-:S05]  /*12430*/  IMAD.SHL.U32 R0, R6, 0x8, RZ ;  /* 0x0000000806007824 */ /* 0x002fca00078e00ff */
        /* <DEDUP_REMOVED lines=13> */
[----:B------:R0:W-:Y:S04]  /*12510*/  STL [R1+0x4], R2 ;  /* 0x0000040201007387 */ /* 0x0001e80000100800 */
[----:B------:R1:W-:Y:S01]  /*12520*/  STL [R1+0x28], RZ ;  /* 0x000028ff01007387 */ /* 0x0003e20000100800 */
[----:B0-----:R-:W-:-:S02]  /*12530*/  LOP3.LUT R2, R0, 0x40, RZ, 0xfc, !PT ;  /* 0x0000004000027812 */ /* 0x001fc400078efcff */
[----:B-1----:R-:W-:-:S07]  /*12540*/  LOP3.LUT R0, R0, 0x80, RZ, 0xfc, !PT ;  /* 0x0000008000007812 */ /* 0x002fce00078efcff */
.L_x_2407:
[----:B--2---:R-:W2:Y:S01]  /*12550*/  LDL R5, [R1+0x18] ;  /* 0x0000180001057983 */ /* 0x004ea20000100800 */
[----:B0-----:R-:W0:Y:S01]  /*12560*/  LDC R0, c[0x0][0xc60] ;  /* 0x00031800ff007b82 */ /* 0x001e220000000800 */
[----:B------:R-:W-:Y:S01]  /*12570*/  ULDC UR4, c[0x0][0xc78] ;  /* 0x00031e0000047ab9 */ /* 0x000fe20000000800 */
[----:B0-----:R-:W-:-:S13]  /*12580*/  ISETP.NE.AND P0, PT, R0, 0x1, PT ;  /* 0x000000010000780c */ /* 0x001fda0003f05270 */
[----:B---3--:R-:W2:Y:S08]  /*12590*/  @P0 LDC R2, c[0x0][0xc64] ;  /* 0x00031900ff020b82 */ /* 0x008eb00000000800 */
[----:B-1----:R-:W0:Y:S01]  /*125a0*/  @P0 LDC R3, c[0x0][0xc68] ;  /* 0x00031a00ff030b82 */ /* 0x002e220000000800 */
[----:B--2---:R-:W-:-:S04]  /*125b0*/  @P0 IMAD.HI.U32 R2, R5, R2, RZ ;  /* 0x0000000205020227 */ /* 0x004fc800078e00ff */
[----:B------:R-:W-:Y:S01]  /*125c0*/  IMAD.MOV.U32 R4, RZ, RZ, R5 ;  /* 0x000000ffff047224 */ /* 0x000fe200078e0005 */
[----:B0-----:R-:W-:-:S04]  /*125d0*/  @P0 SHF.R.U32.HI R4, RZ, R3, R2 ;  /* 0x00000003ff040219 */ /* 0x001fc80000011602 */
[C---:B------:R-:W-:Y:S02]  /*125e0*/  ISETP.GE.AND P0, PT, R4.reuse, UR4, PT ;  /* 0x0000000404007c0c */ /* 0x040fe4000bf06270 */
[----:B------:R-:W-:-:S05]  /*125f0*/  IADD3 R3, -R4, RZ, RZ ;  /* 0x000000ff04037210 */ /* 0x000fca0007ffe1ff */
[----:B------:R-:W-:-:S06]  /*12600*/  IMAD R0, R0, R3, R5 ;  /* 0x0000000300007224 */ /* 0x000fcc00078e0205 */
[----:B------:R-:W-:Y:S05]  /*12610*/  @!P0 BRA `(.L_x_2314) ;  /* 0x0000000000208947 */ /* 0x000fea0003800000 */
[----:B------:R-:W0:Y:S02]  /*12620*/  LDC R5, c[0x0][0xc6c] ;  /* 0x00031b00ff057b82 */ /* 0x000e240000000800 */
[----:B0-----:R-:W-:-:S13]  /*12630*/  ISETP.NE.AND P0, PT, R5, 0x1, PT ;  /* 0x000000010500780c */ /* 0x001fda0003f05270 */
[----:B------:R-:W0:Y:S02]  /*12640*/  @P0 LDC.64 R2, c[0x0][0xc70] ;  /* 0x00031c00ff020b82 */ /* 0x000e240000000a00 */
[----:B0-----:R-:W-:-:S04]  /*12650*/  @P0 IMAD.HI.U32 R6, R0, R2, RZ ;  /* 0x0000000200060227 */ /* 0x001fc800078e00ff */
[----:B------:R-:W-:Y:S01]  /*12660*/  IMAD.MOV.U32 R2, RZ, RZ, R0 ;  /* 0x000000ffff027224 */ /* 0x000fe200078e0000 */
[----:B------:R-:W-:-:S05]  /*12670*/  @P0 SHF.R.U32.HI R2, RZ, R3, R6 ;  /* 0x00000003ff020219 */ /* 0x000fca0000011606 */
[----:B------:R-:W-:Y:S01]  /*12680*/  IMAD R5, R2, R5, RZ ;  /* 0x0000000502057224 */ /* 0x000fe200078e02ff */
[----:B------:R-:W-:Y:S06]  /*12690*/  BRA `(.L_x_2315) ;  /* 0x00000000001c7947 */ /* 0x000fec0003800000 */
.L_x_2314:
[----:B------:R-:W0:Y:S02]  /*126a0*/  LDC R5, c[0x0][0xc54] ;  /* 0x00031500ff057b82 */ /* 0x000e240000000800 */
[----:B0-----:R-:W-:-:S13]  /*126b0*/  ISETP.NE.AND P0, PT, R5, 0x1, PT ;  /* 0x000000010500780c */ /* 0x001fda0003f05270 */
[----:B------:R-:W0:Y:S02]  /*126c0*/  @P0 LDC.64 R2, c[0x0][0xc58] ;  /* 0x00031600ff020b82 */ /* 0x000e240000000a00 */
[----:B0-----:R-:W-:-:S04]  /*126d0*/  @P0 IMAD.HI.U32 R6, R0, R2, RZ ;  /* 0x0000000200060227 */ /* 0x001fc800078e00ff */
[----:B------:R-:W-:Y:S01]  /*126e0*/  IMAD.MOV.U32 R2, RZ, RZ, R0 ;  /* 0x000000ffff027224 */ /* 0x000fe200078e0000 */
[----:B------:R-:W-:-:S05]  /*126f0*/  @P0 SHF.R.U32.HI R2, RZ, R3, R6 ;  /* 0x00000003ff020219 */ /* 0x000fca0000011606 */
[----:B------:R-:W-:-:S07]  /*12700*/  IMAD R5, R2, R5, RZ ;  /* 0x0000000502057224 */ /* 0x000fce00078e02ff */
.L_x_2315:
[----:B------:R-:W0:Y:S01]  /*12710*/  LDC R3, c[0x0][0xc48] ;  /* 0x00031200ff037b82 */ /* 0x000e220000000800 */
[----:B------:R-:W-:Y:S01]  /*12720*/  IMAD.IADD R5, R0, 0x1, -R5 ;  /* 0x0000000100057824 */ /* 0x000fe200078e0a05 */
[----:B------:R-:W-:Y:S01]  /*12730*/  LOP3.LUT R2, RZ, R2, RZ, 0x33, !PT ;  /* 0x00000002ff027212 */ /* 0x000fe200078e33ff */
[----:B------:R-:W-:Y:S01]  /*12740*/  ULDC UR4, c[0x0][0xc3c] ;  /* 0x00030f0000047ab9 */ /* 0x000fe20000000800 */
[----:B------:R-:W-:Y:S03]  /*12750*/  BSSY B7, `(.L_x_2316) ;  /* 0x000043b000077945 */ /* 0x000fe60003800000 */
[----:B------:R-:W-:Y:S01]  /*12760*/  VIADD R7, R2, UR4 ;  /* 0x0000000402077c36 */ /* 0x000fe20008000000 */
[----:B------:R-:W1:Y:S01]  /*12770*/  LDC R0, c[0x0][0xc54] ;  /* 0x00031500ff007b82 */ /* 0x000e620000000800 */
[----:B------:R-:W-:Y:S02]  /*12780*/  ULDC.64 UR4, c[0x0][0x418] ;  /* 0x0001060000047ab9 */ /* 0x000fe40000000a00 */
[----:B------:R-:W-:Y:S01]  /*12790*/  IMAD.SHL.U32 R2, R7, 0x80, RZ ;  /* 0x0000008007027824 */ /* 0x000fe200078e00ff */
[----:B------:R-:W-:-:S03]  /*127a0*/  UISETP.NE.U32.AND UP0, UPT, UR4, URZ, UPT ;  /* 0x0000003f0400728c */ /* 0x000fc6000bf05070 */
[----:B------:R-:W-:Y:S01]  /*127b0*/  VIADD R2, R2, 0x7f ;  /* 0x0000007f02027836 */ /* 0x000fe20000000000 */
[----:B------:R-:W-:Y:S01]  /*127c0*/  UISETP.NE.AND.EX UP0, UPT, UR5, URZ, UPT, UP0 ;  /* 0x0000003f0500728c */ /* 0x000fe2000bf05300 */
[----:B------:R-:W-:Y:S02]  /*127d0*/  ULDC UR4, c[0x0][0x424] ;  /* 0x0001090000047ab9 */ /* 0x000fe40000000800 */
[----:B------:R-:W-:Y:S01]  /*127e0*/  ULDC UR5, c[0x0][0x288] ;  /* 0x0000a20000057ab9 */ /* 0x000fe20000000800 */
[----:B------:R-:W-:Y:S02]  /*127f0*/  USEL UR4, UR4, 0x1, UP0 ;  /* 0x0000000104047887 */ /* 0x000fe40008000000 */
[----:B------:R-:W-:Y:S01]  /*12800*/  UIADD3 UR6, -UR5, 0x70, URZ ;  /* 0x0000007005067890 */ /* 0x000fe2000fffe13f */
[C---:B0-----:R-:W-:Y:S02]  /*12810*/  ISETP.NE.AND P0, PT, R3.reuse, 0x1, PT ;  /* 0x000000010300780c */ /* 0x041fe40003f05270 */
[----:B------:R-:W-:Y:S01]  /*12820*/  ULDC UR5, c[0x0][0x2f0] ;  /* 0x0000bc0000057ab9 */ /* 0x000fe20000000800 */
[----:B------:R-:W-:Y:S01]  /*12830*/  R2UR UR36, R3 ;  /* 0x00000000032472ca */ /* 0x000fe200000e0000 */
[----:B------:R-:W-:-:S02]  /*12840*/  UIMAD UR6, UR4, UR5, UR6 ;  /* 0x00000005040672a4 */ /* 0x000fc4000f8e0206 */
[----:B------:R-:W-:Y:S01]  /*12850*/  UIMAD UR5, UR4, UR5, 0x6f ;  /* 0x0000006f040574a4 */ /* 0x000fe2000f8e0205 */
[----:B-1----:R-:W-:Y:S02]  /*12860*/  IMAD R0, R4, R0, R5 ;  /* 0x0000000004007224 */ /* 0x002fe400078e0205 */
[----:B------:R-:W-:Y:S02]  /*12870*/  UMOV UR4, URZ ;  /* 0x0000003f00047c82 */ /* 0x000fe40008000000 */
[----:B------:R-:W-:Y:S01]  /*12880*/  UIMAD.WIDE UR4, UR5, -0x6db6db6d, UR4 ;  /* 0x92492493050478a5 */ /* 0x000fe2000f8e0204 */
[----:B------:R-:W-:Y:S01]  /*12890*/  IMAD.MOV.U32 R6, RZ, RZ, R0 ;  /* 0x000000ffff067224 */ /* 0x000fe200078e0000 */
[----:B------:R-:W0:Y:S01]  /*128a0*/  @P0 LDC R5, c[0x0][0xc4c] ;  /* 0x00031300ff050b82 */ /* 0x000e220000000800 */
[----:B------:R-:W-:Y:S01]  /*128b0*/  R2UR UR7, R0 ;  /* 0x00000000000772ca */ /* 0x000fe200000e0000 */
[----:B------:R-:W-:-:S04]  /*128c0*/  USHF.R.U32.HI UR4, URZ, 0x1f, UR5 ;  /* 0x0000001f3f047899 */ /* 0x000fc80008011605 */
[----:B------:R-:W-:Y:S02]  /*128d0*/  ULEA.HI.SX32 UR4, UR5, UR4, 0x1a ;  /* 0x0000000405047291 */ /* 0x000fe4000f8fd23f */
[----:B------:R-:W1:Y:S01]  /*128e0*/  @P0 LDC R3, c[0x0][0xc50] ;  /* 0x00031400ff030b82 */ /* 0x000e620000000800 */
[----:B0-----:R-:W-:-:S07]  /*128f0*/  @P0 IMAD.HI.U32 R4, R0, R5, RZ ;  /* 0x0000000500040227 */ /* 0x001fce00078e00ff */
[----:B------:R-:W0:Y:S01]  /*12900*/  LDC R0, c[0x0][0x448] ;  /* 0x00011200ff007b82 */ /* 0x000e220000000800 */
[----:B-1----:R-:W-:-:S05]  /*12910*/  @P0 SHF.R.U32.HI R6, RZ, R3, R4 ;  /* 0x00000003ff060219 */ /* 0x002fca0000011604 */
[----:B------:R1:W-:Y:S04]  /*12920*/  STL [R1+0x1c], R6 ;  /* 0x00001c0601007387 */ /* 0x0003e80000100800 */
[----:B------:R1:W-:Y:S01]  /*12930*/  STL [R1+0x24], R7 ;  /* 0x0000240701007387 */ /* 0x0003e20000100800 */
[----:B0-----:R-:W-:-:S13]  /*12940*/  ISETP.NE.AND P0, PT, R0, 0x1, PT ;  /* 0x000000010000780c */ /* 0x001fda0003f05270 */
[----:B------:R-:W0:Y:S08]  /*12950*/  @P0 LDC R3, c[0x0][0x44c] ;  /* 0x00011300ff030b82 */ /* 0x000e300000000800 */
[----:B------:R-:W2:Y:S01]  /*12960*/  @P0 LDC R0, c[0x0][0x450] ;  /* 0x00011400ff000b82 */ /* 0x000ea20000000800 */
[----:B0-----:R-:W-:-:S05]  /*12970*/  @P0 IMAD.HI.U32 R3, R2, R3, RZ ;  /* 0x0000000302030227 */ /* 0x001fca00078e00ff */
[----:B--2---:R-:W-:Y:S01]  /*12980*/  @P0 SHF.R.U32.HI R2, RZ, R0, R3 ;  /* 0x00000000ff020219 */ /* 0x004fe20000011603 */
[----:B------:R-:W-:-:S04]  /*12990*/  IMAD.MOV R0, RZ, RZ, -R6 ;  /* 0x000000ffff007224 */ /* 0x000fc800078e0a06 */
[----:B------:R-:W-:Y:S01]  /*129a0*/  VIADD R3, R2, UR6 ;  /* 0x0000000602037c36 */ /* 0x000fe20008000000 */
[----:B------:R-:W-:Y:S01]  /*129b0*/  R2UR UR6, R0 ;  /* 0x00000000000672ca */ /* 0x000fe200000e0000 */
[----:B------:R-:W-:-:S04]  /*129c0*/  IMAD.MOV.U32 R2, RZ, RZ, RZ ;  /* 0x000000ffff027224 */ /* 0x000fc800078e00ff */
[----:B------:R-:W-:-:S05]  /*129d0*/  IMAD.HI R2, R3, -0x6db6db6d, R2 ;  /* 0x9249249303027827 */ /* 0x000fca00078e0202 */
[----:B------:R-:W-:-:S03]  /*129e0*/  SHF.R.U32.HI R3, RZ, 0x1f, R2 ;  /* 0x0000001fff037819 */ /* 0x000fc60000011602 */
[----:B------:R-:W-:Y:S01]  /*129f0*/  UIMAD UR36, UR36, UR6, UR7 ;  /* 0x00000006242472a4 */ /* 0x000fe2000f8e0207 */
[----:B------:R-:W-:-:S04]  /*12a00*/  LEA.HI.SX32 R3, R2, R3, 0x1a ;  /* 0x0000000302037211 */ /* 0x000fc800078fd2ff */
[----:B------:R-:W-:-:S04]  /*12a10*/  VIMNMX R19, R3, UR4, PT ;  /* 0x0000000403137c48 */ /* 0x000fc8000bfe0100 */
[----:B------:R-:W-:Y:S01]  /*12a20*/  ISETP.GT.AND P0, PT, R19, RZ, PT ;  /* 0x000000ff1300720c */ /* 0x000fe20003f04270 */
[----:B------:R1:W-:-:S12]  /*12a30*/  STL [R1+0x20], R19 ;  /* 0x0000201301007387 */ /* 0x0003d80000100800 */
[----:B-1----:R-:W-:Y:S05]  /*12a40*/  @P0 BRA `(.L_x_2317) ;  /* 0x00000000004c0947 */ /* 0x002fea0003800000 */
        /* <DEDUP_REMOVED lines=19> */
.L_x_2317:
        /* <DEDUP_REMOVED lines=8> */
[----:B------:R-:W-:Y:S01]  /*12c00*/  MOV R4, UR6 ;  /* 0x0000000600047c02 */ /* 0x000fe20008000f00 */
[----:B------:R-:W-:Y:S01]  /*12c10*/  IMAD.U32 R5, RZ, RZ, UR7 ;  /* 0x00000007ff057e24 */ /* 0x000fe2000f8e00ff */
        /* <DEDUP_REMOVED lines=10> */
.L_x_2320:
[----:B------:R-:W-:Y:S05]  /*12cc0*/  BSYNC B6 ;  /* 0x0000000000067941 */ /* 0x000fea0003800000 */
.L_x_2319:
        /* <DEDUP_REMOVED lines=20> */
.L_x_2323:
        /* <DEDUP_REMOVED lines=15> */
.L_x_2322:
[----:B------:R-:W-:Y:S05]  /*12f00*/  BSYNC B6 ;  /* 0x0000000000067941 */ /* 0x000fea0003800000 */
.L_x_2321:
[----:B------:R-:W2:Y:S01]  /*12f10*/  LDL R16, [R1+0x1c] ;  /* 0x00001c0001107983 */ /* 0x000ea20000100800 */
[----:B------:R-:W0:Y:S01]  /*12f20*/  LDC.64 R2, c[0x0][0x9f8] ;  /* 0x00027e00ff027b82 */ /* 0x000e220000000a00 */
[----:B------:R-:W-:Y:S01]  /*12f30*/  ULDC.64 UR4, c[0x0][0x208] ;  /* 0x0000820000047ab9 */ /* 0x000fe20000000a00 */
[----:B0-----:R-:W-:-:S04]  /*12f40*/  ISETP.NE.U32.AND P0, PT, R2, RZ, PT ;  /* 0x000000ff0200720c */ /* 0x001fc80003f05070 */
[----:B------:R-:W-:-:S13]  /*12f50*/  ISETP.NE.AND.EX P0, PT, R3, RZ, PT, P0 ;  /* 0x000000ff0300720c */ /* 0x000fda0003f05300 */
[----:B------:R-:W0:Y:S01]  /*12f60*/  @P0 LDC.64 R2, c[0x0][0x9f8] ;  /* 0x00027e00ff020b82 */ /* 0x000e220000000a00 */
[----:B--2---:R-:W-:Y:S02]  /*12f70*/  IMAD.MOV.U32 R7, RZ, RZ, R16 ;  /* 0x000000ffff077224 */ /* 0x004fe400078e0010 */
[----:B0-----:R-:W-:-:S05]  /*12f80*/  @P0 IMAD.WIDE R2, R16, 0x4, R2 ;  /* 0x0000000410020825 */ /* 0x001fca00078e0202 */
[----:B------:R0:W2:Y:S01]  /*12f90*/  @P0 LDG.E R7, desc[UR4][R2.64] ;  /* 0x0000000402070981 */ /* 0x0000a2000c1e1900 */
[----:B------:R-:W-:Y:S01]  /*12fa0*/  UMOV UR4, 0xffffffff ;  /* 0xffffffff00047882 */ /* 0x000fe20000000000 */
[----:B------:R-:W-:Y:S01]  /*12fb0*/  VIADD R19, R19, 0xffffffff ;  /* 0xffffffff13137836 */ /* 0x000fe20000000000 */
[----:B------:R-:W1:Y:S01]  /*12fc0*/  S2R R0, SR_TID.X ;  /* 0x0000000000007919 */ /* 0x000e620000002100 */
[----:B0-----:R-:W0:Y:S02]  /*12fd0*/  LDC.64 R2, c[0x0][0x418] ;  /* 0x00010600ff027b82 */ /* 0x001e240000000a00 */
[----:B0-----:R-:W-:Y:S02]  /*12fe0*/  ISETP.NE.U32.AND P0, PT, R2, RZ, PT ;  /* 0x000000ff0200720c */ /* 0x001fe40003f05070 */
[----:B-1----:R-:W-:Y:S02]  /*12ff0*/  SHF.R.U32.HI R0, RZ, 0x5, R0 ;  /* 0x00000005ff007819 */ /* 0x002fe40000011600 */
[----:B------:R-:W-:-:S02]  /*13000*/  ISETP.NE.AND.EX P1, PT, R3, RZ, PT, P0 ;  /* 0x000000ff0300720c */ /* 0x000fc40003f25300 */
[----:B------:R-:W-:Y:S02]  /*13010*/  LOP3.LUT R0, R0, 0x3, RZ, 0xc0, !PT ;  /* 0x0000000300007812 */ /* 0x000fe400078ec0ff */
[----:B------:R-:W-:Y:S02]  /*13020*/  P2R R4, PR, RZ, 0x2 ;  /* 0x00000002ff047803 */ /* 0x000fe40000000000 */
[----:B--2---:R-:W-:Y:S01]  /*13030*/  SHF.R.S32.HI R8, RZ, 0x1f, R7 ;  /* 0x0000001fff087819 */ /* 0x004fe20000011407 */
[----:B------:R0:W-:Y:S01]  /*13040*/  STL [R1], R7 ;  /* 0x0000000701007387 */ /* 0x0001e20000100800 */
[----:B------:R-:W-:-:S03]  /*13050*/  SEL R16, R7, RZ, !P1 ;  /* 0x000000ff07107207 */ /* 0x000fc60004800000 */
[----:B------:R0:W-:Y:S04]  /*13060*/  STL [R1+0x10], R4 ;  /* 0x0000100401007387 */ /* 0x0001e80000100800 */
[----:B------:R0:W-:Y:S01]  /*13070*/  STL [R1+0x8], R8 ;  /* 0x0000080801007387 */ /* 0x0001e20000100800 */
[----:B------:R-:W-:Y:S05]  /*13080*/  BRA.DIV UR4, `(.L_x_2324) ;  /* 0x0000004204a47947 */ /* 0x000fea000b800000 */
[----:B------:R1:W2:Y:S02]  /*13090*/  SHFL.IDX PT, R14, R0, RZ, 0x1f ;  /* 0x00001fff000e7589 */ /* 0x0002a400000e0000 */
.L_x_2422:
[----:B------:R-:W-:Y:S02]  /*130a0*/  PLOP3.LUT P2, PT, PT, PT, PT, 0x8, 0x0 ;  /* 0x000000000000781c */ /* 0x000fe40003f4e170 */
[----:B--2---:R-:W-:Y:S02]  /*130b0*/  ISETP.NE.AND P0, PT, R14, RZ, PT ;  /* 0x000000ff0e00720c */ /* 0x004fe40003f05270 */
[----:B-1----:R-:W-:-:S05]  /*130c0*/  P2R R0, PR, RZ, 0x4 ;  /* 0x00000004ff007803 */ /* 0x002fca0000000000 */
[----:B------:R1:W-:Y:S06]  /*130d0*/  STL [R1+0xc], R0 ;  /* 0x00000c0001007387 */ /* 0x0003ec0000100800 */
[----:B------:R-:W-:Y:S05]  /*130e0*/  @P0 BRA `(.L_x_2325) ;  /* 0x0000000400200947 */ /* 0x000fea0003800000 */
[----:B------:R-:W-:-:S03]  /*130f0*/  UMOV UR4, 0xffffffff ;  /* 0xffffffff00047882 */ /* 0x000fc60000000000 */
[----:B------:R-:W-:Y:S05]  /*13100*/  BRA.DIV UR4, `(.L_x_2326) ;  /* 0x0000004204a47947 */ /* 0x000fea000b800000 */
[----:B------:R-:W-:-:S13]  /*13110*/  ELECT P6, URZ, PT ;  /* 0x00000000003f782f */ /* 0x000fda00038c0000 */
.L_x_2425:
[----:B------:R-:W-:Y:S05]  /*13120*/  @!P6 BRA `(.L_x_2325) ;  /* 0x000000040010e947 */ /* 0x000fea0003800000 */
[----:B------:R-:W-:Y:S01]  /*13130*/  IMAD.MOV.U32 R16, RZ, RZ, R7 ;  /* 0x000000ffff107224 */ /* 0x000fe200078e0007 */
[----:B------:R-:W-:Y:S06]  /*13140*/  @!P1 BRA `(.L_x_2327) ;  /* 0x0000000000489947 */ /* 0x000fec0003800000 */
[----:B------:R-:W2:Y:S01]  /*13150*/  LDC R6, c[0x0][0x43c] ;  /* 0x00010f00ff067b82 */ /* 0x000ea20000000800 */
[----:B------:R-:W-:Y:S01]  /*13160*/  ULDC.64 UR4, c[0x0][0x428] ;  /* 0x00010a0000047ab9 */ /* 0x000fe20000000a00 */
[----:B------:R-:W-:Y:S01]  /*13170*/  ULDC.64 UR6, c[0x0][0x208] ;  /* 0x0000820000067ab9 */ /* 0x000fe20000000a00 */
[----:B--2---:R-:W-:-:S13]  /*13180*/  ISETP.NE.AND P0, PT, R6, 0x1, PT ;  /* 0x000000010600780c */ /* 0x004fda0003f05270 */
[----:B0-----:R-:W1:Y:S02]  /*13190*/  @P0 LDC.64 R4, c[0x0][0x440] ;  /* 0x00011000ff040b82 */ /* 0x001e640000000a00 */
[----:B-1----:R-:W-:-:S04]  /*131a0*/  @P0 IMAD.HI.U32 R0, R19, R4, RZ ;  /* 0x0000000413000227 */ /* 0x002fc800078e00ff */
        /* <DEDUP_REMOVED lines=12> */
.L_x_2327:
[----:B-1----:R-:W3:Y:S01]  /*13270*/  LDL R0, [R1+0x4] ;  /* 0x0000040001007983 */ /* 0x002ee20000100800 */
[----:B--2---:R-:W-:Y:S01]  /*13280*/  IMAD R2, R18, 0x8, R17 ;  /* 0x0000000812027824 */ /* 0x004fe200078e0211 */
[----:B---3--:R-:W-:-:S04]  /*13290*/  SHF.L.U32 R0, R0, 0x1f, RZ ;  /* 0x0000001f00007819 */ /* 0x008fc800000006ff */
[----:B------:R-:W1:Y:S02]  /*132a0*/  SYNCS.PHASECHK.TRANS64.TRYWAIT P0, [R2+URZ+0x36840], R0 ;  /* 0x03684000020075a7 */ /* 0x000e64000800017f */
[----:B-1----:R-:W-:Y:S05]  /*132b0*/  @!P0 BRA `(.L_x_2328) ;  /* 0x0000004000588947 */ /* 0x002fea0003800000 */
.L_x_2426:
        /* <DEDUP_REMOVED lines=11> */
.L_x_2329:
[----:B-1----:R-:W-:Y:S01]  /*13370*/  IMAD R0, R18, 0xa800, R17 ;  /* 0x0000a80012007824 */ /* 0x002fe200078e0211 */
[----:B------:R-:W-:Y:S01]  /*13380*/  R2UR UR33, R2 ;  /* 0x00000000022172ca */ /* 0x000fe200000e0000 */
[----:B------:R-:W-:Y:S01]  /*13390*/  UIADD3 UR4, UP0, UR38, 0x370, URZ ;  /* 0x0000037026047890 */ /* 0x000fe2000ff1e03f */
[----:B------:R-:W-:Y:S01]  /*133a0*/  R2UR UR35, R19 ;  /* 0x00000000132372ca */ /* 0x000fe200000e0000 */
[----:B------:R-:W-:Y:S01]  /*133b0*/  UMOV UR6, 0x0 ;  /* 0x0000000000067882 */ /* 0x000fe20000000000 */
[----:B------:R-:W-:Y:S01]  /*133c0*/  R2UR UR8, R0 ;  /* 0x00000000000872ca */ /* 0x000fe200000e0000 */
[----:B------:R-:W-:Y:S01]  /*133d0*/  UIADD3.X UR5, URZ, UR39, URZ, UP0, !UPT ;  /* 0x000000273f057290 */ /* 0x000fe200087fe43f */
[----:B-----5:R-:W-:Y:S01]  /*133e0*/  R2UR UR37, R16 ;  /* 0x00000000102572ca */ /* 0x020fe200000e0000 */
[----:B------:R-:W-:Y:S01]  /*133f0*/  UMOV UR7, 0x14f00000 ;  /* 0x14f0000000077882 */ /* 0x000fe20000000000 */
[----:B------:R-:W-:Y:S01]  /*13400*/  PLOP3.LUT P0, PT, PT, PT, PT, 0x80, 0x0 ;  /* 0x000000000000781c */ /* 0x000fe20003f0f070 */
[----:B------:R-:W-:Y:S01]  /*13410*/  UMOV UR34, URZ ;  /* 0x0000003f00227c82 */ /* 0x000fe20008000000 */
[----:B------:R-:W-:Y:S01]  /*13420*/  UMOV UR18, 0x40 ;  /* 0x0000004000127882 */ /* 0x000fe20000000000 */
[----:B------:R-:W-:Y:S01]  /*13430*/  UMOV UR20, UR36 ;  /* 0x0000002400147c82 */ /* 0x000fe20008000000 */
[----:B------:R-:W-:Y:S01]  /*13440*/  P2R R0, PR, RZ, 0x1 ;  /* 0x00000001ff007803 */ /* 0x000fe20000000000 */
[----:B------:R-:W-:-:S02]  /*13450*/  UIADD3 UR33, UR33, 0x36830, URZ ;  /* 0x0003683021217890 */ /* 0x000fc4000fffe03f */
[----:B------:R-:W-:Y:S02]  /*13460*/  UIMAD UR35, UR35, 0x70, URZ ;  /* 0x00000070232378a4 */ /* 0x000fe4000f8e023f */
[----:B------:R-:W-:Y:S01]  /*13470*/  UIADD3 UR32, UR8, 0x21400, URZ ;  /* 0x0002140008207890 */ /* 0x000fe2000fffe03f */
[----:B------:R2:W-:Y:S01]  /*13480*/  STL [R1+0xc], R0 ;  /* 0x00000c0001007387 */ /* 0x0005e20000100800 */
[----:B------:R-:W-:Y:S02]  /*13490*/  UIADD3 UR16, UR8, 0x24c00, URZ ;  /* 0x00024c0008107890 */ /* 0x000fe4000fffe03f */
[----:B------:R-:W-:Y:S01]  /*134a0*/  UIADD3 UR8, UR8, 0x28400, URZ ;  /* 0x0002840008087890 */ /* 0x000fe2000fffe03f */
[----:B------:R-:W-:Y:S01]  /*134b0*/  UMOV UR21, UR37 ;  /* 0x0000002500157c82 */ /* 0x000fe20008000000 */
[----:B------:R-:W-:Y:S01]  /*134c0*/  UMOV UR17, UR33 ;  /* 0x0000002100117c82 */ /* 0x000fe20008000000 */
[----:B------:R-:W-:Y:S01]  /*134d0*/  UMOV UR19, UR35 ;  /* 0x0000002300137c82 */ /* 0x000fe20008000000 */
[----:B------:R-:W-:Y:S01]  /*134e0*/  UMOV UR10, 0x80 ;  /* 0x00000080000a7882 */ /* 0x000fe20000000000 */
[----:B------:R-:W-:Y:S01]  /*134f0*/  UMOV UR12, UR36 ;  /* 0x00000024000c7c82 */ /* 0x000fe20008000000 */
[----:B------:R-:W-:Y:S01]  /*13500*/  UMOV UR13, UR37 ;  /* 0x00000025000d7c82 */ /* 0x000fe20008000000 */
[----:B------:R-:W-:Y:S01]  /*13510*/  UMOV UR9, UR33 ;  /* 0x0000002100097c82 */ /* 0x000fe20008000000 */
[----:B------:R-:W-:Y:S01]  /*13520*/  UMOV UR11, UR35 ;  /* 0x00000023000b7c82 */ /* 0x000fe20008000000 */
[----:B------:R2:W-:Y:S01]  /*13530*/  UTMALDG.4D [UR32], [UR4], desc[UR6] ;  /* 0x00000620040075b4 */ /* 0x0005e20008019000 */
[----:B------:R2:W-:Y:S01]  /*13540*/  UTMALDG.4D [UR16], [UR4], desc[UR6] ;  /* 0x00000610040075b4 */ /* 0x0005e20008019000 */
[----:B------:R2:W-:Y:S02]  /*13550*/  UTMALDG.4D [UR8], [UR4], desc[UR6] ;  /* 0x00000608040075b4 */ /* 0x0005e40008019000 */
[----:B--2---:R-:W-:Y:S01]  /*13560*/  NOP ;  /* 0x0000000000007918 */ /* 0x004fe20000000000 */
.L_x_2325:
[----:B-1----:R-:W-:Y:S01]  /*13570*/  IADD3 R0, R17, 0x15400, RZ ;  /* 0x0001540011007810 */ /* 0x002fe20007ffe0ff */
[----:B------:R-:W-:Y:S05]  /*13580*/  WARPSYNC.ALL ;  /* 0x0000000000007948 */ /* 0x000fea0003800000 */
[----:B------:R-:W-:Y:S01]  /*13590*/  BAR.SYNC.DEFER_BLOCKING 0x8, 0x180 ;  /* 0x0206000000007b1d */ /* 0x000fe20000010000 */
[----:B------:R-:W-:-:S05]  /*135a0*/  LOP3.LUT P0, RZ, R0, 0x3ff, RZ, 0xc0, !PT ;  /* 0x000003ff00ff7812 */ /* 0x000fca000780c0ff */
[----:B------:R-:W-:Y:S08]  /*135b0*/  BSSY B6, `(.L_x_2330) ;  /* 0x0000012000067945 */ /* 0x000ff00003800000 */
        /* <DEDUP_REMOVED lines=17> */
.L_x_2331:
[----:B------:R-:W-:Y:S05]  /*136d0*/  BSYNC B6 ;  /* 0x0000000000067941 */ /* 0x000fea0003800000 */
.L_x_2330:
[----:B------:R-:W2:Y:S01]  /*136e0*/  LDL.LU R6, [R1+0x1c] ;  /* 0x00001c0001067983 */ /* 0x000ea20000300800 */
[----:B0-----:R-:W0:Y:S08]  /*136f0*/  LDC R7, c[0x0][0x448] ;  /* 0x00011200ff077b82 */ /* 0x001e300000000800 */
[----:B------:R-:W1:Y:S01]  /*13700*/  LDC.64 R2, c[0x0][0x2e0] ;  /* 0x0000b800ff027b82 */ /* 0x000e620000000a00 */
[----:B------:R-:W3:Y:S01]  /*13710*/  LDL R8, [R1+0x24] ;  /* 0x0000240001087983 */ /* 0x000ee20000100800 */
[----:B------:R-:W-:Y:S01]  /*13720*/  USHF.R.S32.HI UR4, URZ, 0x1f, UR36 ;  /* 0x0000001f3f047899 */ /* 0x000fe20008011424 */
[----:B------:R-:W-:Y:S01]  /*13730*/  ULDC.64 UR8, c[0x0][0x2d8] ;  /* 0x0000b60000087ab9 */ /* 0x000fe20000000a00 */
[----:B------:R-:W4:Y:S02]  /*13740*/  S2R R4, SR_TID.X ;  /* 0x0000000000047919 */ /* 0x000f240000002100 */
[----:B------:R-:W-:-:S02]  /*13750*/  UIMAD UR6, UR4, UR8, URZ ;  /* 0x00000008040672a4 */ /* 0x000fc4000f8e023f */
[----:B------:R-:W-:Y:S01]  /*13760*/  UIMAD.WIDE.U32 UR4, UR36, UR8, URZ ;  /* 0x00000008240472a5 */ /* 0x000fe2000f8e003f */
[----:B------:R-:W4:Y:S01]  /*13770*/  S2R R9, SR_TID.X ;  /* 0x0000000000097919 */ /* 0x000f220000002100 */
[----:B------:R-:W-:-:S04]  /*13780*/  UIMAD UR6, UR36, UR9, UR6 ;  /* 0x00000009240672a4 */ /* 0x000fc8000f8e0206 */
[----:B------:R-:W-:Y:S01]  /*13790*/  UIADD3 UR5, UR5, UR6, URZ ;  /* 0x0000000605057290 */ /* 0x000fe2000fffe03f */
[----:B0-----:R-:W-:Y:S02]  /*137a0*/  ISETP.NE.AND P0, PT, R7, 0x1, PT ;  /* 0x000000010700780c */ /* 0x001fe40003f05270 */
[----:B------:R-:W-:Y:S01]  /*137b0*/  ULDC.64 UR6, c[0x0][0x280] ;  /* 0x0000a00000067ab9 */ /* 0x000fe20000000a00 */
[C---:B----4-:R-:W-:Y:S01]  /*137c0*/  LOP3.LUT R5, R4.reuse, 0x7f, RZ, 0xc0, !PT ;  /* 0x0000007f04057812 */ /* 0x050fe200078ec0ff */
[----:B------:R-:W-:-:S03]  /*137d0*/  IMAD.SHL.U32 R4, R4, 0x10, RZ ;  /* 0x0000001004047824 */ /* 0x000fc600078e00ff */
[----:B------:R-:W-:Y:S01]  /*137e0*/  SHF.R.U32.HI R5, RZ, 0x3, R5 ;  /* 0x00000003ff057819 */ /* 0x000fe20000011605 */
[----:B------:R-:W-:-:S03]  /*137f0*/  IMAD.SHL.U32 R9, R9, 0x8, RZ ;  /* 0x0000000809097824 */ /* 0x000fc600078e00ff */
[----:B------:R-:W-:Y:S02]  /*13800*/  LOP3.LUT R4, R5, 0x70, R4, 0xf8, !PT ;  /* 0x0000007005047812 */ /* 0x000fe400078ef804 */
[----:B------:R-:W0:Y:S01]  /*13810*/  @P0 LDC R5, c[0x0][0x44c] ;  /* 0x00011300ff050b82 */ /* 0x000e220000000800 */
[----:B------:R-:W-:-:S04]  /*13820*/  LOP3.LUT R9, R9, 0x38, RZ, 0xc0, !PT ;  /* 0x0000003809097812 */ /* 0x000fc800078ec0ff */
[C---:B------:R-:W-:Y:S02]  /*13830*/  LOP3.LUT R11, R9.reuse, 0x40, RZ, 0xfc, !PT ;  /* 0x00000040090b7812 */ /* 0x040fe400078efcff */
[----:B------:R-:W-:Y:S02]  /*13840*/  LOP3.LUT R9, R9, 0x80, RZ, 0xfc, !PT ;  /* 0x0000008009097812 */ /* 0x000fe400078efcff */
[----:B--2---:R-:W-:-:S05]  /*13850*/  SHF.R.S32.HI R0, RZ, 0x1f, R6 ;  /* 0x0000001fff007819 */ /* 0x004fca0000011406 */
[----:B-1----:R-:W-:-:S04]  /*13860*/  IMAD R0, R0, R2, RZ ;  /* 0x0000000200007224 */ /* 0x002fc800078e02ff */
[C---:B------:R-:W-:Y:S02]  /*13870*/  IMAD R0, R6.reuse, R3, R0 ;  /* 0x0000000306007224 */ /* 0x040fe400078e0200 */
[----:B------:R-:W-:Y:S01]  /*13880*/  IMAD.WIDE.U32 R2, R6, R2, UR4 ;  /* 0x0000000406027e25 */ /* 0x000fe2000f8e0002 */
[----:B------:R-:W-:Y:S01]  /*13890*/  ULDC.64 UR4, c[0x0][0x2d0] ;  /* 0x0000b40000047ab9 */ /* 0x000fe20000000a00 */
[----:B------:R-:W1:Y:S02]  /*138a0*/  @P0 LDC R6, c[0x0][0x450] ;  /* 0x00011400ff060b82 */ /* 0x000e640000000800 */
[----:B------:R-:W-:Y:S01]  /*138b0*/  IMAD.IADD R3, R3, 0x1, R0 ;  /* 0x0000000103037824 */ /* 0x000fe200078e0200 */
[----:B---3--:R-:W-:-:S05]  /*138c0*/  LEA R0, R8, R4, 0x7 ;  /* 0x0000000408007211 */ /* 0x008fca00078e38ff */
[----:B0-----:R-:W-:-:S04]  /*138d0*/  @P0 IMAD.HI.U32 R5, R0, R5, RZ ;  /* 0x0000000500050227 */ /* 0x001fc800078e00ff */
[----:B------:R-:W-:Y:S01]  /*138e0*/  IMAD.MOV.U32 R4, RZ, RZ, R0 ;  /* 0x000000ffff047224 */ /* 0x000fe200078e0000 */
[----:B-1----:R-:W-:Y:S02]  /*138f0*/  @P0 SHF.R.U32.HI R4, RZ, R6, R5 ;  /* 0x00000006ff040219 */ /* 0x002fe40000011605 */
[----:B------:R-:W0:Y:S03]  /*13900*/  S2R R6, SR_TID.X ;  /* 0x0000000000067919 */ /* 0x000e260000002100 */
        /* <DEDUP_REMOVED lines=10> */
[C---:B------:R-:W-:Y:S01]  /*139b0*/  IMAD.WIDE.U32 R2, R0.reuse, UR4, R2 ;  /* 0x0000000400027c25 */ /* 0x040fe2000f8e0002 */
[----:B------:R-:W-:Y:S02]  /*139c0*/  ULDC UR4, c[0x0][0x2b8] ;  /* 0x0000ae0000047ab9 */ /* 0x000fe40000000800 */
[----:B------:R-:W-:Y:S01]  /*139d0*/  ISETP.GE.AND P2, PT, R9, UR4, PT ;  /* 0x0000000409007c0c */ /* 0x000fe2000bf46270 */
[----:B------:R-:W-:Y:S01]  /*139e0*/  IMAD R4, R0, UR5, R4 ;  /* 0x0000000500047c24 */ /* 0x000fe2000f8e0204 */
[----:B------:R1:W5:Y:S01]  /*139f0*/  LDL R9, [R1+0x14] ;  /* 0x0000140001097983 */ /* 0x0003620000100800 */
[----:B0-----:R-:W-:Y:S01]  /*13a00*/  IMAD.SHL.U32 R10, R6, 0x8, RZ ;  /* 0x00000008060a7824 */ /* 0x001fe200078e00ff */
[----:B------:R-:W-:Y:S01]  /*13a10*/  LEA R0, P3, R2, UR6, 0x1 ;  /* 0x0000000602007c11 */ /* 0x000fe2000f8608ff */
[----:B------:R-:W-:Y:S01]  /*13a20*/  IMAD.IADD R4, R3, 0x1, R4 ;  /* 0x0000000103047824 */ /* 0x000fe200078e0204 */
[----:B------:R-:W-:-:S02]  /*13a30*/  ISETP.GE.AND P1, PT, R11, UR4, PT ;  /* 0x000000040b007c0c */ /* 0x000fc4000bf26270 */
[----:B------:R-:W-:-:S04]  /*13a40*/  LOP3.LUT R10, R10, 0x38, RZ, 0xc0, !PT ;  /* 0x000000380a0a7812 */ /* 0x000fc800078ec0ff */
[----:B------:R-:W-:Y:S01]  /*13a50*/  ISETP.GE.AND P0, PT, R10, UR4, PT ;  /* 0x000000040a007c0c */ /* 0x000fe2000bf06270 */
[----:B------:R-:W-:Y:S01]  /*13a60*/  UMOV UR4, 0xffffffff ;  /* 0xffffffff00047882 */ /* 0x000fe20000000000 */
[----:B------:R-:W-:Y:S02]  /*13a70*/  LEA.HI.X R4, R2, UR7, R4, 0x1, P3 ;  /* 0x0000000702047c11 */ /* 0x000fe400098f0c04 */
[----:B-1----:R-:W-:Y:S09]  /*13a80*/  BRA.DIV UR4, `(.L_x_2332) ;  /* 0x0000003a04787947 */ /* 0x002ff2000b800000 */
[----:B------:R-:W2:Y:S01]  /*13a90*/  LDL.LU R8, [R1+0x24] ;  /* 0x0000240001087983 */ /* 0x000ea20000300800 */
[----:B------:R-:W-:Y:S01]  /*13aa0*/  ULDC UR4, c[0x0][0x288] ;  /* 0x0000a20000047ab9 */ /* 0x000fe20000000800 */
[----:B------:R-:W0:Y:S02]  /*13ab0*/  S2R R5, SR_TID.X ;  /* 0x0000000000057919 */ /* 0x000e240000002100 */
[----:B------:R-:W1:Y:S01]  /*13ac0*/  SHFL.IDX PT, R6, R0, RZ, 0x181f ;  /* 0x00181fff00067589 */ /* 0x000e6200000e0000 */
[----:B------:R-:W-:Y:S01]  /*13ad0*/  IMAD R3, R7, UR4, RZ ;  /* 0x0000000407037c24 */ /* 0x000fe2000f8e02ff */
[----:B0-----:R-:W-:-:S04]  /*13ae0*/  LOP3.LUT R5, R5, 0x7f, RZ, 0xc0, !PT ;  /* 0x0000007f05057812 */ /* 0x001fc800078ec0ff */
[----:B------:R-:W-:Y:S02]  /*13af0*/  SHF.R.U32.HI R11, RZ, 0x3, R5 ;  /* 0x00000003ff0b7819 */ /* 0x000fe40000011605 */
[----:B------:R-:W0:Y:S01]  /*13b00*/  SHFL.IDX PT, R5, R4, RZ, 0x181f ;  /* 0x00181fff04057589 */ /* 0x000e2200000e0000 */
[----:B------:R-:W-:Y:S02]  /*13b10*/  ULDC.64 UR6, c[0x0][0x208] ;  /* 0x0000820000067ab9 */ /* 0x000fe40000000a00 */
[----:B--2---:R-:W-:-:S05]  /*13b20*/  IMAD R2, R8, 0x80, R11 ;  /* 0x0000008008027824 */ /* 0x004fca00078e020b */
[----:B------:R-:W-:-:S13]  /*13b30*/  ISETP.GE.AND P4, PT, R2, R3, PT ;  /* 0x000000030200720c */ /* 0x000fda0003f86270 */
[----:B-1----:R-:W-:-:S05]  /*13b40*/  @!P4 LEA R6, P3, R10, R6, 0x1 ;  /* 0x000000060a06c211 */ /* 0x002fca00078608ff */
[----:B0-----:R-:W-:-:S04]  /*13b50*/  @!P4 IMAD.X R5, RZ, RZ, R5, P3 ;  /* 0x000000ffff05c224 */ /* 0x001fc800018e0605 */
[----:B------:R-:W-:Y:S02]  /*13b60*/  @!P4 IMAD.MOV.U32 R7, RZ, RZ, R5 ;  /* 0x000000ffff07c224 */ /* 0x000fe400078e0005 */
[----:B------:R-:W-:-:S03]  /*13b70*/  VIADD R5, R2, 0x10 ;  /* 0x0000001002057836 */ /* 0x000fc60000000000 */
[----:B------:R-:W-:Y:S01]  /*13b80*/  @!PT LDS RZ, [RZ] ;  /* 0x00000000fffff984 */ /* 0x000fe20000000800 */
[----:B-----5:R-:W-:Y:S04]  /*13b90*/  @!P4 LDGSTS.E.BYPASS.LTC128B.128 [R9+0x15400], desc[UR6][R6.64], !P0 ;  /* 0x154000000609cfae */ /* 0x020fe8000c101d46 */
        /* <DEDUP_REMOVED lines=54> */
[----:B0-----:R-:W0:Y:S04]  /*13f00*/  SHFL.IDX PT, R6, R0, 0x6, 0x181f ;  /* 0x00d81f0000067f89 */ /* 0x001e2800000e0000 */
[----:B------:R-:W1:Y:S04]  /*13f10*/  SHFL.IDX PT, R4, R4, 0x7, 0x181f ;  /* 0x00f81f0004047f89 */ /* 0x000e6800000e0000 */
[----:B------:R-:W2:Y:S01]  /*13f20*/  SHFL.IDX PT, R0, R0, 0x7, 0x181f ;  /* 0x00f81f0000007f89 */ /* 0x000ea200000e0000 */
[----:B0-----:R-:W-:-:S05]  /*13f30*/  @!P4 LEA R6, P3, R10, R6, 0x1 ;  /* 0x000000060a06c211 */ /* 0x001fca00078608ff */
[----:B------:R-:W-:-:S04]  /*13f40*/  @!P4 IMAD.X R5, RZ, RZ, R5, P3 ;  /* 0x000000ffff05c224 */ /* 0x000fc800018e0605 */
[----:B------:R-:W-:-:S05]  /*13f50*/  @!P4 IMAD.MOV.U32 R7, RZ, RZ, R5 ;  /* 0x000000ffff07c224 */ /* 0x000fca00078e0005 */
[----:B------:R0:W-:Y:S04]  /*13f60*/  @!P4 LDGSTS.E.BYPASS.LTC128B.128 [R9+0x18400], desc[UR6][R6.64], !P0 ;  /* 0x184000000609cfae */ /* 0x0001e8000c101d46 */
[----:B------:R0:W-:Y:S04]  /*13f70*/  @!P4 LDGSTS.E.BYPASS.LTC128B.128 [R9+0x1c400], desc[UR6][R6.64+0x80], !P1 ;  /* 0x1c4000800609cfae */ /* 0x0001e8000c901d46 */
[----:B-12---:R0:W-:Y:S02]  /*13f80*/  @!P4 LDGSTS.E.BYPASS.LTC128B.128 [R9+0x20400], desc[UR6][R6.64+0x100], !P2 ;  /* 0x204001000609cfae */ /* 0x0061e4000d101d46 */
.L_x_2443:
[----:B------:R-:W-:Y:S01]  /*13f90*/  VIADD R2, R2, 0x70 ;  /* 0x0000007002027836 */ /* 0x000fe20000000000 */
[----:B------:R-:W-:Y:S04]  /*13fa0*/  BSSY B0, `(.L_x_2333) ;  /* 0x000000c000007945 */ /* 0x000fe80003800000 */
[----:B------:R-:W-:-:S13]  /*13fb0*/  ISETP.GE.AND P3, PT, R2, R3, PT ;  /* 0x000000030200720c */ /* 0x000fda0003f66270 */
[----:B------:R-:W-:Y:S05]  /*13fc0*/  @P3 BRA `(.L_x_2334) ;  /* 0x0000000000243947 */ /* 0x000fea0003800000 */
[----:B------:R-:W-:Y:S01]  /*13fd0*/  LEA R2, P3, R10, R0, 0x1 ;  /* 0x000000000a027211 */ /* 0x000fe200078608ff */
        /* <DEDUP_REMOVED lines=8> */
.L_x_2334:
[----:B------:R-:W-:Y:S05]  /*14060*/  BSYNC B0 ;  /* 0x0000000000007941 */ /* 0x000fea0003800000 */
.L_x_2333:
[----:B------:R-:W-:Y:S01]  /*14070*/  NOP ;  /* 0x0000000000007918 */ /* 0x000fe20000000000 */
[----:B------:R-:W-:Y:S01]  /*14080*/  PLOP3.LUT P0, PT, PT, PT, PT, 0x80, 0x0 ;  /* 0x000000000000781c */ /* 0x000fe20003f0f070 */
[----:B0-----:R-:W-:-:S12]  /*14090*/  VIADD R6, R17, 0x36800 ;  /* 0x0003680011067836 */ /* 0x001fd80000000000 */
.L_x_2335:
[----:B------:R-:W-:Y:S02]  /*140a0*/  PLOP3.LUT P1, PT, P1, P0, PT, 0xa2, 0x0 ;  /* 0x000000000000781c */ /* 0x000fe40000f21472 */
[----:B------:R-:W-:-:S08]  /*140b0*/  @P0 R2UR P1, UR4, R17 ;  /* 0x00000000110402ca */ /* 0x000fd00000020000 */
[----:B------:R-:W-:-:S05]  /*140c0*/  @P0 PLOP3.LUT P0, PT, P1, PT, PT, 0x80, 0x0 ;  /* 0x000000000000081c */ /* 0x000fca0000f0f070 */
[----:B------:R-:W-:Y:S01]  /*140d0*/  @!P1 SYNCS.ARRIVE.TRANS64.RED.A0T1 RZ, [UR4+0x36800], RZ ;  /* 0x036800ffffff99a7 */ /* 0x000fe20008200404 */
[----:B------:R-:W-:Y:S07]  /*140e0*/  @!P1 ARRIVES.LDGSTSBAR.64.TRANSCNT [UR4+0x36800] ;  /* 0x03680000ff0099b0 */ /* 0x000fee0008000a84 */
[----:B------:R-:W-:Y:S05]  /*140f0*/  @P0 BRA.U.ANY `(.L_x_2335) ;  /* 0xfffffffd00e80947 */ /* 0x000fea000393ffff */
[----:B-1----:R-:W2:Y:S02]  /*14100*/  LDL.LU R2, [R1+0x28] ;  /* 0x0000280001027983 */ /* 0x002ea40000300800 */
        /* <DEDUP_REMOVED lines=11> */
.L_x_2444:
[----:B------:R-:W-:Y:S05]  /*141c0*/  BSYNC B0 ;  /* 0x0000000000007941 */ /* 0x000fea0003800000 */
.L_x_2336:
[----:B------:R-:W2:Y:S02]  /*141d0*/  LDL R2, [R1+0x20] ;  /* 0x0000200001027983 */ /* 0x000ea40000100800 */
[----:B--2---:R-:W-:-:S13]  /*141e0*/  ISETP.GE.AND P0, PT, R2, 0x2, PT ;  /* 0x000000020200780c */ /* 0x004fda0003f06270 */
[----:B------:R-:W-:Y:S05]  /*141f0*/  @!P0 BRA `(.L_x_2338) ;  /* 0x0000002000b08947 */ /* 0x000fea0003800000 */
[C---:B0-----:R-:W-:Y:S01]  /*14200*/  LOP3.LUT R0, R2.reuse, 0x1, RZ, 0xc0, !PT ;  /* 0x0000000102007812 */ /* 0x041fe200078ec0ff */
[----:B------:R-:W-:-:S03]  /*14210*/  VIADD R7, R2, 0xfffffffe ;  /* 0xfffffffe02077836 */ /* 0x000fc60000000000 */
[----:B------:R-:W-:Y:S01]  /*14220*/  ISETP.NE.U32.AND P0, PT, R0, 0x1, PT ;  /* 0x000000010000780c */ /* 0x000fe20003f05070 */
[----:B------:R-:W-:-:S12]  /*14230*/  IMAD.MOV.U32 R0, RZ, RZ, R7 ;  /* 0x000000ffff007224 */ /* 0x000fd800078e0007 */
[----:B------:R-:W-:Y:S05]  /*14240*/  @!P0 BRA `(.L_x_2339) ;  /* 0x0000000800e08947 */ /* 0x000fea0003800000 */
[----:B------:R-:W2:Y:S04]  /*14250*/  LDL R3, [R1+0xc] ;  /* 0x00000c0001037983 */ /* 0x000ea80000100800 */
[----:B------:R-:W3:Y:S01]  /*14260*/  LDL R2, [R1+0x4] ;  /* 0x0000040001027983 */ /* 0x000ee20000100800 */
[----:B------:R-:W-:Y:S01]  /*14270*/  VIADD R8, R18, 0x1 ;  /* 0x0000000112087836 */ /* 0x000fe20000000000 */
[----:B------:R-:W-:Y:S04]  /*14280*/  BSSY B0, `(.L_x_2340) ;  /* 0x00000b0000007945 */ /* 0x000fe80003800000 */
[----:B------:R-:W-:-:S04]  /*14290*/  ISETP.NE.AND P0, PT, R8, 0x2, PT ;  /* 0x000000020800780c */ /* 0x000fc80003f05270 */
[----:B------:R-:W-:Y:S02]  /*142a0*/  SEL R9, RZ, 0x1, P0 ;  /* 0x00000001ff097807 */ /* 0x000fe40000000000 */
[----:B------:R-:W-:Y:S02]  /*142b0*/  SEL R8, R8, RZ, P0 ;  /* 0x000000ff08087207 */ /* 0x000fe40000000000 */
[----:B--2---:R-:W-:Y:S02]  /*142c0*/  ISETP.NE.AND P1, PT, R3, RZ, PT ;  /* 0x000000ff0300720c */ /* 0x004fe40003f25270 */
[----:B---3--:R-:W-:-:S11]  /*142d0*/  LOP3.LUT R9, R2, R9, RZ, 0x3c, !PT ;  /* 0x0000000902097212 */ /* 0x008fd600078e3cff */
[----:B------:R-:W-:Y:S05]  /*142e0*/  @!P1 BRA `(.L_x_2341) ;  /* 0x0000000800a49947 */ /* 0x000fea0003800000 */
[----:B------:R-:W2:Y:S01]  /*142f0*/  LDL R2, [R1+0x10] ;  /* 0x0000100001027983 */ /* 0x000ea20000100800 */
[----:B------:R-:W-:Y:S01]  /*14300*/  MOV R4, R16 ;  /* 0x0000001000047202 */ /* 0x000fe20000000f00 */
[----:B------:R-:W-:Y:S01]  /*14310*/  IMAD.MOV.U32 R0, RZ, RZ, R7 ;  /* 0x000000ffff007224 */ /* 0x000fe200078e0007 */
[----:B--2---:R-:W-:-:S13]  /*14320*/  ISETP.NE.AND P1, PT, R2, RZ, PT ;  /* 0x000000ff0200720c */ /* 0x004fda0003f25270 */
        /* <DEDUP_REMOVED lines=10> */
[----:B------:R-:W-:Y:S02]  /*143d0*/  @P0 SHF.R.U32.HI R4, RZ, R3, R2 ;  /* 0x00000003ff040219 */ /* 0x000fe40000011602 */
[----:B------:R-:W0:Y:S03]  /*143e0*/  LDC.64 R2, c[0x0][0x418] ;  /* 0x00010600ff027b82 */ /* 0x000e260000000a00 */
[----:B------:R-:W-:-:S04]  /*143f0*/  IMAD.MOV R0, RZ, RZ, -R4 ;  /* 0x000000ffff007224 */ /* 0x000fc800078e0a04 */
[----:B------:R-:W-:Y:S01]  /*14400*/  IMAD R0, R5, R0, R7 ;  /* 0x0000000005007224 */ /* 0x000fe200078e0207 */
[----:B------:R-:W-:Y:S01]  /*14410*/  SHF.R.S32.HI R5, RZ, 0x1f, R4 ;  /* 0x0000001fff057819 */ /* 0x000fe20000011404 */
[----:B--2---:R-:W-:-:S04]  /*14420*/  IMAD R10, R10, UR4, RZ ;  /* 0x000000040a0a7c24 */ /* 0x004fc8000f8e02ff */
[C---:B---3--:R-:W-:Y:S02]  /*14430*/  IMAD R10, R11.reuse, UR5, R10 ;  /* 0x000000050b0a7c24 */ /* 0x048fe4000f8e020a */
[----:B------:R-:W-:-:S04]  /*14440*/  IMAD.WIDE.U32 R4, R11, UR4, R4 ;  /* 0x000000040b047c25 */ /* 0x000fc8000f8e0004 */
[----:B------:R-:W-:Y:S01]  /*14450*/  IMAD.IADD R5, R10, 0x1, R5 ;  /* 0x000000010a057824 */ /* 0x000fe200078e0205 */
[----:B0-----:R-:W-:-:S04]  /*14460*/  LEA R2, P0, R4, R2, 0x2 ;  /* 0x0000000204027211 */ /* 0x001fc800078010ff */
[----:B------:R-:W-:-:S05]  /*14470*/  LEA.HI.X R3, R4, R3, R5, 0x2, P0 ;  /* 0x0000000304037211 */ /* 0x000fca00000f1405 */
[----:B------:R0:W5:Y:S04]  /*14480*/  LDG.E R4, desc[UR6][R2.64] ;  /* 0x0000000602047981 */ /* 0x000168000c1e1900 */
.L_x_2342:
[----:B0-----:R-:W-:Y:S01]  /*14490*/  IMAD R2, R8, 0x8, R17 ;  /* 0x0000000808027824 */ /* 0x001fe200078e0211 */
[----:B------:R-:W-:Y:S01]  /*144a0*/  SHF.L.U32 R3, R9, 0x1f, RZ ;  /* 0x0000001f09037819 */ /* 0x000fe200000006ff */
[----:B------:R-:W-:Y:S03]  /*144b0*/  BSSY B1, `(.L_x_2343) ;  /* 0x0000003000017945 */ /* 0x000fe60003800000 */
[----:B------:R-:W0:Y:S02]  /*144c0*/  SYNCS.PHASECHK.TRANS64.TRYWAIT P0, [R2+URZ+0x36840], R3 ;  /* 0x03684003020075a7 */ /* 0x000e24000800017f */
[----:B0-----:R-:W-:Y:S05]  /*144d0*/  @!P0 BRA `(.L_x_2344) ;  /* 0x0000003800c48947 */ /* 0x001fea0003800000 */
.L_x_2445:
[----:B------:R-:W-:Y:S05]  /*144e0*/  BSYNC B1 ;  /* 0x0000000000017941 */ /* 0x000fea0003800000 */
.L_x_2343:
        /* <DEDUP_REMOVED lines=12> */
.L_x_2346:
[----:B------:R-:W-:Y:S05]  /*145b0*/  BSYNC B1 ;  /* 0x0000000000017941 */ /* 0x000fea0003800000 */
.L_x_2345:
[----:B------:R-:W-:Y:S01]  /*145c0*/  IMAD.MOV.U32 R10, RZ, RZ, RZ ;  /* 0x000000ffff0a7224 */ /* 0x000fe200078e00ff */
[----:B------:R-:W-:Y:S01]  /*145d0*/  R2UR UR11, R0 ;  /* 0x00000000000b72ca */ /* 0x000fe200000e0000 */
[----:B0-----:R-:W-:Y:S01]  /*145e0*/  IMAD R3, R8, 0xa800, R17 ;  /* 0x0000a80008037824 */ /* 0x001fe200078e0211 */
[----:B------:R-:W-:Y:S01]  /*145f0*/  UIADD3 UR4, UP0, UR38, 0x370, URZ ;  /* 0x0000037026047890 */ /* 0x000fe2000ff1e03f */
[----:B------:R-:W-:Y:S01]  /*14600*/  PLOP3.LUT P0, PT, PT, PT, PT, 0x80, 0x0 ;  /* 0x000000000000781c */ /* 0x000fe20003f0f070 */
[----:B------:R-:W-:Y:S01]  /*14610*/  VIADD R2, R2, 0x36830 ;  /* 0x0003683002027836 */ /* 0x000fe20000000000 */
[----:B------:R-:W-:Y:S01]  /*14620*/  R2UR UR10, R10 ;  /* 0x000000000a0a72ca */ /* 0x000fe200000e0000 */
[----:B------:R-:W-:Y:S01]  /*14630*/  VIADD R5, R3, 0x21400 ;  /* 0x0002140003057836 */ /* 0x000fe20000000000 */
[----:B------:R-:W-:Y:S01]  /*14640*/  UIADD3.X UR5, URZ, UR39, URZ, UP0, !UPT ;  /* 0x000000273f057290 */ /* 0x000fe200087fe43f */
[----:B------:R-:W-:Y:S01]  /*14650*/  UMOV UR6, 0x0 ;  /* 0x0000000000067882 */ /* 0x000fe20000000000 */
[----:B------:R-:W-:-:S04]  /*14660*/  UMOV UR7, 0x14f00000 ;  /* 0x14f0000000077882 */ /* 0x000fc80000000000 */
[----:B------:R-:W-:-:S12]  /*14670*/  UIMAD UR11, UR11, 0x70, URZ ;  /* 0x000000700b0b78a4 */ /* 0x000fd8000f8e023f */
.L_x_2347:
[----:B------:R-:W-:-:S13]  /*14680*/  @P0 ELECT P2, URZ, PT ;  /* 0x00000000003f082f */ /* 0x000fda0003840000 */
[----:B-----5:R-:W-:Y:S01]  /*14690*/  @P2 R2UR UR13, R4 ;  /* 0x00000000040d22ca */ /* 0x020fe200000e0000 */
[----:B------:R-:W-:Y:S01]  /*146a0*/  UMOV UR12, UR36 ;  /* 0x00000024000c7c82 */ /* 0x000fe20008000000 */
        /* <DEDUP_REMOVED lines=12> */
.L_x_2348:
[----:B------:R-:W-:-:S13]  /*14770*/  @P0 ELECT P2, URZ, PT ;  /* 0x00000000003f082f */ /* 0x000fda0003840000 */
[----:B------:R-:W-:Y:S01]  /*14780*/  @P2 R2UR UR13, R4 ;  /* 0x00000000040d22ca */ /* 0x000fe200000e0000 */
[----:B------:R-:W-:Y:S01]  /*14790*/  UMOV UR12, UR36 ;  /* 0x00000024000c7c82 */ /* 0x000fe20008000000 */
[----:B------:R-:W-:Y:S02]  /*147a0*/  @P2 R2UR UR9, R2 ;  /* 0x00000000020922ca */ /* 0x000fe400000e0000 */
[----:B------:R-:W-:Y:S02]  /*147b0*/  @P2 R2UR UR8, R5 ;  /* 0x00000000050822ca */ /* 0x000fe400000e0000 */
[----:B------:R-:W-:Y:S02]  /*147c0*/  @P2 PLOP3.LUT P0, PT, P2, PT, PT, 0x8, 0x0 ;  /* 0x000000000000281c */ /* 0x000fe4000170e170 */
        /* <DEDUP_REMOVED lines=9> */
.L_x_2349:
        /* <DEDUP_REMOVED lines=15> */
.L_x_2446:
[----:B------:R-:W-:Y:S05]  /*14950*/  BSYNC B1 ;  /* 0x0000000000017941 */ /* 0x000fea0003800000 */
.L_x_2350:
        /* <DEDUP_REMOVED lines=12> */
.L_x_2353:
[----:B------:R-:W-:Y:S05]  /*14a20*/  BSYNC B1 ;  /* 0x0000000000017941 */ /* 0x000fea0003800000 */
.L_x_2352:
[----:B------:R-:W-:Y:S01]  /*14a30*/  R2UR UR6, R12 ;  /* 0x000000000c0672ca */ /* 0x000fe200000e0000 */
[C-C-:B0-----:R-:W-:Y:S01]  /*14a40*/  IMAD R2, R18.reuse, 0x8, R17.reuse ;  /* 0x0000000812027824 */ /* 0x141fe200078e0211 */
        /* <DEDUP_REMOVED lines=9> */
.L_x_2354:
        /* <DEDUP_REMOVED lines=15> */
.L_x_2355:
        /* <DEDUP_REMOVED lines=15> */
.L_x_2356:
        /* <DEDUP_REMOVED lines=10> */
[----:B------:R-:W-:Y:S01]  /*14d60*/  MOV R16, R4 ;  /* 0x0000000400107202 */ /* 0x000fe20000000f00 */
[----:B------:R-:W-:-:S07]  /*14d70*/  IMAD.MOV.U32 R19, RZ, RZ, R0 ;  /* 0x000000ffff137224 */ /* 0x000fce00078e0000 */
.L_x_2341:
[----:B------:R-:W-:Y:S05]  /*14d80*/  BSYNC B0 ;  /* 0x0000000000007941 */ /* 0x000fea0003800000 */
.L_x_2340:
[----:B------:R-:W2:Y:S01]  /*14d90*/  LDL.LU R0, [R1+0x20] ;  /* 0x0000200001007983 */ /* 0x000ea20000300800 */
[----:B------:R-:W-:-:S03]  /*14da0*/  IMAD.MOV.U32 R18, RZ, RZ, R8 ;  /* 0x000000ffff127224 */ /* 0x000fc600078e0008 */
[----:B------:R0:W-:Y:S02]  /*14db0*/  STL [R1+0x4], R9 ;  /* 0x0000040901007387 */ /* 0x0001e40000100800 */
[----:B0-2---:R-:W-:-:S07]  /*14dc0*/  VIADD R0, R0, 0xfffffffd ;  /* 0xfffffffd00007836 */ /* 0x005fce0000000000 */
.L_x_2339:
[----:B------:R-:W-:Y:S01]  /*14dd0*/  ISETP.NE.AND P0, PT, R7, RZ, PT ;  /* 0x000000ff0700720c */ /* 0x000fe20003f05270 */
[----:B------:R-:W-:-:S12]  /*14de0*/  BSSY B0, `(.L_x_2338) ;  /* 0x000016d000007945 */ /* 0x000fd80003800000 */
[----:B------:R-:W-:Y:S05]  /*14df0*/  @!P0 BRA `(.L_x_2357) ;  /* 0x0000001400ac8947 */ /* 0x000fea0003800000 */
[----:B------:R-:W-:-:S07]  /*14e00*/  IMAD.MOV.U32 R8, RZ, RZ, R16 ;  /* 0x000000ffff087224 */ /* 0x000fce00078e0010 */
.L_x_2392:
        /* <DEDUP_REMOVED lines=8> */
[----:B--2---:R-:W-:Y:S02]  /*14e90*/  ISETP.NE.AND P1, PT, R3, RZ, PT ;  /* 0x000000ff0300720c */ /* 0x004fe40003f25270 */
[----:B---3--:R-:W-:-:S11]  /*14ea0*/  LOP3.LUT R5, R2, R5, RZ, 0x3c, !PT ;  /* 0x0000000502057212 */ /* 0x008fd600078e3cff */
[----:B0-----:R-:W-:Y:S05]  /*14eb0*/  @!P1 BRA `(.L_x_2359) ;  /* 0x0000000800a09947 */ /* 0x001fea0003800000 */
[----:B------:R-:W2:Y:S01]  /*14ec0*/  LDL R2, [R1+0x10] ;  /* 0x0000100001027983 */ /* 0x000ea20000100800 */
[----:B------:R-:W-:Y:S01]  /*14ed0*/  IMAD.MOV.U32 R7, RZ, RZ, R0 ;  /* 0x000000ffff077224 */ /* 0x000fe200078e0000 */
[----:B--2---:R-:W-:-:S13]  /*14ee0*/  ISETP.NE.AND P1, PT, R2, RZ, PT ;  /* 0x000000ff0200720c */ /* 0x004fda0003f25270 */
        /* <DEDUP_REMOVED lines=22> */
.L_x_2360:
[----:B------:R-:W-:Y:S01]  /*15050*/  IMAD R3, R4, 0x8, R17 ;  /* 0x0000000804037824 */ /* 0x000fe200078e0211 */
[----:B------:R-:W-:Y:S01]  /*15060*/  SHF.L.U32 R2, R5, 0x1f, RZ ;  /* 0x0000001f05027819 */ /* 0x000fe200000006ff */
[----:B------:R-:W-:Y:S03]  /*15070*/  BSSY B2, `(.L_x_2361) ;  /* 0x0000003000027945 */ /* 0x000fe60003800000 */
[----:B------:R-:W1:Y:S02]  /*15080*/  SYNCS.PHASECHK.TRANS64.TRYWAIT P0, [R3+URZ+0x36840], R2 ;  /* 0x03684002030075a7 */ /* 0x000e64000800017f */
[----:B-1----:R-:W-:Y:S05]  /*15090*/  @!P0 BRA `(.L_x_2362) ;  /* 0x0000002c00fc8947 */ /* 0x002fea0003800000 */
.L_x_2447:
[----:B------:R-:W-:Y:S05]  /*150a0*/  BSYNC B2 ;  /* 0x0000000000027941 */ /* 0x000fea0003800000 */
.L_x_2361:
        /* <DEDUP_REMOVED lines=12> */
.L_x_2364:
[----:B------:R-:W-:Y:S05]  /*15170*/  BSYNC B2 ;  /* 0x0000000000027941 */ /* 0x000fea0003800000 */
.L_x_2363:
[----:B------:R-:W-:Y:S01]  /*15180*/  MOV R12, RZ ;  /* 0x000000ff000c7202 */ /* 0x000fe20000000f00 */
[----:B------:R-:W-:Y:S01]  /*15190*/  IMAD R9, R4, 0xa800, R17 ;  /* 0x0000a80004097824 */ /* 0x000fe200078e0211 */
[----:B------:R-:W-:Y:S01]  /*151a0*/  UIADD3 UR4, UP0, UR38, 0x370, URZ ;  /* 0x0000037026047890 */ /* 0x000fe2000ff1e03f */
        /* <DEDUP_REMOVED lines=8> */
.L_x_2365:
        /* <DEDUP_REMOVED lines=16> */
.L_x_2366:
        /* <DEDUP_REMOVED lines=16> */
.L_x_2367:
        /* <DEDUP_REMOVED lines=16> */
.L_x_2448:
[----:B------:R-:W-:Y:S05]  /*15530*/  BSYNC B2 ;  /* 0x0000000000027941 */ /* 0x000fea0003800000 */
.L_x_2368:
        /* <DEDUP_REMOVED lines=11> */
.L_x_2371:
[----:B------:R-:W-:Y:S05]  /*155f0*/  BSYNC B2 ;  /* 0x0000000000027941 */ /* 0x000fea0003800000 */
.L_x_2370:
[----:B------:R-:W-:Y:S01]  /*15600*/  R2UR UR10, R12 ;  /* 0x000000000c0a72ca */ /* 0x000fe200000e0000 */
[----:B------:R-:W-:Y:S01]  /*15610*/  IMAD R18, R18, 0xa800, R17 ;  /* 0x0000a80012127824 */ /* 0x000fe200078e0211 */
[----:B------:R-:W-:Y:S01]  /*15620*/  R2UR UR6, R10 ;  /* 0x000000000a0672ca */ /* 0x000fe200000e0000 */
[----:B------:R-:W-:Y:S01]  /*15630*/  UIADD3 UR4, UP0, UR38, 0x470, URZ ;  /* 0x0000047026047890 */ /* 0x000fe2000ff1e03f */
[----:B------:R-:W-:Y:S01]  /*15640*/  R2UR UR7, R11 ;  /* 0x000000000b0772ca */ /* 0x000fe200000e0000 */
[----:B0-----:R-:W-:Y:S01]  /*15650*/  IMAD R3, R19, 0x70, RZ ;  /* 0x0000007013037824 */ /* 0x001fe200078e02ff */
[----:B------:R-:W-:Y:S01]  /*15660*/  PLOP3.LUT P0, PT, PT, PT, PT, 0x80, 0x0 ;  /* 0x000000000000781c */ /* 0x000fe20003f0f070 */
[----:B------:R-:W-:Y:S01]  /*15670*/  VIADD R2, R2, 0x50 ;  /* 0x0000005002027836 */ /* 0x000fe20000000000 */
[----:B------:R-:W-:Y:S01]  /*15680*/  IADD3 R9, R18, 0x400, RZ ;  /* 0x0000040012097810 */ /* 0x000fe20007ffe0ff */
[----:B------:R-:W-:-:S12]  /*15690*/  UIADD3.X UR5, URZ, UR39, URZ, UP0, !UPT ;  /* 0x000000273f057290 */ /* 0x000fd800087fe43f */
.L_x_2372:
        /* <DEDUP_REMOVED lines=15> */
.L_x_2373:
        /* <DEDUP_REMOVED lines=15> */
.L_x_2374:
        /* <DEDUP_REMOVED lines=12> */
.L_x_2359:
[----:B------:R-:W-:Y:S05]  /*15940*/  BSYNC B1 ;  /* 0x0000000000017941 */ /* 0x000fea0003800000 */
.L_x_2358:
[----:B------:R-:W2:Y:S01]  /*15950*/  LDL R2, [R1+0xc] ;  /* 0x00000c0001027983 */ /* 0x000ea20000100800 */
[----:B------:R-:W-:Y:S01]  /*15960*/  VIADD R18, R4, 0x1 ;  /* 0x0000000104127836 */ /* 0x000fe20000000000 */
[----:B------:R-:W-:Y:S04]  /*15970*/  BSSY B1, `(.L_x_2375) ;  /* 0x00000b0000017945 */ /* 0x000fe80003800000 */
[----:B------:R-:W-:-:S04]  /*15980*/  ISETP.NE.AND P0, PT, R18, 0x2, PT ;  /* 0x000000021200780c */ /* 0x000fc80003f05270 */
[----:B------:R-:W-:Y:S02]  /*15990*/  SEL R18, R18, RZ, P0 ;  /* 0x000000ff12127207 */ /* 0x000fe40000000000 */
[----:B--2---:R-:W-:Y:S02]  /*159a0*/  ISETP.NE.AND P1, PT, R2, RZ, PT ;  /* 0x000000ff0200720c */ /* 0x004fe40003f25270 */
[----:B------:R-:W-:-:S04]  /*159b0*/  SEL R2, RZ, 0x1, P0 ;  /* 0x00000001ff027807 */ /* 0x000fc80000000000 */
[----:B------:R-:W-:-:S05]  /*159c0*/  LOP3.LUT R10, R5, R2, RZ, 0x3c, !PT ;  /* 0x00000002050a7212 */ /* 0x000fca00078e3cff */
[----:B------:R0:W-:Y:S02]  /*159d0*/  STL [R1+0x4], R10 ;  /* 0x0000040a01007387 */ /* 0x0001e40000100800 */
[----:B------:R-:W-:Y:S05]  /*159e0*/  @!P1 BRA `(.L_x_2376) ;  /* 0x0000000800a09947 */ /* 0x000fea0003800000 */
[----:B------:R-:W2:Y:S01]  /*159f0*/  LDL R3, [R1+0x10] ;  /* 0x0000100001037983 */ /* 0x000ea20000100800 */
[----:B------:R-:W-:Y:S01]  /*15a00*/  VIADD R7, R0, 0xffffffff ;  /* 0xffffffff00077836 */ /* 0x000fe20000000000 */
[----:B--2---:R-:W-:-:S13]  /*15a10*/  ISETP.NE.AND P1, PT, R3, RZ, PT ;  /* 0x000000ff0300720c */ /* 0x004fda0003f25270 */
[----:B------:R-:W-:Y:S05]  /*15a20*/  @!P1 BRA `(.L_x_2377) ;  /* 0x0000000000549947 */ /* 0x000fea0003800000 */
[----:B------:R-:W2:Y:S01]  /*15a30*/  LDL R12, [R1+0x8] ;  /* 0x00000800010c7983 */ /* 0x000ea20000100800 */
[----:B------:R-:W1:Y:S01]  /*15a40*/  LDC R9, c[0x0][0x43c] ;  /* 0x00010f00ff097b82 */ /* 0x000e620000000800 */
[----:B------:R-:W-:Y:S02]  /*15a50*/  ULDC.64 UR4, c[0x0][0x428] ;  /* 0x00010a0000047ab9 */ /* 0x000fe40000000a00 */
[----:B------:R-:W3:Y:S01]  /*15a60*/  LDL R11, [R1] ;  /* 0x00000000010b7983 */ /* 0x000ee20000100800 */
[----:B------:R-:W-:Y:S01]  /*15a70*/  ULDC.64 UR6, c[0x0][0x208] ;  /* 0x0000820000067ab9 */ /* 0x000fe20000000a00 */
[----:B-1----:R-:W-:-:S13]  /*15a80*/  ISETP.NE.AND P0, PT, R9, 0x1, PT ;  /* 0x000000010900780c */ /* 0x002fda0003f05270 */
[----:B------:R-:W1:Y:S02]  /*15a90*/  @P0 LDC.64 R2, c[0x0][0x440] ;  /* 0x00011000ff020b82 */ /* 0x000e640000000a00 */
[----:B-1----:R-:W-:-:S04]  /*15aa0*/  @P0 IMAD.HI.U32 R8, R7, R2, RZ ;  /* 0x0000000207080227 */ /* 0x002fc800078e00ff */
        /* <DEDUP_REMOVED lines=13> */
.L_x_2377:
[----:B------:R-:W-:Y:S01]  /*15b80*/  IMAD R2, R18, 0x8, R17 ;  /* 0x0000000812027824 */ /* 0x000fe200078e0211 */
[----:B------:R-:W-:Y:S01]  /*15b90*/  SHF.L.U32 R3, R10, 0x1f, RZ ;  /* 0x0000001f0a037819 */ /* 0x000fe200000006ff */
[----:B------:R-:W-:Y:S03]  /*15ba0*/  BSSY B2, `(.L_x_2378) ;  /* 0x0000003000027945 */ /* 0x000fe60003800000 */
[----:B------:R-:W2:Y:S02]  /*15bb0*/  SYNCS.PHASECHK.TRANS64.TRYWAIT P0, [R2+URZ+0x36840], R3 ;  /* 0x03684003020075a7 */ /* 0x000ea4000800017f */
[----:B--2---:R-:W-:Y:S05]  /*15bc0*/  @!P0 BRA `(.L_x_2379) ;  /* 0x0000002400588947 */ /* 0x004fea0003800000 */
.L_x_2449:
[----:B------:R-:W-:Y:S05]  /*15bd0*/  BSYNC B2 ;  /* 0x0000000000027941 */ /* 0x000fea0003800000 */
.L_x_2378:
        /* <DEDUP_REMOVED lines=12> */
.L_x_2381:
[----:B------:R-:W-:Y:S05]  /*15ca0*/  BSYNC B2 ;  /* 0x0000000000027941 */ /* 0x000fea0003800000 */
.L_x_2380:
[----:B------:R-:W-:Y:S01]  /*15cb0*/  MOV R12, RZ ;  /* 0x000000ff000c7202 */ /* 0x000fe20000000f00 */
[C---:B--2---:R-:W-:Y:S01]  /*15cc0*/  IMAD R3, R18.reuse, 0x8, R6 ;  /* 0x0000000812037824 */ /* 0x044fe200078e0206 */
[----:B------:R-:W-:Y:S01]  /*15cd0*/  UIADD3 UR4, UP0, UR38, 0x370, URZ ;  /* 0x0000037026047890 */ /* 0x000fe2000ff1e03f */
[----:B------:R-:W-:Y:S01]  /*15ce0*/  IMAD R9, R18, 0xa800, R17 ;  /* 0x0000a80012097824 */ /* 0x000fe200078e0211 */
[----:B------:R-:W-:Y:S01]  /*15cf0*/  R2UR UR10, R12 ;  /* 0x000000000c0a72ca */ /* 0x000fe200000e0000 */
[----:B------:R-:W-:Y:S01]  /*15d00*/  VIADD R3, R3, 0x30 ;  /* 0x0000003003037836 */ /* 0x000fe20000000000 */
[----:B------:R-:W-:Y:S01]  /*15d10*/  PLOP3.LUT P0, PT, PT, PT, PT, 0x80, 0x0 ;  /* 0x000000000000781c */ /* 0x000fe20003f0f070 */
[----:B------:R-:W-:Y:S01]  /*15d20*/  IMAD R2, R7, 0x70, RZ ;  /* 0x0000007007027824 */ /* 0x000fe200078e02ff */
[----:B------:R-:W-:Y:S01]  /*15d30*/  UIADD3.X UR5, URZ, UR39, URZ, UP0, !UPT ;  /* 0x000000273f057290 */ /* 0x000fe200087fe43f */
[----:B0-----:R-:W-:Y:S01]  /*15d40*/  VIADD R10, R9, 0x21400 ;  /* 0x00021400090a7836 */ /* 0x001fe20000000000 */
[----:B------:R-:W-:Y:S01]  /*15d50*/  UMOV UR6, 0x0 ;  /* 0x0000000000067882 */ /* 0x000fe20000000000 */
[----:B------:R-:W-:-:S09]  /*15d60*/  UMOV UR7, 0x14f00000 ;  /* 0x14f0000000077882 */ /* 0x000fd20000000000 */
.L_x_2382:
        /* <DEDUP_REMOVED lines=16> */
.L_x_2383:
        /* <DEDUP_REMOVED lines=16> */
.L_x_2384:
        /* <DEDUP_REMOVED lines=15> */
.L_x_2450:
[----:B------:R-:W-:Y:S05]  /*16060*/  BSYNC B2 ;  /* 0x0000000000027941 */ /* 0x000fea0003800000 */
.L_x_2385:
        /* <DEDUP_REMOVED lines=11> */
.L_x_2388:
[----:B------:R-:W-:Y:S05]  /*16120*/  BSYNC B2 ;  /* 0x0000000000027941 */ /* 0x000fea0003800000 */
.L_x_2387:
        /* <DEDUP_REMOVED lines=8> */
[----:B------:R-:W-:Y:S01]  /*161b0*/  IADD3 R2, R2, 0x50, RZ ;  /* 0x0000005002027810 */ /* 0x000fe20007ffe0ff */
[----:B------:R-:W-:-:S12]  /*161c0*/  UIADD3.X UR5, URZ, UR39, URZ, UP0, !UPT ;  /* 0x000000273f057290 */ /* 0x000fd800087fe43f */
.L_x_2389:
        /* <DEDUP_REMOVED lines=15> */
.L_x_2390:
        /* <DEDUP_REMOVED lines=15> */
.L_x_2391:
        /* <DEDUP_REMOVED lines=12> */
.L_x_2376:
[----:B------:R-:W-:Y:S05]  /*16470*/  BSYNC B1 ;  /* 0x0000000000017941 */ /* 0x000fea0003800000 */
.L_x_2375:
[C---:B------:R-:W-:Y:S01]  /*16480*/  ISETP.GT.AND P0, PT, R0.reuse, 0x1, PT ;  /* 0x000000010000780c */ /* 0x040fe20003f04270 */
[----:B------:R-:W-:-:S12]  /*16490*/  VIADD R0, R0, 0xfffffffe ;  /* 0xfffffffe00007836 */ /* 0x000fd80000000000 */
[----:B------:R-:W-:Y:S05]  /*164a0*/  @P0 BRA `(.L_x_2392) ;  /* 0xffffffe800580947 */ /* 0x000fea000383ffff */
.L_x_2357:
[----:B------:R-:W-:Y:S05]  /*164b0*/  BSYNC B0 ;  /* 0x0000000000007941 */ /* 0x000fea0003800000 */
.L_x_2338:
[----:B0-----:R-:W0:Y:S01]  /*164c0*/  S2R R0, SR_TID.X ;  /* 0x0000000000007919 */ /* 0x001e220000002100 */
[----:B------:R-:W-:Y:S01]  /*164d0*/  BSSY B0, `(.L_x_2393) ;  /* 0x0000012000007945 */ /* 0x000fe20003800000 */
[----:B0-----:R-:W-:-:S04]  /*164e0*/  LOP3.LUT R6, R0, 0x7f, RZ, 0xc0, !PT ;  /* 0x0000007f00067812 */ /* 0x001fc800078ec0ff */
[----:B------:R-:W-:-:S13]  /*164f0*/  ISETP.NE.AND P1, PT, R6, RZ, PT ;  /* 0x000000ff0600720c */ /* 0x000fda0003f25270 */
[----:B------:R-:W-:Y:S05]  /*16500*/  @P1 BRA `(.L_x_2394) ;  /* 0x0000000000381947 */ /* 0x000fea0003800000 */
[----:B------:R-:W0:Y:S01]  /*16510*/  S2R R3, SR_LANEID ;  /* 0x0000000000037919 */ /* 0x000e220000000000 */
[----:B------:R-:W-:Y:S01]  /*16520*/  VOTEU.ANY UR4, UPT, PT ;  /* 0x0000000000047886 */ /* 0x000fe200038e0100 */
[----:B------:R-:W1:Y:S01]  /*16530*/  LDC.64 R4, c[0x0][0xc80] ;  /* 0x00032000ff047b82 */ /* 0x000e620000000a00 */
[----:B------:R-:W0:Y:S01]  /*16540*/  FLO.U32 R0, UR4 ;  /* 0x0000000400007d00 */ /* 0x000e2200080e0000 */
[----:B------:R-:W-:-:S07]  /*16550*/  ULDC.64 UR6, c[0x0][0x208] ;  /* 0x0000820000067ab9 */ /* 0x000fce0000000a00 */
[----:B------:R-:W1:Y:S01]  /*16560*/  POPC R2, UR4 ;  /* 0x0000000400027d09 */ /* 0x000e620008000000 */
[----:B0-----:R-:W-:-:S13]  /*16570*/  ISETP.EQ.U32.AND P0, PT, R0, R3, PT ;  /* 0x000000030000720c */ /* 0x001fda0003f02070 */
[----:B-1----:R-:W2:Y:S01]  /*16580*/  @P0 ATOMG.E.ADD.STRONG.GPU PT, R5, desc[UR6][R4.64], R2 ;  /* 0x00000002040509a8 */ /* 0x002ea200081ee1c6 */
[----:B------:R-:W0:Y:S02]  /*16590*/  S2R R3, SR_LTMASK ;  /* 0x0000000000037919 */ /* 0x000e240000003900 */
[----:B0-----:R-:W-:-:S06]  /*165a0*/  LOP3.LUT R3, R3, UR4, RZ, 0xc0, !PT ;  /* 0x0000000403037c12 */ /* 0x001fcc000f8ec0ff */
[----:B------:R-:W0:Y:S01]  /*165b0*/  POPC R3, R3 ;  /* 0x0000000300037309 */ /* 0x000e220000000000 */
[----:B--2---:R-:W0:Y:S02]  /*165c0*/  SHFL.IDX PT, R0, R5, R0, 0x1f ;  /* 0x00001f0005007589 */ /* 0x004e2400000e0000 */
[----:B0-----:R-:W-:-:S05]  /*165d0*/  IADD3 R0, R0, UR40, R3 ;  /* 0x0000002800007c10 */ /* 0x001fca000fffe003 */
[----:B------:R0:W-:Y:S02]  /*165e0*/  STL [R1+0x18], R0 ;  /* 0x0000180001007387 */ /* 0x0001e40000100800 */
.L_x_2394:
[----:B------:R-:W-:Y:S05]  /*165f0*/  BSYNC B0 ;  /* 0x0000000000007941 */ /* 0x000fea0003800000 */
.L_x_2393:
[----:B0-----:R-:W2:Y:S01]  /*16600*/  LDL.LU R0, [R1+0xc] ;  /* 0x00000c0001007983 */ /* 0x001ea20000300800 */
[----:B------:R-:W-:Y:S01]  /*16610*/  BSSY B0, `(.L_x_2395) ;  /* 0x0000047000007945 */ /* 0x000fe20003800000 */
[----:B--2---:R-:W-:-:S13]  /*16620*/  ISETP.NE.AND P0, PT, R0, RZ, PT ;  /* 0x000000ff0000720c */ /* 0x004fda0003f05270 */
        /* <DEDUP_REMOVED lines=8> */
.L_x_2451:
[----:B------:R-:W-:Y:S05]  /*166b0*/  BSYNC B1 ;  /* 0x0000000000017941 */ /* 0x000fea0003800000 */
.L_x_2397:
        /* <DEDUP_REMOVED lines=9> */
.L_x_2400:
[----:B------:R-:W-:Y:S05]  /*16750*/  BSYNC B1 ;  /* 0x0000000000017941 */ /* 0x000fea0003800000 */
.L_x_2399:
        /* <DEDUP_REMOVED lines=10> */
.L_x_2401:
        /* <DEDUP_REMOVED lines=15> */
.L_x_2402:
        /* <DEDUP_REMOVED lines=11> */
[----:B------:R-:W-:Y:S01]  /*169a0*/  UMOV UR6, 0x0 ;  /* 0x0000000000067882 */ /* 0x000fe20000000000 */
[----:B------:R-:W-:Y:S01]  /*169b0*/  IADD3 R0, R0, 0x7400, RZ ;  /* 0x0000740000007810 */ /* 0x000fe20007ffe0ff */
[----:B------:R-:W-:Y:S01]  /*169c0*/  UMOV UR7, 0x14f00000 ;  /* 0x14f0000000077882 */ /* 0x000fe20000000000 */
[----:B------:R-:W-:-:S09]  /*169d0*/  UMOV UR10, 0x80 ;  /* 0x00000080000a7882 */ /* 0x000fd20000000000 */
.L_x_2403:
        /* <DEDUP_REMOVED lines=10> */
.L_x_2396:
[----:B------:R-:W-:Y:S05]  /*16a80*/  BSYNC B0 ;  /* 0x0000000000007941 */ /* 0x000fea0003800000 */
.L_x_2395:
[----:B------:R-:W2:Y:S01]  /*16a90*/  LDL.LU R3, [R1+0x4] ;  /* 0x0000040001037983 */ /* 0x000ea20000300800 */
[----:B------:R-:W-:-:S05]  /*16aa0*/  VIADD R18, R18, 0x1 ;  /* 0x0000000112127836 */ /* 0x000fca0000000000 */
[----:B------:R-:W-:-:S04]  /*16ab0*/  ISETP.NE.AND P0, PT, R18, 0x2, PT ;  /* 0x000000021200780c */ /* 0x000fc80003f05270 */
[----:B------:R-:W-:Y:S02]  /*16ac0*/  SEL R0, RZ, 0x1, P0 ;  /* 0x00000001ff007807 */ /* 0x000fe40000000000 */
[----:B------:R-:W-:Y:S02]  /*16ad0*/  SEL R18, R18, RZ, P0 ;  /* 0x000000ff12127207 */ /* 0x000fe40000000000 */
[----:B--2---:R-:W-:-:S05]  /*16ae0*/  LOP3.LUT R3, R3, R0, RZ, 0x3c, !PT ;  /* 0x0000000003037212 */ /* 0x004fca00078e3cff */
[----:B------:R1:W-:Y:S02]  /*16af0*/  STL [R1+0x4], R3 ;  /* 0x0000040301007387 */ /* 0x0003e40000100800 */
.L_x_2318:
[----:B------:R-:W-:Y:S05]  /*16b00*/  BSYNC B7 ;  /* 0x0000000000077941 */ /* 0x000fea0003800000 */
.L_x_2316:
[----:B0-----:R-:W2:Y:S04]  /*16b10*/  LDL R0, [R1+0x2c] ;  /* 0x00002c0001007983 */ /* 0x001ea80000100800 */
[----:B------:R0:W5:Y:S01]  /*16b20*/  LDL R2, [R1+0x18] ;  /* 0x0000180001027983 */ /* 0x0001620000100800 */
[----:B--2---:R-:W-:-:S13]  /*16b30*/  ISETP.NE.AND P0, PT, R0, RZ, PT ;  /* 0x000000ff0000720c */ /* 0x004fda0003f05270 */
[----:B0-----:R-:W-:Y:S05]  /*16b40*/  @!P0 BRA `(.L_x_2404) ;  /* 0x0000000000288947 */ /* 0x001fea0003800000 */
[----:B------:R-:W-:Y:S05]  /*16b50*/  WARPSYNC.ALL ;  /* 0x0000000000007948 */ /* 0x000fea0003800000 */
[----:B------:R-:W0:Y:S08]  /*16b60*/  S2UR UR5, SR_CgaCtaId ;  /* 0x00000000000579c3 */ /* 0x000e300000008800 */
[----:B------:R-:W-:Y:S06]  /*16b70*/  BAR.SYNC.DEFER_BLOCKING 0x5, 0x180 ;  /* 0x0146000000007b1d */ /* 0x000fec0000010000 */
[----:B------:R-:W-:-:S02]  /*16b80*/  UMOV UR4, 0x400 ;  /* 0x0000040000047882 */ /* 0x000fc40000000000 */
[----:B0-----:R-:W-:-:S06]  /*16b90*/  ULEA UR4, UR5, UR4, 0x18 ;  /* 0x0000000405047291 */ /* 0x001fcc000f8ec03f */
[----:B------:R-:W-:-:S05]  /*16ba0*/  IMAD.U32 R17, RZ, RZ, UR4 ;  /* 0x00000004ff117e24 */ /* 0x000fca000f8e00ff */
[----:B-----5:R-:W0:Y:S04]  /*16bb0*/  LDS R2, [R17+0x368d0] ;  /* 0x0368d00011027984 */ /* 0x020e280000000800 */
[----:B0-----:R3:W-:Y:S01]  /*16bc0*/  STL [R1+0x18], R2 ;  /* 0x0000180201007387 */ /* 0x0017e20000100800 */
[----:B------:R-:W-:Y:S06]  /*16bd0*/  BAR.ARV 0x4, 0x180 ;  /* 0x0106000000007b1d */ /* 0x000fec0000002000 */
[----:B------:R-:W-:Y:S05]  /*16be0*/  BRA `(.L_x_2405) ;  /* 0x00000000002c7947 */ /* 0x000fea0003800000 */
.L_x_2404:
[----:B------:R-:W-:-:S03]  /*16bf0*/  UMOV UR4, 0xffffffff ;  /* 0xffffffff00047882 */ /* 0x000fc60000000000 */
[----:B------:R-:W-:Y:S05]  /*16c00*/  BRA.DIV UR4, `(.L_x_2406) ;  /* 0x0000001604847947 */ /* 0x000fea000b800000 */
[----:B-----5:R0:W2:Y:S02]  /*16c10*/  SHFL.IDX PT, R14, R2, RZ, 0x1f ;  /* 0x00001fff020e7589 */ /* 0x0200a400000e0000 */
.L_x_2454:
[----:B-1----:R-:W1:Y:S01]  /*16c20*/  @!P1 S2R R3, SR_CgaCtaId ;  /* 0x0000000000039919 */ /* 0x002e620000008800 */
[----:B------:R-:W-:Y:S05]  /*16c30*/  WARPSYNC.ALL ;  /* 0x0000000000007948 */ /* 0x000fea0003800000 */
[----:B------:R-:W-:Y:S01]  /*16c40*/  BAR.SYNC.DEFER_BLOCKING 0x4, 0x180 ;  /* 0x0106000000007b1d */ /* 0x000fe20000010000 */
[----:B------:R-:W-:-:S05]  /*16c50*/  @!P1 MOV R0, 0x400 ;  /* 0x0000040000009802 */ /* 0x000fca0000000f00 */
[----:B--2---:R2:W-:Y:S01]  /*16c60*/  STL [R1+0x18], R14 ;  /* 0x0000180e01007387 */ /* 0x0045e20000100800 */
[----:B-1----:R-:W-:-:S05]  /*16c70*/  @!P1 LEA R17, R3, R0, 0x18 ;  /* 0x0000000003119211 */ /* 0x002fca00078ec0ff */
[----:B------:R2:W-:Y:S01]  /*16c80*/  @!P1 STS [R17+0x368d0], R2 ;  /* 0x0368d00211009388 */ /* 0x0005e20000000800 */
[----:B------:R-:W-:Y:S06]  /*16c90*/  BAR.ARV 0x5, 0x180 ;  /* 0x0146000000007b1d */ /* 0x000fec0000002000 */
.L_x_2405:
[----:B------:R-:W4:Y:S01]  /*16ca0*/  LDL R0, [R1+0x18] ;  /* 0x0000180001007983 */ /* 0x000f220000100800 */
[----:B------:R-:W-:Y:S02]  /*16cb0*/  ULDC UR4, c[0x0][0xc38] ;  /* 0x00030e0000047ab9 */ /* 0x000fe40000000800 */
[----:B----4-:R-:W-:-:S13]  /*16cc0*/  ISETP.GE.AND P0, PT, R0, UR4, PT ;  /* 0x0000000400007c0c */ /* 0x010fda000bf06270 */
[----:B------:R-:W-:Y:S05]  /*16cd0*/  @!P0 BRA `(.L_x_2407) ;  /* 0xffffffb8001c8947 */ /* 0x000fea000383ffff */
.L_x_2313:
[----:B-1----:R-:W4:Y:S01]  /*16ce0*/  LDL.LU R0, [R1+0x28] ;  /* 0x0000280001007983 */ /* 0x002f220000300800 */
[----:B------:R-:W-:Y:S01]  /*16cf0*/  BSSY B0, `(.L_x_2408) ;  /* 0x000000b000007945 */ /* 0x000fe20003800000 */
[----:B------:R-:W1:Y:S01]  /*16d00*/  S2R R5, SR_CgaCtaId ;  /* 0x0000000000057919 */ /* 0x000e620000008800 */
[----:B----4-:R-:W-:-:S05]  /*16d10*/  VIADD R0, R0, 0x1 ;  /* 0x0000000100007836 */ /* 0x010fca0000000000 */
[----:B0-23--:R-:W-:-:S04]  /*16d20*/  LEA.HI R2, R0, R0, RZ, 0x1 ;  /* 0x0000000000027211 */ /* 0x00dfc800078f08ff */
[----:B------:R-:W-:-:S05]  /*16d30*/  LOP3.LUT R3, R2, 0xfffffffe, RZ, 0xc0, !PT ;  /* 0xfffffffe02037812 */ /* 0x000fca00078ec0ff */
[----:B------:R-:W-:Y:S01]  /*16d40*/  IMAD.IADD R3, R0, 0x1, -R3 ;  /* 0x0000000100037824 */ /* 0x000fe200078e0a03 */
[----:B------:R-:W-:-:S04]  /*16d50*/  MOV R0, 0x400 ;  /* 0x0000040000007802 */ /* 0x000fc80000000f00 */
[----:B-1----:R-:W-:Y:S02]  /*16d60*/  LEA R0, R5, R0, 0x18 ;  /* 0x0000000005007211 */ /* 0x002fe400078ec0ff */
[----:B------:R-:W-:-:S04]  /*16d70*/  SHF.L.U32 R3, R3, 0x1f, RZ ;  /* 0x0000001f03037819 */ /* 0x000fc800000006ff */
[----:B------:R-:W0:Y:S02]  /*16d80*/  SYNCS.PHASECHK.TRANS64.TRYWAIT P0, [R0+URZ+0x36820], R3 ;  /* 0x03682003000075a7 */ /* 0x000e24000800017f */
[----:B0-----:R-:W-:Y:S05]  /*16d90*/  @!P0 BRA `(.L_x_2409) ;  /* 0x0000001400488947 */ /* 0x001fea0003800000 */
.L_x_2455:
[----:B------:R-:W-:Y:S05]  /*16da0*/  BSYNC B0 ;  /* 0x0000000000007941 */ /* 0x000fea0003800000 */
.L_x_2408:
[----:B------:R-:W-:-:S03]  /*16db0*/  UMOV UR4, 0xffffffff ;  /* 0xffffffff00047882 */ /* 0x000fc60000000000 */
[----:B------:R-:W-:Y:S05]  /*16dc0*/  BRA.DIV UR4, `(.L_x_2410) ;  /* 0x0000001604507947 */ /* 0x000fea000b800000 */
[----:B------:R-:W1:Y:S02]  /*16dd0*/  S2R R2, SR_TID.X ;  /* 0x0000000000027919 */ /* 0x000e640000002100 */
[----:B-1----:R-:W-:-:S04]  /*16de0*/  SHF.R.U32.HI R2, RZ, 0x5, R2 ;  /* 0x00000005ff027819 */ /* 0x002fc80000011602 */
[----:B------:R-:W-:-:S05]  /*16df0*/  LOP3.LUT R2, R2, 0x3, RZ, 0xc0, !PT ;  /* 0x0000000302027812 */ /* 0x000fca00078ec0ff */
[----:B------:R1:W2:Y:S02]  /*16e00*/  SHFL.IDX PT, R14, R2, RZ, 0x1f ;  /* 0x00001fff020e7589 */ /* 0x0002a400000e0000 */
.L_x_2458:
[----:B--2---:R-:W-:Y:S01]  /*16e10*/  ISETP.NE.AND P0, PT, R14, RZ, PT ;  /* 0x000000ff0e00720c */ /* 0x004fe20003f05270 */
[----:B------:R-:W-:-:S12]  /*16e20*/  BSSY B0, `(.L_x_2411) ;  /* 0x0000025000007945 */ /* 0x000fd80003800000 */
[----:B------:R-:W-:Y:S05]  /*16e30*/  @P0 BRA `(.L_x_2412) ;  /* 0x00000000008c0947 */ /* 0x000fea0003800000 */
[----:B------:R-:W-:-:S03]  /*16e40*/  UMOV UR4, 0xffffffff ;  /* 0xffffffff00047882 */ /* 0x000fc60000000000 */
[----:B------:R-:W-:Y:S05]  /*16e50*/  BRA.DIV UR4, `(.L_x_2413) ;  /* 0x0000001604607947 */ /* 0x000fea000b800000 */
[----:B------:R-:W-:-:S13]  /*16e60*/  ELECT P6, URZ, PT ;  /* 0x00000000003f782f */ /* 0x000fda00038c0000 */
.L_x_2461:
[----:B------:R-:W-:Y:S05]  /*16e70*/  @!P6 BRA `(.L_x_2412) ;  /* 0x00000000007ce947 */ /* 0x000fea0003800000 */
[----:B-1----:R-:W2:Y:S02]  /*16e80*/  LDL.LU R2, [R1+0x30] ;  /* 0x0000300001027983 */ /* 0x002ea40000300800 */
[----:B--2---:R-:W-:-:S04]  /*16e90*/  LOP3.LUT R2, R2, 0x2, RZ, 0xfc, !PT ;  /* 0x0000000202027812 */ /* 0x004fc800078efcff */
[----:B------:R-:W-:-:S13]  /*16ea0*/  ISETP.NE.AND P2, PT, R2, 0x3, PT ;  /* 0x000000030200780c */ /* 0x000fda0003f45270 */
[----:B------:R-:W-:Y:S05]  /*16eb0*/  @!P2 BRA `(.L_x_2414) ;  /* 0x000000000004a947 */ /* 0x000fea0003800000 */
[----:B------:R-:W-:Y:S01]  /*16ec0*/  BPT.TRAP 0x1 ;  /* 0x000000040000795c */ /* 0x000fe20000300000 */
.L_x_2414:
        /* <DEDUP_REMOVED lines=13> */
.L_x_2462:
[----:B------:R-:W1:Y:S02]  /*16fa0*/  SYNCS.PHASECHK.TRANS64.TRYWAIT P0, [R3+URZ], R2 ;  /* 0x00000002030075a7 */ /* 0x000e64000800017f */
[----:B-1----:R-:W-:Y:S05]  /*16fb0*/  @!P0 BRA `(.L_x_2416) ;  /* 0x00000014003c8947 */ /* 0x002fea0003800000 */
.L_x_2463:
[----:B------:R-:W-:Y:S05]  /*16fc0*/  @!P2 BRA `(.L_x_2417) ;  /* 0x000000000004a947 */ /* 0x000fea0003800000 */
[----:B------:R-:W-:Y:S01]  /*16fd0*/  BPT.TRAP 0x1 ;  /* 0x000000040000795c */ /* 0x000fe20000300000 */
.L_x_2417:
[----:B-1----:R-:W-:-:S04]  /*16fe0*/  VIADD R3, R0, 0x36860 ;  /* 0x0003686000037836 */ /* 0x002fc80000000000 */
[----:B------:R-:W-:-:S04]  /*16ff0*/  IMAD R18, R18, 0x8, R3 ;  /* 0x0000000812127824 */ /* 0x000fc800078e0203 */
[----:B------:R-:W1:Y:S02]  /*17000*/  SYNCS.PHASECHK.TRANS64.TRYWAIT P0, [R18+URZ], R5 ;  /* 0x00000005120075a7 */ /* 0x000e64000800017f */
[----:B-1----:R-:W-:Y:S05]  /*17010*/  @!P0 BRA `(.L_x_2418) ;  /* 0x0000001400388947 */ /* 0x002fea0003800000 */
.L_x_2464:
[----:B------:R-:W-:-:S07]  /*17020*/  IMAD R3, R4, 0x8, R3 ;  /* 0x0000000804037824 */ /* 0x000fce00078e0203 */
.L_x_2419:
[----:B--2---:R2:W3:Y:S02]  /*17030*/  SYNCS.PHASECHK.TRANS64.TRYWAIT P0, [R3+URZ], R2 ;  /* 0x00000002030075a7 */ /* 0x0044e4000800017f */
[----:B---3--:R-:W-:Y:S05]  /*17040*/  @!P0 NANOSLEEP.SYNCS 0x989680 ;  /* 0x009896800000895d */ /* 0x008fea0003900000 */
[----:B------:R-:W3:Y:S02]  /*17050*/  @!P0 SYNCS.PHASECHK.TRANS64 P0, [R3+URZ], R2 ;  /* 0x00000002030085a7 */ /* 0x000ee4000800007f */
[----:B---3--:R-:W-:Y:S05]  /*17060*/  @!P0 BRA `(.L_x_2419) ;  /* 0xfffffffc00f08947 */ /* 0x008fea000383ffff */
.L_x_2412:
[----:B------:R-:W-:Y:S05]  /*17070*/  BSYNC B0 ;  /* 0x0000000000007941 */ /* 0x000fea0003800000 */
.L_x_2411:
[----:B------:R-:W-:Y:S05]  /*17080*/  EXIT ;  /* 0x000000000000794d */ /* 0x000fea0003800000 */
.L_x_2266:
[----:B0-----:R-:W-:-:S04]  /*17090*/  MOV R3, UR37 ;  /* 0x0000002500037c02 */ /* 0x001fc80008000f00 */
[----:B------:R0:W1:Y:S03]  /*170a0*/  SYNCS.PHASECHK.TRANS64.TRYWAIT P1, [R3+URZ+0x36800], R0 ;  /* 0x03680000030075a7 */ /* 0x000066000802017f */
[----:B-1----:R-:W-:Y:S05]  /*170b0*/  @!P1 NANOSLEEP.SYNCS 0x989680 ;  /* 0x009896800000995d */ /* 0x002fea0003900000 */
[----:B------:R-:W1:Y:S02]  /*170c0*/  @!P1 SYNCS.PHASECHK.TRANS64 P1, [R3+URZ+0x36800], R0 ;  /* 0x03680000030095a7 */ /* 0x000e64000802007f */
[----:B-1----:R-:W-:Y:S05]  /*170d0*/  @!P1 BRA `(.L_x_2266) ;  /* 0xfffffffc00ec9947 */ /* 0x002fea000383ffff */
[----:B------:R-:W-:Y:S05]  /*170e0*/  BRA `(.L_x_2420) ;  /* 0xfffffea400bc7947 */ /* 0x000fea000383ffff */
.L_x_2270:
[----:B-1----:R1:W2:Y:S02]  /*170f0*/  SYNCS.PHASECHK.TRANS64.TRYWAIT P2, [R0+URZ+0x36830], R3 ;  /* 0x03683003000075a7 */ /* 0x0022a4000804017f */
[----:B--2---:R-:W-:Y:S05]  /*17100*/  @!P2 NANOSLEEP.SYNCS 0x989680 ;  /* 0x009896800000a95d */ /* 0x004fea0003900000 */
[----:B------:R-:W2:Y:S02]  /*17110*/  @!P2 SYNCS.PHASECHK.TRANS64 P2, [R0+URZ+0x36830], R3 ;  /* 0x036830030000a5a7 */ /* 0x000ea4000804007f */
[----:B--2---:R-:W-:Y:S05]  /*17120*/  @!P2 BRA `(.L_x_2270) ;  /* 0xfffffffc00f0a947 */ /* 0x004fea000383ffff */
[----:B------:R-:W-:Y:S05]  /*17130*/  BRA `(.L_x_2269) ;  /* 0xfffffea400e07947 */ /* 0x000fea000383ffff */
.L_x_2275:
[----:B-1----:R-:W-:-:S04]  /*17140*/  IMAD.U32 R6, RZ, RZ, UR7 ;  /* 0x00000007ff067e24 */ /* 0x002fc8000f8e00ff */
[----:B------:R1:W2:Y:S03]  /*17150*/  SYNCS.PHASECHK.TRANS64.TRYWAIT P3, [R6+URZ+0x36830], R5 ;  /* 0x03683005060075a7 */ /* 0x0002a6000806017f */
[----:B--2---:R-:W-:Y:S05]  /*17160*/  @!P3 NANOSLEEP.SYNCS 0x989680 ;  /* 0x009896800000b95d */ /* 0x004fea0003900000 */
[----:B------:R-:W2:Y:S02]  /*17170*/  @!P3 SYNCS.PHASECHK.TRANS64 P3, [R6+URZ+0x36830], R5 ;  /* 0x036830050600b5a7 */ /* 0x000ea4000806007f */
[----:B--2---:R-:W-:Y:S05]  /*17180*/  @!P3 BRA `(.L_x_2275) ;  /* 0xfffffffc00ecb947 */ /* 0x004fea000383ffff */
[----:B------:R-:W-:Y:S05]  /*17190*/  BRA `(.L_x_2274) ;  /* 0xfffffef000307947 */ /* 0x000fea000383ffff */
.L_x_2279:
[----:B01----:R-:W-:-:S04]  /*171a0*/  IMAD.U32 R5, RZ, RZ, UR10 ;  /* 0x0000000aff057e24 */ /* 0x003fc8000f8e00ff */
[----:B------:R0:W1:Y:S03]  /*171b0*/  SYNCS.PHASECHK.TRANS64.TRYWAIT P3, [R5+URZ+0x36850], R0 ;  /* 0x03685000050075a7 */ /* 0x000066000806017f */
[----:B-1----:R-:W-:Y:S05]  /*171c0*/  @!P3 NANOSLEEP.SYNCS 0x989680 ;  /* 0x009896800000b95d */ /* 0x002fea0003900000 */
[----:B------:R-:W1:Y:S02]  /*171d0*/  @!P3 SYNCS.PHASECHK.TRANS64 P3, [R5+URZ+0x36850], R0 ;  /* 0x036850000500b5a7 */ /* 0x000e64000806007f */
[----:B-1----:R-:W-:Y:S05]  /*171e0*/  @!P3 BRA `(.L_x_2279) ;  /* 0xfffffffc00ecb947 */ /* 0x002fea000383ffff */
[----:B------:R-:W-:Y:S05]  /*171f0*/  BRA `(.L_x_2278) ;  /* 0xffffff1400787947 */ /* 0x000fea000383ffff */
.L_x_2285:
[----:B-1----:R-:W-:-:S04]  /*17200*/  IMAD.U32 R6, RZ, RZ, UR4 ;  /* 0x00000004ff067e24 */ /* 0x002fc8000f8e00ff */
[----:B------:R1:W2:Y:S03]  /*17210*/  SYNCS.PHASECHK.TRANS64.TRYWAIT P2, [R6+URZ+0x36830], R5 ;  /* 0x03683005060075a7 */ /* 0x0002a6000804017f */
[----:B--2---:R-:W-:Y:S05]  /*17220*/  @!P2 NANOSLEEP.SYNCS 0x989680 ;  /* 0x009896800000a95d */ /* 0x004fea0003900000 */
[----:B------:R-:W2:Y:S02]  /*17230*/  @!P2 SYNCS.PHASECHK.TRANS64 P2, [R6+URZ+0x36830], R5 ;  /* 0x036830050600a5a7 */ /* 0x000ea4000804007f */
[----:B--2---:R-:W-:Y:S05]  /*17240*/  @!P2 BRA `(.L_x_2285) ;  /* 0xfffffffc00eca947 */ /* 0x004fea000383ffff */
[----:B------:R-:W-:Y:S05]  /*17250*/  BRA `(.L_x_2284) ;  /* 0xffffff3800b87947 */ /* 0x000fea000383ffff */
.L_x_2289:
[----:B01----:R-:W-:-:S04]  /*17260*/  IMAD.U32 R5, RZ, RZ, UR10 ;  /* 0x0000000aff057e24 */ /* 0x003fc8000f8e00ff */
[----:B------:R0:W1:Y:S03]  /*17270*/  SYNCS.PHASECHK.TRANS64.TRYWAIT P2, [R5+URZ+0x36850], R0 ;  /* 0x03685000050075a7 */ /* 0x000066000804017f */
[----:B-1----:R-:W-:Y:S05]  /*17280*/  @!P2 NANOSLEEP.SYNCS 0x989680 ;  /* 0x009896800000a95d */ /* 0x002fea0003900000 */
[----:B------:R-:W1:Y:S02]  /*17290*/  @!P2 SYNCS.PHASECHK.TRANS64 P2, [R5+URZ+0x36850], R0 ;  /* 0x036850000500a5a7 */ /* 0x000e64000804007f */
[----:B-1----:R-:W-:Y:S05]  /*172a0*/  @!P2 BRA `(.L_x_2289) ;  /* 0xfffffffc00eca947 */ /* 0x002fea000383ffff */
[----:B------:R-:W-:Y:S05]  /*172b0*/  BRA `(.L_x_2288) ;  /* 0xffffff6000007947 */ /* 0x000fea000383ffff */
.L_x_2294:
[----:B-1----:R-:W-:-:S04]  /*172c0*/  IMAD.U32 R9, RZ, RZ, UR5 ;  /* 0x00000005ff097e24 */ /* 0x002fc8000f8e00ff */
[----:B------:R1:W2:Y:S03]  /*172d0*/  SYNCS.PHASECHK.TRANS64.TRYWAIT P0, [R9+URZ+0x36850], R0 ;  /* 0x03685000090075a7 */ /* 0x0002a6000800017f */
[----:B--2---:R-:W-:Y:S05]  /*172e0*/  @!P0 NANOSLEEP.SYNCS 0x989680 ;  /* 0x009896800000895d */ /* 0x004fea0003900000 */
[----:B------:R-:W2:Y:S02]  /*172f0*/  @!P0 SYNCS.PHASECHK.TRANS64 P0, [R9+URZ+0x36850], R0 ;  /* 0x03685000090085a7 */ /* 0x000ea4000800007f */
[----:B--2---:R-:W-:Y:S05]  /*17300*/  @!P0 BRA `(.L_x_2294) ;  /* 0xfffffffc00ec8947 */ /* 0x004fea000383ffff */
[----:B------:R-:W-:Y:S05]  /*17310*/  BRA `(.L_x_2293) ;  /* 0xffffff8000707947 */ /* 0x000fea000383ffff */
.L_x_2324:
[----:B------:R-:W-:Y:S02]  /*17320*/  IMAD.MOV.U32 R13, RZ, RZ, R0 ;  /* 0x000000ffff0d7224 */ /* 0x000fe400078e0000 */
[----:B------:R-:W-:Y:S02]  /*17330*/  IMAD.MOV.U32 R12, RZ, RZ, RZ ;  /* 0x000000ffff0c7224 */ /* 0x000fe400078e00ff */
[----:B------:R-:W-:Y:S02]  /*17340*/  IMAD.MOV.U32 R11, RZ, RZ, 0x1f ;  /* 0x0000001fff0b7424 */ /* 0x000fe400078e00ff */
[----:B------:R-:W-:-:S07]  /*17350*/  IMAD.MOV.U32 R15, RZ, RZ, -0x1 ;  /* 0xffffffffff0f7424 */ /* 0x000fce00078e00ff */
[----:B0-----:R-:W-:Y:S05]  /*17360*/  WARPSYNC.COLLECTIVE R15, `(.L_x_2421) ;  /* 0x000000000f087348 */ /* 0x001fea0003c00000 */
[----:B------:R1:W2:Y:S02]  /*17370*/  SHFL.IDX P6, R14, R13, R12, R11 ;  /* 0x0000000c0d0e7389 */ /* 0x0002a400000c000b */
[----:B012---:R-:W-:Y:S01]  /*17380*/  ENDCOLLECTIVE ;  /* 0x000000000000791b */ /* 0x007fe20003800000 */
.L_x_2421:
[----:B------:R-:W-:Y:S05]  /*17390*/  BRA `(.L_x_2422) ;  /* 0xffffffbc00407947 */ /* 0x000fea000383ffff */
.L_x_2326:
[----:B------:R-:W-:Y:S01]  /*173a0*/  BSSY B0, `(.L_x_2423) ;  /* 0x0000006000007945 */ /* 0x000fe20003800000 */
[----:B------:R-:W-:-:S07]  /*173b0*/  IMAD.MOV.U32 R15, RZ, RZ, -0x1 ;  /* 0xffffffffff0f7424 */ /* 0x000fce00078e00ff */
[----:B01----:R-:W-:Y:S05]  /*173c0*/  WARPSYNC.COLLECTIVE R15, `(.L_x_2424) ;  /* 0x000000000f0c7348 */ /* 0x003fea0003c00000 */
[----:B------:R-:W-:Y:S02]  /*173d0*/  ELECT P6, UR62, PT ;  /* 0x00000000003e782f */ /* 0x000fe400038c0000 */
[----:B------:R-:W-:Y:S01]  /*173e0*/  MOV R14, UR62 ;  /* 0x0000003e000e7c02 */ /* 0x000fe20008000f00 */
[----:B01----:R-:W-:Y:S10]  /*173f0*/  ENDCOLLECTIVE ;  /* 0x000000000000791b */ /* 0x003ff40003800000 */
.L_x_2424:
[----:B------:R-:W-:Y:S05]  /*17400*/  BSYNC B0 ;  /* 0x0000000000007941 */ /* 0x000fea0003800000 */
.L_x_2423:
[----:B------:R-:W-:Y:S05]  /*17410*/  BRA `(.L_x_2425) ;  /* 0xffffffbc00407947 */ /* 0x000fea000383ffff */
.L_x_2328:
[----:B-1----:R1:W2:Y:S02]  /*17420*/  SYNCS.PHASECHK.TRANS64.TRYWAIT P0, [R2+URZ+0x36840], R0 ;  /* 0x03684000020075a7 */ /* 0x0022a4000800017f */
[----:B--2---:R-:W-:Y:S05]  /*17430*/  @!P0 NANOSLEEP.SYNCS 0x989680 ;  /* 0x009896800000895d */ /* 0x004fea0003900000 */
[----:B------:R-:W2:Y:S02]  /*17440*/  @!P0 SYNCS.PHASECHK.TRANS64 P0, [R2+URZ+0x36840], R0 ;  /* 0x03684000020085a7 */ /* 0x000ea4000800007f */
[----:B--2---:R-:W-:Y:S05]  /*17450*/  @!P0 BRA `(.L_x_2328) ;  /* 0xfffffffc00f08947 */ /* 0x004fea000383ffff */
[----:B------:R-:W-:Y:S05]  /*17460*/  BRA `(.L_x_2426) ;  /* 0xffffffbc00947947 */ /* 0x000fea000383ffff */
.L_x_2332:
[----:B------:R-:W-:Y:S01]  /*17470*/  IMAD.MOV.U32 R13, RZ, RZ, R4 ;  /* 0x000000ffff0d7224 */ /* 0x000fe200078e0004 */
[----:B------:R-:W-:Y:S01]  /*17480*/  MOV R12, RZ ;  /* 0x000000ff000c7202 */ /* 0x000fe20000000f00 */
[----:B------:R-:W-:Y:S01]  /*17490*/  IMAD.MOV.U32 R11, RZ, RZ, 0x181f ;  /* 0x0000181fff0b7424 */ /* 0x000fe200078e00ff */
[----:B------:R-:W-:Y:S01]  /*174a0*/  LOP3.LUT R6, R6, 0x7f, RZ, 0xc0, !PT ;  /* 0x0000007f06067812 */ /* 0x000fe200078ec0ff */
[----:B------:R-:W-:-:S03]  /*174b0*/  IMAD.MOV.U32 R15, RZ, RZ, -0x1 ;  /* 0xffffffffff0f7424 */ /* 0x000fc600078e00ff */
[----:B------:R-:W-:-:S07]  /*174c0*/  SHF.R.U32.HI R2, RZ, 0x3, R6 ;  /* 0x00000003ff027819 */ /* 0x000fce0000011606 */
[----:B-----5:R-:W-:Y:S05]  /*174d0*/  WARPSYNC.COLLECTIVE R15, `(.L_x_2427) ;  /* 0x000000000f087348 */ /* 0x020fea0003c00000 */
[----:B------:R0:W1:Y:S02]  /*174e0*/  SHFL.IDX P6, R14, R13, R12, R11 ;  /* 0x0000000c0d0e7389 */ /* 0x00006400000c000b */
[----:B01---5:R-:W-:Y:S01]  /*174f0*/  ENDCOLLECTIVE ;  /* 0x000000000000791b */ /* 0x023fe20003800000 */
.L_x_2427:
[----:B------:R-:W-:-:S04]  /*17500*/  IMAD R2, R8, 0x80, R2 ;  /* 0x0000008008027824 */ /* 0x000fc800078e0202 */
[----:B------:R-:W-:Y:S02]  /*17510*/  VIADD R8, R2, 0x10 ;  /* 0x0000001002087836 */ /* 0x000fe40000000000 */
[----:B------:R-:W-:Y:S02]  /*17520*/  IMAD.MOV.U32 R13, RZ, RZ, R0 ;  /* 0x000000ffff0d7224 */ /* 0x000fe400078e0000 */
[----:B------:R-:W-:-:S07]  /*17530*/  IMAD.MOV.U32 R5, RZ, RZ, R14 ;  /* 0x000000ffff057224 */ /* 0x000fce00078e000e */
[----:B------:R-:W-:Y:S05]  /*17540*/  WARPSYNC.COLLECTIVE R15, `(.L_x_2428) ;  /* 0x000000000f087348 */ /* 0x000fea0003c00000 */
[----:B------:R0:W1:Y:S02]  /*17550*/  SHFL.IDX P6, R14, R13, R12, R11 ;  /* 0x0000000c0d0e7389 */ /* 0x00006400000c000b */
[----:B01----:R-:W-:Y:S01]  /*17560*/  ENDCOLLECTIVE ;  /* 0x000000000000791b */ /* 0x003fe20003800000 */
.L_x_2428:
        /* <DEDUP_REMOVED lines=8> */
[----:B------:R-:W-:-:S04]  /*175f0*/  @!P4 IMAD.X R5, RZ, RZ, R5, P3 ;  /* 0x000000ffff05c224 */ /* 0x000fc800018e0605 */
[----:B------:R-:W-:-:S05]  /*17600*/  @!P4 IMAD.MOV.U32 R7, RZ, RZ, R5 ;  /* 0x000000ffff07c224 */ /* 0x000fca00078e0005 */
        /* <DEDUP_REMOVED lines=10> */
.L_x_2429:
[----:B------:R-:W-:Y:S01]  /*176b0*/  IMAD.MOV.U32 R13, RZ, RZ, R0 ;  /* 0x000000ffff0d7224 */ /* 0x000fe200078e0000 */
[----:B------:R-:W-:-:S07]  /*176c0*/  MOV R5, R14 ;  /* 0x0000000e00057202 */ /* 0x000fce0000000f00 */
[----:B------:R-:W-:Y:S05]  /*176d0*/  WARPSYNC.COLLECTIVE R15, `(.L_x_2430) ;  /* 0x000000000f087348 */ /* 0x000fea0003c00000 */
[----:B------:R0:W1:Y:S02]  /*176e0*/  SHFL.IDX P6, R14, R13, R12, R11 ;  /* 0x0000000c0d0e7389 */ /* 0x00006400000c000b */
[----:B01----:R-:W-:Y:S01]  /*176f0*/  ENDCOLLECTIVE ;  /* 0x000000000000791b */ /* 0x003fe20003800000 */
.L_x_2430:
[----:B------:R-:W-:Y:S01]  /*17700*/  ULDC.64 UR4, c[0x0][0x208] ;  /* 0x0000820000047ab9 */ /* 0x000fe20000000a00 */
[----:B------:R-:W-:Y:S02]  /*17710*/  IMAD.MOV.U32 R13, RZ, RZ, R4 ;  /* 0x000000ffff0d7224 */ /* 0x000fe400078e0004 */
[----:B------:R-:W-:Y:S02]  /*17720*/  IMAD.MOV.U32 R12, RZ, RZ, 0x2 ;  /* 0x00000002ff0c7424 */ /* 0x000fe400078e00ff */
[----:B------:R-:W-:-:S05]  /*17730*/  IMAD.MOV.U32 R6, RZ, RZ, R14 ;  /* 0x000000ffff067224 */ /* 0x000fca00078e000e */
[----:B------:R-:W-:-:S05]  /*17740*/  @!P4 LEA R6, P3, R10, R6, 0x1 ;  /* 0x000000060a06c211 */ /* 0x000fca00078608ff */
[----:B------:R-:W-:-:S04]  /*17750*/  @!P4 IMAD.X R5, RZ, RZ, R5, P3 ;  /* 0x000000ffff05c224 */ /* 0x000fc800018e0605 */
        /* <DEDUP_REMOVED lines=12> */
.L_x_2431:
[----:B------:R-:W-:Y:S02]  /*17820*/  IMAD.MOV.U32 R13, RZ, RZ, R0 ;  /* 0x000000ffff0d7224 */ /* 0x000fe400078e0000 */
[----:B------:R-:W-:-:S07]  /*17830*/  IMAD.MOV.U32 R5, RZ, RZ, R14 ;  /* 0x000000ffff057224 */ /* 0x000fce00078e000e */
[----:B------:R-:W-:Y:S05]  /*17840*/  WARPSYNC.COLLECTIVE R15, `(.L_x_2432) ;  /* 0x000000000f087348 */ /* 0x000fea0003c00000 */
[----:B------:R0:W1:Y:S02]  /*17850*/  SHFL.IDX P6, R14, R13, R12, R11 ;  /* 0x0000000c0d0e7389 */ /* 0x00006400000c000b */
[----:B01----:R-:W-:Y:S01]  /*17860*/  ENDCOLLECTIVE ;  /* 0x000000000000791b */ /* 0x003fe20003800000 */
.L_x_2432:
[----:B------:R-:W-:Y:S01]  /*17870*/  ULDC.64 UR4, c[0x0][0x208] ;  /* 0x0000820000047ab9 */ /* 0x000fe20000000a00 */
[----:B------:R-:W-:Y:S02]  /*17880*/  IMAD.MOV.U32 R13, RZ, RZ, R4 ;  /* 0x000000ffff0d7224 */ /* 0x000fe400078e0004 */
[----:B------:R-:W-:Y:S02]  /*17890*/  IMAD.MOV.U32 R12, RZ, RZ, 0x3 ;  /* 0x00000003ff0c7424 */ /* 0x000fe400078e00ff */
[----:B------:R-:W-:-:S05]  /*178a0*/  IMAD.MOV.U32 R6, RZ, RZ, R14 ;  /* 0x000000ffff067224 */ /* 0x000fca00078e000e */
[----:B------:R-:W-:-:S05]  /*178b0*/  @!P4 LEA R6, P3, R10, R6, 0x1 ;  /* 0x000000060a06c211 */ /* 0x000fca00078608ff */
[----:B------:R-:W-:-:S05]  /*178c0*/  @!P4 IMAD.X R5, RZ, RZ, R5, P3 ;  /* 0x000000ffff05c224 */ /* 0x000fca00018e0605 */
[----:B------:R-:W-:Y:S01]  /*178d0*/  @!P4 MOV R7, R5 ;  /* 0x000000050007c202 */ /* 0x000fe20000000f00 */
[----:B------:R-:W-:-:S04]  /*178e0*/  VIADD R5, R2, 0x30 ;  /* 0x0000003002057836 */ /* 0x000fc80000000000 */
        /* <DEDUP_REMOVED lines=10> */
.L_x_2433:
[----:B------:R-:W-:Y:S02]  /*17990*/  IMAD.MOV.U32 R13, RZ, RZ, R0 ;  /* 0x000000ffff0d7224 */ /* 0x000fe400078e0000 */
[----:B------:R-:W-:-:S07]  /*179a0*/  IMAD.MOV.U32 R5, RZ, RZ, R14 ;  /* 0x000000ffff057224 */ /* 0x000fce00078e000e */
[----:B------:R-:W-:Y:S05]  /*179b0*/  WARPSYNC.COLLECTIVE R15, `(.L_x_2434) ;  /* 0x000000000f087348 */ /* 0x000fea0003c00000 */
[----:B------:R0:W1:Y:S02]  /*179c0*/  SHFL.IDX P6, R14, R13, R12, R11 ;  /* 0x0000000c0d0e7389 */ /* 0x00006400000c000b */
[----:B01----:R-:W-:Y:S01]  /*179d0*/  ENDCOLLECTIVE ;  /* 0x000000000000791b */ /* 0x003fe20003800000 */
.L_x_2434:
        /* <DEDUP_REMOVED lines=18> */
.L_x_2435:
[----:B------:R-:W-:Y:S01]  /*17b00*/  IMAD.MOV.U32 R13, RZ, RZ, R0 ;  /* 0x000000ffff0d7224 */ /* 0x000fe200078e0000 */
[----:B------:R-:W-:-:S07]  /*17b10*/  MOV R5, R14 ;  /* 0x0000000e00057202 */ /* 0x000fce0000000f00 */
[----:B------:R-:W-:Y:S05]  /*17b20*/  WARPSYNC.COLLECTIVE R15, `(.L_x_2436) ;  /* 0x000000000f087348 */ /* 0x000fea0003c00000 */
[----:B------:R0:W1:Y:S02]  /*17b30*/  SHFL.IDX P6, R14, R13, R12, R11 ;  /* 0x0000000c0d0e7389 */ /* 0x00006400000c000b */
[----:B01----:R-:W-:Y:S01]  /*17b40*/  ENDCOLLECTIVE ;  /* 0x000000000000791b */ /* 0x003fe20003800000 */
.L_x_2436:
        /* <DEDUP_REMOVED lines=18> */
.L_x_2437:
[----:B------:R-:W-:Y:S02]  /*17c70*/  IMAD.MOV.U32 R13, RZ, RZ, R0 ;  /* 0x000000ffff0d7224 */ /* 0x000fe400078e0000 */
[----:B------:R-:W-:-:S07]  /*17c80*/  IMAD.MOV.U32 R5, RZ, RZ, R14 ;  /* 0x000000ffff057224 */ /* 0x000fce00078e000e */
[----:B------:R-:W-:Y:S05]  /*17c90*/  WARPSYNC.COLLECTIVE R15, `(.L_x_2438) ;  /* 0x000000000f087348 */ /* 0x000fea0003c00000 */
[----:B------:R0:W1:Y:S02]  /*17ca0*/  SHFL.IDX P6, R14, R13, R12, R11 ;  /* 0x0000000c0d0e7389 */ /* 0x00006400000c000b */
[----:B01----:R-:W-:Y:S01]  /*17cb0*/  ENDCOLLECTIVE ;  /* 0x000000000000791b */ /* 0x003fe20003800000 */
.L_x_2438:
        /* <DEDUP_REMOVED lines=18> */
.L_x_2439:
[----:B------:R-:W-:Y:S02]  /*17de0*/  IMAD.MOV.U32 R13, RZ, RZ, R0 ;  /* 0x000000ffff0d7224 */ /* 0x000fe400078e0000 */
[----:B------:R-:W-:-:S07]  /*17df0*/  IMAD.MOV.U32 R5, RZ, RZ, R14 ;  /* 0x000000ffff057224 */ /* 0x000fce00078e000e */
[----:B------:R-:W-:Y:S05]  /*17e00*/  WARPSYNC.COLLECTIVE R15, `(.L_x_2440) ;  /* 0x000000000f087348 */ /* 0x000fea0003c00000 */
[----:B------:R0:W1:Y:S02]  /*17e10*/  SHFL.IDX P6, R14, R13, R12, R11 ;  /* 0x0000000c0d0e7389 */ /* 0x00006400000c000b */
[----:B01----:R-:W-:Y:S01]  /*17e20*/  ENDCOLLECTIVE ;  /* 0x000000000000791b */ /* 0x003fe20003800000 */
.L_x_2440:
[----:B------:R-:W-:Y:S01]  /*17e30*/  ULDC.64 UR4, c[0x0][0x208] ;  /* 0x0000820000047ab9 */ /* 0x000fe20000000a00 */
[----:B------:R-:W-:Y:S02]  /*17e40*/  IMAD.MOV.U32 R13, RZ, RZ, R4 ;  /* 0x000000ffff0d7224 */ /* 0x000fe400078e0004 */
[----:B------:R-:W-:Y:S02]  /*17e50*/  IMAD.MOV.U32 R12, RZ, RZ, 0x7 ;  /* 0x00000007ff0c7424 */ /* 0x000fe400078e00ff */
[----:B------:R-:W-:-:S05]  /*17e60*/  IMAD.MOV.U32 R6, RZ, RZ, R14 ;  /* 0x000000ffff067224 */ /* 0x000fca00078e000e */
        /* <DEDUP_REMOVED lines=12> */
.L_x_2441:
[----:B------:R-:W-:Y:S01]  /*17f30*/  MOV R13, R0 ;  /* 0x00000000000d7202 */ /* 0x000fe20000000f00 */
[----:B------:R-:W-:-:S07]  /*17f40*/  IMAD.MOV.U32 R4, RZ, RZ, R14 ;  /* 0x000000ffff047224 */ /* 0x000fce00078e000e */
[----:B------:R-:W-:Y:S05]  /*17f50*/  WARPSYNC.COLLECTIVE R15, `(.L_x_2442) ;  /* 0x000000000f087348 */ /* 0x000fea0003c00000 */
[----:B------:R0:W1:Y:S02]  /*17f60*/  SHFL.IDX P6, R14, R13, R12, R11 ;  /* 0x0000000c0d0e7389 */ /* 0x00006400000c000b */
[----:B01----:R-:W-:Y:S01]  /*17f70*/  ENDCOLLECTIVE ;  /* 0x000000000000791b */ /* 0x003fe20003800000 */
.L_x_2442:
[----:B------:R-:W-:Y:S01]  /*17f80*/  IMAD.MOV.U32 R0, RZ, RZ, R14 ;  /* 0x000000ffff007224 */ /* 0x000fe200078e000e */
[----:B------:R-:W-:Y:S06]  /*17f90*/  BRA `(.L_x_2443) ;  /* 0xffffffbc00fc7947 */ /* 0x000fec000383ffff */
.L_x_2337:
[----:B0-----:R0:W1:Y:S02]  /*17fa0*/  SYNCS.PHASECHK.TRANS64.TRYWAIT P0, [R17+URZ+0x36820], R0 ;  /* 0x03682000110075a7 */ /* 0x001064000800017f */
[----:B-1----:R-:W-:Y:S05]  /*17fb0*/  @!P0 NANOSLEEP.SYNCS 0x989680 ;  /* 0x009896800000895d */ /* 0x002fea0003900000 */
[----:B------:R-:W1:Y:S02]  /*17fc0*/  @!P0 SYNCS.PHASECHK.TRANS64 P0, [R17+URZ+0x36820], R0 ;  /* 0x03682000110085a7 */ /* 0x000e64000800007f */
[----:B-1----:R-:W-:Y:S05]  /*17fd0*/  @!P0 BRA `(.L_x_2337) ;  /* 0xfffffffc00f08947 */ /* 0x002fea000383ffff */
[----:B------:R-:W-:Y:S05]  /*17fe0*/  BRA `(.L_x_2444) ;  /* 0xffffffc000747947 */ /* 0x000fea000383ffff */
.L_x_2344:
[----:B0-----:R0:W1:Y:S02]  /*17ff0*/  SYNCS.PHASECHK.TRANS64.TRYWAIT P0, [R2+URZ+0x36840], R3 ;  /* 0x03684003020075a7 */ /* 0x001064000800017f */
[----:B-1----:R-:W-:Y:S05]  /*18000*/  @!P0 NANOSLEEP.SYNCS 0x989680 ;  /* 0x009896800000895d */ /* 0x002fea0003900000 */
[----:B------:R-:W1:Y:S02]  /*18010*/  @!P0 SYNCS.PHASECHK.TRANS64 P0, [R2+URZ+0x36840], R3 ;  /* 0x03684003020085a7 */ /* 0x000e64000800007f */
[----:B-1----:R-:W-:Y:S05]  /*18020*/  @!P0 BRA `(.L_x_2344) ;  /* 0xfffffffc00f08947 */ /* 0x002fea000383ffff */
[----:B------:R-:W-:Y:S05]  /*18030*/  BRA `(.L_x_2445) ;  /* 0xffffffc400287947 */ /* 0x000fea000383ffff */
.L_x_2351:
[----:B0-----:R0:W1:Y:S02]  /*18040*/  SYNCS.PHASECHK.TRANS64.TRYWAIT P0, [R3+URZ+0x60], R2 ;  /* 0x00006002030075a7 */ /* 0x001064000800017f */
[----:B-1----:R-:W-:Y:S05]  /*18050*/  @!P0 NANOSLEEP.SYNCS 0x989680 ;  /* 0x009896800000895d */ /* 0x002fea0003900000 */
[----:B------:R-:W1:Y:S02]  /*18060*/  @!P0 SYNCS.PHASECHK.TRANS64 P0, [R3+URZ+0x60], R2 ;  /* 0x00006002030085a7 */ /* 0x000e64000800007f */
[----:B-1----:R-:W-:Y:S05]  /*18070*/  @!P0 BRA `(.L_x_2351) ;  /* 0xfffffffc00f08947 */ /* 0x002fea000383ffff */
[----:B------:R-:W-:Y:S05]  /*18080*/  BRA `(.L_x_2446) ;  /* 0xffffffc800307947 */ /* 0x000fea000383ffff */
.L_x_2362:
[----:B-1----:R1:W2:Y:S02]  /*18090*/  SYNCS.PHASECHK.TRANS64.TRYWAIT P0, [R3+URZ+0x36840], R2 ;  /* 0x03684002030075a7 */ /* 0x0022a4000800017f */
[----:B--2---:R-:W-:Y:S05]  /*180a0*/  @!P0 NANOSLEEP.SYNCS 0x989680 ;  /* 0x009896800000895d */ /* 0x004fea0003900000 */
[----:B------:R-:W2:Y:S02]  /*180b0*/  @!P0 SYNCS.PHASECHK.TRANS64 P0, [R3+URZ+0x36840], R2 ;  /* 0x03684002030085a7 */ /* 0x000ea4000800007f */
[----:B--2---:R-:W-:Y:S05]  /*180c0*/  @!P0 BRA `(.L_x_2362) ;  /* 0xfffffffc00f08947 */ /* 0x004fea000383ffff */
[----:B------:R-:W-:Y:S05]  /*180d0*/  BRA `(.L_x_2447) ;  /* 0xffffffcc00f07947 */ /* 0x000fea000383ffff */
.L_x_2369:
[----:B0-----:R0:W1:Y:S02]  /*180e0*/  SYNCS.PHASECHK.TRANS64.TRYWAIT P0, [R2+URZ+0x60], R3 ;  /* 0x00006003020075a7 */ /* 0x001064000800017f */
[----:B-1----:R-:W-:Y:S05]  /*180f0*/  @!P0 NANOSLEEP.SYNCS 0x989680 ;  /* 0x009896800000895d */ /* 0x002fea0003900000 */
[----:B------:R-:W1:Y:S02]  /*18100*/  @!P0 SYNCS.PHASECHK.TRANS64 P0, [R2+URZ+0x60], R3 ;  /* 0x00006003020085a7 */ /* 0x000e64000800007f */
[----:B-1----:R-:W-:Y:S05]  /*18110*/  @!P0 BRA `(.L_x_2369) ;  /* 0xfffffffc00f08947 */ /* 0x002fea000383ffff */
[----:B------:R-:W-:Y:S05]  /*18120*/  BRA `(.L_x_2448) ;  /* 0xffffffd400007947 */ /* 0x000fea000383ffff */
.L_x_2379:
[----:B--2---:R2:W3:Y:S02]  /*18130*/  SYNCS.PHASECHK.TRANS64.TRYWAIT P0, [R2+URZ+0x36840], R3 ;  /* 0x03684003020075a7 */ /* 0x0044e4000800017f */
[----:B---3--:R-:W-:Y:S05]  /*18140*/  @!P0 NANOSLEEP.SYNCS 0x989680 ;  /* 0x009896800000895d */ /* 0x008fea0003900000 */
[----:B------:R-:W3:Y:S02]  /*18150*/  @!P0 SYNCS.PHASECHK.TRANS64 P0, [R2+URZ+0x36840], R3 ;  /* 0x03684003020085a7 */ /* 0x000ee4000800007f */
[----:B---3--:R-:W-:Y:S05]  /*18160*/  @!P0 BRA `(.L_x_2379) ;  /* 0xfffffffc00f08947 */ /* 0x008fea000383ffff */
[----:B------:R-:W-:Y:S05]  /*18170*/  BRA `(.L_x_2449) ;  /* 0xffffffd800947947 */ /* 0x000fea000383ffff */
.L_x_2386:
[----:B0-----:R0:W1:Y:S02]  /*18180*/  SYNCS.PHASECHK.TRANS64.TRYWAIT P0, [R2+URZ+0x60], R5 ;  /* 0x00006005020075a7 */ /* 0x001064000800017f */
[----:B-1----:R-:W-:Y:S05]  /*18190*/  @!P0 NANOSLEEP.SYNCS 0x989680 ;  /* 0x009896800000895d */ /* 0x002fea0003900000 */
[----:B------:R-:W1:Y:S02]  /*181a0*/  @!P0 SYNCS.PHASECHK.TRANS64 P0, [R2+URZ+0x60], R5 ;  /* 0x00006005020085a7 */ /* 0x000e64000800007f */
[----:B-1----:R-:W-:Y:S05]  /*181b0*/  @!P0 BRA `(.L_x_2386) ;  /* 0xfffffffc00f08947 */ /* 0x002fea000383ffff */
[----:B------:R-:W-:Y:S05]  /*181c0*/  BRA `(.L_x_2450) ;  /* 0xffffffdc00a47947 */ /* 0x000fea000383ffff */
.L_x_2398:
[----:B0-----:R0:W1:Y:S02]  /*181d0*/  SYNCS.PHASECHK.TRANS64.TRYWAIT P0, [R2+URZ+0x36860], R3 ;  /* 0x03686003020075a7 */ /* 0x001064000800017f */
[----:B-1----:R-:W-:Y:S05]  /*181e0*/  @!P0 NANOSLEEP.SYNCS 0x989680 ;  /* 0x009896800000895d */ /* 0x002fea0003900000 */
[----:B------:R-:W1:Y:S02]  /*181f0*/  @!P0 SYNCS.PHASECHK.TRANS64 P0, [R2+URZ+0x36860], R3 ;  /* 0x03686003020085a7 */ /* 0x000e64000800007f */
[----:B-1----:R-:W-:Y:S05]  /*18200*/  @!P0 BRA `(.L_x_2398) ;  /* 0xfffffffc00f08947 */ /* 0x002fea000383ffff */
[----:B------:R-:W-:Y:S05]  /*18210*/  BRA `(.L_x_2451) ;  /* 0xffffffe400247947 */ /* 0x000fea000383ffff */
.L_x_2406:
[----:B------:R-:W-:Y:S01]  /*18220*/  BSSY B0, `(.L_x_2452) ;  /* 0x0000008000007945 */ /* 0x000fe20003800000 */
[----:B-----5:R-:W-:Y:S02]  /*18230*/  IMAD.MOV.U32 R13, RZ, RZ, R2 ;  /* 0x000000ffff0d7224 */ /* 0x020fe400078e0002 */
[----:B------:R-:W-:Y:S02]  /*18240*/  IMAD.MOV.U32 R12, RZ, RZ, RZ ;  /* 0x000000ffff0c7224 */ /* 0x000fe400078e00ff */
[----:B------:R-:W-:Y:S02]  /*18250*/  IMAD.MOV.U32 R11, RZ, RZ, 0x1f ;  /* 0x0000001fff0b7424 */ /* 0x000fe400078e00ff */
[----:B------:R-:W-:-:S07]  /*18260*/  IMAD.MOV.U32 R15, RZ, RZ, -0x1 ;  /* 0xffffffffff0f7424 */ /* 0x000fce00078e00ff */
[----:B-1----:R-:W-:Y:S05]  /*18270*/  WARPSYNC.COLLECTIVE R15, `(.L_x_2453) ;  /* 0x000000000f087348 */ /* 0x002fea0003c00000 */
[----:B------:R0:W2:Y:S02]  /*18280*/  SHFL.IDX P6, R14, R13, R12, R11 ;  /* 0x0000000c0d0e7389 */ /* 0x0000a400000c000b */
[----:B012---:R-:W-:Y:S01]  /*18290*/  ENDCOLLECTIVE ;  /* 0x000000000000791b */ /* 0x007fe20003800000 */
.L_x_2453:
[----:B------:R-:W-:Y:S05]  /*182a0*/  BSYNC B0 ;  /* 0x0000000000007941 */ /* 0x000fea0003800000 */
.L_x_2452:
[----:B------:R-:W-:Y:S05]  /*182b0*/  BRA `(.L_x_2454) ;  /* 0xffffffe800587947 */ /* 0x000fea000383ffff */
.L_x_2409:
[----:B0-----:R0:W1:Y:S02]  /*182c0*/  SYNCS.PHASECHK.TRANS64.TRYWAIT P0, [R0+URZ+0x36820], R3 ;  /* 0x03682003000075a7 */ /* 0x001064000800017f */
[----:B-1----:R-:W-:Y:S05]  /*182d0*/  @!P0 NANOSLEEP.SYNCS 0x989680 ;  /* 0x009896800000895d */ /* 0x002fea0003900000 */
[----:B------:R-:W1:Y:S02]  /*182e0*/  @!P0 SYNCS.PHASECHK.TRANS64 P0, [R0+URZ+0x36820], R3 ;  /* 0x03682003000085a7 */ /* 0x000e64000800007f */
[----:B-1----:R-:W-:Y:S05]  /*182f0*/  @!P0 BRA `(.L_x_2409) ;  /* 0xfffffffc00f08947 */ /* 0x002fea000383ffff */
[----:B------:R-:W-:Y:S05]  /*18300*/  BRA `(.L_x_2455) ;  /* 0xffffffe800a47947 */ /* 0x000fea000383ffff */
.L_x_2410:
        /* <DEDUP_REMOVED lines=11> */
.L_x_2457:
[----:B------:R-:W-:Y:S05]  /*183c0*/  BSYNC B0 ;  /* 0x0000000000007941 */ /* 0x000fea0003800000 */
.L_x_2456:
[----:B------:R-:W-:Y:S05]  /*183d0*/  BRA `(.L_x_2458) ;  /* 0xffffffe8008c7947 */ /* 0x000fea000383ffff */
.L_x_2413:
[----:B------:R-:W-:Y:S01]  /*183e0*/  BSSY B1, `(.L_x_2459) ;  /* 0x0000006000017945 */ /* 0x000fe20003800000 */
[----:B------:R-:W-:-:S07]  /*183f0*/  IMAD.MOV.U32 R15, RZ, RZ, -0x1 ;  /* 0xffffffffff0f7424 */ /* 0x000fce00078e00ff */
[----:B01----:R-:W-:Y:S05]  /*18400*/  WARPSYNC.COLLECTIVE R15, `(.L_x_2460) ;  /* 0x000000000f0c7348 */ /* 0x003fea0003c00000 */
[----:B------:R-:W-:Y:S02]  /*18410*/  ELECT P6, UR62, PT ;  /* 0x00000000003e782f */ /* 0x000fe400038c0000 */
[----:B------:R-:W-:Y:S01]  /*18420*/  MOV R14, UR62 ;  /* 0x0000003e000e7c02 */ /* 0x000fe20008000f00 */
[----:B01----:R-:W-:Y:S10]  /*18430*/  ENDCOLLECTIVE ;  /* 0x000000000000791b */ /* 0x003ff40003800000 */
.L_x_2460:
[----:B------:R-:W-:Y:S05]  /*18440*/  BSYNC B1 ;  /* 0x0000000000017941 */ /* 0x000fea0003800000 */
.L_x_2459:
[----:B------:R-:W-:Y:S05]  /*18450*/  BRA `(.L_x_2461) ;  /* 0xffffffe800847947 */ /* 0x000fea000383ffff */
.L_x_2415:
[----:B0-----:R0:W1:Y:S02]  /*18460*/  SYNCS.PHASECHK.TRANS64.TRYWAIT P0, [R6+URZ], R5 ;  /* 0x00000005060075a7 */ /* 0x001064000800017f */
[----:B-1----:R-:W-:Y:S05]  /*18470*/  @!P0 NANOSLEEP.SYNCS 0x989680 ;  /* 0x009896800000895d */ /* 0x002fea0003900000 */
[----:B------:R-:W1:Y:S02]  /*18480*/  @!P0 SYNCS.PHASECHK.TRANS64 P0, [R6+URZ], R5 ;  /* 0x00000005060085a7 */ /* 0x000e64000800007f */
[----:B-1----:R-:W-:Y:S05]  /*18490*/  @!P0 BRA `(.L_x_2415) ;  /* 0xfffffffc00f08947 */ /* 0x002fea000383ffff */
[----:B------:R-:W-:Y:S05]  /*184a0*/  BRA `(.L_x_2462) ;  /* 0xffffffe800bc7947 */ /* 0x000fea000383ffff */
.L_x_2416:
[----:B-1----:R1:W2:Y:S02]  /*184b0*/  SYNCS.PHASECHK.TRANS64.TRYWAIT P0, [R3+URZ], R2 ;  /* 0x00000002030075a7 */ /* 0x0022a4000800017f */
[----:B--2---:R-:W-:Y:S05]  /*184c0*/  @!P0 NANOSLEEP.SYNCS 0x989680 ;  /* 0x009896800000895d */ /* 0x004fea0003900000 */
[----:B------:R-:W2:Y:S02]  /*184d0*/  @!P0 SYNCS.PHASECHK.TRANS64 P0, [R3+URZ], R2 ;  /* 0x00000002030085a7 */ /* 0x000ea4000800007f */
[----:B--2---:R-:W-:Y:S05]  /*184e0*/  @!P0 BRA `(.L_x_2416) ;  /* 0xfffffffc00f08947 */ /* 0x004fea000383ffff */
[----:B------:R-:W-:Y:S05]  /*184f0*/  BRA `(.L_x_2463) ;  /* 0xffffffe800b07947 */ /* 0x000fea000383ffff */
.L_x_2418:
[----:B-1----:R1:W2:Y:S02]  /*18500*/  SYNCS.PHASECHK.TRANS64.TRYWAIT P0, [R18+URZ], R5 ;  /* 0x00000005120075a7 */ /* 0x0022a4000800017f */
[----:B--2---:R-:W-:Y:S05]  /*18510*/  @!P0 NANOSLEEP.SYNCS 0x989680 ;  /* 0x009896800000895d */ /* 0x004fea0003900000 */
[----:B------:R-:W2:Y:S02]  /*18520*/  @!P0 SYNCS.PHASECHK.TRANS64 P0, [R18+URZ], R5 ;  /* 0x00000005120085a7 */ /* 0x000ea4000800007f */
[----:B--2---:R-:W-:Y:S05]  /*18530*/  @!P0 BRA `(.L_x_2418) ;  /* 0xfffffffc00f08947 */ /* 0x004fea000383ffff */
[----:B------:R-:W-:Y:S05]  /*18540*/  BRA `(.L_x_2464) ;  /* 0xffffffe800b47947 */ /* 0x000fea000383ffff */
.L_x_2465:
        /* <DEDUP_REMOVED lines=11> */
.L_x_3243:


//--------------------- .text._ZN7cutlass13device_kernelIN5flash11enable_sm90INS1_16FlashAttnFwdSm90INS1_25CollectiveMainloopFwdSm90ILi2EN4cute5tupleIJNS5_1CILi1EEES8_S8_EEENS6_IJNS7_ILi128EEENS7_ILi112EEENS7_ILi192EEEEEELi192ENS_10bfloat16_tEfNS_4arch4Sm90ELb1ELb0ELb1ELb1ELb0ELb0ELb0ELb1ELb1ELb1ELb0ELb0EEENS1_21CollectiveEpilogueFwdINS6_IJSA_SC_SB_EEES9_SE_SG_Li256ELb1ELb1ELb0ELb0EEENS1_36VarlenDynamicPersistentTileSchedulerILi128ELi112ELi256ELi128ELb0ELb1ELb1ELb1ELb1ELb1EEEEEEEEEvNT_6ParamsE --------------------------
	.section	.text._ZN7cutlass13device_kernelIN5flash11enable_sm90INS1_16FlashAttnFwdSm90INS1_25CollectiveMainloopFwdSm90ILi2EN4cute5tupleIJNS5_1CILi1EEES8_S8_EEENS6_IJNS7_ILi128EEENS7_ILi112EEENS7_ILi192EEEEEELi192ENS_10bfloat16_tEfNS_4arch4Sm90ELb1ELb0ELb1ELb1ELb0ELb0ELb0ELb1ELb1ELb1ELb0ELb0EEENS1_21CollectiveEpilogueFwdINS6_IJSA_SC_SB_EEES9_SE_SG_Li256ELb1ELb1ELb0ELb0EEENS1_36VarlenDynamicPersistentTileSchedulerILi128ELi112ELi256ELi128ELb0ELb1ELb1ELb1ELb1ELb1EEEEEEEEEvNT_6ParamsE,"ax",@progbits
	.align	128
.text._ZN7cutlass13device_kernelIN5flash11enable_sm90INS1_16FlashAttnFwdSm90INS1_25CollectiveMainloopFwdSm90ILi2EN4cute5tupleIJNS5_1CILi1EEES8_S8_EEENS6_IJNS7_ILi128EEENS7_ILi112EEENS7_ILi192EEEEEELi192ENS_10bfloat16_tEfNS_4arch4Sm90ELb1ELb0ELb1ELb1ELb0ELb0ELb0ELb1ELb1ELb1ELb0ELb0EEENS1_21CollectiveEpilogueFwdINS6_IJSA_SC_SB_EEES9_SE_SG_Li256ELb1ELb1ELb0ELb0EEENS1_36VarlenDynamicPersistentTileSchedulerILi128ELi112ELi256ELi128ELb0ELb1ELb1ELb1ELb1ELb1EEEEEEEEEvNT_6ParamsE:
        .type           _ZN7cutlass13device_kernelIN5flash11enable_sm90INS1_16FlashAttnFwdSm90INS1_25CollectiveMainloopFwdSm90ILi2EN4cute5tupleIJNS5_1CILi1EEES8_S8_EEENS6_IJNS7_ILi128EEENS7_ILi112EEENS7_ILi192EEEEEELi192ENS_10bfloat16_tEfNS_4arch4Sm90ELb1ELb0ELb1ELb1ELb0ELb0ELb0ELb1ELb1ELb1ELb0ELb0EEENS1_21CollectiveEpilogueFwdINS6_IJSA_SC_SB_EEES9_SE_SG_Li256ELb1ELb1ELb0ELb0EEENS1_36VarlenDynamicPersistentTileSchedulerILi128ELi112ELi256ELi128ELb0ELb1ELb1ELb1ELb1ELb1EEEEEEEEEvNT_6ParamsE,@function
        .size           _ZN7cutlass13device_kernelIN5flash11enable_sm90INS1_16FlashAttnFwdSm90INS1_25CollectiveMainloopFwdSm90ILi2EN4cute5tupleIJNS5_1CILi1EEES8_S8_EEENS6_IJNS7_ILi128EEENS7_ILi112EEENS7_ILi192EEEEEELi192ENS_10bfloat16_tEfNS_4arch4Sm90ELb1ELb0ELb1ELb1ELb0ELb0ELb0ELb1ELb1ELb1ELb0ELb0EEENS1_21CollectiveEpilogueFwdINS6_IJSA_SC_SB_EEES9_SE_SG_Li256ELb1ELb1ELb0ELb0EEENS1_36VarlenDynamicPersistentTileSchedulerILi128ELi112ELi256ELi128ELb0ELb1ELb1ELb1ELb1ELb1EEEEEEEEEvNT_6ParamsE,(.L_x_3244 - _ZN7cutlass13device_kernelIN5flash11enable_sm90INS1_16FlashAttnFwdSm90INS1_25CollectiveMainloopFwdSm90ILi2EN4cute5tupleIJNS5_1CILi1EEES8_S8_EEENS6_IJNS7_ILi128EEENS7_ILi112EEENS7_ILi192EEEEEELi192ENS_10bfloat16_tEfNS_4arch4Sm90ELb1ELb0ELb1ELb1ELb0ELb0ELb0ELb1ELb1ELb1ELb0ELb0EEENS1_21CollectiveEpilogueFwdINS6_IJSA_SC_SB_EEES9_SE_SG_Li256ELb1ELb1ELb0ELb0EEENS1_36VarlenDynamicPersistentTileSchedulerILi128ELi112ELi256ELi128ELb0ELb1ELb1ELb1ELb1ELb1EEEEEEEEEvNT_6ParamsE)
        .other          _ZN7cutlass13device_kernelIN5flash11enable_sm90INS1_16FlashAttnFwdSm90INS1_25CollectiveMainloopFwdSm90ILi2EN4cute5tupleIJNS5_1CILi1EEES8_S8_EEENS6_IJNS7_ILi128EEENS7_ILi112EEENS7_ILi192EEEEEELi192ENS_10bfloat16_tEfNS_4arch4Sm90ELb1ELb0ELb1ELb1ELb0ELb0ELb0ELb1ELb1ELb1ELb0ELb0EEENS1_21CollectiveEpilogueFwdINS6_IJSA_SC_SB_EEES9_SE_SG_Li256ELb1ELb1ELb0ELb0EEENS1_36VarlenDynamicPersistentTileSchedulerILi128ELi112ELi256ELi128ELb0ELb1ELb1ELb1ELb1ELb1EEEEEEEEEvNT_6ParamsE,@"STO_CUDA_ENTRY STV_DEFAULT"
_ZN7cutlass13device_kernelIN5flash11enable_sm90INS1_16FlashAttnFwdSm90INS1_25CollectiveMainloopFwdSm90ILi2EN4cute5tupleIJNS5_1CILi1EEES8_S8_EEENS6_IJNS7_ILi128EEENS7_ILi112EEENS7_ILi192EEEEEELi192ENS_10bfloat16_tEfNS_4arch4Sm90ELb1ELb0ELb1ELb1ELb0ELb0ELb0ELb1ELb1ELb1ELb0ELb0EEENS1_21CollectiveEpilogueFwdINS6_IJSA_SC_SB_EEES9_SE_SG_Li256ELb1ELb1ELb0ELb0EEENS1_36VarlenDynamicPersistentTileSchedulerILi128ELi112ELi256ELi128ELb0ELb1ELb1ELb1ELb1ELb1EEEEEEEEEvNT_6ParamsE:
        /* <DEDUP_REMOVED lines=18> */
.L_x_2467:
[----:B------:R-:W-:Y:S05]  /*0120*/  BSYNC B0 ;  /* 0x0000000000007941 */ /* 0x000fea0003800000 */
.L_x_2466:
        /* <DEDUP_REMOVED lines=41> */
.L_x_2468:
        /* <DEDUP_REMOVED lines=22> */
.L_x_2469:
        /* <DEDUP_REMOVED lines=18> */
.L_x_2470:
        /* <DEDUP_REMOVED lines=22> */
.L_x_2471:
        /* <DEDUP_REMOVED lines=22> */
.L_x_2472:
        /* <DEDUP_REMOVED lines=8> */
.L_x_2474:
        /* <DEDUP_REMOVED lines=19> */
[----:B------:R-:W-:Y:S01]  /*0ab0*/  UMOV UR36, URZ ;  /* 0x0000003f00247c82 */ /* 0x000fe20008000000 */
[----:B0-----:R-:W-:-:S05]  /*0ac0*/  VIADD R220, R0, 0xffffff80 ;  /* 0xffffff8000dc7836 */ /* 0x001fca0000000000 */
[----:B------:R-:W-:-:S04]  /*0ad0*/  SHF.R.S32.HI R3, RZ, 0x1f, R220 ;  /* 0x0000001fff037819 */ /* 0x000fc800000114dc */
[CC--:B------:R-:W-:Y:S02]  /*0ae0*/  LEA.HI R0, R3.reuse, R220.reuse, RZ, 0x7 ;  /* 0x000000dc03007211 */ /* 0x0c0fe400078f38ff */
[CC--:B------:R-:W-:Y:S02]  /*0af0*/  LEA.HI R4, R3.reuse, R220.reuse, RZ, 0x5 ;  /* 0x000000dc03047211 */ /* 0x0c0fe400078f28ff */
[----:B------:R-:W-:Y:S02]  /*0b00*/  LOP3.LUT R5, R0, 0xffffff80, RZ, 0xc0, !PT ;  /* 0xffffff8000057812 */ /* 0x000fe400078ec0ff */
[----:B------:R-:W-:Y:S01]  /*0b10*/  LEA.HI R10, R3, R220, RZ, 0x2 ;  /* 0x000000dc030a7211 */ /* 0x000fe200078f10ff */
[----:B------:R-:W-:Y:S01]  /*0b20*/  IMAD.SHL.U32 R4, R4, 0x20, RZ ;  /* 0x0000002004047824 */ /* 0x000fe200078e00ff */
[----:B------:R-:W-:Y:S01]  /*0b30*/  SHF.R.S32.HI R213, RZ, 0x7, R0 ;  /* 0x00000007ffd57819 */ /* 0x000fe20000011400 */
[----:B------:R-:W-:-:S03]  /*0b40*/  IMAD.IADD R212, R220, 0x1, -R5 ;  /* 0x00000001dcd47824 */ /* 0x000fc600078e0a05 */
[----:B------:R-:W-:Y:S02]  /*0b50*/  LOP3.LUT R4, R4, 0xfffffc00, RZ, 0xc0, !PT ;  /* 0xfffffc0004047812 */ /* 0x000fe400078ec0ff */
[----:B------:R-:W-:Y:S02]  /*0b60*/  SHF.R.S32.HI R9, RZ, 0x1f, R212 ;  /* 0x0000001fff097819 */ /* 0x000fe400000114d4 */
[----:B------:R-:W-:Y:S02]  /*0b70*/  LEA.HI R0, R0, R213, RZ, 0x1 ;  /* 0x000000d500007211 */ /* 0x000fe400078f08ff */
[CC--:B------:R-:W-:Y:S02]  /*0b80*/  LEA.HI R6, R9.reuse, R212.reuse, RZ, 0x2 ;  /* 0x000000d409067211 */ /* 0x0c0fe400078f10ff */
[----:B------:R-:W-:Y:S02]  /*0b90*/  LEA.HI R9, R9, R212, RZ, 0x5 ;  /* 0x000000d409097211 */ /* 0x000fe400078f28ff */
[----:B------:R-:W-:-:S02]  /*0ba0*/  SHF.R.S32.HI R8, RZ, 0x2, R6 ;  /* 0x00000002ff087819 */ /* 0x000fc40000011406 */
[----:B------:R-:W-:Y:S02]  /*0bb0*/  SHF.R.S32.HI R11, RZ, 0x1f, R6 ;  /* 0x0000001fff0b7819 */ /* 0x000fe40000011406 */
[----:B------:R-:W-:Y:S02]  /*0bc0*/  SHF.R.S32.HI R9, RZ, 0x5, R9 ;  /* 0x00000005ff097819 */ /* 0x000fe40000011409 */
[----:B------:R-:W-:Y:S02]  /*0bd0*/  LEA.HI R11, R11, R8, RZ, 0x3 ;  /* 0x000000080b0b7211 */ /* 0x000fe400078f18ff */
[----:B------:R-:W-:Y:S02]  /*0be0*/  LOP3.LUT R0, R0, 0x3fffffe, RZ, 0xc0, !PT ;  /* 0x03fffffe00007812 */ /* 0x000fe400078ec0ff */
[----:B------:R-:W-:-:S03]  /*0bf0*/  LOP3.LUT R11, R11, 0xfffffff8, RZ, 0xc0, !PT ;  /* 0xfffffff80b0b7812 */ /* 0x000fc600078ec0ff */
[----:B------:R-:W-:Y:S02]  /*0c00*/  IMAD.IADD R0, R213, 0x1, -R0 ;  /* 0x00000001d5007824 */ /* 0x000fe400078e0a00 */
[----:B------:R-:W-:-:S04]  /*0c10*/  IMAD.IADD R8, R8, 0x1, -R11 ;  /* 0x0000000108087824 */ /* 0x000fc800078e0a0b */
[----:B------:R-:W-:-:S04]  /*0c20*/  IMAD R9, R9, 0x10, R8 ;  /* 0x0000001009097824 */ /* 0x000fc800078e0208 */
[----:B------:R-:W-:Y:S01]  /*0c30*/  IMAD R214, R0, 0x40, R9 ;  /* 0x0000004000d67824 */ /* 0x000fe200078e0209 */
[----:B--2---:R-:W-:Y:S02]  /*0c40*/  R2UR UR4, R2 ;  /* 0x00000000020472ca */ /* 0x004fe400000e0000 */
[CC--:B------:R-:W-:Y:S02]  /*0c50*/  LEA.HI R2, R3.reuse, R220.reuse, RZ, 0x4 ;  /* 0x000000dc03027211 */ /* 0x0c0fe400078f20ff */
[----:B------:R-:W-:Y:S02]  /*0c60*/  LEA.HI R3, R3, R220, RZ, 0x3 ;  /* 0x000000dc03037211 */ /* 0x000fe400078f18ff */
[----:B------:R-:W-:Y:S02]  /*0c70*/  SHF.R.S32.HI R7, RZ, 0x4, R2 ;  /* 0x00000004ff077819 */ /* 0x000fe40000011402 */
[C---:B------:R-:W-:Y:S02]  /*0c80*/  LOP3.LUT R5, R2.reuse, 0x3fffff0, RZ, 0xc0, !PT ;  /* 0x03fffff002057812 */ /* 0x040fe400078ec0ff */
[----:B------:R-:W-:-:S02]  /*0c90*/  LEA.HI R2, R2, R7, RZ, 0x1 ;  /* 0x0000000702027211 */ /* 0x000fc400078f08ff */
[----:B------:R-:W-:Y:S01]  /*0ca0*/  SHF.R.S32.HI R209, RZ, 0x3, R3 ;  /* 0x00000003ffd17819 */ /* 0x000fe20000011403 */
[----:B------:R-:W-:Y:S01]  /*0cb0*/  IMAD.IADD R5, R220, 0x1, -R5 ;  /* 0x00000001dc057824 */ /* 0x000fe200078e0a05 */
[----:B------:R-:W-:Y:S01]  /*0cc0*/  LOP3.LUT R2, R2, 0x1ffffffe, RZ, 0xc0, !PT ;  /* 0x1ffffffe02027812 */ /* 0x000fe200078ec0ff */
[----:B------:R-:W-:Y:S02]  /*0cd0*/  ULOP3.LUT UR7, UR4, 0x1, URZ, 0xfc, !UPT ;  /* 0x0000000104077892 */ /* 0x000fe4000f8efc3f */
[----:B------:R-:W-:Y:S01]  /*0ce0*/  IMAD R5, R5, 0x40, R4 ;  /* 0x0000004005057824 */ /* 0x000fe200078e0204 */
[----:B------:R-:W-:Y:S01]  /*0cf0*/  UMOV UR4, URZ ;  /* 0x0000003f00047c82 */ /* 0x000fe20008000000 */
[----:B------:R-:W-:Y:S01]  /*0d00*/  IMAD.IADD R2, R7, 0x1, -R2 ;  /* 0x0000000107027824 */ /* 0x000fe200078e0a02 */
[----:B------:R-:W-:Y:S01]  /*0d10*/  LOP3.LUT R7, R10, 0xfffffffc, RZ, 0xc0, !PT ;  /* 0xfffffffc0a077812 */ /* 0x000fe200078ec0ff */
[----:B------:R-:W-:Y:S02]  /*0d20*/  IMAD.U32 R216, RZ, RZ, UR7 ;  /* 0x00000007ffd87e24 */ /* 0x000fe4000f8e00ff */
[----:B------:R-:W-:-:S02]  /*0d30*/  IMAD R215, R2, 0x8, R5 ;  /* 0x0000000802d77824 */ /* 0x000fc400078e0205 */
[----:B------:R-:W-:Y:S01]  /*0d40*/  IMAD.IADD R4, R220, 0x1, -R7 ;  /* 0x00000001dc047824 */ /* 0x000fe200078e0a07 */
[----:B------:R-:W-:Y:S01]  /*0d50*/  LOP3.LUT R7, R3, 0xfffffff8, RZ, 0xc0, !PT ;  /* 0xfffffff803077812 */ /* 0x000fe200078ec0ff */
[----:B------:R-:W-:Y:S01]  /*0d60*/  IMAD.U32 R211, RZ, RZ, UR4 ;  /* 0x00000004ffd37e24 */ /* 0x000fe2000f8e00ff */
[----:B------:R-:W-:Y:S02]  /*0d70*/  LOP3.LUT R3, R6, 0x7ffffffc, RZ, 0xc0, !PT ;  /* 0x7ffffffc06037812 */ /* 0x000fe400078ec0ff */
[----:B------:R-:W-:Y:S01]  /*0d80*/  LEA.HI R10, R4, R4, RZ, 0x1 ;  /* 0x00000004040a7211 */ /* 0x000fe200078f08ff */
[----:B------:R-:W-:Y:S02]  /*0d90*/  IMAD.IADD R206, R220, 0x1, -R7 ;  /* 0x00000001dcce7824 */ /* 0x000fe400078e0a07 */
[----:B------:R-:W-:Y:S01]  /*0da0*/  IMAD.IADD R22, R212, 0x1, -R3 ;  /* 0x00000001d4167824 */ /* 0x000fe200078e0a03 */
[----:B------:R-:W-:Y:S01]  /*0db0*/  LOP3.LUT R11, R10, 0x1ffffffe, RZ, 0xc0, !PT ;  /* 0x1ffffffe0a0b7812 */ /* 0x000fe200078ec0ff */
[----:B------:R-:W-:-:S04]  /*0dc0*/  IMAD.SHL.U32 R16, R206, 0x8, RZ ;  /* 0x00000008ce107824 */ /* 0x000fc800078e00ff */
[C---:B------:R-:W-:Y:S01]  /*0dd0*/  VIADD R204, R16.reuse, 0x40 ;  /* 0x0000004010cc7836 */ /* 0x040fe20000000000 */
[----:B------:R-:W-:Y:S01]  /*0de0*/  SHF.R.S32.HI R219, RZ, 0x1f, R16 ;  /* 0x0000001fffdb7819 */ /* 0x000fe20000011410 */
[----:B------:R-:W-:Y:S02]  /*0df0*/  VIADD R205, R16, 0x80 ;  /* 0x0000008010cd7836 */ /* 0x000fe40000000000 */
[----:B------:R-:W-:Y:S01]  /*0e00*/  IMAD.IADD R11, R4, 0x1, -R11 ;  /* 0x00000001040b7824 */ /* 0x000fe200078e0a0b */
[----:B------:R-:W-:Y:S02]  /*0e10*/  SHF.R.S32.HI R218, RZ, 0x1f, R204 ;  /* 0x0000001fffda7819 */ /* 0x000fe400000114cc */
[----:B------:R-:W-:Y:S01]  /*0e20*/  SHF.R.S32.HI R217, RZ, 0x1f, R205 ;  /* 0x0000001fffd97819 */ /* 0x000fe200000114cd */
[----:B------:R-:W-:-:S07]  /*0e30*/  IMAD R23, R11, 0x8, R214 ;  /* 0x000000080b177824 */ /* 0x000fce00078e02d6 */
.L_x_2528:
[----:B0-2---:R-:W0:Y:S01]  /*0e40*/  LDC.64 R2, c[0x0][0xc88] ;  /* 0x00032200ff027b82 */ /* 0x005e220000000a00 */
[----:B------:R-:W-:Y:S01]  /*0e50*/  ULDC.64 UR12, c[0x0][0x208] ;  /* 0x00008200000c7ab9 */ /* 0x000fe20000000a00 */
[----:B------:R-:W-:Y:S01]  /*0e60*/  ULDC.64 UR8, c[0x0][0xa28] ;  /* 0x00028a0000087ab9 */ /* 0x000fe20000000a00 */
[----:B------:R-:W-:Y:S01]  /*0e70*/  ULDC.64 UR10, c[0x0][0xa18] ;  /* 0x00028600000a7ab9 */ /* 0x000fe20000000a00 */
[----:B0-----:R-:W-:-:S06]  /*0e80*/  IMAD.WIDE R2, R39, 0x4, R2 ;  /* 0x0000000427027825 */ /* 0x001fcc00078e0202 */
[----:B------:R-:W2:Y:S01]  /*0e90*/  LDG.E R2, desc[UR12][R2.64] ;  /* 0x0000000c02027981 */ /* 0x000ea2000c1e1900 */
[----:B------:R-:W-:Y:S02]  /*0ea0*/  UISETP.NE.U32.AND UP0, UPT, UR8, URZ, UPT ;  /* 0x0000003f0800728c */ /* 0x000fe4000bf05070 */
[----:B------:R-:W-:Y:S02]  /*0eb0*/  UISETP.NE.U32.AND UP1, UPT, UR10, URZ, UPT ;  /* 0x0000003f0a00728c */ /* 0x000fe4000bf25070 */
[----:B------:R-:W-:Y:S02]  /*0ec0*/  UISETP.NE.AND.EX UP0, UPT, UR9, URZ, UPT, UP0 ;  /* 0x0000003f0900728c */ /* 0x000fe4000bf05300 */
[----:B------:R-:W-:-:S04]  /*0ed0*/  UISETP.NE.AND.EX UP1, UPT, UR11, URZ, UPT, UP1 ;  /* 0x0000003f0b00728c */ /* 0x000fc8000bf25310 */
[----:B------:R-:W-:Y:S02]  /*0ee0*/  PLOP3.LUT P0, PT, PT, PT, UP0, 0x80, 0x0 ;  /* 0x000000000000781c */ /* 0x000fe40003f0f008 */
[----:B------:R-:W-:Y:S02]  /*0ef0*/  PLOP3.LUT P2, PT, PT, PT, UP1, 0x80, 0x0 ;  /* 0x000000000000781c */ /* 0x000fe40003f4f018 */
[----:B--2---:R-:W-:-:S13]  /*0f00*/  R2UR UR4, R2 ;  /* 0x00000000020472ca */ /* 0x004fda00000e0000 */
[----:B------:R-:W-:Y:S02]  /*0f10*/  USHF.R.S32.HI UR7, URZ, 0x1f, UR4 ;  /* 0x0000001f3f077899 */ /* 0x000fe40008011404 */
[----:B------:R-:W-:Y:S01]  /*0f20*/  IMAD.U32 R207, RZ, RZ, UR4 ;  /* 0x00000004ffcf7e24 */ /* 0x000fe2000f8e00ff */
[----:B------:R-:W-:-:S04]  /*0f30*/  @UP0 ULEA UR8, UP2, UR4, UR8, 0x2 ;  /* 0x0000000804080291 */ /* 0x000fc8000f84103f */
[----:B------:R-:W-:Y:S02]  /*0f40*/  @UP0 ULEA.HI.X UR9, UR4, UR9, UR7, 0x2, UP2 ;  /* 0x0000000904090291 */ /* 0x000fe400090f1407 */
[----:B------:R-:W-:Y:S01]  /*0f50*/  IMAD.U32 R210, RZ, RZ, UR7 ;  /* 0x00000007ffd27e24 */ /* 0x000fe2000f8e00ff */
[----:B------:R-:W-:Y:S01]  /*0f60*/  @UP1 ULEA UR10, UP0, UR4, UR10, 0x2 ;  /* 0x0000000a040a1291 */ /* 0x000fe2000f80103f */
[----:B------:R-:W-:-:S03]  /*0f70*/  IMAD.U32 R2, RZ, RZ, UR8 ;  /* 0x00000008ff027e24 */ /* 0x000fc6000f8e00ff */
[----:B------:R-:W-:Y:S01]  /*0f80*/  @UP1 ULEA.HI.X UR11, UR4, UR11, UR7, 0x2, UP0 ;  /* 0x0000000b040b1291 */ /* 0x000fe200080f1407 */
[----:B------:R-:W-:Y:S01]  /*0f90*/  IMAD.U32 R3, RZ, RZ, UR9 ;  /* 0x00000009ff037e24 */ /* 0x000fe2000f8e00ff */
[----:B------:R-:W-:Y:S01]  /*0fa0*/  ULDC.64 UR8, c[0x0][0x418] ;  /* 0x0001060000087ab9 */ /* 0x000fe20000000a00 */
[----:B------:R-:W-:Y:S01]  /*0fb0*/  IMAD.U32 R4, RZ, RZ, UR10 ;  /* 0x0000000aff047e24 */ /* 0x000fe2000f8e00ff */
[----:B------:R-:W-:Y:S02]  /*0fc0*/  ULDC UR7, c[0x0][0x424] ;  /* 0x0001090000077ab9 */ /* 0x000fe40000000800 */
[----:B------:R-:W-:Y:S01]  /*0fd0*/  IMAD.U32 R5, RZ, RZ, UR11 ;  /* 0x0000000bff057e24 */ /* 0x000fe2000f8e00ff */
[----:B------:R-:W2:Y:S01]  /*0fe0*/  @P0 LDG.E R2, desc[UR12][R2.64] ;  /* 0x0000000c02020981 */ /* 0x000ea2000c1e1900 */
[----:B------:R-:W-:Y:S01]  /*0ff0*/  UISETP.NE.U32.AND UP0, UPT, UR8, URZ, UPT ;  /* 0x0000003f0800728c */ /* 0x000fe2000bf05070 */
[----:B------:R-:W-:Y:S02]  /*1000*/  ULDC.64 UR10, c[0x0][0xa20] ;  /* 0x00028800000a7ab9 */ /* 0x000fe40000000a00 */
[----:B---3--:R-:W3:Y:S01]  /*1010*/  @P2 LDG.E R4, desc[UR12][R4.64] ;  /* 0x0000000c04042981 */ /* 0x008ee2000c1e1900 */
[----:B------:R-:W-:Y:S01]  /*1020*/  ULDC UR12, c[0x0][0x288] ;  /* 0x0000a200000c7ab9 */ /* 0x000fe20000000800 */
[----:B------:R-:W-:Y:S01]  /*1030*/  UISETP.NE.AND.EX UP0, UPT, UR9, URZ, UPT, UP0 ;  /* 0x0000003f0900728c */ /* 0x000fe2000bf05300 */
[----:B------:R-:W-:Y:S01]  /*1040*/  ISETP.NE.U32.AND P1, PT, RZ, UR10, PT ;  /* 0x0000000aff007c0c */ /* 0x000fe2000bf25070 */
[----:B------:R-:W-:Y:S01]  /*1050*/  ULDC UR8, c[0x0][0x2f0] ;  /* 0x0000bc0000087ab9 */ /* 0x000fe20000000800 */
[----:B------:R-:W-:Y:S01]  /*1060*/  UMOV UR4, URZ ;  /* 0x0000003f00047c82 */ /* 0x000fe20008000000 */
[----:B------:R-:W-:Y:S01]  /*1070*/  USEL UR7, UR7, 0x1, UP0 ;  /* 0x0000000107077887 */ /* 0x000fe20008000000 */
[----:B------:R-:W-:Y:S01]  /*1080*/  ISETP.NE.AND.EX P1, PT, RZ, UR11, PT, P1 ;  /* 0x0000000bff007c0c */ /* 0x000fe2000bf25310 */
[----:B------:R-:W-:-:S02]  /*1090*/  IMAD.U32 R208, RZ, RZ, UR6 ;  /* 0x00000006ffd07e24 */ /* 0x000fc4000f8e00ff */
[----:B------:R-:W-:Y:S01]  /*10a0*/  UIMAD UR8, UR7, UR8, URZ ;  /* 0x00000008070872a4 */ /* 0x000fe2000f8e023f */
[----:B--2---:R-:W-:Y:S02]  /*10b0*/  @P0 R2UR UR4, R2 ;  /* 0x00000000020402ca */ /* 0x004fe400000e0000 */
[----:B---3--:R-:W-:-:S13]  /*10c0*/  @P2 R2UR UR12, R4 ;  /* 0x00000000040c22ca */ /* 0x008fda00000e0000 */
[----:B------:R-:W-:Y:S01]  /*10d0*/  IMAD.U32 R17, RZ, RZ, UR12 ;  /* 0x0000000cff117e24 */ /* 0x000fe2000f8e00ff */
[----:B-1--4-:R-:W-:Y:S06]  /*10e0*/  @P2 BRA `(.L_x_2475) ;  /* 0x0000000000402947 */ /* 0x012fec0003800000 */
[----:B------:R-:W-:Y:S02]  /*10f0*/  ULDC.64 UR6, c[0x0][0xa00] ;  /* 0x0002800000067ab9 */ /* 0x000fe40000000a00 */
[----:B------:R-:W-:-:S04]  /*1100*/  ISETP.NE.U32.AND P0, PT, RZ, UR6, PT ;  /* 0x00000006ff007c0c */ /* 0x000fc8000bf05070 */
[----:B------:R-:W-:-:S13]  /*1110*/  ISETP.NE.AND.EX P0, PT, RZ, UR7, PT, P0 ;  /* 0x00000007ff007c0c */ /* 0x000fda000bf05300 */
[----:B------:R-:W-:Y:S05]  /*1120*/  @!P0 BRA `(.L_x_2475) ;  /* 0x0000000000308947 */ /* 0x000fea0003800000 */
[----:B------:R-:W-:Y:S01]  /*1130*/  R2UR UR9, R207 ;  /* 0x00000000cf0972ca */ /* 0x000fe200000e0000 */
[----:B------:R-:W-:Y:S01]  /*1140*/  ULDC.64 UR6, c[0x0][0xa00] ;  /* 0x0002800000067ab9 */ /* 0x000fe20000000a00 */
[----:B------:R-:W-:-:S11]  /*1150*/  ULDC.64 UR12, c[0x0][0x208] ;  /* 0x00008200000c7ab9 */ /* 0x000fd60000000a00 */
[----:B------:R-:W-:-:S06]  /*1160*/  UIMAD.WIDE UR6, UR9, 0x4, UR6 ;  /* 0x00000004090678a5 */ /* 0x000fcc000f8e0206 */
[----:B------:R-:W-:Y:S02]  /*1170*/  IMAD.U32 R2, RZ, RZ, UR6 ;  /* 0x00000006ff027e24 */ /* 0x000fe4000f8e00ff */
[----:B------:R-:W-:-:S05]  /*1180*/  IMAD.U32 R3, RZ, RZ, UR7 ;  /* 0x00000007ff037e24 */ /* 0x000fca000f8e00ff */
[----:B------:R-:W2:Y:S04]  /*1190*/  LDG.E R4, desc[UR12][R2.64] ;  /* 0x0000000c02047981 */ /* 0x000ea8000c1e1900 */
[----:B------:R-:W3:Y:S01]  /*11a0*/  LDG.E R0, desc[UR12][R2.64+0x4] ;  /* 0x0000040c02007981 */ /* 0x000ee2000c1e1900 */
[----:B--2---:R-:W-:Y:S02]  /*11b0*/  R2UR UR6, R4 ;  /* 0x00000000040672ca */ /* 0x004fe400000e0000 */
[----:B---3--:R-:W-:-:S13]  /*11c0*/  R2UR UR7, R0 ;  /* 0x00000000000772ca */ /* 0x008fda00000e0000 */
[----:B------:R-:W-:-:S06]  /*11d0*/  UIADD3 UR6, -UR6, UR7, URZ ;  /* 0x0000000706067290 */ /* 0x000fcc000fffe13f */
[----:B------:R-:W-:-:S07]  /*11e0*/  IMAD.U32 R17, RZ, RZ, UR6 ;  /* 0x00000006ff117e24 */ /* 0x000fce000f8e00ff */
.L_x_2475:
[----:B------:R-:W-:Y:S05]  /*11f0*/  @!P1 BRA `(.L_x_2476) ;  /* 0x0000000000289947 */ /* 0x000fea0003800000 */
[----:B------:R-:W-:Y:S01]  /*1200*/  R2UR UR7, R207 ;  /* 0x00000000cf0772ca */ /* 0x000fe200000e0000 */
[----:B------:R-:W-:Y:S01]  /*1210*/  ULDC.64 UR8, c[0x0][0x208] ;  /* 0x0000820000087ab9 */ /* 0x000fe20000000a00 */
[----:B------:R-:W-:-:S11]  /*1220*/  R2UR UR12, R210 ;  /* 0x00000000d20c72ca */ /* 0x000fd600000e0000 */
[----:B------:R-:W-:-:S04]  /*1230*/  ULEA UR6, UP0, UR7, UR10, 0x2 ;  /* 0x0000000a07067291 */ /* 0x000fc8000f80103f */
[----:B------:R-:W-:Y:S02]  /*1240*/  ULEA.HI.X UR7, UR7, UR11, UR12, 0x2, UP0 ;  /* 0x0000000b07077291 */ /* 0x000fe400080f140c */
[----:B------:R-:W-:-:S04]  /*1250*/  IMAD.U32 R2, RZ, RZ, UR6 ;  /* 0x00000006ff027e24 */ /* 0x000fc8000f8e00ff */
[----:B------:R-:W-:-:S05]  /*1260*/  IMAD.U32 R3, RZ, RZ, UR7 ;  /* 0x00000007ff037e24 */ /* 0x000fca000f8e00ff */
[----:B------:R-:W2:Y:S02]  /*1270*/  LDG.E R2, desc[UR8][R2.64] ;  /* 0x0000000802027981 */ /* 0x000ea4000c1e1900 */
[----:B--2---:R-:W-:Y:S01]  /*1280*/  R2UR UR8, R2 ;  /* 0x00000000020872ca */ /* 0x004fe200000e0000 */
[----:B------:R-:W-:-:S14]  /*1290*/  BRA `(.L_x_2477) ;  /* 0x00000000003c7947 */ /* 0x000fdc0003800000 */
.L_x_2476:
        /* <DEDUP_REMOVED lines=14> */
[----:B------:R-:W-:-:S12]  /*1380*/  UIADD3 UR8, -UR8, UR6, URZ ;  /* 0x0000000608087290 */ /* 0x000fd8000fffe13f */
.L_x_2477:
[----:B------:R-:W-:Y:S01]  /*1390*/  UIADD3 UR9, -UR4, UR8, URZ ;  /* 0x0000000804097290 */ /* 0x000fe2000fffe13f */
[----:B------:R-:W-:Y:S01]  /*13a0*/  R2UR UR7, R17 ;  /* 0x00000000110772ca */ /* 0x000fe200000e0000 */
[----:B------:R-:W-:Y:S01]  /*13b0*/  USHF.L.U32 UR5, UR5, 0x7, URZ ;  /* 0x0000000705057899 */ /* 0x000fe2000800063f */
[----:B------:R-:W-:Y:S01]  /*13c0*/  PLOP3.LUT P0, PT, PT, PT, PT, 0x80, 0x0 ;  /* 0x000000000000781c */ /* 0x000fe20003f0f070 */
[----:B------:R-:W-:Y:S01]  /*13d0*/  ULDC UR4, c[0x0][0x448] ;  /* 0x0001120000047ab9 */ /* 0x000fe20000000800 */
[----:B------:R-:W-:Y:S01]  /*13e0*/  CS2R R2, SRZ ;  /* 0x0000000000027805 */ /* 0x000fe2000001ff00 */
[----:B------:R-:W-:Y:S01]  /*13f0*/  UISETP.NE.AND UP0, UPT, UR4, 0x1, UPT ;  /* 0x000000010400788c */ /* 0x000fe2000bf05270 */
[----:B------:R-:W-:Y:S01]  /*1400*/  IMAD.U32 R18, RZ, RZ, UR9 ;  /* 0x00000009ff127e24 */ /* 0x000fe2000f8e00ff */
[----:B------:R-:W-:Y:S02]  /*1410*/  UIADD3 UR6, UR5, 0x7f, URZ ;  /* 0x0000007f05067890 */ /* 0x000fe4000fffe03f */
[----:B------:R-:W-:Y:S01]  /*1420*/  IMAD.U32 R19, RZ, RZ, UR5 ;  /* 0x00000005ff137e24 */ /* 0x000fe2000f8e00ff */
[----:B------:R-:W-:Y:S01]  /*1430*/  CS2R R118, SRZ ;  /* 0x0000000000767805 */ /* 0x000fe2000001ff00 */
[----:B------:R-:W-:Y:S01]  /*1440*/  IMAD.MOV.U32 R0, RZ, RZ, RZ ;  /* 0x000000ffff007224 */ /* 0x000fe200078e00ff */
[----:B------:R-:W-:-:S02]  /*1450*/  CS2R R116, SRZ ;  /* 0x0000000000747805 */ /* 0x000fc4000001ff00 */
[----:B------:R-:W-:Y:S01]  /*1460*/  CS2R R114, SRZ ;  /* 0x0000000000727805 */ /* 0x000fe2000001ff00 */
[----:B------:R-:W-:Y:S01]  /*1470*/  UIADD3 UR7, UR9, 0x70, -UR7 ;  /* 0x0000007009077890 */ /* 0x000fe2000fffe807 */
[----:B------:R-:W-:Y:S02]  /*1480*/  CS2R R112, SRZ ;  /* 0x0000000000707805 */ /* 0x000fe4000001ff00 */
[----:B------:R-:W-:Y:S01]  /*1490*/  CS2R R110, SRZ ;  /* 0x00000000006e7805 */ /* 0x000fe2000001ff00 */
[----:B------:R-:W-:Y:S01]  /*14a0*/  @UP0 ULDC UR4, c[0x0][0x44c] ;  /* 0x0001130000040ab9 */ /* 0x000fe20000000800 */
[----:B------:R-:W-:Y:S01]  /*14b0*/  @UP0 ULDC UR8, c[0x0][0x450] ;  /* 0x0001140000080ab9 */ /* 0x000fe20000000800 */
[----:B------:R-:W-:Y:S01]  /*14c0*/  UIMAD.WIDE.U32 UR4, UR6, UR4, URZ ;  /* 0x00000004060472a5 */ /* 0x000fe2000f8e003f */
[----:B------:R-:W-:Y:S02]  /*14d0*/  CS2R R108, SRZ ;  /* 0x00000000006c7805 */ /* 0x000fe4000001ff00 */
[----:B------:R-:W-:-:S02]  /*14e0*/  CS2R R106, SRZ ;  /* 0x00000000006a7805 */ /* 0x000fc4000001ff00 */
[----:B------:R-:W-:Y:S01]  /*14f0*/  CS2R R104, SRZ ;  /* 0x0000000000687805 */ /* 0x000fe2000001ff00 */
[----:B------:R-:W-:Y:S01]  /*1500*/  @UP0 USHF.R.U32.HI UR6, URZ, UR8, UR5 ;  /* 0x000000083f060299 */ /* 0x000fe20008011605 */
[----:B------:R-:W-:Y:S01]  /*1510*/  CS2R R42, SRZ ;  /* 0x00000000002a7805 */ /* 0x000fe2000001ff00 */
[----:B------:R-:W-:Y:S01]  /*1520*/  UIADD3 UR5, UR9, 0x6f, URZ ;  /* 0x0000006f09057890 */ /* 0x000fe2000fffe03f */
[----:B------:R-:W-:Y:S01]  /*1530*/  CS2R R98, SRZ ;  /* 0x0000000000627805 */ /* 0x000fe2000001ff00 */
[----:B------:R-:W-:Y:S01]  /*1540*/  UIADD3 UR7, UR7, UR6, URZ ;  /* 0x0000000607077290 */ /* 0x000fe2000fffe03f */
[----:B------:R-:W-:Y:S01]  /*1550*/  CS2R R100, SRZ ;  /* 0x0000000000647805 */ /* 0x000fe2000001ff00 */
[----:B------:R-:W-:Y:S01]  /*1560*/  UMOV UR4, URZ ;  /* 0x0000003f00047c82 */ /* 0x000fe20008000000 */
[----:B------:R-:W-:Y:S01]  /*1570*/  UMOV UR6, URZ ;  /* 0x0000003f00067c82 */ /* 0x000fe20008000000 */
[----:B------:R-:W-:Y:S01]  /*1580*/  UIMAD.WIDE UR4, UR5, -0x6db6db6d, UR4 ;  /* 0x92492493050478a5 */ /* 0x000fe2000f8e0204 */
[----:B------:R-:W-:Y:S01]  /*1590*/  CS2R R96, SRZ ;  /* 0x0000000000607805 */ /* 0x000fe2000001ff00 */
[----:B------:R-:W-:Y:S01]  /*15a0*/  UIMAD.WIDE UR6, UR7, -0x6db6db6d, UR6 ;  /* 0x92492493070678a5 */ /* 0x000fe2000f8e0206 */
[----:B------:R-:W-:Y:S01]  /*15b0*/  CS2R R94, SRZ ;  /* 0x00000000005e7805 */ /* 0x000fe2000001ff00 */
[----:B------:R-:W-:Y:S01]  /*15c0*/  USHF.R.U32.HI UR4, URZ, 0x1f, UR5 ;  /* 0x0000001f3f047899 */ /* 0x000fe20008011605 */
[----:B------:R-:W-:Y:S01]  /*15d0*/  CS2R R92, SRZ ;  /* 0x00000000005c7805 */ /* 0x000fe2000001ff00 */
[----:B------:R-:W-:Y:S01]  /*15e0*/  USHF.R.U32.HI UR6, URZ, 0x1f, UR7 ;  /* 0x0000001f3f067899 */ /* 0x000fe20008011607 */
[----:B------:R-:W-:Y:S01]  /*15f0*/  CS2R R90, SRZ ;  /* 0x00000000005a7805 */ /* 0x000fe2000001ff00 */
[----:B------:R-:W-:Y:S01]  /*1600*/  ULEA.HI.SX32 UR4, UR5, UR4, 0x1a ;  /* 0x0000000405047291 */ /* 0x000fe2000f8fd23f */
        /* <DEDUP_REMOVED lines=9> */
[----:B------:R-:W-:Y:S01]  /*16a0*/  USEL UR37, UR4, UR6, UP0 ;  /* 0x0000000604257287 */ /* 0x000fe20008000000 */
[----:B------:R-:W-:-:S02]  /*16b0*/  CS2R R74, SRZ ;  /* 0x00000000004a7805 */ /* 0x000fc4000001ff00 */
[----:B------:R-:W-:Y:S02]  /*16c0*/  CS2R R72, SRZ ;  /* 0x0000000000487805 */ /* 0x000fe4000001ff00 */
[----:B------:R-:W-:Y:S01]  /*16d0*/  CS2R R70, SRZ ;  /* 0x0000000000467805 */ /* 0x000fe2000001ff00 */
[----:B------:R-:W-:Y:S01]  /*16e0*/  UISETP.GE.AND UP0, UPT, UR37, 0x1, UPT ;  /* 0x000000012500788c */ /* 0x000fe2000bf06270 */
[----:B------:R-:W-:Y:S02]  /*16f0*/  CS2R R68, SRZ ;  /* 0x0000000000447805 */ /* 0x000fe4000001ff00 */
[----:B------:R-:W-:Y:S02]  /*1700*/  CS2R R66, SRZ ;  /* 0x0000000000427805 */ /* 0x000fe4000001ff00 */
[----:B------:R-:W-:Y:S02]  /*1710*/  CS2R R64, SRZ ;  /* 0x0000000000407805 */ /* 0x000fe4000001ff00 */
[----:B------:R-:W-:-:S02]  /*1720*/  CS2R R62, SRZ ;  /* 0x00000000003e7805 */ /* 0x000fc4000001ff00 */
[----:B------:R-:W-:Y:S02]  /*1730*/  CS2R R60, SRZ ;  /* 0x00000000003c7805 */ /* 0x000fe4000001ff00 */
[----:B------:R-:W-:Y:S02]  /*1740*/  PLOP3.LUT P1, PT, PT, PT, UP0, 0x80, 0x0 ;  /* 0x000000000000781c */ /* 0x000fe40003f2f008 */
        /* <DEDUP_REMOVED lines=16> */
[----:B------:R-:W-:-:S02]  /*1850*/  CS2R R6, SRZ ;  /* 0x0000000000067805 */ /* 0x000fc4000001ff00 */
[----:B------:R-:W-:Y:S01]  /*1860*/  CS2R R132, SRZ ;  /* 0x0000000000847805 */ /* 0x000fe2000001ff00 */
        /* <DEDUP_REMOVED lines=32> */
.L_x_2479:
        /* <DEDUP_REMOVED lines=11> */
.L_x_2657:
[----:B------:R-:W-:Y:S05]  /*1b20*/  @!P0 BRA `(.L_x_2481) ;  /* 0x0000000000048947 */ /* 0x000fea0003800000 */
[----:B------:R-:W-:Y:S01]  /*1b30*/  BPT.TRAP 0x1 ;  /* 0x000000040000795c */ /* 0x000fe20000300000 */
.L_x_2481:
[----:B0-----:R-:W-:Y:S02]  /*1b40*/  IMAD.U32 R0, RZ, RZ, UR36 ;  /* 0x00000024ff007e24 */ /* 0x001fe4000f8e00ff */
[----:B------:R-:W-:-:S03]  /*1b50*/  IMAD.U32 R3, RZ, RZ, UR60 ;  /* 0x0000003cff037e24 */ /* 0x000fc6000f8e00ff */
[----:B------:R-:W-:Y:S02]  /*1b60*/  LEA R0, R0, UR38, 0x3 ;  /* 0x0000002600007c11 */ /* 0x000fe4000f8e18ff */
[----:B------:R-:W-:-:S04]  /*1b70*/  SHF.L.U32 R3, R3, 0x1f, RZ ;  /* 0x0000001f03037819 */ /* 0x000fc800000006ff */
[----:B------:R0:W1:Y:S01]  /*1b80*/  SYNCS.PHASECHK.TRANS64.TRYWAIT P2, [R0+URZ+0x36830], R3 ;  /* 0x03683003000075a7 */ /* 0x000062000804017f */
[----:B------:R-:W-:Y:S05]  /*1b90*/  @!P0 BRA `(.L_x_2482) ;  /* 0x0000000000048947 */ /* 0x000fea0003800000 */
[----:B------:R-:W-:Y:S01]  /*1ba0*/  BPT.TRAP 0x1 ;  /* 0x000000040000795c */ /* 0x000fe20000300000 */
.L_x_2482:
[----:B------:R-:W2:Y:S02]  /*1bb0*/  S2R R2, SR_TID.X ;  /* 0x0000000000027919 */ /* 0x000ea40000002100 */
[----:B--2---:R-:W-:Y:S01]  /*1bc0*/  LOP3.LUT P1, RZ, R2, 0x7f, RZ, 0xc0, !PT ;  /* 0x0000007f02ff7812 */ /* 0x004fe2000782c0ff */
[----:B-1----:R-:W-:-:S12]  /*1bd0*/  @P2 BRA `(.L_x_2483) ;  /* 0x0000000000082947 */ /* 0x002fd80003800000 */
[----:B------:R-:W1:Y:S02]  /*1be0*/  SYNCS.PHASECHK.TRANS64.TRYWAIT P2, [R0+URZ+0x36830], R3 ;  /* 0x03683003000075a7 */ /* 0x000e64000804017f */
[----:B-1----:R-:W-:Y:S05]  /*1bf0*/  @!P2 BRA `(.L_x_2484) ;  /* 0x0000017c0030a947 */ /* 0x002fea0003800000 */
.L_x_2483:
        /* <DEDUP_REMOVED lines=22> */
[----:B------:R-:W-:Y:S01]  /*1d60*/  IMAD.U32 R5, RZ, RZ, UR6 ;  /* 0x00000006ff057e24 */ /* 0x000fe2000f8e00ff */
[----:B------:R-:W-:Y:S01]  /*1d70*/  UIADD3 UR14, UR4, 0x100, URZ ;  /* 0x00000100040e7890 */ /* 0x000fe2000fffe03f */
[----:B01----:R-:W-:Y:S01]  /*1d80*/  @!P1 VIADD R0, R0, 0x36840 ;  /* 0x0003684000009836 */ /* 0x003fe20000000000 */
        /* <DEDUP_REMOVED lines=20> */
[----:B------:R-:W-:Y:S01]  /*1ed0*/  UIADD3 UR7, UR4, 0x2, URZ ;  /* 0x0000000204077890 */ /* 0x000fe2000fffe03f */
[----:B------:R-:W-:Y:S01]  /*1ee0*/  CS2R R112, SRZ ;  /* 0x0000000000707805 */ /* 0x000fe2000001ff00 */
[----:B------:R-:W-:Y:S01]  /*1ef0*/  UIADD3 UR30, UR4, 0x284, URZ ;  /* 0x00000284041e7890 */ /* 0x000fe2000fffe03f */
[----:B------:R-:W-:Y:S01]  /*1f00*/  CS2R R110, SRZ ;  /* 0x00000000006e7805 */ /* 0x000fe2000001ff00 */
[----:B------:R-:W-:Y:S01]  /*1f10*/  UMOV UR31, 0x40000040 ;  /* 0x40000040001f7882 */ /* 0x000fe20000000000 */
        /* <DEDUP_REMOVED lines=15> */
[----:B------:R-:W-:Y:S01]  /*2010*/  UMOV UR39, 0x40000040 ;  /* 0x4000004000277882 */ /* 0x000fe20000000000 */
[----:B------:R-:W-:Y:S01]  /*2020*/  UMOV UR59, 0x40000040 ;  /* 0x40000040003b7882 */ /* 0x000fe20000000000 */
[----:B------:R-:W-:-:S02]  /*2030*/  CS2R R98, SRZ ;  /* 0x0000000000627805 */ /* 0x000fc4000001ff00 */
[----:B------:R-:W-:Y:S02]  /*2040*/  CS2R R96, SRZ ;  /* 0x0000000000607805 */ /* 0x000fe4000001ff00 */
[----:B------:R-:W-:Y:S01]  /*2050*/  CS2R R94, SRZ ;  /* 0x00000000005e7805 */ /* 0x000fe2000001ff00 */
        /* <DEDUP_REMOVED lines=42> */
[----:B------:R-:W-:-:S02]  /*2300*/  UIADD3 UR6, UR5, 0x4, URZ ;  /* 0x0000000405067890 */ /* 0x000fc4000fffe03f */
        /* <DEDUP_REMOVED lines=99> */
[----:B------:R-:W-:Y:S01]  /*2940*/  ULDC UR10, c[0x0][0x9d8] ;  /* 0x00027600000a7ab9 */ /* 0x000fe20000000800 */
        /* <DEDUP_REMOVED lines=321> */
[----:B------:R-:W-:Y:S02]  /*3d60*/  R2UR UR14, R17 ;  /* 0x00000000110e72ca */ /* 0x000fe400000e0000 */
[----:B------:R-:W-:Y:S02]  /*3d70*/  R2UR UR13, R2 ;  /* 0x00000000020d72ca */ /* 0x000fe400000e0000 */
[----:B------:R-:W-:Y:S01]  /*3d80*/  R2UR UR12, R3 ;  /* 0x00000000030c72ca */ /* 0x000fe200000e0000 */
[----:B------:R-:W-:Y:S02]  /*3d90*/  WARPGROUP.DEPBAR.LE gsb0, 0x0 ;  /* 0x00008000000079c5 */ /* 0x000fe40000010000 */
[----:B------:R-:W-:-:S06]  /*3da0*/  WARPGROUP.ARRIVE ;  /* 0x00000000000079c5 */ /* 0x000fcc0000000000 */
[----:B------:R-:W-:Y:S01]  /*3db0*/  HGMMA.64x16x16.F32.BF16 R56, gdesc[UR56], R56, gsb0 ;  /* 0x00200000383879f0 */ /* 0x000fe20008001838 */
[----:B------:R-:W-:Y:S01]  /*3dc0*/  R2UR UR56, R6 ;  /* 0x00000000063872ca */ /* 0x000fe200000e0000 */
[----:B------:R-:W-:Y:S01]  /*3dd0*/  VIADD R6, R23, UR15 ;  /* 0x0000000f17067c36 */ /* 0x000fe20008000000 */
[----:B------:R-:W-:Y:S01]  /*3de0*/  R2UR UR57, R4 ;  /* 0x00000000043972ca */ /* 0x000fe200000e0000 */
[----:B------:R-:W-:Y:S02]  /*3df0*/  WARPGROUP.DEPBAR.LE gsb0, 0x0 ;  /* 0x00008000000079c5 */ /* 0x000fe40000010000 */
[----:B------:R-:W-:-:S06]  /*3e00*/  WARPGROUP.ARRIVE ;  /* 0x00000000000079c5 */ /* 0x000fcc0000000000 */
[----:B------:R-:W-:Y:S01]  /*3e10*/  HGMMA.64x16x16.F32.BF16 R48, gdesc[UR36], R48, gsb0 ;  /* 0x00200000243079f0 */ /* 0x000fe20008001830 */
[----:B------:R-:W-:Y:S02]  /*3e20*/  R2UR UR38, R7 ;  /* 0x00000000072672ca */ /* 0x000fe400000e0000 */
[----:B------:R-:W-:Y:S02]  /*3e30*/  R2UR UR37, R8 ;  /* 0x00000000082572ca */ /* 0x000fe400000e0000 */
[----:B------:R-:W-:Y:S01]  /*3e40*/  R2UR UR36, R9 ;  /* 0x00000000092472ca */ /* 0x000fe200000e0000 */
[----:B------:R-:W-:Y:S02]  /*3e50*/  WARPGROUP.DEPBAR.LE gsb0, 0x0 ;  /* 0x00008000000079c5 */ /* 0x000fe40000010000 */
[----:B------:R-:W-:-:S06]  /*3e60*/  WARPGROUP.ARRIVE ;  /* 0x00000000000079c5 */ /* 0x000fcc0000000000 */
[----:B------:R-:W-:Y:S01]  /*3e70*/  HGMMA.64x16x16.F32.BF16 R40, gdesc[UR48], R40, gsb0 ;  /* 0x00200000302879f0 */ /* 0x000fe20008001828 */
[----:B------:R-:W-:Y:S01]  /*3e80*/  UMOV UR50, UR6 ;  /* 0x0000000600327c82 */ /* 0x000fe20008000000 */
[----:B------:R-:W-:Y:S01]  /*3e90*/  UMOV UR51, 0x40000040 ;  /* 0x4000004000337882 */ /* 0x000fe20000000000 */
[----:B------:R-:W-:Y:S02]  /*3ea0*/  UMOV UR6, 0xffffff90 ;  /* 0xffffff9000067882 */ /* 0x000fe40000000000 */
[----:B------:R-:W-:Y:S01]  /*3eb0*/  UIMAD UR6, UR37, UR6, 0x71 ;  /* 0x00000071250674a4 */ /* 0x000fe2000f8e0206 */
[----:B------:R-:W-:Y:S02]  /*3ec0*/  WARPGROUP.DEPBAR.LE gsb0, 0x0 ;  /* 0x00008000000079c5 */ /* 0x000fe40000010000 */
[----:B------:R-:W-:-:S06]  /*3ed0*/  WARPGROUP.ARRIVE ;  /* 0x00000000000079c5 */ /* 0x000fcc0000000000 */
[----:B------:R-:W-:Y:S01]  /*3ee0*/  HGMMA.64x16x16.F32.BF16 R32, gdesc[UR52], R32, gsb0 ;  /* 0x00200000342079f0 */ /* 0x000fe20008001820 */
[----:B------:R-:W-:Y:S01]  /*3ef0*/  UMOV UR52, UR5 ;  /* 0x0000000500347c82 */ /* 0x000fe20008000000 */
[----:B------:R-:W-:Y:S01]  /*3f00*/  UMOV UR53, 0x40000040 ;  /* 0x4000004000357882 */ /* 0x000fe20000000000 */
[----:B------:R-:W-:Y:S01]  /*3f10*/  UMOV UR54, UR7 ;  /* 0x0000000700367c82 */ /* 0x000fe20008000000 */
[----:B------:R-:W-:Y:S01]  /*3f20*/  UMOV UR55, 0x40000040 ;  /* 0x4000004000377882 */ /* 0x000fe20000000000 */
[----:B------:R-:W-:Y:S01]  /*3f30*/  ULDC UR5, c[0x0][0x448] ;  /* 0x0001120000057ab9 */ /* 0x000fe20000000800 */
[----:B------:R-:W-:Y:S01]  /*3f40*/  UMOV UR7, 0x40000040 ;  /* 0x4000004000077882 */ /* 0x000fe20000000000 */
[----:B------:R-:W-:-:S06]  /*3f50*/  UISETP.NE.AND UP0, UPT, UR5, 0x1, UPT ;  /* 0x000000010500788c */ /* 0x000fcc000bf05270 */
[----:B------:R-:W-:-:S05]  /*3f60*/  PLOP3.LUT P2, PT, PT, PT, UP0, 0x80, 0x0 ;  /* 0x000000000000781c */ /* 0x000fca0003f4f008 */
[----:B------:R-:W-:-:S08]  /*3f70*/  @UP0 ULDC UR5, c[0x0][0x44c] ;  /* 0x0001130000050ab9 */ /* 0x000fd00000000800 */
[----:B------:R-:W-:Y:S01]  /*3f80*/  @P2 IMAD.HI.U32 R7, R6, UR5, RZ ;  /* 0x0000000506072c27 */ /* 0x000fe2000f8e00ff */
[----:B------:R-:W-:Y:S01]  /*3f90*/  @UP0 ULDC UR5, c[0x0][0x450] ;  /* 0x0001140000050ab9 */ /* 0x000fe20000000800 */
        /* <DEDUP_REMOVED lines=31> */
[----:B------:R-:W-:Y:S02]  /*4190*/  IMAD.U32 R65, RZ, RZ, UR14 ;  /* 0x0000000eff417e24 */ /* 0x000fe4000f8e00ff */
[----:B------:R-:W-:Y:S01]  /*41a0*/  FMUL.FTZ R66, R66, UR10 ;  /* 0x0000000a42427c20 */ /* 0x000fe20008410000 */
[----:B------:R-:W-:Y:S01]  /*41b0*/  FMUL.FTZ R67, R67, UR10 ;  /* 0x0000000a43437c20 */ /* 0x000fe20008410000 */
[----:B------:R-:W-:Y:S01]  /*41c0*/  FMUL.FTZ R70, R70, UR10 ;  /* 0x0000000a46467c20 */ /* 0x000fe20008410000 */
[----:B------:R-:W-:Y:S01]  /*41d0*/  HGMMA.64x16x16.F32.BF16 R56, gdesc[UR52], R56, gsb0 ;  /* 0x00200000343879f0 */ /* 0x000fe20008001838 */
[----:B------:R-:W-:Y:S01]  /*41e0*/  UIADD3 UR54, UR4, 0x886, URZ ;  /* 0x0000088604367890 */ /* 0x000fe2000fffe03f */
[----:B------:R-:W-:Y:S01]  /*41f0*/  FMUL.FTZ R10, R64, UR10 ;  /* 0x0000000a400a7c20 */ /* 0x000fe20008410000 */
[----:B------:R-:W-:Y:S01]  /*4200*/  UMOV UR55, 0x40000040 ;  /* 0x4000004000377882 */ /* 0x000fe20000000000 */
[----:B------:R-:W4:Y:S01]  /*4210*/  MUFU.TANH R66, R66 ;  /* 0x0000004200427308 */ /* 0x000f220000002400 */
[----:B------:R-:W-:Y:S01]  /*4220*/  FMUL.FTZ R11, R69, UR10 ;  /* 0x0000000a450b7c20 */ /* 0x000fe20008410000 */
[----:B------:R-:W-:Y:S01]  /*4230*/  FMUL.FTZ R71, R71, UR10 ;  /* 0x0000000a47477c20 */ /* 0x000fe20008410000 */
[----:B------:R-:W-:-:S05]  /*4240*/  FMUL.FTZ R12, R68, UR10 ;  /* 0x0000000a440c7c20 */ /* 0x000fca0008410000 */
[----:B------:R-:W5:Y:S08]  /*4250*/  MUFU.TANH R64, R67 ;  /* 0x0000004300407308 */ /* 0x000f700000002400 */
[----:B------:R-:W5:Y:S08]  /*4260*/  MUFU.TANH R70, R70 ;  /* 0x0000004600467308 */ /* 0x000f700000002400 */
[----:B------:R-:W5:Y:S08]  /*4270*/  MUFU.TANH R68, R71 ;  /* 0x0000004700447308 */ /* 0x000f700000002400 */
[----:B------:R-:W-:Y:S08]  /*4280*/  MUFU.TANH R4, R4 ;  /* 0x0000000400047308 */ /* 0x000ff00000002400 */
[----:B------:R-:W-:Y:S01]  /*4290*/  MUFU.TANH R10, R10 ;  /* 0x0000000a000a7308 */ /* 0x000fe20000002400 */
[----:B------:R-:W-:-:S02]  /*42a0*/  WARPGROUP.DEPBAR.LE gsb0, 0x0 ;  /* 0x00008000000079c5 */ /* 0x000fc40000010000 */
[----:B------:R-:W-:Y:S01]  /*42b0*/  WARPGROUP.ARRIVE ;  /* 0x00000000000079c5 */ /* 0x000fe20000000000 */
[----:B------:R-:W-:Y:S01]  /*42c0*/  FMUL.FTZ R14, R56, UR10 ;  /* 0x0000000a380e7c20 */ /* 0x000fe20008410000 */
[----:B------:R-:W-:Y:S01]  /*42d0*/  IMAD.MOV.U32 R56, RZ, RZ, R6 ;  /* 0x000000ffff387224 */ /* 0x000fe200078e0006 */
[----:B------:R-:W-:Y:S01]  /*42e0*/  @P2 SHF.R.U32.HI R56, RZ, UR5, R7 ;  /* 0x00000005ff382c19 */ /* 0x000fe20008011607 */
[----:B------:R-:W-:Y:S01]  /*42f0*/  UIMAD UR5, UR37, -0x70, UR11 ;  /* 0xffffff90250578a4 */ /* 0x000fe2000f8e020b */
[----:B------:R-:W-:Y:S01]  /*4300*/  FMUL.FTZ R13, R57, UR10 ;  /* 0x0000000a390d7c20 */ /* 0x000fe20008410000 */
[----:B------:R-:W-:Y:S01]  /*4310*/  HGMMA.64x16x16.F32.BF16 R48, gdesc[UR52], R48, gsb0 ;  /* 0x00200000343079f0 */ /* 0x000fe20008001830 */
[----:B------:R-:W-:Y:S01]  /*4320*/  UIADD3 UR54, UR4, 0x906, URZ ;  /* 0x0000090604367890 */ /* 0x000fe2000fffe03f */
[----:B------:R-:W0:Y:S01]  /*4330*/  SHFL.IDX PT, R7, R56, 0x1, 0x1c1f ;  /* 0x003c1f0038077f89 */ /* 0x000e2200000e0000 */
[----:B------:R-:W-:Y:S01]  /*4340*/  UMOV UR55, 0x40000040 ;  /* 0x4000004000377882 */ /* 0x000fe20000000000 */
[----:B------:R-:W-:Y:S01]  /*4350*/  UIADD3 UR5, UR5, 0x70, URZ ;  /* 0x0000007005057890 */ /* 0x000fe2000fffe03f */
[----:B------:R-:W-:-:S02]  /*4360*/  IMAD.U32 R57, RZ, RZ, UR6 ;  /* 0x00000006ff397e24 */ /* 0x000fc4000f8e00ff */
[----:B------:R-:W-:Y:S01]  /*4370*/  FMUL.FTZ R15, R61, UR10 ;  /* 0x0000000a3d0f7c20 */ /* 0x000fe20008410000 */
[----:B------:R-:W-:Y:S01]  /*4380*/  FMUL.FTZ R58, R58, UR10 ;  /* 0x0000000a3a3a7c20 */ /* 0x000fe20008410000 */
[----:B------:R-:W-:Y:S01]  /*4390*/  UIADD3 UR6, UR4, 0xa06, URZ ;  /* 0x00000a0604067890 */ /* 0x000fe2000fffe03f */
[----:B------:R-:W-:Y:S02]  /*43a0*/  IMAD R6, R22, -0x2, R57 ;  /* 0xfffffffe16067824 */ /* 0x000fe400078e0239 */
[----:B------:R-:W-:Y:S01]  /*43b0*/  FMUL.FTZ R59, R59, UR10 ;  /* 0x0000000a3b3b7c20 */ /* 0x000fe20008410000 */
[----:B------:R-:W-:Y:S02]  /*43c0*/  IMAD.U32 R61, RZ, RZ, UR5 ;  /* 0x00000005ff3d7e24 */ /* 0x000fe4000f8e00ff */
[----:B------:R-:W-:Y:S01]  /*43d0*/  FMUL.FTZ R62, R62, UR10 ;  /* 0x0000000a3e3e7c20 */ /* 0x000fe20008410000 */
[----:B------:R-:W5:Y:S01]  /*43e0*/  MUFU.TANH R58, R58 ;  /* 0x0000003a003a7308 */ /* 0x000f620000002400 */
[----:B------:R-:W-:Y:S01]  /*43f0*/  IADD3 R65, -R65, UR11, R6 ;  /* 0x0000000b41417c10 */ /* 0x000fe2000fffe106 */
[----:B------:R-:W-:Y:S01]  /*4400*/  UMOV UR5, UR53 ;  /* 0x0000003500057c82 */ /* 0x000fe20008000000 */
[----:B------:R-:W-:Y:S01]  /*4410*/  FMUL.FTZ R63, R63, UR10 ;  /* 0x0000000a3f3f7c20 */ /* 0x000fe20008410000 */
[----:B------:R-:W-:Y:S01]  /*4420*/  FMUL.FTZ R20, R60, UR10 ;  /* 0x0000000a3c147c20 */ /* 0x000fe20008410000 */
[----:B------:R-:W1:Y:S03]  /*4430*/  SHFL.IDX PT, R56, R56, RZ, 0x1c1f ;  /* 0x001c1fff38387589 */ /* 0x000e6600000e0000 */
[----:B------:R-:W5:Y:S08]  /*4440*/  MUFU.TANH R59, R59 ;  /* 0x0000003b003b7308 */ /* 0x000f700000002400 */
[----:B------:R-:W5:Y:S08]  /*4450*/  MUFU.TANH R62, R62 ;  /* 0x0000003e003e7308 */ /* 0x000f700000002400 */
[----:B------:R-:W5:Y:S08]  /*4460*/  MUFU.TANH R63, R63 ;  /* 0x0000003f003f7308 */ /* 0x000f700000002400 */
[----:B------:R-:W-:Y:S01]  /*4470*/  MUFU.TANH R9, R9 ;  /* 0x0000000900097308 */ /* 0x000fe20000002400 */
[----:B------:R-:W-:-:S02]  /*4480*/  WARPGROUP.DEPBAR.LE gsb0, 0x0 ;  /* 0x00008000000079c5 */ /* 0x000fc40000010000 */
[----:B------:R-:W-:Y:S01]  /*4490*/  WARPGROUP.ARRIVE ;  /* 0x00000000000079c5 */ /* 0x000fe20000000000 */
[----:B------:R-:W-:Y:S01]  /*44a0*/  FMUL.FTZ R50, R50, UR10 ;  /* 0x0000000a32327c20 */ /* 0x000fe20008410000 */
[----:B------:R-:W-:Y:S01]  /*44b0*/  FMUL.FTZ R21, R48, UR10 ;  /* 0x0000000a30157c20 */ /* 0x000fe20008410000 */
[----:B------:R-:W-:Y:S01]  /*44c0*/  FMUL.FTZ R48, R49, UR10 ;  /* 0x0000000a31307c20 */ /* 0x000fe20008410000 */
[----:B------:R-:W-:Y:S01]  /*44d0*/  FMUL.FTZ R54, R54, UR10 ;  /* 0x0000000a36367c20 */ /* 0x000fe20008410000 */
[----:B------:R2:W5:Y:S01]  /*44e0*/  MUFU.TANH R49, R50 ;  /* 0x0000003200317308 */ /* 0x0005620000002400 */
[----:B------:R-:W-:Y:S01]  /*44f0*/  HGMMA.64x16x16.F32.BF16 R40, gdesc[UR52], R40, gsb0 ;  /* 0x00200000342879f0 */ /* 0x000fe20008001828 */
[----:B------:R-:W-:Y:S01]  /*4500*/  UIADD3 UR54, UR4, 0x986, URZ ;  /* 0x0000098604367890 */ /* 0x000fe2000fffe03f */
[----:B------:R-:W-:Y:S01]  /*4510*/  FMUL.FTZ R51, R51, UR10 ;  /* 0x0000000a33337c20 */ /* 0x000fe20008410000 */
[----:B------:R-:W-:Y:S01]  /*4520*/  UMOV UR55, 0x40000040 ;  /* 0x4000004000377882 */ /* 0x000fe20000000000 */
[----:B------:R-:W-:Y:S01]  /*4530*/  UMOV UR4, UR52 ;  /* 0x0000003400047c82 */ /* 0x000fe20008000000 */
[----:B------:R-:W-:Y:S01]  /*4540*/  FMUL.FTZ R55, R55, UR10 ;  /* 0x0000000a37377c20 */ /* 0x000fe20008410000 */
[----:B------:R-:W-:Y:S01]  /*4550*/  FMUL.FTZ R52, R52, UR10 ;  /* 0x0000000a34347c20 */ /* 0x000fe20008410000 */
[----:B------:R3:W-:Y:S01]  /*4560*/  MUFU.TANH R57, R54 ;  /* 0x0000003600397308 */ /* 0x0007e20000002400 */
[----:B--2---:R-:W-:-:S02]  /*4570*/  IMAD R50, R22, -0x2, R61 ;  /* 0xfffffffe16327824 */ /* 0x004fc400078e023d */
[----:B------:R-:W-:-:S03]  /*4580*/  FMUL.FTZ R53, R53, UR10 ;  /* 0x0000000a35357c20 */ /* 0x000fc60008410000 */
[-CC-:B0-----:R-:W-:Y:S02]  /*4590*/  VIADDMNMX R7, R7, R65.reuse, R50.reuse, PT ;  /* 0x0000004107077246 */ /* 0x181fe40003800132 */
[----:B------:R-:W0:Y:S01]  /*45a0*/  MUFU.TANH R51, R51 ;  /* 0x0000003300337308 */ /* 0x000e220000002400 */
[----:B-1----:R-:W-:Y:S02]  /*45b0*/  VIADDMNMX R56, R56, R65, R50, PT ;  /* 0x0000004138387246 */ /* 0x002fe40003800132 */
[C---:B------:R-:W-:Y:S02]  /*45c0*/  ISETP.GT.AND P5, PT, R7.reuse, RZ, PT ;  /* 0x000000ff0700720c */ /* 0x040fe40003fa4270 */
[C---:B------:R-:W-:Y:S02]  /*45d0*/  ISETP.GT.AND P6, PT, R7.reuse, 0x1, PT ;  /* 0x000000010700780c */ /* 0x040fe40003fc4270 */
[----:B------:R-:W-:Y:S01]  /*45e0*/  ISETP.GT.AND P4, PT, R7, 0x8, PT ;  /* 0x000000080700780c */ /* 0x000fe20003f84270 */
[----:B------:R-:W1:Y:S01]  /*45f0*/  MUFU.TANH R55, R55 ;  /* 0x0000003700377308 */ /* 0x000e620000002400 */
[----:B------:R-:W-:-:S02]  /*4600*/  FSEL R67, R74, -INF , P5 ;  /* 0xff8000004a437808 */ /* 0x000fc40002800000 */
[----:B---3--:R-:W-:Y:S02]  /*4610*/  FSEL R54, R75, -INF , P6 ;  /* 0xff8000004b367808 */ /* 0x008fe40003000000 */
[----:B------:R-:W-:Y:S02]  /*4620*/  ISETP.GT.AND P3, PT, R7, 0x9, PT ;  /* 0x000000090700780c */ /* 0x000fe40003f64270 */
[----:B------:R-:W-:Y:S01]  /*4630*/  FSEL R69, R78, -INF , P4 ;  /* 0xff8000004e457808 */ /* 0x000fe20002000000 */
[----:B------:R-:W-:Y:S01]  /*4640*/  MUFU.TANH R12, R12 ;  /* 0x0000000c000c7308 */ /* 0x000fe20000002400 */
[----:B------:R-:W-:Y:S02]  /*4650*/  FMNMX.FTZ R6, R67, R54, !PT ;  /* 0x0000003643067209 */ /* 0x000fe40007810000 */
[----:B------:R-:W-:Y:S02]  /*4660*/  ISETP.GT.AND P5, PT, R7, 0x10, PT ;  /* 0x000000100700780c */ /* 0x000fe40003fa4270 */
[----:B------:R-:W-:-:S02]  /*4670*/  FSEL R71, R79, -INF , P3 ;  /* 0xff8000004f477808 */ /* 0x000fc40001800000 */
[----:B------:R-:W-:Y:S01]  /*4680*/  FMNMX.FTZ R6, R69, R6, !PT ;  /* 0x0000000645067209 */ /* 0x000fe20007810000 */
[----:B------:R-:W-:Y:S01]  /*4690*/  MUFU.TANH R11, R11 ;  /* 0x0000000b000b7308 */ /* 0x000fe20000002400 */
[----:B------:R-:W-:Y:S02]  /*46a0*/  ISETP.GT.AND P3, PT, R7, 0x11, PT ;  /* 0x000000110700780c */ /* 0x000fe40003f64270 */
[----:B----4-:R-:W-:Y:S02]  /*46b0*/  FSEL R73, R66, -INF , P5 ;  /* 0xff80000042497808 */ /* 0x010fe40002800000 */
[----:B------:R-:W-:Y:S02]  /*46c0*/  FMNMX.FTZ R6, R71, R6, !PT ;  /* 0x0000000647067209 */ /* 0x000fe40007810000 */
[----:B------:R-:W-:Y:S01]  /*46d0*/  ISETP.GT.AND P4, PT, R7, 0x18, PT ;  /* 0x000000180700780c */ /* 0x000fe20003f84270 */
[----:B------:R-:W-:Y:S01]  /*46e0*/  MUFU.TANH R14, R14 ;  /* 0x0000000e000e7308 */ /* 0x000fe20000002400 */
[----:B-----5:R-:W-:-:S02]  /*46f0*/  FSEL R75, R64, -INF , P3 ;  /* 0xff800000404b7808 */ /* 0x020fc40001800000 */
        /* <DEDUP_REMOVED lines=10> */
[----:B------:R-:W-:Y:S01]  /*47a0*/  MUFU.TANH R42, R42 ;  /* 0x0000002a002a7308 */ /* 0x000fe20000002400 */
[----:B------:R-:W-:Y:S01]  /*47b0*/  FSEL R79, R68, -INF , P3 ;  /* 0xff800000444f7808 */ /* 0x000fe20001800000 */
[----:B------:R-:W-:Y:S01]  /*47c0*/  FMUL.FTZ R46, R46, UR10 ;  /* 0x0000000a2e2e7c20 */ /* 0x000fe20008410000 */
[----:B------:R-:W-:Y:S01]  /*47d0*/  FMNMX.FTZ R6, R77, R6, !PT ;  /* 0x000000064d067209 */ /* 0x000fe20007810000 */
[----:B------:R-:W-:Y:S01]  /*47e0*/  FMUL.FTZ R47, R47, UR10 ;  /* 0x0000000a2f2f7c20 */ /* 0x000fe20008410000 */
[----:B------:R-:W-:Y:S01]  /*47f0*/  ISETP.GT.AND P3, PT, R7, 0x21, PT ;  /* 0x000000210700780c */ /* 0x000fe20003f64270 */
[----:B------:R-:W-:Y:S01]  /*4800*/  FMUL.FTZ R41, R41, UR10 ;  /* 0x0000000a29297c20 */ /* 0x000fe20008410000 */
[----:B------:R-:W-:Y:S01]  /*4810*/  FSEL R81, R58, -INF , P4 ;  /* 0xff8000003a517808 */ /* 0x000fe20002000000 */
[----:B------:R1:W2:Y:S01]  /*4820*/  MUFU.TANH R60, R43 ;  /* 0x0000002b003c7308 */ /* 0x0002a20000002400 */
[----:B------:R-:W-:Y:S01]  /*4830*/  FMNMX.FTZ R6, R79, R6, !PT ;  /* 0x000000064f067209 */ /* 0x000fe20007810000 */
[----:B------:R-:W-:Y:S01]  /*4840*/  FMUL.FTZ R45, R45, UR10 ;  /* 0x0000000a2d2d7c20 */ /* 0x000fe20008410000 */
[----:B------:R-:W-:Y:S01]  /*4850*/  ISETP.GT.AND P4, PT, R7, 0x28, PT ;  /* 0x000000280700780c */ /* 0x000fe20003f84270 */
[----:B------:R-:W-:Y:S01]  /*4860*/  FMUL.FTZ R40, R40, UR10 ;  /* 0x0000000a28287c20 */ /* 0x000fe20008410000 */
[----:B------:R-:W-:Y:S01]  /*4870*/  FSEL R83, R59, -INF , P3 ;  /* 0xff8000003b537808 */ /* 0x000fe20001800000 */
[----:B------:R-:W-:Y:S01]  /*4880*/  FMUL.FTZ R44, R44, UR10 ;  /* 0x0000000a2c2c7c20 */ /* 0x000fe20008410000 */
[----:B------:R-:W-:Y:S01]  /*4890*/  FMNMX.FTZ R6, R81, R6, !PT ;  /* 0x0000000651067209 */ /* 0x000fe20007810000 */
[----:B------:R-:W-:Y:S01]  /*48a0*/  MUFU.TANH R46, R46 ;  /* 0x0000002e002e7308 */ /* 0x000fe20000002400 */
[----:B------:R-:W-:-:S02]  /*48b0*/  ISETP.GT.AND P3, PT, R7, 0x29, PT ;  /* 0x000000290700780c */ /* 0x000fc40003f64270 */
[----:B------:R-:W-:Y:S02]  /*48c0*/  FSEL R85, R62, -INF , P4 ;  /* 0xff8000003e557808 */ /* 0x000fe40002000000 */
[----:B------:R-:W-:Y:S02]  /*48d0*/  FMNMX.FTZ R6, R83, R6, !PT ;  /* 0x0000000653067209 */ /* 0x000fe40007810000 */
[----:B------:R-:W-:Y:S01]  /*48e0*/  ISETP.GT.AND P4, PT, R7, 0x30, PT ;  /* 0x000000300700780c */ /* 0x000fe20003f84270 */
[----:B------:R2:W3:Y:S01]  /*48f0*/  MUFU.TANH R61, R47 ;  /* 0x0000002f003d7308 */ /* 0x0004e20000002400 */
[----:B------:R-:W-:Y:S02]  /*4900*/  FSEL R87, R63, -INF , P3 ;  /* 0xff8000003f577808 */ /* 0x000fe40001800000 */
[----:B------:R-:W-:Y:S02]  /*4910*/  FMNMX.FTZ R6, R85, R6, !PT ;  /* 0x0000000655067209 */ /* 0x000fe40007810000 */
[----:B------:R-:W-:-:S02]  /*4920*/  ISETP.GT.AND P3, PT, R7, 0x31, PT ;  /* 0x000000310700780c */ /* 0x000fc40003f64270 */
[----:B------:R-:W-:Y:S01]  /*4930*/  FSEL R59, R49, -INF , P4 ;  /* 0xff800000313b7808 */ /* 0x000fe20002000000 */
[----:B------:R-:W-:Y:S01]  /*4940*/  MUFU.TANH R13, R13 ;  /* 0x0000000d000d7308 */ /* 0x000fe20000002400 */
[----:B------:R-:W-:Y:S02]  /*4950*/  FMNMX.FTZ R6, R87, R6, !PT ;  /* 0x0000000657067209 */ /* 0x000fe40007810000 */
[----:B------:R-:W-:Y:S02]  /*4960*/  ISETP.GT.AND P4, PT, R7, 0x38, PT ;  /* 0x000000380700780c */ /* 0x000fe40003f84270 */
[----:B0-----:R-:W-:Y:S02]  /*4970*/  FSEL R49, R51, -INF , P3 ;  /* 0xff80000033317808 */ /* 0x001fe40001800000 */
[----:B------:R-:W-:Y:S01]  /*4980*/  ISETP.GT.AND P3, PT, R7, 0x39, PT ;  /* 0x000000390700780c */ /* 0x000fe20003f64270 */
[----:B------:R-:W-:Y:S01]  /*4990*/  MUFU.TANH R20, R20 ;  /* 0x0000001400147308 */ /* 0x000fe20000002400 */
[----:B------:R-:W-:-:S02]  /*49a0*/  ISETP.GT.AND P5, PT, R56, 0x8, PT ;  /* 0x000000083800780c */ /* 0x000fc40003fa4270 */
[----:B-1----:R-:W-:Y:S02]  /*49b0*/  FSEL R43, R55, -INF , P3 ;  /* 0xff800000372b7808 */ /* 0x002fe40001800000 */
[----:B------:R-:W-:-:S03]  /*49c0*/  ISETP.GT.AND P3, PT, R7, 0x41, PT ;  /* 0x000000410700780c */ /* 0x000fc60003f64270 */
[----:B------:R-:W-:Y:S01]  /*49d0*/  MUFU.TANH R15, R15 ;  /* 0x0000000f000f7308 */ /* 0x000fe20000002400 */
[----:B--2---:R-:W-:Y:S01]  /*49e0*/  FSEL R47, R60, -INF , P3 ;  /* 0xff8000003c2f7808 */ /* 0x004fe20001800000 */
[----:B------:R-:W-:Y:S02]  /*49f0*/  WARPGROUP.DEPBAR.LE gsb0, 0x0 ;  /* 0x00008000000079c5 */ /* 0x000fe40000010000 */
[----:B------:R-:W-:Y:S01]  /*4a00*/  WARPGROUP.ARRIVE ;  /* 0x00000000000079c5 */ /* 0x000fe20000000000 */
[----:B------:R-:W-:Y:S01]  /*4a10*/  FMUL.FTZ R34, R34, UR10 ;  /* 0x0000000a22227c20 */ /* 0x000fe20008410000 */
[----:B------:R-:W-:Y:S01]  /*4a20*/  FMUL.FTZ R35, R35, UR10 ;  /* 0x0000000a23237c20 */ /* 0x000fe20008410000 */
[----:B------:R-:W-:Y:S01]  /*4a30*/  FMUL.FTZ R38, R38, UR10 ;  /* 0x0000000a26267c20 */ /* 0x000fe20008410000 */
[----:B------:R-:W-:Y:S01]  /*4a40*/  ISETP.GT.AND P3, PT, R7, 0x49, PT ;  /* 0x000000490700780c */ /* 0x000fe20003f64270 */
[----:B------:R0:W-:Y:S01]  /*4a50*/  MUFU.TANH R58, R34 ;  /* 0x00000022003a7308 */ /* 0x0001e20000002400 */
[----:B------:R-:W-:Y:S01]  /*4a60*/  HGMMA.64x16x16.F32.BF16 R24, gdesc[UR4], R24, gsb0 ;  /* 0x00200000041879f0 */ /* 0x000fe20008001818 */
[----:B------:R-:W-:Y:S01]  /*4a70*/  ULDC UR4, c[0x0][0x988] ;  /* 0x0002620000047ab9 */ /* 0x000fe20000000800 */
[----:B------:R-:W-:Y:S01]  /*4a80*/  FMUL.FTZ R33, R33, UR10 ;  /* 0x0000000a21217c20 */ /* 0x000fe20008410000 */
[----:B------:R-:W-:Y:S01]  /*4a90*/  FMUL.FTZ R37, R37, UR10 ;  /* 0x0000000a25257c20 */ /* 0x000fe20008410000 */
[----:B------:R-:W-:Y:S01]  /*4aa0*/  FMUL.FTZ R32, R32, UR10 ;  /* 0x0000000a20207c20 */ /* 0x000fe20008410000 */
[----:B------:R-:W-:Y:S01]  /*4ab0*/  FMUL.FTZ R36, R36, UR10 ;  /* 0x0000000a24247c20 */ /* 0x000fe20008410000 */
[----:B------:R-:W-:Y:S01]  /*4ac0*/  UMOV UR6, UR15 ;  /* 0x0000000f00067c82 */ /* 0x000fe20008000000 */
[----:B------:R1:W2:Y:S01]  /*4ad0*/  MUFU.TANH R62, R35 ;  /* 0x00000023003e7308 */ /* 0x0002a20000002400 */
[----:B0-----:R-:W-:Y:S01]  /*4ae0*/  FMNMX.FTZ R34, R59, R6, !PT ;  /* 0x000000063b227209 */ /* 0x001fe20007810000 */
[----:B------:R-:W-:Y:S01]  /*4af0*/  FMUL.FTZ R6, R39, UR10 ;  /* 0x0000000a27067c20 */ /* 0x000fe20008410000 */
[----:B------:R-:W-:-:S02]  /*4b00*/  UIADD3 UR7, UR37, -0x2, URZ ;  /* 0xfffffffe25077890 */ /* 0x000fc4000fffe03f */
[----:B------:R-:W-:-:S03]  /*4b10*/  FMNMX.FTZ R34, R49, R34, !PT ;  /* 0x0000002231227209 */ /* 0x000fc60007810000 */
[----:B------:R-:W0:Y:S01]  /*4b20*/  MUFU.TANH R63, R6 ;  /* 0x00000006003f7308 */ /* 0x000e220000002400 */
[----:B-1----:R-:W-:Y:S02]  /*4b30*/  FSEL R35, R57, -INF , P4 ;  /* 0xff80000039237808 */ /* 0x002fe40002000000 */
[----:B------:R-:W-:Y:S02]  /*4b40*/  ISETP.GT.AND P4, PT, R7, 0x40, PT ;  /* 0x000000400700780c */ /* 0x000fe40003f84270 */
[----:B------:R-:W-:Y:S02]  /*4b50*/  FMNMX.FTZ R34, R35, R34, !PT ;  /* 0x0000002223227209 */ /* 0x000fe40007810000 */
[----:B------:R-:W-:Y:S01]  /*4b60*/  FSEL R39, R42, -INF , P4 ;  /* 0xff8000002a277808 */ /* 0x000fe20002000000 */
[----:B------:R-:W1:Y:S01]  /*4b70*/  MUFU.TANH R38, R38 ;  /* 0x0000002600267308 */ /* 0x000e620000002400 */
[----:B------:R-:W-:Y:S02]  /*4b80*/  FMNMX.FTZ R34, R43, R34, !PT ;  /* 0x000000222b227209 */ /* 0x000fe40007810000 */
[----:B------:R-:W-:-:S02]  /*4b90*/  ISETP.GT.AND P4, PT, R7, 0x48, PT ;  /* 0x000000480700780c */ /* 0x000fc40003f84270 */
[----:B------:R-:W-:Y:S02]  /*4ba0*/  FMNMX.FTZ R34, R39, R34, !PT ;  /* 0x0000002227227209 */ /* 0x000fe40007810000 */
[----:B---3--:R-:W-:Y:S01]  /*4bb0*/  FSEL R57, R61, -INF , P3 ;  /* 0xff8000003d397808 */ /* 0x008fe20001800000 */
[----:B------:R-:W-:Y:S01]  /*4bc0*/  MUFU.TANH R21, R21 ;  /* 0x0000001500157308 */ /* 0x000fe20000002400 */
[----:B------:R-:W-:Y:S02]  /*4bd0*/  FMNMX.FTZ R34, R47, R34, !PT ;  /* 0x000000222f227209 */ /* 0x000fe40007810000 */
[----:B------:R-:W-:-:S04]  /*4be0*/  ISETP.GT.AND P3, PT, R7, 0x51, PT ;  /* 0x000000510700780c */ /* 0x000fc80003f64270 */
[----:B--2---:R-:W-:Y:S01]  /*4bf0*/  FSEL R51, R62, -INF , P3 ;  /* 0xff8000003e337808 */ /* 0x004fe20001800000 */
[----:B------:R-:W-:Y:S01]  /*4c00*/  MUFU.TANH R48, R48 ;  /* 0x0000003000307308 */ /* 0x000fe20000002400 */
[----:B------:R-:W-:-:S04]  /*4c10*/  ISETP.GT.AND P3, PT, R7, 0x59, PT ;  /* 0x000000590700780c */ /* 0x000fc80003f64270 */
[----:B0-----:R-:W-:Y:S02]  /*4c20*/  FSEL R61, R63, -INF , P3 ;  /* 0xff8000003f3d7808 */ /* 0x001fe40001800000 */
[----:B------:R-:W-:Y:S01]  /*4c30*/  ISETP.GT.AND P3, PT, R7, 0x61, PT ;  /* 0x000000610700780c */ /* 0x000fe20003f64270 */
[----:B------:R-:W-:Y:S01]  /*4c40*/  MUFU.TANH R52, R52 ;  /* 0x0000003400347308 */ /* 0x000fe20000002400 */
[----:B------:R-:W-:Y:S02]  /*4c50*/  WARPGROUP.DEPBAR.LE gsb0, 0x0 ;  /* 0x00008000000079c5 */ /* 0x000fe40000010000 */
[----:B------:R-:W-:Y:S01]  /*4c60*/  FMUL.FTZ R6, R27, UR10 ;  /* 0x0000000a1b067c20 */ /* 0x000fe20008410000 */
[----:B------:R-:W-:Y:S01]  /*4c70*/  FSEL R27, R46, -INF , P4 ;  /* 0xff8000002e1b7808 */ /* 0x000fe20002000000 */
[----:B------:R-:W-:Y:S01]  /*4c80*/  FMUL.FTZ R26, R26, UR10 ;  /* 0x0000000a1a1a7c20 */ /* 0x000fe20008410000 */
[----:B------:R-:W-:Y:S01]  /*4c90*/  ISETP.GT.AND P4, PT, R7, 0x50, PT ;  /* 0x000000500700780c */ /* 0x000fe20003f84270 */
[----:B------:R-:W-:Y:S01]  /*4ca0*/  FMUL.FTZ R30, R30, UR10 ;  /* 0x0000000a1e1e7c20 */ /* 0x000fe20008410000 */
[----:B------:R-:W-:Y:S01]  /*4cb0*/  FMNMX.FTZ R34, R27, R34, !PT ;  /* 0x000000221b227209 */ /* 0x000fe20007810000 */
[----:B------:R0:W2:Y:S01]  /*4cc0*/  MUFU.TANH R89, R6 ;  /* 0x0000000600597308 */ /* 0x0000a20000002400 */
[----:B------:R-:W-:Y:S01]  /*4cd0*/  FSEL R55, R58, -INF , P4 ;  /* 0xff8000003a377808 */ /* 0x000fe20002000000 */
[----:B------:R-:W-:Y:S01]  /*4ce0*/  FMUL.FTZ R24, R24, UR10 ;  /* 0x0000000a18187c20 */ /* 0x000fe20008410000 */
[----:B------:R-:W-:Y:S01]  /*4cf0*/  FMNMX.FTZ R34, R57, R34, !PT ;  /* 0x0000002239227209 */ /* 0x000fe20007810000 */
[----:B------:R-:W-:Y:S01]  /*4d00*/  FMUL.FTZ R25, R25, UR10 ;  /* 0x0000000a19197c20 */ /* 0x000fe20008410000 */
[----:B------:R-:W-:Y:S01]  /*4d10*/  ISETP.GT.AND P4, PT, R7, 0x58, PT ;  /* 0x000000580700780c */ /* 0x000fe20003f84270 */
[----:B------:R-:W-:Y:S01]  /*4d20*/  FMUL.FTZ R29, R29, UR10 ;  /* 0x0000000a1d1d7c20 */ /* 0x000fe20008410000 */
[----:B------:R-:W-:Y:S01]  /*4d30*/  FMNMX.FTZ R34, R55, R34, !PT ;  /* 0x0000002237227209 */ /* 0x000fe20007810000 */
[----:B------:R-:W3:Y:S01]  /*4d40*/  MUFU.TANH R26, R26 ;  /* 0x0000001a001a7308 */ /* 0x000ee20000002400 */
[----:B0-----:R-:W-:Y:S01]  /*4d50*/  FMUL.FTZ R6, R31, UR10 ;  /* 0x0000000a1f067c20 */ /* 0x001fe20008410000 */
[----:B-1----:R-:W-:Y:S01]  /*4d60*/  FSEL R31, R38, -INF , P4 ;  /* 0xff800000261f7808 */ /* 0x002fe20002000000 */
[----:B------:R-:W-:Y:S01]  /*4d70*/  FMUL.FTZ R28, R28, UR10 ;  /* 0x0000000a1c1c7c20 */ /* 0x000fe20008410000 */
[----:B------:R-:W-:Y:S01]  /*4d80*/  FMNMX.FTZ R34, R51, R34, !PT ;  /* 0x0000002233227209 */ /* 0x000fe20007810000 */
[----:B------:R0:W-:Y:S01]  /*4d90*/  @!P1 SYNCS.ARRIVE.TRANS64.RED.A1T0 RZ, [R0+URZ], RZ ;  /* 0x000000ff00ff99a7 */ /* 0x0001e2000810043f */
[----:B------:R-:W-:Y:S01]  /*4da0*/  ISETP.GT.AND P4, PT, R7, 0x60, PT ;  /* 0x000000600700780c */ /* 0x000fe20003f84270 */
[----:B------:R-:W-:Y:S01]  /*4db0*/  @UP0 ULDC UR10, c[0x0][0x450] ;  /* 0x00011400000a0ab9 */ /* 0x000fe20000000800 */
[----:B------:R-:W1:Y:S01]  /*4dc0*/  MUFU.TANH R30, R30 ;  /* 0x0000001e001e7308 */ /* 0x000e620000002400 */
[----:B------:R-:W-:-:S02]  /*4dd0*/  FMNMX.FTZ R34, R31, R34, !PT ;  /* 0x000000221f227209 */ /* 0x000fc40007810000 */
[----:B--2---:R-:W-:Y:S02]  /*4de0*/  FSEL R89, R89, -INF , P3 ;  /* 0xff80000059597808 */ /* 0x004fe40001800000 */
[----:B------:R-:W-:Y:S02]  /*4df0*/  FMNMX.FTZ R34, R61, R34, !PT ;  /* 0x000000223d227209 */ /* 0x000fe40007810000 */
[C---:B------:R-:W-:Y:S01]  /*4e00*/  ISETP.GT.AND P3, PT, R7.reuse, 0x69, PT ;  /* 0x000000690700780c */ /* 0x040fe20003f64270 */
[----:B------:R-:W2:Y:S01]  /*4e10*/  MUFU.TANH R6, R6 ;  /* 0x0000000600067308 */ /* 0x000ea20000002400 */
[----:B---3--:R-:W-:Y:S02]  /*4e20*/  FSEL R63, R26, -INF , P4 ;  /* 0xff8000001a3f7808 */ /* 0x008fe40002000000 */
[----:B------:R-:W-:Y:S02]  /*4e30*/  ISETP.GT.AND P4, PT, R7, 0x68, PT ;  /* 0x000000680700780c */ /* 0x000fe40003f84270 */
[----:B------:R-:W-:-:S03]  /*4e40*/  FMNMX.FTZ R34, R63, R34, !PT ;  /* 0x000000223f227209 */ /* 0x000fc60007810000 */
[----:B------:R3:W-:Y:S01]  /*4e50*/  MUFU.TANH R58, R24 ;  /* 0x00000018003a7308 */ /* 0x0007e20000002400 */
[----:B-1----:R-:W-:Y:S02]  /*4e60*/  FSEL R91, R30, -INF , P4 ;  /* 0xff8000001e5b7808 */ /* 0x002fe40002000000 */
[----:B------:R-:W-:Y:S02]  /*4e70*/  FMNMX.FTZ R34, R89, R34, !PT ;  /* 0x0000002259227209 */ /* 0x000fe40007810000 */
[----:B------:R-:W-:Y:S02]  /*4e80*/  ISETP.GT.AND P4, PT, R56, 0x1, PT ;  /* 0x000000013800780c */ /* 0x000fe40003f84270 */
[----:B------:R-:W-:Y:S01]  /*4e90*/  FMNMX.FTZ R34, R91, R34, !PT ;  /* 0x000000225b227209 */ /* 0x000fe20007810000 */
[----:B------:R1:W-:Y:S01]  /*4ea0*/  MUFU.TANH R60, R25 ;  /* 0x00000019003c7308 */ /* 0x0003e20000002400 */
[----:B--2---:R-:W-:Y:S02]  /*4eb0*/  FSEL R93, R6, -INF , P3 ;  /* 0xff800000065d7808 */ /* 0x004fe40001800000 */
[----:B---3--:R-:W-:-:S02]  /*4ec0*/  FSEL R24, R2, -INF , P4 ;  /* 0xff80000002187808 */ /* 0x008fc40002000000 */
[----:B------:R-:W-:Y:S02]  /*4ed0*/  FMNMX.FTZ R34, R93, R34, !PT ;  /* 0x000000225d227209 */ /* 0x000fe40007810000 */
[----:B------:R-:W-:Y:S01]  /*4ee0*/  ISETP.GT.AND P4, PT, R56, 0x10, PT ;  /* 0x000000103800780c */ /* 0x000fe20003f84270 */
[----:B------:R-:W-:Y:S01]  /*4ef0*/  MUFU.TANH R50, R29 ;  /* 0x0000001d00327308 */ /* 0x000fe20000002400 */
[----:B-1----:R-:W-:Y:S01]  /*4f00*/  FSEL R25, R8, -INF , P5 ;  /* 0xff80000008197808 */ /* 0x002fe20002800000 */
[----:B------:R-:W1:Y:S06]  /*4f10*/  SHFL.BFLY PT, R7, R34, 0x2, 0x1f ;  /* 0x0c401f0022077f89 */ /* 0x000e6c00000e0000 */
[----:B------:R-:W-:Y:S08]  /*4f20*/  MUFU.TANH R46, R37 ;  /* 0x00000025002e7308 */ /* 0x000ff00000002400 */
[----:B------:R-:W-:Y:S08]  /*4f30*/  MUFU.TANH R38, R41 ;  /* 0x0000002900267308 */ /* 0x000ff00000002400 */
[----:B------:R-:W-:Y:S01]  /*4f40*/  MUFU.TANH R42, R45 ;  /* 0x0000002d002a7308 */ /* 0x000fe20000002400 */
[----:B-1----:R-:W-:-:S05]  /*4f50*/  FMNMX.FTZ R6, R34, R7, !PT ;  /* 0x0000000722067209 */ /* 0x002fca0007810000 */
[----:B------:R-:W1:Y:S02]  /*4f60*/  SHFL.BFLY PT, R7, R6, 0x1, 0x1f ;  /* 0x0c201f0006077f89 */ /* 0x000e6400000e0000 */
[----:B------:R2:W-:Y:S08]  /*4f70*/  MUFU.TANH R34, R33 ;  /* 0x0000002100227308 */ /* 0x0005f00000002400 */
[----:B------:R3:W4:Y:S01]  /*4f80*/  MUFU.TANH R30, R53 ;  /* 0x00000035001e7308 */ /* 0x0007220000002400 */
[----:B--2---:R-:W-:-:S02]  /*4f90*/  FSEL R33, R10, -INF , P4 ;  /* 0xff8000000a217808 */ /* 0x004fc40002000000 */
[----:B------:R-:W-:-:S04]  /*4fa0*/  ISETP.GT.AND P4, PT, R56, 0x18, PT ;  /* 0x000000183800780c */ /* 0x000fc80003f84270 */
[----:B------:R-:W-:Y:S01]  /*4fb0*/  FSEL R37, R12, -INF , P4 ;  /* 0xff8000000c257808 */ /* 0x000fe20002000000 */
[----:B------:R-:W2:Y:S01]  /*4fc0*/  MUFU.TANH R40, R40 ;  /* 0x0000002800287308 */ /* 0x000ea20000002400 */
[----:B------:R-:W-:-:S04]  /*4fd0*/  ISETP.GT.AND P4, PT, R56, 0x20, PT ;  /* 0x000000203800780c */ /* 0x000fc80003f84270 */
[----:B------:R-:W-:Y:S02]  /*4fe0*/  FSEL R41, R14, -INF , P4 ;  /* 0xff8000000e297808 */ /* 0x000fe40002000000 */
[----:B-1----:R-:W-:Y:S01]  /*4ff0*/  FMNMX.FTZ R7, R6, R7, !PT ;  /* 0x0000000706077209 */ /* 0x002fe20007810000 */
[----:B------:R-:W-:Y:S01]  /*5000*/  IMAD.U32 R6, RZ, RZ, UR4 ;  /* 0x00000004ff067e24 */ /* 0x000fe2000f8e00ff */
[----:B------:R-:W-:Y:S01]  /*5010*/  ISETP.GT.AND P4, PT, R56, 0x28, PT ;  /* 0x000000283800780c */ /* 0x000fe20003f84270 */
[----:B------:R-:W1:Y:S01]  /*5020*/  MUFU.TANH R44, R44 ;  /* 0x0000002c002c7308 */ /* 0x000e620000002400 */
[C---:B------:R-:W-:Y:S01]  /*5030*/  FSETP.NEU.FTZ.AND P3, PT, R7.reuse, -INF , PT ;  /* 0xff8000000700780b */ /* 0x040fe20003f7d000 */
[-C--:B------:R-:W-:Y:S01]  /*5040*/  FMUL.FTZ R26, R7, R6.reuse ;  /* 0x00000006071a7220 */ /* 0x080fe20000410000 */
[----:B------:R-:W-:Y:S01]  /*5050*/  FSEL R45, R20, -INF , P4 ;  /* 0xff800000142d7808 */ /* 0x000fe20002000000 */
[----:B------:R-:W-:Y:S01]  /*5060*/  @UP0 ULDC UR4, c[0x0][0x44c] ;  /* 0x0001130000040ab9 */ /* 0x000fe20000000800 */
[----:B------:R-:W-:Y:S01]  /*5070*/  ISETP.GT.AND P4, PT, R56, 0x30, PT ;  /* 0x000000303800780c */ /* 0x000fe20003f84270 */
[----:B------:R-:W-:Y:S01]  /*5080*/  UIMAD.WIDE.U32 UR4, UR15, UR4, URZ ;  /* 0x000000040f0472a5 */ /* 0x000fe2000f8e003f */
[----:B------:R-:W-:Y:S01]  /*5090*/  FSEL R26, R26, RZ, P3 ;  /* 0x000000ff1a1a7208 */ /* 0x000fe20001800000 */
[----:B------:R-:W5:Y:S01]  /*50a0*/  MUFU.TANH R32, R32 ;  /* 0x0000002000207308 */ /* 0x000f620000002400 */
[C---:B------:R-:W-:Y:S01]  /*50b0*/  ISETP.GT.AND P3, PT, R56.reuse, RZ, PT ;  /* 0x000000ff3800720c */ /* 0x040fe20003f64270 */
[----:B------:R-:W-:Y:S01]  /*50c0*/  @UP0 USHF.R.U32.HI UR6, URZ, UR10, UR5 ;  /* 0x0000000a3f060299 */ /* 0x000fe20008011605 */
[----:B------:R-:W-:Y:S01]  /*50d0*/  FSEL R21, R21, -INF , P4 ;  /* 0xff80000015157808 */ /* 0x000fe20002000000 */
[-CC-:B------:R-:W-:Y:S01]  /*50e0*/  FFMA.FTZ R201, R67, R6.reuse, -R26.reuse ;  /* 0x0000000643c97223 */ /* 0x180fe2000001081a */
[----:B------:R-:W-:Y:S01]  /*50f0*/  FSEL R3, R3, -INF , P3 ;  /* 0xff80000003037808 */ /* 0x000fe20001800000 */
[--C-:B------:R-:W-:Y:S01]  /*5100*/  FFMA.FTZ R203, R69, R6, -R26.reuse ;  /* 0x0000000645cb7223 */ /* 0x100fe2000001081a */
[----:B------:R-:W-:Y:S01]  /*5110*/  ISETP.GT.AND P3, PT, R56, 0x9, PT ;  /* 0x000000093800780c */ /* 0x000fe20003f64270 */
[----:B------:R-:W0:Y:S01]  /*5120*/  MUFU.TANH R36, R36 ;  /* 0x0000002400247308 */ /* 0x000e220000002400 */
        /* <DEDUP_REMOVED lines=9> */
[--C-:B------:R-:W-:Y:S01]  /*51c0*/  FFMA.FTZ R12, R79, R6, -R26.reuse ;  /* 0x000000064f0c7223 */ /* 0x100fe2000001081a */
[----:B------:R-:W-:Y:S01]  /*51d0*/  FSEL R9, R9, -INF , P3 ;  /* 0xff80000009097808 */ /* 0x000fe20001800000 */
[----:B------:R-:W0:Y:S01]  /*51e0*/  MUFU.TANH R62, R28 ;  /* 0x0000001c003e7308 */ /* 0x000e220000002400 */
[----:B------:R-:W-:Y:S01]  /*51f0*/  FMNMX.FTZ R8, R33, R8, !PT ;  /* 0x0000000821087209 */ /* 0x000fe20007810000 */
        /* <DEDUP_REMOVED lines=8> */
[--C-:B------:R-:W-:Y:S01]  /*5280*/  FFMA.FTZ R20, R59, R6, -R26.reuse ;  /* 0x000000063b147223 */ /* 0x100fe2000001081a */
[----:B------:R-:W-:Y:S01]  /*5290*/  ISETP.GT.AND P3, PT, R56, 0x21, PT ;  /* 0x000000213800780c */ /* 0x000fe20003f64270 */
[----:B------:R0:W-:Y:S01]  /*52a0*/  MUFU.EX2 R28, R87 ;  /* 0x00000057001c7308 */ /* 0x0001e20000000800 */
[----:B------:R-:W-:Y:S01]  /*52b0*/  FMNMX.FTZ R8, R11, R8, !PT ;  /* 0x000000080b087209 */ /* 0x000fe20007810000 */
[-CC-:B------:R-:W-:Y:S01]  /*52c0*/  FFMA.FTZ R2, R54, R6.reuse, -R26.reuse ;  /* 0x0000000636027223 */ /* 0x180fe2000001081a */
[----:B------:R-:W-:Y:S01]  /*52d0*/  FSEL R13, R13, -INF , P3 ;  /* 0xff8000000d0d7808 */ /* 0x000fe20001800000 */
[--C-:B------:R-:W-:Y:S01]  /*52e0*/  FFMA.FTZ R27, R27, R6, -R26.reuse ;  /* 0x000000061b1b7223 */ /* 0x100fe2000001081a */
[----:B------:R-:W-:Y:S01]  /*52f0*/  FMNMX.FTZ R8, R41, R8, !PT ;  /* 0x0000000829087209 */ /* 0x000fe20007810000 */
[--C-:B------:R-:W-:Y:S01]  /*5300*/  FFMA.FTZ R43, R43, R6, -R26.reuse ;  /* 0x000000062b2b7223 */ /* 0x100fe2000001081a */
[C---:B------:R-:W-:Y:S01]  /*5310*/  ISETP.GT.AND P3, PT, R56.reuse, 0x29, PT ;  /* 0x000000293800780c */ /* 0x040fe20003f64270 */
[----:B------:R-:W-:Y:S01]  /*5320*/  MUFU.EX2 R189, R20 ;  /* 0x0000001400bd7308 */ /* 0x000fe20000000800 */
        /* <DEDUP_REMOVED lines=10> */
[----:B------:R-:W-:Y:S01]  /*53d0*/  ISETP.GT.AND P4, PT, R56, 0x38, PT ;  /* 0x000000383800780c */ /* 0x000fe20003f84270 */
[-CC-:B------:R-:W-:Y:S01]  /*53e0*/  FFMA.FTZ R51, R51, R6.reuse, -R26.reuse ;  /* 0x0000000633337223 */ /* 0x180fe2000001081a */
[----:B---3--:R-:W-:Y:S01]  /*53f0*/  FSEL R53, R48, -INF , P3 ;  /* 0xff80000030357808 */ /* 0x008fe20001800000 */
[--C-:B------:R-:W-:Y:S01]  /*5400*/  FFMA.FTZ R31, R31, R6, -R26.reuse ;  /* 0x000000061f1f7223 */ /* 0x100fe2000001081a */
[----:B------:R-:W-:Y:S01]  /*5410*/  FMNMX.FTZ R8, R21, R8, !PT ;  /* 0x0000000815087209 */ /* 0x000fe20007810000 */
[----:B------:R-:W-:Y:S01]  /*5420*/  MUFU.EX2 R2, R2 ;  /* 0x0000000200027308 */ /* 0x000fe20000000800 */
[----:B------:R-:W-:Y:S01]  /*5430*/  ISETP.GT.AND P3, PT, R56, 0x39, PT ;  /* 0x000000393800780c */ /* 0x000fe20003f64270 */
[-CC-:B------:R-:W-:Y:S01]  /*5440*/  FFMA.FTZ R61, R61, R6.reuse, -R26.reuse ;  /* 0x000000063d3d7223 */ /* 0x180fe2000001081a */
[----:B------:R-:W-:Y:S01]  /*5450*/  FSEL R65, R52, -INF , P4 ;  /* 0xff80000034417808 */ /* 0x000fe20002000000 */
[--C-:B------:R-:W-:Y:S01]  /*5460*/  FFMA.FTZ R63, R63, R6, -R26.reuse ;  /* 0x000000063f3f7223 */ /* 0x100fe2000001081a */
[----:B------:R-:W-:Y:S01]  /*5470*/  FMNMX.FTZ R8, R53, R8, !PT ;  /* 0x0000000835087209 */ /* 0x000fe20007810000 */
[----:B------:R-:W-:Y:S01]  /*5480*/  UIADD3 UR5, UR6, UR11, -UR14 ;  /* 0x0000000b06057290 */ /* 0x000fe2000fffe80e */
[----:B------:R-:W-:Y:S01]  /*5490*/  ISETP.GT.AND P4, PT, R56, 0x40, PT ;  /* 0x000000403800780c */ /* 0x000fe20003f84270 */
[----:B------:R-:W-:Y:S01]  /*54a0*/  MUFU.EX2 R203, R203 ;  /* 0x000000cb00cb7308 */ /* 0x000fe20000000800 */
[----:B----4-:R-:W-:Y:S01]  /*54b0*/  FSEL R67, R30, -INF , P3 ;  /* 0xff8000001e437808 */ /* 0x010fe20001800000 */
[--C-:B------:R-:W-:Y:S01]  /*54c0*/  FFMA.FTZ R30, R49, R6, -R26.reuse ;  /* 0x00000006311e7223 */ /* 0x100fe2000001081a */
[----:B------:R-:W-:Y:S01]  /*54d0*/  FMNMX.FTZ R8, R65, R8, !PT ;  /* 0x0000000841087209 */ /* 0x000fe20007810000 */
[----:B------:R-:W-:Y:S01]  /*54e0*/  UMOV UR4, URZ ;  /* 0x0000003f00047c82 */ /* 0x000fe20008000000 */
[----:B------:R-:W-:Y:S01]  /*54f0*/  ISETP.GT.AND P3, PT, R56, 0x41, PT ;  /* 0x000000413800780c */ /* 0x000fe20003f64270 */
[--C-:B------:R-:W-:Y:S01]  /*5500*/  FFMA.FTZ R89, R89, R6, -R26.reuse ;  /* 0x0000000659597223 */ /* 0x100fe2000001081a */
[----:B--2---:R-:W-:Y:S01]  /*5510*/  FSEL R69, R40, -INF , P4 ;  /* 0xff80000028457808 */ /* 0x004fe20002000000 */
[----:B------:R-:W-:Y:S01]  /*5520*/  MUFU.EX2 R4, R4 ;  /* 0x0000000400047308 */ /* 0x000fe20000000800 */
[----:B------:R-:W-:Y:S01]  /*5530*/  FMNMX.FTZ R8, R67, R8, !PT ;  /* 0x0000000843087209 */ /* 0x000fe20007810000 */
[----:B------:R-:W-:Y:S01]  /*5540*/  UIMAD.WIDE UR4, UR5, -0x6db6db6d, UR4 ;  /* 0x92492493050478a5 */ /* 0x000fe2000f8e0204 */
[----:B------:R-:W-:Y:S01]  /*5550*/  ISETP.GT.AND P4, PT, R56, 0x48, PT ;  /* 0x000000483800780c */ /* 0x000fe20003f84270 */
[----:B------:R-:W-:Y:S01]  /*5560*/  FFMA.FTZ R91, R91, R6, -R26 ;  /* 0x000000065b5b7223 */ /* 0x000fe2000001081a */
[----:B------:R-:W-:Y:S01]  /*5570*/  FSEL R71, R38, -INF , P3 ;  /* 0xff80000026477808 */ /* 0x000fe20001800000 */
[----:B------:R-:W-:Y:S01]  /*5580*/  USHF.R.U32.HI UR4, URZ, 0x1f, UR5 ;  /* 0x0000001f3f047899 */ /* 0x000fe20008011605 */
[----:B------:R-:W-:Y:S01]  /*5590*/  FMNMX.FTZ R8, R69, R8, !PT ;  /* 0x0000000845087209 */ /* 0x000fe20007810000 */
[----:B------:R-:W-:Y:S01]  /*55a0*/  MUFU.EX2 R197, R197 ;  /* 0x000000c500c57308 */ /* 0x000fe20000000800 */
[----:B------:R-:W-:Y:S01]  /*55b0*/  ISETP.GT.AND P3, PT, R56, 0x49, PT ;  /* 0x000000493800780c */ /* 0x000fe20003f64270 */
[----:B------:R-:W-:Y:S01]  /*55c0*/  ULEA.HI.SX32 UR4, UR5, UR4, 0x1a ;  /* 0x0000000405047291 */ /* 0x000fe2000f8fd23f */
[----:B-1----:R-:W-:-:S02]  /*55d0*/  FSEL R73, R44, -INF , P4 ;  /* 0xff8000002c497808 */ /* 0x002fc40002000000 */
[----:B------:R-:W-:Y:S01]  /*55e0*/  FMNMX.FTZ R8, R71, R8, !PT ;  /* 0x0000000847087209 */ /* 0x000fe20007810000 */
[----:B------:R-:W-:Y:S01]  /*55f0*/  UISETP.LT.AND UP1, UPT, URZ, UR4, UPT ;  /* 0x000000043f00728c */ /* 0x000fe2000bf21270 */
[----:B------:R-:W-:Y:S01]  /*5600*/  ISETP.GT.AND P4, PT, R56, 0x50, PT ;  /* 0x000000503800780c */ /* 0x000fe20003f84270 */
[----:B------:R-:W-:Y:S01]  /*5610*/  MUFU.EX2 R187, R27 ;  /* 0x0000001b00bb7308 */ /* 0x000fe20000000800 */
[----:B------:R-:W-:Y:S01]  /*5620*/  FSEL R75, R42, -INF , P3 ;  /* 0xff8000002a4b7808 */ /* 0x000fe20001800000 */
[----:B------:R-:W-:Y:S01]  /*5630*/  USEL UR61, URZ, UR4, !UP1 ;  /* 0x000000043f3d7287 */ /* 0x000fe2000c800000 */
[----:B------:R-:W-:Y:S02]  /*5640*/  FMNMX.FTZ R8, R73, R8, !PT ;  /* 0x0000000849087209 */ /* 0x000fe40007810000 */
[----:B------:R-:W-:Y:S01]  /*5650*/  ISETP.GT.AND P3, PT, R56, 0x51, PT ;  /* 0x000000513800780c */ /* 0x000fe20003f64270 */
[----:B------:R-:W-:Y:S01]  /*5660*/  UISETP.GE.AND UP1, UPT, UR7, UR61, UPT ;  /* 0x0000003d0700728c */ /* 0x000fe2000bf26270 */
[----:B-----5:R-:W-:Y:S01]  /*5670*/  FSEL R77, R32, -INF , P4 ;  /* 0xff800000204d7808 */ /* 0x020fe20002000000 */
[--C-:B------:R-:W-:Y:S01]  /*5680*/  FFMA.FTZ R32, R35, R6, -R26.reuse ;  /* 0x0000000623207223 */ /* 0x100fe2000001081a */
[----:B------:R-:W-:Y:S01]  /*5690*/  FMNMX.FTZ R8, R75, R8, !PT ;  /* 0x000000084b087209 */ /* 0x000fe20007810000 */
[----:B------:R-:W-:Y:S01]  /*56a0*/  MUFU.EX2 R10, R10 ;  /* 0x0000000a000a7308 */ /* 0x000fe20000000800 */
[----:B------:R-:W-:Y:S01]  /*56b0*/  ISETP.GT.AND P4, PT, R56, 0x58, PT ;  /* 0x000000583800780c */ /* 0x000fe20003f84270 */
[----:B------:R-:W-:Y:S01]  /*56c0*/  FFMA.FTZ R26, R93, R6, -R26 ;  /* 0x000000065d1a7223 */ /* 0x000fe2000001081a */
[----:B------:R-:W-:-:S02]  /*56d0*/  FSEL R79, R34, -INF , P3 ;  /* 0xff800000224f7808 */ /* 0x000fc40001800000 */
[----:B------:R-:W-:Y:S02]  /*56e0*/  CS2R R92, SRZ ;  /* 0x00000000005c7805 */ /* 0x000fe4000001ff00 */
[----:B------:R-:W-:Y:S02]  /*56f0*/  FMNMX.FTZ R8, R77, R8, !PT ;  /* 0x000000084d087209 */ /* 0x000fe40007810000 */
[----:B------:R-:W-:Y:S01]  /*5700*/  ISETP.GT.AND P3, PT, R56, 0x59, PT ;  /* 0x000000593800780c */ /* 0x000fe20003f64270 */
[----:B------:R-:W-:Y:S01]  /*5710*/  MUFU.EX2 R199, R199 ;  /* 0x000000c700c77308 */ /* 0x000fe20000000800 */
[----:B0-----:R-:W-:Y:S02]  /*5720*/  FSEL R81, R36, -INF , P4 ;  /* 0xff80000024517808 */ /* 0x001fe40002000000 */
[----:B------:R-:W-:Y:S02]  /*5730*/  FMNMX.FTZ R8, R79, R8, !PT ;  /* 0x000000084f087209 */ /* 0x000fe40007810000 */
[----:B------:R-:W-:-:S02]  /*5740*/  ISETP.GT.AND P4, PT, R56, 0x60, PT ;  /* 0x000000603800780c */ /* 0x000fc40003f84270 */
[----:B------:R-:W-:Y:S01]  /*5750*/  FSEL R83, R46, -INF , P3 ;  /* 0xff8000002e537808 */ /* 0x000fe20001800000 */
[----:B------:R-:W-:Y:S01]  /*5760*/  MUFU.EX2 R12, R12 ;  /* 0x0000000c000c7308 */ /* 0x000fe20000000800 */
[----:B------:R-:W-:Y:S02]  /*5770*/  FMNMX.FTZ R8, R81, R8, !PT ;  /* 0x0000000851087209 */ /* 0x000fe40007810000 */
[----:B------:R-:W-:Y:S02]  /*5780*/  ISETP.GT.AND P3, PT, R56, 0x61, PT ;  /* 0x000000613800780c */ /* 0x000fe40003f64270 */
[----:B------:R-:W-:Y:S02]  /*5790*/  FSEL R85, R58, -INF , P4 ;  /* 0xff8000003a557808 */ /* 0x000fe40002000000 */
[----:B------:R-:W-:Y:S01]  /*57a0*/  FMNMX.FTZ R8, R83, R8, !PT ;  /* 0x0000000853087209 */ /* 0x000fe20007810000 */
[----:B------:R-:W-:Y:S01]  /*57b0*/  MUFU.EX2 R193, R193 ;  /* 0x000000c100c17308 */ /* 0x000fe20000000800 */
[----:B------:R-:W-:-:S02]  /*57c0*/  ISETP.GT.AND P4, PT, R56, 0x68, PT ;  /* 0x000000683800780c */ /* 0x000fc40003f84270 */
[----:B------:R-:W-:Y:S02]  /*57d0*/  FSEL R59, R60, -INF , P3 ;  /* 0xff8000003c3b7808 */ /* 0x000fe40001800000 */
[----:B------:R-:W-:Y:S02]  /*57e0*/  FMNMX.FTZ R8, R85, R8, !PT ;  /* 0x0000000855087209 */ /* 0x000fe40007810000 */
[----:B------:R-:W-:Y:S01]  /*57f0*/  ISETP.GT.AND P3, PT, R56, 0x69, PT ;  /* 0x000000693800780c */ /* 0x000fe20003f64270 */
[----:B------:R-:W-:Y:S01]  /*5800*/  MUFU.EX2 R14, R14 ;  /* 0x0000000e000e7308 */ /* 0x000fe20000000800 */
[----:B------:R-:W-:Y:S02]  /*5810*/  FSEL R87, R62, -INF , P4 ;  /* 0xff8000003e577808 */ /* 0x000fe40002000000 */
[----:B------:R-:W-:Y:S02]  /*5820*/  FMNMX.FTZ R8, R59, R8, !PT ;  /* 0x000000083b087209 */ /* 0x000fe40007810000 */
[----:B------:R-:W-:-:S02]  /*5830*/  FSEL R49, R50, -INF , P3 ;  /* 0xff80000032317808 */ /* 0x000fc40001800000 */
[----:B------:R-:W-:Y:S01]  /*5840*/  FMNMX.FTZ R8, R87, R8, !PT ;  /* 0x0000000857087209 */ /* 0x000fe20007810000 */
[----:B------:R-:W-:Y:S03]  /*5850*/  MUFU.EX2 R195, R195 ;  /* 0x000000c300c37308 */ /* 0x000fe60000000800 */
[----:B------:R-:W-:-:S05]  /*5860*/  FMNMX.FTZ R8, R49, R8, !PT ;  /* 0x0000000831087209 */ /* 0x000fca0007810000 */
[----:B------:R-:W0:Y:S01]  /*5870*/  SHFL.BFLY PT, R35, R8, 0x2, 0x1f ;  /* 0x0c401f0008237f89 */ /* 0x000e2200000e0000 */
[----:B------:R-:W-:Y:S08]  /*5880*/  MUFU.EX2 R30, R30 ;  /* 0x0000001e001e7308 */ /* 0x000ff00000000800 */
[----:B------:R-:W-:Y:S08]  /*5890*/  MUFU.EX2 R32, R32 ;  /* 0x0000002000207308 */ /* 0x000ff00000000800 */
[----:B------:R-:W1:Y:S01]  /*58a0*/  MUFU.EX2 R43, R43 ;  /* 0x0000002b002b7308 */ /* 0x000e620000000800 */
[----:B0-----:R-:W-:-:S07]  /*58b0*/  FMNMX.FTZ R35, R8, R35, !PT ;  /* 0x0000002308237209 */ /* 0x001fce0007810000 */
[----:B------:R-:W-:Y:S01]  /*58c0*/  MUFU.EX2 R39, R39 ;  /* 0x0000002700277308 */ /* 0x000fe20000000800 */
[----:B------:R-:W0:Y:S07]  /*58d0*/  SHFL.BFLY PT, R8, R35, 0x1, 0x1f ;  /* 0x0c201f0023087f89 */ /* 0x000e2e00000e0000 */
[----:B------:R2:W3:Y:S01]  /*58e0*/  MUFU.EX2 R34, R47 ;  /* 0x0000002f00227308 */ /* 0x0004e20000000800 */
[----:B-1----:R-:W-:-:S07]  /*58f0*/  F2FP.BF16.F32.PACK_AB R191, R43, R32 ;  /* 0x000000202bbf723e */ /* 0x002fce00000010ff */
[----:B------:R1:W-:Y:S01]  /*5900*/  MUFU.EX2 R36, R57 ;  /* 0x0000003900247308 */ /* 0x0003e20000000800 */
[----:B--2---:R-:W-:-:S07]  /*5910*/  CS2R R46, SRZ ;  /* 0x00000000002e7805 */ /* 0x004fce000001ff00 */
[----:B------:R-:W-:Y:S01]  /*5920*/  MUFU.EX2 R55, R55 ;  /* 0x0000003700377308 */ /* 0x000fe20000000800 */
[----:B---3--:R-:W-:Y:S02]  /*5930*/  F2FP.BF16.F32.PACK_AB R185, R34, R39 ;  /* 0x0000002722b9723e */ /* 0x008fe400000010ff */
[----:B-1----:R-:W-:Y:S02]  /*5940*/  CS2R R56, SRZ ;  /* 0x0000000000387805 */ /* 0x002fe4000001ff00 */
        /* <DEDUP_REMOVED lines=22> */
[----:B------:R0:W1:Y:S01]  /*5ab0*/  MUFU.EX2 R27, R24 ;  /* 0x00000018001b7308 */ /* 0x0000620000000800 */
[-CC-:B------:R-:W-:Y:S01]  /*5ac0*/  FFMA.FTZ R65, R65, R6.reuse, -R20.reuse ;  /* 0x0000000641417223 */ /* 0x180fe20000010814 */
[-CC-:B------:R-:W-:Y:S01]  /*5ad0*/  FFMA.FTZ R67, R67, R6.reuse, -R20.reuse ;  /* 0x0000000643437223 */ /* 0x180fe20000010814 */
[-CC-:B------:R-:W-:Y:S01]  /*5ae0*/  FFMA.FTZ R69, R69, R6.reuse, -R20.reuse ;  /* 0x0000000645457223 */ /* 0x180fe20000010814 */
[-CC-:B------:R-:W-:Y:S01]  /*5af0*/  FFMA.FTZ R71, R71, R6.reuse, -R20.reuse ;  /* 0x0000000647477223 */ /* 0x180fe20000010814 */
[-CC-:B------:R-:W-:Y:S01]  /*5b00*/  FFMA.FTZ R73, R73, R6.reuse, -R20.reuse ;  /* 0x0000000649497223 */ /* 0x180fe20000010814 */
[-CC-:B------:R-:W-:Y:S01]  /*5b10*/  FFMA.FTZ R75, R75, R6.reuse, -R20.reuse ;  /* 0x000000064b4b7223 */ /* 0x180fe20000010814 */
[-C--:B------:R-:W-:Y:S01]  /*5b20*/  FFMA.FTZ R77, R77, R6.reuse, -R20 ;  /* 0x000000064d4d7223 */ /* 0x080fe20000010814 */
[----:B------:R-:W2:Y:S01]  /*5b30*/  MUFU.EX2 R25, R25 ;  /* 0x0000001900197308 */ /* 0x000ea20000000800 */
[----:B0-----:R-:W-:Y:S01]  /*5b40*/  FADD.FTZ R24, R201, R2 ;  /* 0x00000002c9187221 */ /* 0x001fe20000010000 */
[----:B------:R-:W-:Y:S01]  /*5b50*/  F2FP.BF16.F32.PACK_AB R201, R2, R201 ;  /* 0x000000c902c9723e */ /* 0x000fe200000010ff */
        /* <DEDUP_REMOVED lines=9> */
[----:B------:R-:W-:Y:S01]  /*5bf0*/  FFMA.FTZ R20, R49, R6, -R20 ;  /* 0x0000000631147223 */ /* 0x000fe20000010814 */
[----:B------:R-:W-:Y:S01]  /*5c00*/  FADD.FTZ R3, R197, R24 ;  /* 0x00000018c5037221 */ /* 0x000fe20000010000 */
[----:B-1----:R-:W-:Y:S01]  /*5c10*/  FADD.FTZ R24, R200, R27 ;  /* 0x0000001bc8187221 */ /* 0x002fe20000010000 */
[----:B------:R-:W-:Y:S01]  /*5c20*/  F2FP.BF16.F32.PACK_AB R203, R4, R203 ;  /* 0x000000cb04cb723e */ /* 0x000fe200000010ff */
[----:B------:R-:W1:Y:S01]  /*5c30*/  MUFU.EX2 R33, R33 ;  /* 0x0000002100217308 */ /* 0x000e620000000800 */
[----:B------:R-:W-:Y:S01]  /*5c40*/  FADD.FTZ R44, R10, R3 ;  /* 0x000000030a2c7221 */ /* 0x000fe20000010000 */
[----:B--2---:R-:W-:Y:S01]  /*5c50*/  FADD.FTZ R3, R25, R24 ;  /* 0x0000001819037221 */ /* 0x004fe20000010000 */
[----:B------:R-:W-:-:S02]  /*5c60*/  F2FP.BF16.F32.PACK_AB R181, R38, R55 ;  /* 0x0000003726b5723e */ /* 0x000fc400000010ff */
[----:B------:R-:W-:Y:S02]  /*5c70*/  CS2R R50, SRZ ;  /* 0x0000000000327805 */ /* 0x000fe4000001ff00 */
[----:B------:R-:W-:Y:S02]  /*5c80*/  F2FP.BF16.F32.PACK_AB R200, R27, R200 ;  /* 0x000000c81bc8723e */ /* 0x000fe400000010ff */
[----:B------:R-:W-:Y:S02]  /*5c90*/  CS2R R48, SRZ ;  /* 0x0000000000307805 */ /* 0x000fe4000001ff00 */
[----:B------:R-:W-:Y:S01]  /*5ca0*/  F2FP.BF16.F32.PACK_AB R197, R10, R197 ;  /* 0x000000c50ac5723e */ /* 0x000fe200000010ff */
[----:B------:R2:W3:Y:S01]  /*5cb0*/  MUFU.EX2 R196, R9 ;  /* 0x0000000900c47308 */ /* 0x0004e20000000800 */
[C---:B0-----:R-:W-:Y:S01]  /*5cc0*/  FADD.FTZ R24, R202.reuse, R3 ;  /* 0x00000003ca187221 */ /* 0x041fe20000010000 */
[----:B------:R-:W-:-:S06]  /*5cd0*/  F2FP.BF16.F32.PACK_AB R202, R202, R25 ;  /* 0x00000019caca723e */ /* 0x000fcc00000010ff */
[----:B------:R-:W0:Y:S01]  /*5ce0*/  MUFU.EX2 R37, R37 ;  /* 0x0000002500257308 */ /* 0x000e220000000800 */
[----:B--2---:R-:W-:Y:S01]  /*5cf0*/  FADD.FTZ R9, R199, R44 ;  /* 0x0000002cc7097221 */ /* 0x004fe20000010000 */
[----:B-1----:R-:W-:Y:S01]  /*5d00*/  FADD.FTZ R3, R33, R24 ;  /* 0x0000001821037221 */ /* 0x002fe20000010000 */
[C---:B------:R-:W-:Y:S02]  /*5d10*/  F2FP.BF16.F32.PACK_AB R199, R12.reuse, R199 ;  /* 0x000000c70cc7723e */ /* 0x040fe400000010ff */
[----:B------:R-:W-:-:S03]  /*5d20*/  FADD.FTZ R44, R12, R9 ;  /* 0x000000090c2c7221 */ /* 0x000fc60000010000 */
[----:B------:R-:W1:Y:S01]  /*5d30*/  MUFU.EX2 R198, R11 ;  /* 0x0000000b00c67308 */ /* 0x000e620000000800 */
[----:B------:R-:W-:Y:S01]  /*5d40*/  FADD.FTZ R9, R193, R44 ;  /* 0x0000002cc1097221 */ /* 0x000fe20000010000 */
[C---:B---3--:R-:W-:Y:S01]  /*5d50*/  FADD.FTZ R24, R196.reuse, R3 ;  /* 0x00000003c4187221 */ /* 0x048fe20000010000 */
[----:B------:R-:W-:Y:S02]  /*5d60*/  F2FP.BF16.F32.PACK_AB R196, R196, R33 ;  /* 0x00000021c4c4723e */ /* 0x000fe400000010ff */
[C---:B------:R-:W-:Y:S01]  /*5d70*/  FADD.FTZ R44, R14.reuse, R9 ;  /* 0x000000090e2c7221 */ /* 0x040fe20000010000 */
[----:B------:R-:W-:Y:S02]  /*5d80*/  F2FP.BF16.F32.PACK_AB R193, R14, R193 ;  /* 0x000000c10ec1723e */ /* 0x000fe400000010ff */
[----:B------:R-:W2:Y:S01]  /*5d90*/  MUFU.EX2 R41, R41 ;  /* 0x0000002900297308 */ /* 0x000ea20000000800 */
[----:B0-----:R-:W-:Y:S01]  /*5da0*/  FADD.FTZ R3, R37, R24 ;  /* 0x0000001825037221 */ /* 0x001fe20000010000 */
[----:B------:R-:W-:Y:S01]  /*5db0*/  FADD.FTZ R9, R195, R44 ;  /* 0x0000002cc3097221 */ /* 0x000fe20000010000 */
[----:B------:R-:W-:-:S03]  /*5dc0*/  F2FP.BF16.F32.PACK_AB R195, R28, R195 ;  /* 0x000000c31cc3723e */ /* 0x000fc600000010ff */
[----:B------:R-:W-:Y:S01]  /*5dd0*/  FADD.FTZ R44, R28, R9 ;  /* 0x000000091c2c7221 */ /* 0x000fe20000010000 */
[----:B------:R-:W-:Y:S01]  /*5de0*/  CS2R R28, SRZ ;  /* 0x00000000001c7805 */ /* 0x000fe2000001ff00 */
[----:B------:R-:W0:Y:S01]  /*5df0*/  MUFU.EX2 R192, R13 ;  /* 0x0000000d00c07308 */ /* 0x000e220000000800 */
[----:B-1----:R-:W-:Y:S01]  /*5e00*/  FADD.FTZ R24, R198, R3 ;  /* 0x00000003c6187221 */ /* 0x002fe20000010000 */
[----:B------:R-:W-:Y:S01]  /*5e10*/  FADD.FTZ R9, R189, R44 ;  /* 0x0000002cbd097221 */ /* 0x000fe20000010000 */
[----:B------:R-:W-:Y:S02]  /*5e20*/  F2FP.BF16.F32.PACK_AB R189, R30, R189 ;  /* 0x000000bd1ebd723e */ /* 0x000fe400000010ff */
[----:B------:R-:W-:Y:S01]  /*5e30*/  F2FP.BF16.F32.PACK_AB R198, R198, R37 ;  /* 0x00000025c6c6723e */ /* 0x000fe200000010ff */
[----:B------:R-:W-:Y:S02]  /*5e40*/  FADD.FTZ R9, R30, R9 ;  /* 0x000000091e097221 */ /* 0x000fe40000010000 */
[----:B------:R-:W1:Y:S01]  /*5e50*/  MUFU.EX2 R45, R45 ;  /* 0x0000002d002d7308 */ /* 0x000e620000000800 */
[----:B--2---:R-:W-:Y:S01]  /*5e60*/  FADD.FTZ R3, R41, R24 ;  /* 0x0000001829037221 */ /* 0x004fe20000010000 */
[----:B------:R-:W-:Y:S01]  /*5e70*/  FADD.FTZ R24, R32, R9 ;  /* 0x0000000920187221 */ /* 0x000fe20000010000 */
[----:B------:R-:W-:-:S03]  /*5e80*/  CS2R R32, SRZ ;  /* 0x0000000000207805 */ /* 0x000fc6000001ff00 */
[----:B------:R-:W-:Y:S02]  /*5e90*/  FADD.FTZ R24, R43, R24 ;  /* 0x000000182b187221 */ /* 0x000fe40000010000 */
[----:B------:R-:W2:Y:S01]  /*5ea0*/  MUFU.EX2 R194, R15 ;  /* 0x0000000f00c27308 */ /* 0x000ea20000000800 */
[C---:B0-----:R-:W-:Y:S01]  /*5eb0*/  FADD.FTZ R0, R192.reuse, R3 ;  /* 0x00000003c0007221 */ /* 0x041fe20000010000 */
[----:B------:R-:W-:Y:S01]  /*5ec0*/  FADD.FTZ R9, R39, R24 ;  /* 0x0000001827097221 */ /* 0x000fe20000010000 */
[----:B------:R-:W-:-:S03]  /*5ed0*/  F2FP.BF16.F32.PACK_AB R192, R192, R41 ;  /* 0x00000029c0c0723e */ /* 0x000fc600000010ff */
[----:B------:R-:W-:Y:S01]  /*5ee0*/  FADD.FTZ R24, R34, R9 ;  /* 0x0000000922187221 */ /* 0x000fe20000010000 */
[----:B------:R-:W-:Y:S01]  /*5ef0*/  CS2R R34, SRZ ;  /* 0x0000000000227805 */ /* 0x000fe2000001ff00 */
[----:B------:R-:W0:Y:S01]  /*5f00*/  MUFU.EX2 R21, R21 ;  /* 0x0000001500157308 */ /* 0x000e220000000800 */
[----:B-1----:R-:W-:Y:S01]  /*5f10*/  FADD.FTZ R3, R45, R0 ;  /* 0x000000002d037221 */ /* 0x002fe20000010000 */
[----:B------:R-:W-:Y:S01]  /*5f20*/  FADD.FTZ R9, R187, R24 ;  /* 0x00000018bb097221 */ /* 0x000fe20000010000 */
[C---:B------:R-:W-:Y:S02]  /*5f30*/  F2FP.BF16.F32.PACK_AB R187, R36.reuse, R187 ;  /* 0x000000bb24bb723e */ /* 0x040fe400000010ff */
[----:B------:R-:W-:Y:S01]  /*5f40*/  CS2R R24, SRZ ;  /* 0x0000000000187805 */ /* 0x000fe2000001ff00 */
[----:B------:R-:W-:Y:S01]  /*5f50*/  FADD.FTZ R2, R36, R9 ;  /* 0x0000000924027221 */ /* 0x000fe20000010000 */
[----:B------:R-:W-:Y:S01]  /*5f60*/  CS2R R36, SRZ ;  /* 0x0000000000247805 */ /* 0x000fe2000001ff00 */
[----:B------:R1:W3:Y:S01]  /*5f70*/  MUFU.EX2 R188, R53 ;  /* 0x0000003500bc7308 */ /* 0x0002e20000000800 */
[C---:B--2---:R-:W-:Y:S01]  /*5f80*/  FADD.FTZ R0, R194.reuse, R3 ;  /* 0x00000003c2007221 */ /* 0x044fe20000010000 */
[----:B------:R-:W-:Y:S01]  /*5f90*/  FADD.FTZ R9, R55, R2 ;  /* 0x0000000237097221 */ /* 0x000fe20000010000 */
[----:B------:R-:W-:-:S02]  /*5fa0*/  F2FP.BF16.F32.PACK_AB R194, R194, R45 ;  /* 0x0000002dc2c2723e */ /* 0x000fc400000010ff */
[----:B------:R-:W-:Y:S02]  /*5fb0*/  CS2R R54, SRZ ;  /* 0x0000000000367805 */ /* 0x000fe4000001ff00 */
[----:B------:R-:W-:Y:S01]  /*5fc0*/  CS2R R44, SRZ ;  /* 0x00000000002c7805 */ /* 0x000fe2000001ff00 */
[----:B------:R-:W-:Y:S01]  /*5fd0*/  FADD.FTZ R2, R38, R9 ;  /* 0x0000000926027221 */ /* 0x000fe20000010000 */
[----:B------:R-:W-:Y:S01]  /*5fe0*/  CS2R R38, SRZ ;  /* 0x0000000000267805 */ /* 0x000fe2000001ff00 */
[----:B------:R-:W2:Y:S01]  /*5ff0*/  MUFU.EX2 R65, R65 ;  /* 0x0000004100417308 */ /* 0x000ea20000000800 */
[----:B0-----:R-:W-:Y:S01]  /*6000*/  FADD.FTZ R3, R21, R0 ;  /* 0x0000000015037221 */ /* 0x001fe20000010000 */
[----:B------:R-:W-:Y:S01]  /*6010*/  FADD.FTZ R9, R31, R2 ;  /* 0x000000021f097221 */ /* 0x000fe20000010000 */
[----:B-1----:R-:W-:-:S05]  /*6020*/  CS2R R52, SRZ ;  /* 0x0000000000347805 */ /* 0x002fca000001ff00 */
[----:B------:R0:W1:Y:S01]  /*6030*/  MUFU.EX2 R190, R67 ;  /* 0x0000004300be7308 */ /* 0x0000620000000800 */
[C---:B---3--:R-:W-:Y:S01]  /*6040*/  FADD.FTZ R0, R188.reuse, R3 ;  /* 0x00000003bc007221 */ /* 0x048fe20000010000 */
[----:B------:R-:W-:-:S06]  /*6050*/  F2FP.BF16.F32.PACK_AB R188, R188, R21 ;  /* 0x00000015bcbc723e */ /* 0x000fcc00000010ff */
[----:B------:R-:W3:Y:S01]  /*6060*/  MUFU.EX2 R69, R69 ;  /* 0x0000004500457308 */ /* 0x000ee20000000800 */
[----:B--2---:R-:W-:Y:S01]  /*6070*/  FADD.FTZ R3, R65, R0 ;  /* 0x0000000041037221 */ /* 0x004fe20000010000 */
[----:B0-----:R-:W-:-:S06]  /*6080*/  CS2R R66, SRZ ;  /* 0x0000000000427805 */ /* 0x001fcc000001ff00 */
[----:B------:R0:W2:Y:S01]  /*6090*/  MUFU.EX2 R184, R71 ;  /* 0x0000004700b87308 */ /* 0x0000a20000000800 */
[C---:B-1----:R-:W-:Y:S01]  /*60a0*/  FADD.FTZ R0, R190.reuse, R3 ;  /* 0x00000003be007221 */ /* 0x042fe20000010000 */
[----:B------:R-:W-:Y:S02]  /*60b0*/  F2FP.BF16.F32.PACK_AB R190, R190, R65 ;  /* 0x00000041bebe723e */ /* 0x000fe400000010ff */
[----:B------:R-:W-:-:S04]  /*60c0*/  CS2R R64, SRZ ;  /* 0x0000000000407805 */ /* 0x000fc8000001ff00 */
[----:B------:R-:W1:Y:S01]  /*60d0*/  MUFU.EX2 R73, R73 ;  /* 0x0000004900497308 */ /* 0x000e620000000800 */
[----:B---3--:R-:W-:Y:S01]  /*60e0*/  FADD.FTZ R3, R69, R0 ;  /* 0x0000000045037221 */ /* 0x008fe20000010000 */
[----:B0-----:R-:W-:-:S06]  /*60f0*/  CS2R R70, SRZ ;  /* 0x0000000000467805 */ /* 0x001fcc000001ff00 */
[----:B------:R0:W3:Y:S01]  /*6100*/  MUFU.EX2 R186, R75 ;  /* 0x0000004b00ba7308 */ /* 0x0000e20000000800 */
[C---:B--2---:R-:W-:Y:S01]  /*6110*/  FADD.FTZ R0, R184.reuse, R3 ;  /* 0x00000003b8007221 */ /* 0x044fe20000010000 */
[----:B------:R-:W-:Y:S02]  /*6120*/  F2FP.BF16.F32.PACK_AB R184, R184, R69 ;  /* 0x00000045b8b8723e */ /* 0x000fe400000010ff */
[----:B------:R-:W-:-:S04]  /*6130*/  CS2R R68, SRZ ;  /* 0x0000000000447805 */ /* 0x000fc8000001ff00 */
[----:B------:R2:W4:Y:S01]  /*6140*/  MUFU.EX2 R40, R61 ;  /* 0x0000003d00287308 */ /* 0x0005220000000800 */
[----:B-1----:R-:W-:Y:S01]  /*6150*/  FADD.FTZ R3, R73, R0 ;  /* 0x0000000049037221 */ /* 0x002fe20000010000 */
[----:B0-----:R-:W-:-:S06]  /*6160*/  CS2R R74, SRZ ;  /* 0x00000000004a7805 */ /* 0x001fcc000001ff00 */
[----:B------:R-:W0:Y:S01]  /*6170*/  MUFU.EX2 R77, R77 ;  /* 0x0000004d004d7308 */ /* 0x000e220000000800 */
[C---:B---3--:R-:W-:Y:S01]  /*6180*/  FADD.FTZ R0, R186.reuse, R3 ;  /* 0x00000003ba007221 */ /* 0x048fe20000010000 */
[----:B------:R-:W-:Y:S02]  /*6190*/  F2FP.BF16.F32.PACK_AB R186, R186, R73 ;  /* 0x00000049baba723e */ /* 0x000fe400000010ff */
[----:B------:R-:W-:Y:S02]  /*61a0*/  CS2R R72, SRZ ;  /* 0x0000000000487805 */ /* 0x000fe4000001ff00 */
[----:B--2---:R-:W-:Y:S02]  /*61b0*/  CS2R R60, SRZ ;  /* 0x00000000003c7805 */ /* 0x004fe4000001ff00 */
[----:B------:R-:W1:Y:S01]  /*61c0*/  MUFU.EX2 R63, R63 ;  /* 0x0000003f003f7308 */ /* 0x000e620000000800 */
[C---:B----4-:R-:W-:Y:S01]  /*61d0*/  FADD.FTZ R2, R40.reuse, R9 ;  /* 0x0000000928027221 */ /* 0x050fe20000010000 */
[----:B------:R-:W-:-:S02]  /*61e0*/  F2FP.BF16.F32.PACK_AB R183, R40, R31 ;  /* 0x0000001f28b7723e */ /* 0x000fc400000010ff */
[----:B------:R-:W-:Y:S02]  /*61f0*/  CS2R R40, SRZ ;  /* 0x0000000000287805 */ /* 0x000fe4000001ff00 */
[----:B------:R-:W-:Y:S02]  /*6200*/  CS2R R30, SRZ ;  /* 0x00000000001e7805 */ /* 0x000fe4000001ff00 */
[----:B------:R2:W3:Y:S01]  /*6210*/  MUFU.EX2 R180, R79 ;  /* 0x0000004f00b47308 */ /* 0x0004e20000000800 */
[----:B0-----:R-:W-:-:S07]  /*6220*/  FADD.FTZ R3, R77, R0 ;  /* 0x000000004d037221 */ /* 0x001fce0000010000 */
[----:B------:R0:W4:Y:S01]  /*6230*/  MUFU.EX2 R42, R89 ;  /* 0x00000059002a7308 */ /* 0x0001220000000800 */
[----:B-1----:R-:W-:Y:S01]  /*6240*/  FADD.FTZ R9, R63, R2 ;  /* 0x000000023f097221 */ /* 0x002fe20000010000 */
[----:B--2---:R-:W-:-:S06]  /*6250*/  CS2R R78, SRZ ;  /* 0x00000000004e7805 */ /* 0x004fcc000001ff00 */
[----:B------:R-:W1:Y:S01]  /*6260*/  MUFU.EX2 R81, R81 ;  /* 0x0000005100517308 */ /* 0x000e620000000800 */
[C---:B---3--:R-:W-:Y:S01]  /*6270*/  FADD.FTZ R0, R180.reuse, R3 ;  /* 0x00000003b4007221 */ /* 0x048fe20000010000 */
[----:B------:R-:W-:Y:S02]  /*6280*/  F2FP.BF16.F32.PACK_AB R180, R180, R77 ;  /* 0x0000004db4b4723e */ /* 0x000fe400000010ff */
[----:B0-----:R-:W-:Y:S02]  /*6290*/  CS2R R88, SRZ ;  /* 0x0000000000587805 */ /* 0x001fe4000001ff00 */
[----:B------:R-:W-:Y:S02]  /*62a0*/  CS2R R76, SRZ ;  /* 0x00000000004c7805 */ /* 0x000fe4000001ff00 */
[----:B------:R0:W2:Y:S01]  /*62b0*/  MUFU.EX2 R182, R83 ;  /* 0x0000005300b67308 */ /* 0x0000a20000000800 */
[C---:B----4-:R-:W-:Y:S01]  /*62c0*/  FADD.FTZ R2, R42.reuse, R9 ;  /* 0x000000092a027221 */ /* 0x050fe20000010000 */
[----:B------:R-:W-:-:S02]  /*62d0*/  F2FP.BF16.F32.PACK_AB R177, R42, R63 ;  /* 0x0000003f2ab1723e */ /* 0x000fc400000010ff */
        /* <DEDUP_REMOVED lines=8> */
[----:B------:R-:W-:-:S04]  /*6360*/  CS2R R80, SRZ ;  /* 0x0000000000507805 */ /* 0x000fc8000001ff00 */
[----:B------:R-:W2:Y:S01]  /*6370*/  MUFU.EX2 R91, R91 ;  /* 0x0000005b005b7308 */ /* 0x000ea20000000800 */
[----:B---3--:R-:W-:Y:S01]  /*6380*/  FADD.FTZ R9, R85, R0 ;  /* 0x0000000055097221 */ /* 0x008fe20000010000 */
[----:B0-----:R-:W-:-:S06]  /*6390*/  CS2R R58, SRZ ;  /* 0x00000000003a7805 */ /* 0x001fcc000001ff00 */
[----:B------:R-:W0:Y:S01]  /*63a0*/  MUFU.EX2 R87, R87 ;  /* 0x0000005700577308 */ /* 0x000e220000000800 */
[C---:B-1----:R-:W-:Y:S01]  /*63b0*/  FADD.FTZ R0, R176.reuse, R9 ;  /* 0x00000009b0007221 */ /* 0x042fe20000010000 */
[----:B------:R-:W-:Y:S02]  /*63c0*/  F2FP.BF16.F32.PACK_AB R176, R176, R85 ;  /* 0x00000055b0b0723e */ /* 0x000fe400000010ff */
[----:B------:R-:W-:-:S04]  /*63d0*/  CS2R R84, SRZ ;  /* 0x0000000000547805 */ /* 0x000fc8000001ff00 */
[----:B------:R-:W1:Y:S01]  /*63e0*/  MUFU.EX2 R26, R26 ;  /* 0x0000001a001a7308 */ /* 0x000e620000000800 */
[----:B--2---:R-:W-:Y:S01]  /*63f0*/  FADD.FTZ R3, R91, R2 ;  /* 0x000000025b037221 */ /* 0x004fe20000010000 */
[----:B------:R-:W-:-:S06]  /*6400*/  IMAD.MOV.U32 R2, RZ, RZ, 0x3f800000 ;  /* 0x3f800000ff027424 */ /* 0x000fcc00078e00ff */
[----:B------:R-:W2:Y:S01]  /*6410*/  MUFU.EX2 R20, R20 ;  /* 0x0000001400147308 */ /* 0x000ea20000000800 */
[----:B0-----:R-:W-:Y:S01]  /*6420*/  FADD.FTZ R9, R87, R0 ;  /* 0x0000000057097221 */ /* 0x001fe20000010000 */
[----:B------:R-:W-:Y:S02]  /*6430*/  IMAD.MOV.U32 R0, RZ, RZ, 0x3f800000 ;  /* 0x3f800000ff007424 */ /* 0x000fe400078e00ff */
[C---:B-1----:R-:W-:Y:S01]  /*6440*/  FADD.FTZ R3, R26.reuse, R3 ;  /* 0x000000031a037221 */ /* 0x042fe20000010000 */
[----:B------:R-:W-:Y:S02]  /*6450*/  F2FP.BF16.F32.PACK_AB R179, R26, R91 ;  /* 0x0000005b1ab3723e */ /* 0x000fe400000010ff */
[----:B------:R-:W-:Y:S02]  /*6460*/  CS2R R90, SRZ ;  /* 0x00000000005a7805 */ /* 0x000fe4000001ff00 */
[----:B------:R-:W-:Y:S02]  /*6470*/  CS2R R26, SRZ ;  /* 0x00000000001a7805 */ /* 0x000fe4000001ff00 */
[C---:B--2---:R-:W-:Y:S01]  /*6480*/  F2FP.BF16.F32.PACK_AB R178, R20.reuse, R87 ;  /* 0x0000005714b2723e */ /* 0x044fe200000010ff */
[----:B------:R-:W-:Y:S01]  /*6490*/  FADD.FTZ R4, R20, R9 ;  /* 0x0000000914047221 */ /* 0x000fe20000010000 */
[----:B------:R-:W-:Y:S01]  /*64a0*/  CS2R R86, SRZ ;  /* 0x0000000000567805 */ /* 0x000fe2000001ff00 */
[----:B------:R-:W-:Y:S06]  /*64b0*/  @!P3 BRA `(.L_x_2485) ;  /* 0x0000004800b4b947 */ /* 0x000fec0003800000 */
[----:B------:R-:W-:Y:S01]  /*64c0*/  IMAD.MOV.U32 R9, RZ, RZ, R7 ;  /* 0x000000ffff097224 */ /* 0x000fe200078e0007 */
[----:B------:R-:W-:Y:S01]  /*64d0*/  UMOV UR39, UR60 ;  /* 0x0000003c00277c82 */ /* 0x000fe20008000000 */
[----:B------:R-:W-:Y:S01]  /*64e0*/  IMAD.MOV.U32 R10, RZ, RZ, R8 ;  /* 0x000000ffff0a7224 */ /* 0x000fe200078e0008 */
[----:B------:R-:W-:Y:S01]  /*64f0*/  UMOV UR6, UR36 ;  /* 0x0000002400067c82 */ /* 0x000fe20008000000 */
[----:B------:R-:W-:Y:S01]  /*6500*/  IMAD.MOV.U32 R2, RZ, RZ, 0x3f800000 ;  /* 0x3f800000ff027424 */ /* 0x000fe200078e00ff */
[----:B------:R-:W-:Y:S01]  /*6510*/  ULDC UR5, c[0x0][0x9d8] ;  /* 0x0002760000057ab9 */ /* 0x000fe20000000800 */
[----:B------:R-:W-:-:S07]  /*6520*/  IMAD.MOV.U32 R119, RZ, RZ, RZ ;  /* 0x000000ffff777224 */ /* 0x000fce00078e00ff */
.L_x_2494:
[----:B------:R-:W-:-:S04]  /*6530*/  UIADD3 UR4, UR6, 0x1, URZ ;  /* 0x0000000106047890 */ /* 0x000fc8000fffe03f */
[----:B------:R-:W-:-:S04]  /*6540*/  UISETP.NE.AND UP1, UPT, UR4, 0x2, UPT ;  /* 0x000000020400788c */ /* 0x000fc8000bf25270 */
[----:B------:R-:W-:Y:S02]  /*6550*/  USEL UR60, URZ, 0x1, UP1 ;  /* 0x000000013f3c7887 */ /* 0x000fe40008800000 */
[----:B------:R-:W-:Y:S02]  /*6560*/  USEL UR36, UR4, URZ, UP1 ;  /* 0x0000003f04247287 */ /* 0x000fe40008800000 */
[----:B------:R-:W-:Y:S01]  /*6570*/  ULOP3.LUT UR60, UR39, UR60, URZ, 0x3c, !UPT ;  /* 0x0000003c273c7292 */ /* 0x000fe2000f8e3c3f */
[----:B------:R-:W-:Y:S11]  /*6580*/  @!P0 BRA `(.L_x_2486) ;  /* 0x0000000000048947 */ /* 0x000ff60003800000 */
[----:B------:R-:W-:Y:S01]  /*6590*/  BPT.TRAP 0x1 ;  /* 0x000000040000795c */ /* 0x000fe20000300000 */
.L_x_2486:
[----:B------:R-:W-:Y:S01]  /*65a0*/  ULEA UR37, UR36, UR38, 0x3 ;  /* 0x0000002624257291 */ /* 0x000fe2000f8e183f */
[----:B------:R-:W-:-:S05]  /*65b0*/  IMAD.U32 R6, RZ, RZ, UR60 ;  /* 0x0000003cff067e24 */ /* 0x000fca000f8e00ff */
[----:B------:R-:W-:-:S04]  /*65c0*/  SHF.L.U32 R6, R6, 0x1f, RZ ;  /* 0x0000001f06067819 */ /* 0x000fc800000006ff */
[----:B------:R0:W1:Y:S01]  /*65d0*/  SYNCS.PHASECHK.TRANS64.TRYWAIT P3, [UR37+0x36830], R6 ;  /* 0x03683006ff0075a7 */ /* 0x0000620008060165 */
[----:B------:R-:W-:Y:S05]  /*65e0*/  @!P0 BRA `(.L_x_2487) ;  /* 0x0000000000048947 */ /* 0x000fea0003800000 */
[----:B------:R-:W-:Y:S01]  /*65f0*/  BPT.TRAP 0x1 ;  /* 0x000000040000795c */ /* 0x000fe20000300000 */
.L_x_2487:
[----:B-1----:R-:W-:Y:S05]  /*6600*/  @P3 BRA `(.L_x_2488) ;  /* 0x0000000000083947 */ /* 0x002fea0003800000 */
[----:B------:R-:W1:Y:S02]  /*6610*/  SYNCS.PHASECHK.TRANS64.TRYWAIT P3, [UR37+0x36830], R6 ;  /* 0x03683006ff0075a7 */ /* 0x000e640008060165 */
[----:B-1----:R-:W-:Y:S05]  /*6620*/  @!P3 BRA `(.L_x_2489) ;  /* 0x0000013000b8b947 */ /* 0x002fea0003800000 */
.L_x_2488:
        /* <DEDUP_REMOVED lines=592> */
.L_x_2490:
[----:B------:R-:W-:Y:S01]  /*8b30*/  ULEA UR4, UR6, UR38, 0x3 ;  /* 0x0000002606047291 */ /* 0x000fe2000f8e183f */
[----:B------:R-:W-:-:S05]  /*8b40*/  IMAD.U32 R0, RZ, RZ, UR39 ;  /* 0x00000027ff007e24 */ /* 0x000fca000f8e00ff */
[----:B------:R-:W-:-:S04]  /*8b50*/  SHF.L.U32 R0, R0, 0x1f, RZ ;  /* 0x0000001f00007819 */ /* 0x000fc800000006ff */
[----:B------:R2:W3:Y:S01]  /*8b60*/  SYNCS.PHASECHK.TRANS64.TRYWAIT P3, [UR4+0x36850], R0 ;  /* 0x03685000ff0075a7 */ /* 0x0004e20008060144 */
[----:B------:R-:W-:Y:S05]  /*8b70*/  @!P0 BRA `(.L_x_2491) ;  /* 0x0000000000048947 */ /* 0x000fea0003800000 */
[----:B------:R-:W-:Y:S01]  /*8b80*/  BPT.TRAP 0x1 ;  /* 0x000000040000795c */ /* 0x000fe20000300000 */
.L_x_2491:
[----:B---3--:R-:W-:Y:S05]  /*8b90*/  @P3 BRA `(.L_x_2492) ;  /* 0x0000000000083947 */ /* 0x008fea0003800000 */
[----:B------:R-:W3:Y:S02]  /*8ba0*/  SYNCS.PHASECHK.TRANS64.TRYWAIT P3, [UR4+0x36850], R0 ;  /* 0x03685000ff0075a7 */ /* 0x000ee40008060144 */
[----:B---3--:R-:W-:Y:S05]  /*8bb0*/  @!P3 BRA `(.L_x_2493) ;  /* 0x0000010c006cb947 */ /* 0x008fea0003800000 */
.L_x_2492:
[----:B------:R-:W-:Y:S01]  /*8bc0*/  UIADD3 UR10, UR38, 0x400, URZ ;  /* 0x00000400260a7890 */ /* 0x000fe2000fffe03f */
[----:B------:R-:W-:Y:S01]  /*8bd0*/  WARPGROUP.ARRIVE ;  /* 0x00000000000079c5 */ /* 0x000fe20000000000 */
[----:B------:R-:W-:Y:S01]  /*8be0*/  UMOV UR11, 0x40000040 ;  /* 0x40000040000b7882 */ /* 0x000fe20000000000 */
[----:B------:R-:W-:Y:S01]  /*8bf0*/  R2UR UR18, R19 ;  /* 0x00000000131272ca */ /* 0x000fe200000e0000 */
[----:B------:R-:W-:Y:S01]  /*8c00*/  USHF.R.U32.HI UR10, URZ, 0x4, UR10 ;  /* 0x000000043f0a7899 */ /* 0x000fe2000801160a */
[----:B------:R-:W-:Y:S01]  /*8c10*/  FMUL.FTZ R20, R152, UR5 ;  /* 0x0000000598147c20 */ /* 0x000fe20008410000 */
[----:B------:R-:W-:Y:S01]  /*8c20*/  FMUL.FTZ R152, R157, UR5 ;  /* 0x000000059d987c20 */ /* 0x000fe20008410000 */
[----:B------:R-:W-:Y:S01]  /*8c30*/  FMUL.FTZ R8, R173, UR5 ;  /* 0x00000005ad087c20 */ /* 0x000fe20008410000 */
[----:B------:R-:W-:Y:S01]  /*8c40*/  ULOP3.LUT UR10, UR10, 0x3fff, URZ, 0xc0, !UPT ;  /* 0x00003fff0a0a7892 */ /* 0x000fe2000f8ec03f */
[----:B------:R-:W-:Y:S01]  /*8c50*/  FMUL.FTZ R173, R155, UR5 ;  /* 0x000000059bad7c20 */ /* 0x000fe20008410000 */
[----:B------:R-:W-:Y:S01]  /*8c60*/  R2UR UR15, R17 ;  /* 0x00000000110f72ca */ /* 0x000fe200000e0000 */
[----:B------:R-:W-:Y:S01]  /*8c70*/  FMUL.FTZ R13, R160, UR5 ;  /* 0x00000005a00d7c20 */ /* 0x000fe20008410000 */
[----:B------:R-:W-:Y:S01]  /*8c80*/  ULOP3.LUT UR10, UR10, 0x3800000, URZ, 0xfc, !UPT ;  /* 0x038000000a0a7892 */ /* 0x000fe2000f8efc3f */
[----:B------:R-:W-:Y:S01]  /*8c90*/  R2UR UR14, R18 ;  /* 0x00000000120e72ca */ /* 0x000fe200000e0000 */
[----:B------:R-:W-:Y:S01]  /*8ca0*/  FMUL.FTZ R160, R167, UR5 ;  /* 0x00000005a7a07c20 */ /* 0x000fe20008410000 */
[----:B------:R-:W-:Y:S01]  /*8cb0*/  FMUL.FTZ R167, R146, UR5 ;  /* 0x0000000592a77c20 */ /* 0x000fe20008410000 */
[----:B------:R-:W-:Y:S01]  /*8cc0*/  UIMAD UR6, UR6, 0xa80, UR10 ;  /* 0x00000a80060678a4 */ /* 0x000fe2000f8e020a */
[----:B-1----:R-:W-:-:S02]  /*8cd0*/  VIADD R7, R23, UR18 ;  /* 0x0000001217077c36 */ /* 0x002fc40008000000 */
[----:B------:R-:W-:Y:S01]  /*8ce0*/  FMUL.FTZ R14, R165, UR5 ;  /* 0x00000005a50e7c20 */ /* 0x000fe20008410000 */
[----:B------:R-:W-:Y:S01]  /*8cf0*/  FMUL.FTZ R165, R150, UR5 ;  /* 0x0000000596a57c20 */ /* 0x000fe20008410000 */
[----:B0-----:R-:W-:Y:S01]  /*8d00*/  FMUL.FTZ R6, R166, UR5 ;  /* 0x00000005a6067c20 */ /* 0x001fe20008410000 */
[----:B------:R-:W-:Y:S01]  /*8d10*/  MUFU.TANH R160, R160 ;  /* 0x000000a000a07308 */ /* 0x000fe20000002400 */
[----:B------:R-:W-:Y:S01]  /*8d20*/  FMUL.FTZ R2, R169, UR5 ;  /* 0x00000005a9027c20 */ /* 0x000fe20008410000 */
[----:B------:R-:W-:Y:S01]  /*8d30*/  UMOV UR10, UR6 ;  /* 0x00000006000a7c82 */ /* 0x000fe20008000000 */
[----:B------:R-:W-:Y:S01]  /*8d40*/  FMUL.FTZ R169, R159, UR5 ;  /* 0x000000059fa97c20 */ /* 0x000fe20008410000 */
[----:B------:R-:W-:Y:S01]  /*8d50*/  HGMMA.64x192x16.F32.BF16 R24, R200, gdesc[UR8].tnspB, R24, gsb0 ;  /* 0x42e00008c8187df0 */ /* 0x000fe20008001818 */
[----:B------:R-:W-:Y:S01]  /*8d60*/  UIADD3 UR10, UR6, 0x80, URZ ;  /* 0x00000080060a7890 */ /* 0x000fe2000fffe03f */
[----:B------:R-:W-:Y:S01]  /*8d70*/  FMUL.FTZ R147, R147, UR5 ;  /* 0x0000000593937c20 */ /* 0x000fe20008410000 */
[----:B------:R-:W-:Y:S01]  /*8d80*/  UMOV UR11, 0x40000040 ;  /* 0x40000040000b7882 */ /* 0x000fe20000000000 */
        /* <DEDUP_REMOVED lines=15> */
[----:B--2---:R-:W-:Y:S01]  /*8e80*/  FMUL.FTZ R0, R168, UR5 ;  /* 0x00000005a8007c20 */ /* 0x004fe20008410000 */
        /* <DEDUP_REMOVED lines=11> */
[----:B------:R-:W-:Y:S01]  /*8f40*/  UISETP.GT.AND UP1, UPT, UR7, UR61, UPT ;  /* 0x0000003d0700728c */ /* 0x000fe2000bf24270 */
[----:B------:R-:W-:-:S04]  /*8f50*/  UMOV UR39, UR60 ;  /* 0x0000003c00277c82 */ /* 0x000fc80008000000 */
        /* <DEDUP_REMOVED lines=31> */
[----:B------:R-:W0:Y:S08]  /*9150*/  MUFU.TANH R201, R201 ;  /* 0x000000c900c97308 */ /* 0x000e300000002400 */
[----:B------:R-:W1:Y:S08]  /*9160*/  MUFU.TANH R203, R203 ;  /* 0x000000cb00cb7308 */ /* 0x000e700000002400 */
        /* <DEDUP_REMOVED lines=14> */
[----:B------:R-:W-:Y:S01]  /*9250*/  @UP0 ULDC UR10, c[0x0][0x44c] ;  /* 0x00011300000a0ab9 */ /* 0x000fe20000000800 */
[----:B------:R-:W-:Y:S01]  /*9260*/  UMOV UR11, 0x40000040 ;  /* 0x40000040000b7882 */ /* 0x000fe20000000000 */
[----:B------:R-:W-:Y:S01]  /*9270*/  @P2 IMAD.HI.U32 R154, R7, UR10, RZ ;  /* 0x0000000a079a2c27 */ /* 0x000fe2000f8e00ff */
[----:B------:R-:W-:Y:S01]  /*9280*/  @UP0 ULDC UR10, c[0x0][0x450] ;  /* 0x00011400000a0ab9 */ /* 0x000fe20000000800 */
[----:B------:R-:W2:Y:S03]  /*9290*/  MUFU.TANH R199, R199 ;  /* 0x000000c700c77308 */ /* 0x000ea60000002400 */
[----:B------:R-:W-:Y:S01]  /*92a0*/  @P2 SHF.R.U32.HI R7, RZ, UR10, R154 ;  /* 0x0000000aff072c19 */ /* 0x000fe2000801169a */
[----:B------:R-:W-:Y:S02]  /*92b0*/  UMOV UR10, 0x1 ;  /* 0x00000001000a7882 */ /* 0x000fe40000000000 */
[----:B------:R-:W-:-:S02]  /*92c0*/  UIMAD UR10, UR7, -0x70, UR10 ;  /* 0xffffff90070a78a4 */ /* 0x000fc4000f8e020a */
[----:B------:R-:W3:Y:S01]  /*92d0*/  SHFL.IDX PT, R155, R7, 0x1, 0x1c1f ;  /* 0x003c1f00079b7f89 */ /* 0x000ee200000e0000 */
[----:B------:R-:W4:Y:S01]  /*92e0*/  MUFU.TANH R197, R197 ;  /* 0x000000c500c57308 */ /* 0x000f220000002400 */
[----:B------:R-:W-:Y:S02]  /*92f0*/  UIADD3 UR7, UR7, -0x1, URZ ;  /* 0xffffffff07077890 */ /* 0x000fe4000fffe03f */
[----:B------:R-:W-:Y:S01]  /*9300*/  IMAD.U32 R157, RZ, RZ, UR10 ;  /* 0x0000000aff9d7e24 */ /* 0x000fe2000f8e00ff */
[----:B------:R-:W-:Y:S01]  /*9310*/  UIADD3 UR10, UR6, 0x180, URZ ;  /* 0x00000180060a7890 */ /* 0x000fe2000fffe03f */
[----:B------:R-:W5:Y:S02]  /*9320*/  SHFL.IDX PT, R129, R7, RZ, 0x1c1f ;  /* 0x001c1fff07817589 */ /* 0x000f6400000e0000 */
[----:B------:R-:W-:Y:S01]  /*9330*/  IMAD R146, R22, -0x2, R157 ;  /* 0xfffffffe16927824 */ /* 0x000fe200078e029d */
[----:B------:R-:W-:Y:S01]  /*9340*/  MUFU.TANH R175, R175 ;  /* 0x000000af00af7308 */ /* 0x000fe20000002400 */
[----:B------:R-:W-:-:S05]  /*9350*/  IMAD.U32 R157, RZ, RZ, UR15 ;  /* 0x0000000fff9d7e24 */ /* 0x000fca000f8e00ff */
[----:B------:R-:W-:Y:S02]  /*9360*/  IADD3 R146, -R157, UR14, R146 ;  /* 0x0000000e9d927c10 */ /* 0x000fe4000fffe192 */
[----:B------:R-:W-:Y:S03]  /*9370*/  MUFU.TANH R154, R143 ;  /* 0x0000008f009a7308 */ /* 0x000fe60000002400 */
[----:B---3--:R-:W-:Y:S02]  /*9380*/  IMAD.IADD R150, R146, 0x1, R155 ;  /* 0x0000000192967824 */ /* 0x008fe400078e029b */
[----:B------:R-:W-:-:S03]  /*9390*/  FMUL.FTZ R155, R138, UR5 ;  /* 0x000000058a9b7c20 */ /* 0x000fc60008410000 */
[----:B------:R-:W-:Y:S01]  /*93a0*/  ISETP.GT.AND P3, PT, R150, RZ, PT ;  /* 0x000000ff9600720c */ /* 0x000fe20003f64270 */
[----:B-----5:R-:W-:Y:S01]  /*93b0*/  IMAD.IADD R146, R146, 0x1, R129 ;  /* 0x0000000192927824 */ /* 0x020fe200078e0281 */
[C---:B------:R-:W-:Y:S01]  /*93c0*/  ISETP.GT.AND P4, PT, R150.reuse, 0x1, PT ;  /* 0x000000019600780c */ /* 0x040fe20003f84270 */
[----:B------:R-:W-:Y:S01]  /*93d0*/  MUFU.TANH R155, R155 ;  /* 0x0000009b009b7308 */ /* 0x000fe20000002400 */
[----:B0-----:R-:W-:Y:S02]  /*93e0*/  FSEL R201, R201, -INF , P3 ;  /* 0xff800000c9c97808 */ /* 0x001fe40001800000 */
[----:B------:R-:W-:Y:S02]  /*93f0*/  ISETP.GT.AND P3, PT, R150, 0x8, PT ;  /* 0x000000089600780c */ /* 0x000fe40003f64270 */
[----:B-1----:R-:W-:Y:S02]  /*9400*/  FSEL R203, R203, -INF , P4 ;  /* 0xff800000cbcb7808 */ /* 0x002fe40002000000 */
[----:B------:R-:W-:-:S02]  /*9410*/  FMNMX.FTZ R138, R201, R9, !PT ;  /* 0x00000009c98a7209 */ /* 0x000fc40007810000 */
[C---:B------:R-:W-:Y:S02]  /*9420*/  ISETP.GT.AND P4, PT, R150.reuse, 0x9, PT ;  /* 0x000000099600780c */ /* 0x040fe40003f84270 */
[----:B--2---:R-:W-:Y:S02]  /*9430*/  FSEL R199, R199, -INF , P3 ;  /* 0xff800000c7c77808 */ /* 0x004fe40001800000 */
[----:B------:R-:W-:Y:S02]  /*9440*/  FMNMX.FTZ R138, R203, R138, !PT ;  /* 0x0000008acb8a7209 */ /* 0x000fe40007810000 */
[----:B------:R-:W-:Y:S02]  /*9450*/  ISETP.GT.AND P3, PT, R150, 0x10, PT ;  /* 0x000000109600780c */ /* 0x000fe40003f64270 */
[----:B----4-:R-:W-:Y:S02]  /*9460*/  FSEL R197, R197, -INF , P4 ;  /* 0xff800000c5c57808 */ /* 0x010fe40002000000 */
[----:B------:R-:W-:-:S02]  /*9470*/  FMNMX.FTZ R138, R199, R138, !PT ;  /* 0x0000008ac78a7209 */ /* 0x000fc40007810000 */
[----:B------:R-:W-:Y:S02]  /*9480*/  ISETP.GT.AND P4, PT, R150, 0x11, PT ;  /* 0x000000119600780c */ /* 0x000fe40003f84270 */
[----:B------:R-:W-:Y:S02]  /*9490*/  FMNMX.FTZ R138, R197, R138, !PT ;  /* 0x0000008ac58a7209 */ /* 0x000fe40007810000 */
[----:B------:R-:W-:Y:S01]  /*94a0*/  ISETP.GT.AND P5, PT, R146, 0x1, PT ;  /* 0x000000019200780c */ /* 0x000fe20003fa4270 */
[----:B------:R-:W-:Y:S02]  /*94b0*/  WARPGROUP.DEPBAR.LE gsb0, 0x0 ;  /* 0x00008000000079c5 */ /* 0x000fe40000010000 */
[----:B------:R-:W-:Y:S01]  /*94c0*/  WARPGROUP.ARRIVE ;  /* 0x00000000000079c5 */ /* 0x000fe20000000000 */
[----:B------:R-:W-:Y:S01]  /*94d0*/  FMUL.FTZ R195, R162, UR5 ;  /* 0x00000005a2c37c20 */ /* 0x000fe20008410000 */
[----:B------:R-:W-:-:S04]  /*94e0*/  FMUL.FTZ R193, R163, UR5 ;  /* 0x00000005a3c17c20 */ /* 0x000fc80008410000 */
[----:B------:R-:W-:Y:S01]  /*94f0*/  HGMMA.64x192x16.F32.BF16 R24, R188, gdesc[UR8].tnspB, R24, gsb0 ;  /* 0x42e00008bc187df0 */ /* 0x000fe20008001818 */
[----:B------:R-:W-:Y:S01]  /*9500*/  UIADD3 UR10, UR6, 0x200, URZ ;  /* 0x00000200060a7890 */ /* 0x000fe2000fffe03f */
[----:B------:R-:W0:Y:S01]  /*9510*/  MUFU.TANH R195, R195 ;  /* 0x000000c300c37308 */ /* 0x000e220000002400 */
[----:B------:R-:W-:-:S07]  /*9520*/  UMOV UR11, 0x40000040 ;  /* 0x40000040000b7882 */ /* 0x000fce0000000000 */
[----:B------:R-:W1:Y:S01]  /*9530*/  MUFU.TANH R193, R193 ;  /* 0x000000c100c17308 */ /* 0x000e620000002400 */
[----:B0-----:R-:W-:Y:S02]  /*9540*/  FSEL R195, R195, -INF , P3 ;  /* 0xff800000c3c37808 */ /* 0x001fe40001800000 */
[C---:B------:R-:W-:Y:S02]  /*9550*/  ISETP.GT.AND P3, PT, R150.reuse, 0x18, PT ;  /* 0x000000189600780c */ /* 0x040fe40003f64270 */
[----:B------:R-:W-:Y:S02]  /*9560*/  FMNMX.FTZ R138, R195, R138, !PT ;  /* 0x0000008ac38a7209 */ /* 0x000fe40007810000 */
[----:B-1----:R-:W-:Y:S02]  /*9570*/  FSEL R193, R193, -INF , P4 ;  /* 0xff800000c1c17808 */ /* 0x002fe40002000000 */
[----:B------:R-:W-:Y:S02]  /*9580*/  ISETP.GT.AND P4, PT, R150, 0x19, PT ;  /* 0x000000199600780c */ /* 0x000fe40003f84270 */
[----:B------:R-:W-:Y:S01]  /*9590*/  FMNMX.FTZ R138, R193, R138, !PT ;  /* 0x0000008ac18a7209 */ /* 0x000fe20007810000 */
[----:B------:R-:W-:-:S02]  /*95a0*/  WARPGROUP.DEPBAR.LE gsb0, 0x0 ;  /* 0x00008000000079c5 */ /* 0x000fc40000010000 */
[----:B------:R-:W-:Y:S01]  /*95b0*/  WARPGROUP.ARRIVE ;  /* 0x00000000000079c5 */ /* 0x000fe20000000000 */
[----:B------:R-:W-:Y:S01]  /*95c0*/  FSEL R191, R6, -INF , P3 ;  /* 0xff80000006bf7808 */ /* 0x000fe20001800000 */
[----:B------:R-:W-:Y:S01]  /*95d0*/  FMUL.FTZ R6, R131, UR5 ;  /* 0x0000000583067c20 */ /* 0x000fe20008410000 */
[----:B------:R-:W-:Y:S02]  /*95e0*/  ISETP.GT.AND P3, PT, R150, 0x20, PT ;  /* 0x000000209600780c */ /* 0x000fe40003f64270 */
[----:B------:R-:W-:Y:S01]  /*95f0*/  FSEL R189, R160, -INF , P4 ;  /* 0xff800000a0bd7808 */ /* 0x000fe20002000000 */
[----:B------:R-:W-:Y:S01]  /*9600*/  HGMMA.64x192x16.F32.BF16 R24, R184, gdesc[UR8].tnspB, R24, gsb0 ;  /* 0x42e00008b8187df0 */ /* 0x000fe20008001818 */
[----:B------:R-:W-:Y:S01]  /*9610*/  FMNMX.FTZ R138, R191, R138, !PT ;  /* 0x0000008abf8a7209 */ /* 0x000fe20007810000 */
[----:B------:R0:W1:Y:S01]  /*9620*/  MUFU.TANH R156, R6 ;  /* 0x00000006009c7308 */ /* 0x0000620000002400 */
[----:B------:R-:W-:Y:S01]  /*9630*/  ISETP.GT.AND P4, PT, R150, 0x21, PT ;  /* 0x000000219600780c */ /* 0x000fe20003f84270 */
[----:B------:R-:W-:Y:S01]  /*9640*/  UIADD3 UR10, UR6, 0x280, URZ ;  /* 0x00000280060a7890 */ /* 0x000fe2000fffe03f */
[----:B------:R-:W-:Y:S01]  /*9650*/  FSEL R175, R175, -INF , P3 ;  /* 0xff800000afaf7808 */ /* 0x000fe20001800000 */
[----:B------:R-:W-:Y:S01]  /*9660*/  UMOV UR11, 0x40000040 ;  /* 0x40000040000b7882 */ /* 0x000fe20000000000 */
[----:B------:R-:W-:-:S02]  /*9670*/  FMNMX.FTZ R138, R189, R138, !PT ;  /* 0x0000008abd8a7209 */ /* 0x000fc40007810000 */
[C---:B------:R-:W-:Y:S02]  /*9680*/  ISETP.GT.AND P3, PT, R150.reuse, 0x28, PT ;  /* 0x000000289600780c */ /* 0x040fe40003f64270 */
[----:B------:R-:W-:Y:S01]  /*9690*/  FSEL R173, R173, -INF , P4 ;  /* 0xff800000adad7808 */ /* 0x000fe20002000000 */
[----:B0-----:R-:W-:Y:S01]  /*96a0*/  FMUL.FTZ R6, R135, UR5 ;  /* 0x0000000587067c20 */ /* 0x001fe20008410000 */
[----:B------:R-:W-:Y:S02]  /*96b0*/  FMNMX.FTZ R138, R175, R138, !PT ;  /* 0x0000008aaf8a7209 */ /* 0x000fe40007810000 */
[----:B------:R-:W-:Y:S01]  /*96c0*/  ISETP.GT.AND P4, PT, R150, 0x29, PT ;  /* 0x000000299600780c */ /* 0x000fe20003f84270 */
[----:B------:R0:W2:Y:S01]  /*96d0*/  MUFU.TANH R163, R6 ;  /* 0x0000000600a37308 */ /* 0x0000a20000002400 */
[----:B------:R-:W-:Y:S02]  /*96e0*/  FSEL R171, R171, -INF , P3 ;  /* 0xff800000abab7808 */ /* 0x000fe40001800000 */
[----:B------:R-:W-:-:S02]  /*96f0*/  FMNMX.FTZ R138, R173, R138, !PT ;  /* 0x0000008aad8a7209 */ /* 0x000fc40007810000 */
[C---:B------:R-:W-:Y:S02]  /*9700*/  ISETP.GT.AND P3, PT, R150.reuse, 0x30, PT ;  /* 0x000000309600780c */ /* 0x040fe40003f64270 */
[----:B------:R-:W-:Y:S02]  /*9710*/  FSEL R169, R169, -INF , P4 ;  /* 0xff800000a9a97808 */ /* 0x000fe40002000000 */
[----:B------:R-:W-:Y:S01]  /*9720*/  FMNMX.FTZ R138, R171, R138, !PT ;  /* 0x0000008aab8a7209 */ /* 0x000fe20007810000 */
[----:B0-----:R-:W-:Y:S01]  /*9730*/  FMUL.FTZ R6, R123, UR5 ;  /* 0x000000057b067c20 */ /* 0x001fe20008410000 */
[C---:B------:R-:W-:Y:S02]  /*9740*/  ISETP.GT.AND P4, PT, R150.reuse, 0x31, PT ;  /* 0x000000319600780c */ /* 0x040fe40003f84270 */
[----:B------:R-:W-:Y:S02]  /*9750*/  FSEL R167, R167, -INF , P3 ;  /* 0xff800000a7a77808 */ /* 0x000fe40001800000 */
[----:B------:R-:W-:Y:S01]  /*9760*/  FMNMX.FTZ R138, R169, R138, !PT ;  /* 0x0000008aa98a7209 */ /* 0x000fe20007810000 */
[----:B------:R-:W0:Y:S01]  /*9770*/  MUFU.TANH R6, R6 ;  /* 0x0000000600067308 */ /* 0x000e220000002400 */
        /* <DEDUP_REMOVED lines=15> */
[----:B------:R-:W-:Y:S02]  /*9870*/  ISETP.GT.AND P4, PT, R150, 0x49, PT ;  /* 0x000000499600780c */ /* 0x000fe40003f84270 */
[----:B------:R-:W-:Y:S01]  /*9880*/  FSEL R143, R142, -INF , P3 ;  /* 0xff8000008e8f7808 */ /* 0x000fe20001800000 */
[----:B------:R-:W-:Y:S01]  /*9890*/  FMUL.FTZ R142, R125, UR5 ;  /* 0x000000057d8e7c20 */ /* 0x000fe20008410000 */
[----:B------:R-:W-:Y:S02]  /*98a0*/  FMNMX.FTZ R138, R139, R138, !PT ;  /* 0x0000008a8b8a7209 */ /* 0x000fe40007810000 */
[----:B------:R-:W-:-:S02]  /*98b0*/  ISETP.GT.AND P3, PT, R150, 0x50, PT ;  /* 0x000000509600780c */ /* 0x000fc40003f64270 */
[----:B------:R-:W-:Y:S01]  /*98c0*/  FSEL R123, R154, -INF , P4 ;  /* 0xff8000009a7b7808 */ /* 0x000fe20002000000 */
[----:B------:R-:W-:Y:S01]  /*98d0*/  MUFU.TANH R142, R142 ;  /* 0x0000008e008e7308 */ /* 0x000fe20000002400 */
[----:B------:R-:W-:Y:S02]  /*98e0*/  FMNMX.FTZ R138, R143, R138, !PT ;  /* 0x0000008a8f8a7209 */ /* 0x000fe40007810000 */
[----:B------:R-:W-:Y:S02]  /*98f0*/  ISETP.GT.AND P4, PT, R150, 0x51, PT ;  /* 0x000000519600780c */ /* 0x000fe40003f84270 */
[----:B------:R-:W-:Y:S01]  /*9900*/  FSEL R147, R130, -INF , P3 ;  /* 0xff80000082937808 */ /* 0x000fe20001800000 */
[----:B------:R-:W-:Y:S01]  /*9910*/  FMUL.FTZ R130, R149, UR5 ;  /* 0x0000000595827c20 */ /* 0x000fe20008410000 */
[----:B------:R-:W-:Y:S02]  /*9920*/  FMNMX.FTZ R138, R123, R138, !PT ;  /* 0x0000008a7b8a7209 */ /* 0x000fe40007810000 */
[----:B------:R-:W-:-:S02]  /*9930*/  ISETP.GT.AND P3, PT, R150, 0x58, PT ;  /* 0x000000589600780c */ /* 0x000fc40003f64270 */
[----:B-1----:R-:W-:Y:S01]  /*9940*/  FSEL R151, R156, -INF , P4 ;  /* 0xff8000009c977808 */ /* 0x002fe20002000000 */
[----:B------:R-:W1:Y:S01]  /*9950*/  MUFU.TANH R130, R130 ;  /* 0x0000008200827308 */ /* 0x000e620000002400 */
[----:B------:R-:W-:Y:S02]  /*9960*/  FMNMX.FTZ R138, R147, R138, !PT ;  /* 0x0000008a938a7209 */ /* 0x000fe40007810000 */
[----:B------:R-:W-:Y:S02]  /*9970*/  ISETP.GT.AND P4, PT, R150, 0x59, PT ;  /* 0x000000599600780c */ /* 0x000fe40003f84270 */
        /* <DEDUP_REMOVED lines=8> */
[----:B------:R-:W-:-:S02]  /*9a00*/  FMNMX.FTZ R138, R159, R138, !PT ;  /* 0x0000008a9f8a7209 */ /* 0x000fc40007810000 */
[----:B------:R-:W-:Y:S02]  /*9a10*/  ISETP.GT.AND P4, PT, R150, 0x61, PT ;  /* 0x000000619600780c */ /* 0x000fe40003f84270 */
[----:B------:R-:W-:Y:S02]  /*9a20*/  FSEL R157, R122, -INF , P3 ;  /* 0xff8000007a9d7808 */ /* 0x000fe40001800000 */
[----:B------:R-:W-:Y:S01]  /*9a30*/  FMNMX.FTZ R138, R163, R138, !PT ;  /* 0x0000008aa38a7209 */ /* 0x000fe20007810000 */
[----:B------:R-:W3:Y:S01]  /*9a40*/  MUFU.TANH R136, R136 ;  /* 0x0000008800887308 */ /* 0x000ee20000002400 */
[----:B------:R-:W-:Y:S02]  /*9a50*/  ISETP.GT.AND P3, PT, R150, 0x68, PT ;  /* 0x000000689600780c */ /* 0x000fe40003f64270 */
[----:B0-----:R-:W-:Y:S02]  /*9a60*/  FSEL R161, R6, -INF , P4 ;  /* 0xff80000006a17808 */ /* 0x001fe40002000000 */
[----:B------:R-:W-:Y:S01]  /*9a70*/  FMNMX.FTZ R138, R157, R138, !PT ;  /* 0x0000008a9d8a7209 */ /* 0x000fe20007810000 */
[----:B------:R-:W0:Y:S01]  /*9a80*/  LDC R6, c[0x0][0x988] ;  /* 0x00026200ff067b82 */ /* 0x000e220000000800 */
[----:B------:R-:W-:Y:S01]  /*9a90*/  ISETP.GT.AND P4, PT, R150, 0x69, PT ;  /* 0x000000699600780c */ /* 0x000fe20003f84270 */
[----:B------:R-:W-:Y:S01]  /*9aa0*/  MUFU.TANH R140, R140 ;  /* 0x0000008c008c7308 */ /* 0x000fe20000002400 */
[----:B------:R-:W-:Y:S01]  /*9ab0*/  FSEL R149, R126, -INF , P3 ;  /* 0xff8000007e957808 */ /* 0x000fe20001800000 */
[----:B------:R-:W-:Y:S01]  /*9ac0*/  FMUL.FTZ R126, R121, UR5 ;  /* 0x00000005797e7c20 */ /* 0x000fe20008410000 */
[----:B------:R-:W-:-:S02]  /*9ad0*/  FMNMX.FTZ R138, R161, R138, !PT ;  /* 0x0000008aa18a7209 */ /* 0x000fc40007810000 */
[----:B------:R-:W-:Y:S02]  /*9ae0*/  FSEL R127, R127, -INF , P4 ;  /* 0xff8000007f7f7808 */ /* 0x000fe40002000000 */
[----:B------:R-:W-:Y:S01]  /*9af0*/  FMNMX.FTZ R138, R149, R138, !PT ;  /* 0x0000008a958a7209 */ /* 0x000fe20007810000 */
[----:B------:R-:W-:Y:S01]  /*9b00*/  MUFU.TANH R126, R126 ;  /* 0x0000007e007e7308 */ /* 0x000fe20000002400 */
[----:B------:R-:W-:Y:S02]  /*9b10*/  ISETP.GT.AND P4, PT, R146, RZ, PT ;  /* 0x000000ff9200720c */ /* 0x000fe40003f84270 */
[----:B------:R-:W-:Y:S02]  /*9b20*/  FMNMX.FTZ R138, R127, R138, !PT ;  /* 0x0000008a7f8a7209 */ /* 0x000fe40007810000 */
[----:B------:R-:W-:Y:S02]  /*9b30*/  FSEL R121, R0, -INF , P4 ;  /* 0xff80000000797808 */ /* 0x000fe40002000000 */
[----:B------:R-:W-:Y:S01]  /*9b40*/  ISETP.GT.AND P4, PT, R146, 0x8, PT ;  /* 0x000000089200780c */ /* 0x000fe20003f84270 */
[----:B------:R-:W4:Y:S01]  /*9b50*/  SHFL.BFLY PT, R229, R138, 0x2, 0x1f ;  /* 0x0c401f008ae57f89 */ /* 0x000f2200000e0000 */
[----:B------:R-:W-:-:S02]  /*9b60*/  FSEL R125, R2, -INF , P5 ;  /* 0xff800000027d7808 */ /* 0x000fc40002800000 */
[----:B------:R-:W-:Y:S02]  /*9b70*/  FMNMX.FTZ R0, R121, R10, !PT ;  /* 0x0000000a79007209 */ /* 0x000fe40007810000 */
[C---:B------:R-:W-:Y:S02]  /*9b80*/  ISETP.GT.AND P5, PT, R146.reuse, 0x9, PT ;  /* 0x000000099200780c */ /* 0x040fe40003fa4270 */
[----:B------:R-:W-:Y:S02]  /*9b90*/  FSEL R11, R11, -INF , P4 ;  /* 0xff8000000b0b7808 */ /* 0x000fe40002000000 */
[----:B------:R-:W-:Y:S02]  /*9ba0*/  FMNMX.FTZ R0, R125, R0, !PT ;  /* 0x000000007d007209 */ /* 0x000fe40007810000 */
[----:B------:R-:W-:Y:S02]  /*9bb0*/  ISETP.GT.AND P4, PT, R146, 0x10, PT ;  /* 0x000000109200780c */ /* 0x000fe40003f84270 */
[----:B------:R-:W-:-:S02]  /*9bc0*/  FSEL R129, R8, -INF , P5 ;  /* 0xff80000008817808 */ /* 0x000fc40002800000 */
[----:B------:R-:W-:Y:S02]  /*9bd0*/  FMNMX.FTZ R0, R11, R0, !PT ;  /* 0x000000000b007209 */ /* 0x000fe40007810000 */
[C---:B------:R-:W-:Y:S02]  /*9be0*/  ISETP.GT.AND P5, PT, R146.reuse, 0x11, PT ;  /* 0x000000119200780c */ /* 0x040fe40003fa4270 */
[----:B------:R-:W-:Y:S02]  /*9bf0*/  FSEL R13, R13, -INF , P4 ;  /* 0xff8000000d0d7808 */ /* 0x000fe40002000000 */
[----:B------:R-:W-:Y:S02]  /*9c00*/  FMNMX.FTZ R0, R129, R0, !PT ;  /* 0x0000000081007209 */ /* 0x000fe40007810000 */
[----:B------:R-:W-:Y:S02]  /*9c10*/  ISETP.GT.AND P4, PT, R146, 0x18, PT ;  /* 0x000000189200780c */ /* 0x000fe40003f84270 */
[----:B----4-:R-:W-:Y:S01]  /*9c20*/  FMNMX.FTZ R122, R138, R229, !PT ;  /* 0x000000e58a7a7209 */ /* 0x010fe20007810000 */
[----:B------:R-:W-:Y:S01]  /*9c30*/  FMUL.FTZ R229, R133, UR5 ;  /* 0x0000000585e57c20 */ /* 0x000fe20008410000 */
[----:B------:R-:W-:Y:S01]  /*9c40*/  FSEL R133, R12, -INF , P5 ;  /* 0xff8000000c857808 */ /* 0x000fe20002800000 */
[----:B------:R-:W-:Y:S01]  /*9c50*/  FMUL.FTZ R138, R120, UR5 ;  /* 0x00000005788a7c20 */ /* 0x000fe20008410000 */
[----:B------:R-:W-:Y:S01]  /*9c60*/  FMNMX.FTZ R0, R13, R0, !PT ;  /* 0x000000000d007209 */ /* 0x000fe20007810000 */
[----:B------:R-:W4:Y:S01]  /*9c70*/  SHFL.BFLY PT, R137, R122, 0x1, 0x1f ;  /* 0x0c201f007a897f89 */ /* 0x000f2200000e0000 */
[----:B------:R-:W-:Y:S01]  /*9c80*/  ISETP.GT.AND P5, PT, R146, 0x19, PT ;  /* 0x000000199200780c */ /* 0x000fe20003fa4270 */
[----:B------:R-:W5:Y:S01]  /*9c90*/  MUFU.TANH R229, R229 ;  /* 0x000000e500e57308 */ /* 0x000f620000002400 */
[----:B------:R-:W-:-:S02]  /*9ca0*/  FSEL R15, R15, -INF , P4 ;  /* 0xff8000000f0f7808 */ /* 0x000fc40002000000 */
[----:B------:R-:W-:Y:S02]  /*9cb0*/  FMNMX.FTZ R0, R133, R0, !PT ;  /* 0x0000000085007209 */ /* 0x000fe40007810000 */
[----:B------:R-:W-:Y:S02]  /*9cc0*/  ISETP.GT.AND P4, PT, R146, 0x20, PT ;  /* 0x000000209200780c */ /* 0x000fe40003f84270 */
[----:B------:R-:W-:Y:S01]  /*9cd0*/  FMNMX.FTZ R0, R15, R0, !PT ;  /* 0x000000000f007209 */ /* 0x000fe20007810000 */
[----:B------:R-:W5:Y:S01]  /*9ce0*/  MUFU.TANH R138, R138 ;  /* 0x0000008a008a7308 */ /* 0x000f620000002400 */
[----:B------:R-:W-:Y:S02]  /*9cf0*/  FSEL R141, R20, -INF , P4 ;  /* 0xff800000148d7808 */ /* 0x000fe40002000000 */
[----:B------:R-:W-:-:S04]  /*9d00*/  ISETP.GT.AND P4, PT, R146, 0x28, PT ;  /* 0x000000289200780c */ /* 0x000fc80003f84270 */
[----:B------:R-:W-:Y:S02]  /*9d10*/  FSEL R153, R153, -INF , P4 ;  /* 0xff80000099997808 */ /* 0x000fe40002000000 */
[----:B------:R-:W-:Y:S02]  /*9d20*/  ISETP.GT.AND P4, PT, R146, 0x30, PT ;  /* 0x000000309200780c */ /* 0x000fe40003f84270 */
[----:B----4-:R-:W-:Y:S02]  /*9d30*/  FMNMX.FTZ R7, R122, R137, !PT ;  /* 0x000000897a077209 */ /* 0x010fe40007810000 */
[----:B------:R-:W-:Y:S02]  /*9d40*/  FSEL R137, R14, -INF , P5 ;  /* 0xff8000000e897808 */ /* 0x000fe40002800000 */
[----:B------:R-:W-:Y:S01]  /*9d50*/  ISETP.GT.AND P5, PT, R146, 0x21, PT ;  /* 0x000000219200780c */ /* 0x000fe20003fa4270 */
[----:B0-----:R-:W-:Y:S01]  /*9d60*/  FMUL.FTZ R120, R7, R6 ;  /* 0x0000000607787220 */ /* 0x001fe20000410000 */
[----:B------:R-:W-:-:S02]  /*9d70*/  FMNMX.FTZ R0, R137, R0, !PT ;  /* 0x0000000089007209 */ /* 0x000fc40007810000 */
[----:B------:R-:W-:Y:S02]  /*9d80*/  FSEL R21, R21, -INF , P5 ;  /* 0xff80000015157808 */ /* 0x000fe40002800000 */
[----:B------:R-:W-:Y:S02]  /*9d90*/  FMNMX.FTZ R0, R141, R0, !PT ;  /* 0x000000008d007209 */ /* 0x000fe40007810000 */
[----:B------:R-:W-:Y:S02]  /*9da0*/  ISETP.GT.AND P5, PT, R146, 0x29, PT ;  /* 0x000000299200780c */ /* 0x000fe40003fa4270 */
[----:B------:R-:W-:Y:S02]  /*9db0*/  FMNMX.FTZ R0, R21, R0, !PT ;  /* 0x0000000015007209 */ /* 0x000fe40007810000 */
[----:B------:R-:W-:Y:S02]  /*9dc0*/  FSETP.NEU.FTZ.AND P3, PT, R7, -INF , PT ;  /* 0xff8000000700780b */ /* 0x000fe40003f7d000 */
[----:B------:R-:W-:-:S02]  /*9dd0*/  FMNMX.FTZ R0, R153, R0, !PT ;  /* 0x0000000099007209 */ /* 0x000fc40007810000 */
[----:B------:R-:W-:Y:S01]  /*9de0*/  FSEL R120, R120, RZ, P3 ;  /* 0x000000ff78787208 */ /* 0x000fe20001800000 */
[----:B------:R-:W-:Y:S02]  /*9df0*/  WARPGROUP.DEPBAR.LE gsb0, 0x0 ;  /* 0x00008000000079c5 */ /* 0x000fe40000010000 */
[----:B------:R-:W-:Y:S01]  /*9e00*/  WARPGROUP.ARRIVE ;  /* 0x00000000000079c5 */ /* 0x000fe20000000000 */
[----:B------:R-:W-:Y:S01]  /*9e10*/  FSEL R185, R152, -INF , P5 ;  /* 0xff80000098b97808 */ /* 0x000fe20002800000 */
[-CC-:B------:R-:W-:Y:S01]  /*9e20*/  FFMA.FTZ R122, R203, R6.reuse, -R120.reuse ;  /* 0x00000006cb7a7223 */ /* 0x180fe20000010878 */
[----:B------:R-:W-:Y:S01]  /*9e30*/  ISETP.GT.AND P5, PT, R146, 0x31, PT ;  /* 0x000000319200780c */ /* 0x000fe20003fa4270 */
[--C-:B------:R-:W-:Y:S01]  /*9e40*/  FFMA.FTZ R203, R199, R6, -R120.reuse ;  /* 0x00000006c7cb7223 */ /* 0x100fe20000010878 */
[----:B------:R-:W-:Y:S01]  /*9e50*/  FSEL R187, R144, -INF , P4 ;  /* 0xff80000090bb7808 */ /* 0x000fe20002000000 */
[----:B------:R-:W-:Y:S01]  /*9e60*/  HGMMA.64x192x16.F32.BF16 R24, R180, gdesc[UR8].tnspB, R24, gsb0 ;  /* 0x42e00008b4187df0 */ /* 0x000fe20008001818 */
[----:B------:R-:W-:Y:S01]  /*9e70*/  FMNMX.FTZ R0, R185, R0, !PT ;  /* 0x00000000b9007209 */ /* 0x000fe20007810000 */
[-CC-:B------:R-:W-:Y:S01]  /*9e80*/  FFMA.FTZ R199, R191, R6.reuse, -R120.reuse ;  /* 0x00000006bfc77223 */ /* 0x180fe20000010878 */
[C---:B------:R-:W-:Y:S01]  /*9e90*/  ISETP.GT.AND P4, PT, R146.reuse, 0x38, PT ;  /* 0x000000389200780c */ /* 0x040fe20003f84270 */
[-CC-:B------:R-:W-:Y:S01]  /*9ea0*/  FFMA.FTZ R20, R189, R6.reuse, -R120.reuse ;  /* 0x00000006bd147223 */ /* 0x180fe20000010878 */
[----:B------:R-:W-:Y:S01]  /*9eb0*/  FSEL R145, R145, -INF , P5 ;  /* 0xff80000091917808 */ /* 0x000fe20002800000 */
[--C-:B------:R-:W-:Y:S01]  /*9ec0*/  FFMA.FTZ R14, R193, R6, -R120.reuse ;  /* 0x00000006c10e7223 */ /* 0x100fe20000010878 */
[----:B------:R-:W-:Y:S01]  /*9ed0*/  FMNMX.FTZ R0, R187, R0, !PT ;  /* 0x00000000bb007209 */ /* 0x000fe20007810000 */
[-CC-:B------:R-:W-:Y:S01]  /*9ee0*/  FFMA.FTZ R193, R175, R6.reuse, -R120.reuse ;  /* 0x00000006afc17223 */ /* 0x180fe20000010878 */
[C---:B------:R-:W-:Y:S01]  /*9ef0*/  ISETP.GT.AND P5, PT, R146.reuse, 0x39, PT ;  /* 0x000000399200780c */ /* 0x040fe20003fa4270 */
[--C-:B------:R-:W-:Y:S01]  /*9f00*/  FFMA.FTZ R124, R173, R6, -R120.reuse ;  /* 0x00000006ad7c7223 */ /* 0x100fe20000010878 */
[----:B------:R-:W-:Y:S01]  /*9f10*/  FSEL R221, R221, -INF , P4 ;  /* 0xff800000dddd7808 */ /* 0x000fe20002000000 */
[----:B------:R-:W-:Y:S01]  /*9f20*/  UIADD3 UR10, UR6, 0x300, URZ ;  /* 0x00000300060a7890 */ /* 0x000fe2000fffe03f */
[----:B------:R-:W-:Y:S01]  /*9f30*/  FMNMX.FTZ R0, R145, R0, !PT ;  /* 0x0000000091007209 */ /* 0x000fe20007810000 */
[-CC-:B------:R-:W-:Y:S01]  /*9f40*/  FFMA.FTZ R12, R197, R6.reuse, -R120.reuse ;  /* 0x00000006c50c7223 */ /* 0x180fe20000010878 */
[----:B------:R-:W-:Y:S01]  /*9f50*/  ISETP.GT.AND P4, PT, R146, 0x40, PT ;  /* 0x000000409200780c */ /* 0x000fe20003f84270 */
[-CC-:B------:R-:W-:Y:S01]  /*9f60*/  FFMA.FTZ R197, R195, R6.reuse, -R120.reuse ;  /* 0x00000006c3c57223 */ /* 0x180fe20000010878 */
[----:B-1----:R-:W-:Y:S01]  /*9f70*/  FSEL R191, R130, -INF , P5 ;  /* 0xff80000082bf7808 */ /* 0x002fe20002800000 */
[--C-:B------:R-:W-:Y:S01]  /*9f80*/  FFMA.FTZ R195, R171, R6, -R120.reuse ;  /* 0x00000006abc37223 */ /* 0x100fe20000010878 */
[----:B------:R-:W-:Y:S01]  /*9f90*/  FMNMX.FTZ R0, R221, R0, !PT ;  /* 0x00000000dd007209 */ /* 0x000fe20007810000 */
[----:B------:R-:W-:Y:S01]  /*9fa0*/  UMOV UR11, 0x40000040 ;  /* 0x40000040000b7882 */ /* 0x000fe20000000000 */
[----:B------:R-:W-:Y:S01]  /*9fb0*/  ISETP.GT.AND P5, PT, R146, 0x41, PT ;  /* 0x000000419200780c */ /* 0x000fe20003fa4270 */
[--C-:B------:R-:W-:Y:S01]  /*9fc0*/  FFMA.FTZ R201, R201, R6, -R120.reuse ;  /* 0x00000006c9c97223 */ /* 0x100fe20000010878 */
[----:B--2---:R-:W-:Y:S01]  /*9fd0*/  FSEL R189, R134, -INF , P4 ;  /* 0xff80000086bd7808 */ /* 0x004fe20002000000 */
[----:B------:R-:W-:Y:S01]  /*9fe0*/  MUFU.EX2 R122, R122 ;  /* 0x0000007a007a7308 */ /* 0x000fe20000000800 */
[----:B------:R-:W-:Y:S01]  /*9ff0*/  FMNMX.FTZ R0, R191, R0, !PT ;  /* 0x00000000bf007209 */ /* 0x000fe20007810000 */
[-CC-:B------:R-:W-:Y:S01]  /*a000*/  FFMA.FTZ R135, R135, R6.reuse, -R120.reuse ;  /* 0x0000000687877223 */ /* 0x180fe20000010878 */
[C---:B------:R-:W-:Y:S01]  /*a010*/  ISETP.GT.AND P4, PT, R146.reuse, 0x48, PT ;  /* 0x000000489200780c */ /* 0x040fe20003f84270 */
[-CC-:B------:R-:W-:Y:S01]  /*a020*/  FFMA.FTZ R134, R139, R6.reuse, -R120.reuse ;  /* 0x000000068b867223 */ /* 0x180fe20000010878 */
[----:B------:R-:W-:Y:S01]  /*a030*/  FSEL R223, R223, -INF , P5 ;  /* 0xff800000dfdf7808 */ /* 0x000fe20002800000 */
[--C-:B------:R-:W-:Y:S01]  /*a040*/  FFMA.FTZ R130, R143, R6, -R120.reuse ;  /* 0x000000068f827223 */ /* 0x100fe20000010878 */
[----:B------:R-:W-:Y:S01]  /*a050*/  FMNMX.FTZ R0, R189, R0, !PT ;  /* 0x00000000bd007209 */ /* 0x000fe20007810000 */
[----:B------:R-:W-:Y:S01]  /*a060*/  MUFU.EX2 R201, R201 ;  /* 0x000000c900c97308 */ /* 0x000fe20000000800 */
[----:B------:R-:W-:Y:S01]  /*a070*/  ISETP.GT.AND P5, PT, R146, 0x49, PT ;  /* 0x000000499200780c */ /* 0x000fe20003fa4270 */
[-CC-:B------:R-:W-:Y:S01]  /*a080*/  FFMA.FTZ R123, R123, R6.reuse, -R120.reuse ;  /* 0x000000067b7b7223 */ /* 0x180fe20000010878 */
[----:B---3--:R-:W-:Y:S01]  /*a090*/  FSEL R175, R136, -INF , P4 ;  /* 0xff80000088af7808 */ /* 0x008fe20002000000 */
[--C-:B------:R-:W-:Y:S01]  /*a0a0*/  FFMA.FTZ R136, R147, R6, -R120.reuse ;  /* 0x0000000693887223 */ /* 0x100fe20000010878 */
[----:B------:R-:W-:Y:S01]  /*a0b0*/  FMNMX.FTZ R0, R223, R0, !PT ;  /* 0x00000000df007209 */ /* 0x000fe20007810000 */
[----:B------:R-:W-:Y:S01]  /*a0c0*/  FFMA.FTZ R139, R157, R6, -R120 ;  /* 0x000000069d8b7223 */ /* 0x000fe20000010878 */
[----:B------:R-:W-:Y:S01]  /*a0d0*/  ISETP.GT.AND P4, PT, R146, 0x50, PT ;  /* 0x000000509200780c */ /* 0x000fe20003f84270 */
[----:B------:R-:W-:Y:S01]  /*a0e0*/  MUFU.EX2 R203, R203 ;  /* 0x000000cb00cb7308 */ /* 0x000fe20000000800 */
[----:B------:R-:W-:Y:S01]  /*a0f0*/  FSEL R225, R225, -INF , P5 ;  /* 0xff800000e1e17808 */ /* 0x000fe20002800000 */
[----:B------:R-:W-:Y:S01]  /*a100*/  UMOV UR6, UR36 ;  /* 0x0000002400067c82 */ /* 0x000fe20008000000 */
[----:B------:R-:W-:-:S02]  /*a110*/  FMNMX.FTZ R0, R175, R0, !PT ;  /* 0x00000000af007209 */ /* 0x000fc40007810000 */
[----:B------:R-:W-:Y:S02]  /*a120*/  ISETP.GT.AND P5, PT, R146, 0x51, PT ;  /* 0x000000519200780c */ /* 0x000fe40003fa4270 */
[----:B------:R-:W-:Y:S01]  /*a130*/  FSEL R173, R128, -INF , P4 ;  /* 0xff80000080ad7808 */ /* 0x000fe20002000000 */
[----:B------:R-:W-:Y:S01]  /*a140*/  FFMA.FTZ R128, R169, R6, -R120 ;  /* 0x00000006a9807223 */ /* 0x000fe20000010878 */
[----:B------:R-:W-:Y:S01]  /*a150*/  FMNMX.FTZ R0, R225, R0, !PT ;  /* 0x00000000e1007209 */ /* 0x000fe20007810000 */
[----:B------:R-:W-:Y:S01]  /*a160*/  MUFU.EX2 R12, R12 ;  /* 0x0000000c000c7308 */ /* 0x000fe20000000800 */
[----:B------:R-:W-:Y:S02]  /*a170*/  ISETP.GT.AND P4, PT, R146, 0x58, PT ;  /* 0x000000589200780c */ /* 0x000fe40003f84270 */
[----:B------:R-:W-:Y:S02]  /*a180*/  FSEL R227, R227, -INF , P5 ;  /* 0xff800000e3e37808 */ /* 0x000fe40002800000 */
[----:B------:R-:W-:-:S02]  /*a190*/  FMNMX.FTZ R0, R173, R0, !PT ;  /* 0x00000000ad007209 */ /* 0x000fc40007810000 */
[----:B------:R-:W-:Y:S01]  /*a1a0*/  ISETP.GT.AND P5, PT, R146, 0x59, PT ;  /* 0x000000599200780c */ /* 0x000fe20003fa4270 */
[----:B------:R-:W-:Y:S01]  /*a1b0*/  MUFU.EX2 R197, R197 ;  /* 0x000000c500c57308 */ /* 0x000fe20000000800 */
[----:B------:R-:W-:Y:S01]  /*a1c0*/  FSEL R171, R132, -INF , P4 ;  /* 0xff80000084ab7808 */ /* 0x000fe20002000000 */
[----:B------:R-:W-:Y:S01]  /*a1d0*/  FFMA.FTZ R132, R165, R6, -R120 ;  /* 0x00000006a5847223 */ /* 0x000fe20000010878 */
[----:B------:R-:W-:Y:S02]  /*a1e0*/  FMNMX.FTZ R0, R227, R0, !PT ;  /* 0x00000000e3007209 */ /* 0x000fe40007810000 */
[----:B------:R-:W-:Y:S02]  /*a1f0*/  ISETP.GT.AND P4, PT, R146, 0x60, PT ;  /* 0x000000609200780c */ /* 0x000fe40003f84270 */
[----:B-----5:R-:W-:Y:S01]  /*a200*/  FSEL R229, R229, -INF , P5 ;  /* 0xff800000e5e57808 */ /* 0x020fe20002800000 */
[----:B------:R-:W-:Y:S01]  /*a210*/  MUFU.EX2 R14, R14 ;  /* 0x0000000e000e7308 */ /* 0x000fe20000000800 */
[----:B------:R-:W-:-:S02]  /*a220*/  FMNMX.FTZ R0, R171, R0, !PT ;  /* 0x00000000ab007209 */ /* 0x000fc40007810000 */
[----:B------:R-:W-:Y:S02]  /*a230*/  ISETP.GT.AND P5, PT, R146, 0x61, PT ;  /* 0x000000619200780c */ /* 0x000fe40003fa4270 */
[----:B------:R-:W-:Y:S01]  /*a240*/  FSEL R169, R138, -INF , P4 ;  /* 0xff8000008aa97808 */ /* 0x000fe20002000000 */
[--C-:B------:R-:W-:Y:S01]  /*a250*/  FFMA.FTZ R138, R163, R6, -R120.reuse ;  /* 0x00000006a38a7223 */ /* 0x100fe20000010878 */
[----:B------:R-:W-:Y:S01]  /*a260*/  FMNMX.FTZ R0, R229, R0, !PT ;  /* 0x00000000e5007209 */ /* 0x000fe20007810000 */
[----:B------:R-:W-:Y:S01]  /*a270*/  MUFU.EX2 R199, R199 ;  /* 0x000000c700c77308 */ /* 0x000fe20000000800 */
[----:B------:R-:W-:Y:S02]  /*a280*/  ISETP.GT.AND P4, PT, R146, 0x68, PT ;  /* 0x000000689200780c */ /* 0x000fe40003f84270 */
[----:B------:R-:W-:Y:S01]  /*a290*/  FSEL R231, R126, -INF , P5 ;  /* 0xff8000007ee77808 */ /* 0x000fe20002800000 */
[--C-:B------:R-:W-:Y:S01]  /*a2a0*/  FFMA.FTZ R126, R167, R6, -R120.reuse ;  /* 0x00000006a77e7223 */ /* 0x100fe20000010878 */
[----:B------:R-:W-:Y:S01]  /*a2b0*/  FMNMX.FTZ R0, R169, R0, !PT ;  /* 0x00000000a9007209 */ /* 0x000fe20007810000 */
[-CC-:B------:R-:W-:Y:S01]  /*a2c0*/  FFMA.FTZ R167, R131, R6.reuse, -R120.reuse ;  /* 0x0000000683a77223 */ /* 0x180fe20000010878 */
[----:B------:R-:W-:Y:S01]  /*a2d0*/  ISETP.GT.AND P5, PT, R146, 0x69, PT ;  /* 0x000000699200780c */ /* 0x000fe20003fa4270 */
[----:B------:R-:W-:Y:S01]  /*a2e0*/  MUFU.EX2 R20, R20 ;  /* 0x0000001400147308 */ /* 0x000fe20000000800 */
[----:B------:R-:W-:Y:S01]  /*a2f0*/  FSEL R233, R140, -INF , P4 ;  /* 0xff8000008ce97808 */ /* 0x000fe20002000000 */
[--C-:B------:R-:W-:Y:S01]  /*a300*/  FFMA.FTZ R131, R155, R6, -R120.reuse ;  /* 0x000000069b837223 */ /* 0x100fe20000010878 */
[----:B------:R-:W-:Y:S01]  /*a310*/  FMNMX.FTZ R0, R231, R0, !PT ;  /* 0x00000000e7007209 */ /* 0x000fe20007810000 */
[-CC-:B------:R-:W-:Y:S01]  /*a320*/  FFMA.FTZ R140, R161, R6.reuse, -R120.reuse ;  /* 0x00000006a18c7223 */ /* 0x180fe20000010878 */
[----:B------:R-:W-:Y:S01]  /*a330*/  FSEL R235, R142, -INF , P5 ;  /* 0xff8000008eeb7808 */ /* 0x000fe20002800000 */
[----:B------:R-:W-:Y:S01]  /*a340*/  FFMA.FTZ R142, R149, R6, -R120 ;  /* 0x00000006958e7223 */ /* 0x000fe20000010878 */
        /* <DEDUP_REMOVED lines=9> */
[----:B------:R-:W-:Y:S02]  /*a3e0*/  FSEL R0, R7, RZ, P3 ;  /* 0x000000ff07007208 */ /* 0x000fe40001800000 */
[----:B------:R-:W-:Y:S01]  /*a3f0*/  PLOP3.LUT P3, PT, PT, PT, UP1, 0x80, 0x0 ;  /* 0x000000000000781c */ /* 0x000fe20003f6f018 */
[----:B------:R-:W0:Y:S04]  /*a400*/  SHFL.BFLY PT, R8, R165, 0x1, 0x1f ;  /* 0x0c201f00a5087f89 */ /* 0x000e2800000e0000 */
        /* <DEDUP_REMOVED lines=10> */
[-CC-:B------:R-:W-:Y:S01]  /*a4b0*/  FFMA.FTZ R13, R133, R6.reuse, -R144.reuse ;  /* 0x00000006850d7223 */ /* 0x180fe20000010890 */
[----:B------:R-:W-:Y:S01]  /*a4c0*/  FADD.FTZ R133, -R0, R9 ;  /* 0x0000000900857221 */ /* 0x000fe20000010100 */
[----:B------:R-:W-:Y:S01]  /*a4d0*/  FSEL R9, R8, RZ, P4 ;  /* 0x000000ff08097208 */ /* 0x000fe20002000000 */
[-CC-:B------:R-:W-:Y:S01]  /*a4e0*/  FFMA.FTZ R121, R121, R6.reuse, -R144.reuse ;  /* 0x0000000679797223 */ /* 0x180fe20000010890 */
[-CC-:B------:R-:W-:Y:S01]  /*a4f0*/  FFMA.FTZ R200, R125, R6.reuse, -R144.reuse ;  /* 0x000000067dc87223 */ /* 0x180fe20000010890 */
[-C--:B------:R-:W-:Y:S01]  /*a500*/  FMUL.FTZ R133, R133, R6.reuse ;  /* 0x0000000685857220 */ /* 0x080fe20000410000 */
[-C--:B------:R-:W-:Y:S01]  /*a510*/  FFMA.FTZ R202, R11, R6.reuse, -R144 ;  /* 0x000000060bca7223 */ /* 0x080fe20000010890 */
[----:B------:R-:W-:Y:S01]  /*a520*/  FADD.FTZ R9, -R9, R10 ;  /* 0x0000000a09097221 */ /* 0x000fe20000010100 */
[-CC-:B------:R-:W-:Y:S01]  /*a530*/  FFMA.FTZ R11, R129, R6.reuse, -R144.reuse ;  /* 0x00000006810b7223 */ /* 0x180fe20000010890 */
[----:B------:R-:W-:Y:S01]  /*a540*/  MUFU.EX2 R121, R121 ;  /* 0x0000007900797308 */ /* 0x000fe20000000800 */
[-CC-:B------:R-:W-:Y:S01]  /*a550*/  FFMA.FTZ R198, R15, R6.reuse, -R144.reuse ;  /* 0x000000060fc67223 */ /* 0x180fe20000010890 */
[-C--:B------:R-:W-:Y:S01]  /*a560*/  FMUL.FTZ R0, R9, R6.reuse ;  /* 0x0000000609007220 */ /* 0x080fe20000410000 */
[----:B------:R-:W-:Y:S01]  /*a570*/  FFMA.FTZ R15, R137, R6, -R144 ;  /* 0x00000006890f7223 */ /* 0x000fe20000010890 */
[----:B------:R-:W-:-:S02]  /*a580*/  IMAD.U32 R10, RZ, RZ, UR37 ;  /* 0x00000025ff0a7e24 */ /* 0x000fc4000f8e00ff */
[-CC-:B------:R-:W-:Y:S01]  /*a590*/  FFMA.FTZ R192, R141, R6.reuse, -R144.reuse ;  /* 0x000000068dc07223 */ /* 0x180fe20000010890 */
[----:B------:R-:W-:Y:S02]  /*a5a0*/  IMAD.U32 R137, RZ, RZ, UR4 ;  /* 0x00000004ff897e24 */ /* 0x000fe4000f8e00ff */
[-CC-:B------:R-:W-:Y:S01]  /*a5b0*/  FFMA.FTZ R21, R21, R6.reuse, -R144.reuse ;  /* 0x0000000615157223 */ /* 0x180fe20000010890 */
[----:B------:R-:W0:Y:S01]  /*a5c0*/  MUFU.EX2 R0, R0 ;  /* 0x0000000000007308 */ /* 0x000e220000000800 */
[----:B------:R-:W-:Y:S02]  /*a5d0*/  @!P1 VIADD R10, R10, 0x36840 ;  /* 0x000368400a0a9836 */ /* 0x000fe40000000000 */
[-CC-:B------:R-:W-:Y:S01]  /*a5e0*/  FFMA.FTZ R194, R153, R6.reuse, -R144.reuse ;  /* 0x0000000699c27223 */ /* 0x180fe20000010890 */
[----:B------:R-:W-:Y:S02]  /*a5f0*/  @!P1 VIADD R137, R137, 0x36860 ;  /* 0x0003686089899836 */ /* 0x000fe40000000000 */
[-CC-:B------:R-:W-:Y:S01]  /*a600*/  FFMA.FTZ R125, R185, R6.reuse, -R144.reuse ;  /* 0x00000006b97d7223 */ /* 0x180fe20000010890 */
[-C--:B------:R-:W-:Y:S01]  /*a610*/  FFMA.FTZ R188, R187, R6.reuse, -R144 ;  /* 0x00000006bbbc7223 */ /* 0x080fe20000010890 */
[----:B------:R-:W-:Y:S01]  /*a620*/  @!P1 PRMT R10, RZ, 0x654, R10 ;  /* 0x00000654ff0a9816 */ /* 0x000fe2000000000a */
        /* <DEDUP_REMOVED lines=8> */
[--C-:B------:R-:W-:Y:S01]  /*a6b0*/  FFMA.FTZ R171, R171, R6, -R144.reuse ;  /* 0x00000006abab7223 */ /* 0x100fe20000010890 */
[----:B------:R-:W2:Y:S01]  /*a6c0*/  MUFU.EX2 R200, R200 ;  /* 0x000000c800c87308 */ /* 0x000ea20000000800 */
[----:B0-----:R-:W-:Y:S01]  /*a6d0*/  FFMA.FTZ R133, R0, R4, R121 ;  /* 0x0000000400857223 */ /* 0x001fe20000010079 */
[----:B------:R-:W-:Y:S01]  /*a6e0*/  @!P1 PRMT R4, RZ, 0x654, R137 ;  /* 0x00000654ff049816 */ /* 0x000fe20000000089 */
[-CC-:B------:R-:W-:Y:S01]  /*a6f0*/  FFMA.FTZ R229, R229, R6.reuse, -R144.reuse ;  /* 0x00000006e5e57223 */ /* 0x180fe20000010890 */
[-CC-:B------:R-:W-:Y:S01]  /*a700*/  FFMA.FTZ R169, R169, R6.reuse, -R144.reuse ;  /* 0x00000006a9a97223 */ /* 0x180fe20000010890 */
[----:B------:R-:W-:Y:S01]  /*a710*/  FFMA.FTZ R231, R231, R6, -R144 ;  /* 0x00000006e7e77223 */ /* 0x000fe20000010890 */
[----:B------:R-:W-:-:S02]  /*a720*/  WARPGROUP.DEPBAR.LE gsb0, 0x0 ;  /* 0x00008000000079c5 */ /* 0x000fc40000010000 */
[----:B------:R-:W-:Y:S01]  /*a730*/  WARPGROUP.ARRIVE ;  /* 0x00000000000079c5 */ /* 0x000fe20000000000 */
[----:B------:R-:W-:Y:S01]  /*a740*/  MUFU.EX2 R202, R202 ;  /* 0x000000ca00ca7308 */ /* 0x000fe20000000800 */
[----:B-1----:R-:W-:Y:S01]  /*a750*/  FFMA.FTZ R137, R2, R3, R201 ;  /* 0x0000000302897223 */ /* 0x002fe200000100c9 */
[-CC-:B------:R-:W-:Y:S01]  /*a760*/  FFMA.FTZ R181, R151, R6.reuse, -R120.reuse ;  /* 0x0000000697b57223 */ /* 0x180fe20000010878 */
[-CC-:B------:R-:W-:Y:S01]  /*a770*/  FFMA.FTZ R183, R159, R6.reuse, -R120.reuse ;  /* 0x000000069fb77223 */ /* 0x180fe20000010878 */
[-C--:B------:R-:W-:Y:S01]  /*a780*/  FFMA.FTZ R120, R127, R6.reuse, -R120 ;  /* 0x000000067f787223 */ /* 0x080fe20000010878 */
[----:B------:R-:W-:Y:S01]  /*a790*/  HGMMA.64x192x16.F32.BF16 R24, R176, gdesc[UR8].tnspB, R24, gsb0 ;  /* 0x42e00008b0187df0 */ /* 0x000fe20008001818 */
[-CC-:B------:R-:W-:Y:S01]  /*a7a0*/  FFMA.FTZ R127, R225, R6.reuse, -R144.reuse ;  /* 0x00000006e17f7223 */ /* 0x180fe20000010890 */
[-CC-:B------:R-:W-:Y:S01]  /*a7b0*/  FFMA.FTZ R180, R173, R6.reuse, -R144.reuse ;  /* 0x00000006adb47223 */ /* 0x180fe20000010890 */
[----:B------:R-:W-:Y:S01]  /*a7c0*/  MUFU.EX2 R11, R11 ;  /* 0x0000000b000b7308 */ /* 0x000fe20000000800 */
[----:B--2---:R-:W-:Y:S01]  /*a7d0*/  FADD.FTZ R133, R200, R133 ;  /* 0x00000085c8857221 */ /* 0x004fe20000010000 */
[-CC-:B------:R-:W-:Y:S01]  /*a7e0*/  FFMA.FTZ R233, R233, R6.reuse, -R144.reuse ;  /* 0x00000006e9e97223 */ /* 0x180fe20000010890 */
[----:B------:R-:W-:Y:S01]  /*a7f0*/  FFMA.FTZ R144, R235, R6, -R144 ;  /* 0x00000006eb907223 */ /* 0x000fe20000010890 */
[----:B------:R-:W-:-:S02]  /*a800*/  F2FP.BF16.F32.PACK_AB R201, R122, R201 ;  /* 0x000000c97ac9723e */ /* 0x000fc400000010ff */
[----:B------:R-:W-:Y:S02]  /*a810*/  F2FP.BF16.F32.PACK_AB R200, R200, R121 ;  /* 0x00000079c8c8723e */ /* 0x000fe400000010ff */
[----:B------:R-:W-:Y:S01]  /*a820*/  MUFU.EX2 R196, R196 ;  /* 0x000000c400c47308 */ /* 0x000fe20000000800 */
[----:B------:R-:W-:Y:S02]  /*a830*/  F2FP.BF16.F32.PACK_AB R189, R167, R126 ;  /* 0x0000007ea7bd723e */ /* 0x000fe400000010ff */
[----:B------:R-:W-:Y:S02]  /*a840*/  F2FP.BF16.F32.PACK_AB R191, R135, R132 ;  /* 0x0000008487bf723e */ /* 0x000fe400000010ff */
        /* <DEDUP_REMOVED lines=25> */
[----:B------:R-:W-:Y:S01]  /*a9e0*/  MUFU.EX2 R229, R229 ;  /* 0x000000e500e57308 */ /* 0x000fe20000000800 */
[----:B------:R-:W-:-:S02]  /*a9f0*/  WARPGROUP.DEPBAR.LE gsb0, 0x0 ;  /* 0x00008000000079c5 */ /* 0x000fc40000010000 */
[----:B------:R0:W-:Y:S05]  /*aa00*/  @!P1 SYNCS.ARRIVE.TRANS64.RED.A1T0 RZ, [R10+URZ], RZ ;  /* 0x000000ff0aff99a7 */ /* 0x0001ea000810043f */
[----:B------:R-:W-:Y:S01]  /*aa10*/  MUFU.EX2 R138, R138 ;  /* 0x0000008a008a7308 */ /* 0x000fe20000000800 */
[----:B------:R1:W-:Y:S01]  /*aa20*/  @!P1 SYNCS.ARRIVE.TRANS64.RED.A1T0 RZ, [R4+URZ], RZ ;  /* 0x000000ff04ff99a7 */ /* 0x0003e2000810043f */
[----:B0-----:R-:W-:Y:S01]  /*aa30*/  FADD.FTZ R10, R202, R133 ;  /* 0x00000085ca0a7221 */ /* 0x001fe20000010000 */
[----:B------:R-:W-:-:S05]  /*aa40*/  F2FP.BF16.F32.PACK_AB R202, R11, R202 ;  /* 0x000000ca0bca723e */ /* 0x000fca00000010ff */
[----:B------:R-:W-:Y:S01]  /*aa50*/  MUFU.EX2 R176, R169 ;  /* 0x000000a900b07308 */ /* 0x000fe20000000800 */
[----:B-1----:R-:W-:Y:S01]  /*aa60*/  FADD.FTZ R4, R122, R137 ;  /* 0x000000897a047221 */ /* 0x002fe20000010000 */
[----:B------:R-:W-:-:S06]  /*aa70*/  FADD.FTZ R137, R11, R10 ;  /* 0x0000000a0b897221 */ /* 0x000fcc0000010000 */
[----:B------:R-:W-:Y:S01]  /*aa80*/  MUFU.EX2 R139, R139 ;  /* 0x0000008b008b7308 */ /* 0x000fe20000000800 */
[----:B------:R-:W-:Y:S01]  /*aa90*/  FADD.FTZ R133, R203, R4 ;  /* 0x00000004cb857221 */ /* 0x000fe20000010000 */
[----:B------:R-:W-:Y:S01]  /*aaa0*/  FADD.FTZ R10, R196, R137 ;  /* 0x00000089c40a7221 */ /* 0x000fe20000010000 */
[C---:B------:R-:W-:Y:S02]  /*aab0*/  F2FP.BF16.F32.PACK_AB R196, R13.reuse, R196 ;  /* 0x000000c40dc4723e */ /* 0x040fe400000010ff */
[C---:B------:R-:W-:Y:S01]  /*aac0*/  FADD.FTZ R4, R12.reuse, R133 ;  /* 0x000000850c047221 */ /* 0x040fe20000010000 */
[----:B------:R-:W-:Y:S01]  /*aad0*/  FADD.FTZ R137, R13, R10 ;  /* 0x0000000a0d897221 */ /* 0x000fe20000010000 */
[----:B------:R-:W-:Y:S01]  /*aae0*/  F2FP.BF16.F32.PACK_AB R203, R12, R203 ;  /* 0x000000cb0ccb723e */ /* 0x000fe200000010ff */
[----:B------:R-:W-:Y:S01]  /*aaf0*/  MUFU.EX2 R231, R231 ;  /* 0x000000e700e77308 */ /* 0x000fe20000000800 */
[----:B------:R-:W-:Y:S01]  /*ab00*/  FADD.FTZ R133, R197, R4 ;  /* 0x00000004c5857221 */ /* 0x000fe20000010000 */
[----:B------:R-:W-:Y:S01]  /*ab10*/  FADD.FTZ R10, R198, R137 ;  /* 0x00000089c60a7221 */ /* 0x000fe20000010000 */
[----:B------:R-:W-:-:S02]  /*ab20*/  F2FP.BF16.F32.PACK_AB R197, R14, R197 ;  /* 0x000000c50ec5723e */ /* 0x000fc400000010ff */
[----:B------:R-:W-:Y:S01]  /*ab30*/  FADD.FTZ R4, R14, R133 ;  /* 0x000000850e047221 */ /* 0x000fe20000010000 */
[C---:B------:R-:W-:Y:S01]  /*ab40*/  FADD.FTZ R137, R15.reuse, R10 ;  /* 0x0000000a0f897221 */ /* 0x040fe20000010000 */
[----:B------:R-:W-:Y:S01]  /*ab50*/  F2FP.BF16.F32.PACK_AB R198, R15, R198 ;  /* 0x000000c60fc6723e */ /* 0x000fe200000010ff */
[----:B------:R-:W0:Y:S01]  /*ab60*/  MUFU.EX2 R140, R140 ;  /* 0x0000008c008c7308 */ /* 0x000e220000000800 */
[----:B------:R-:W-:Y:S01]  /*ab70*/  FADD.FTZ R133, R199, R4 ;  /* 0x00000004c7857221 */ /* 0x000fe20000010000 */
[----:B------:R-:W-:Y:S01]  /*ab80*/  FADD.FTZ R10, R192, R137 ;  /* 0x00000089c00a7221 */ /* 0x000fe20000010000 */
[C---:B------:R-:W-:Y:S02]  /*ab90*/  F2FP.BF16.F32.PACK_AB R199, R20.reuse, R199 ;  /* 0x000000c714c7723e */ /* 0x040fe400000010ff */
[----:B------:R-:W-:Y:S01]  /*aba0*/  FADD.FTZ R4, R20, R133 ;  /* 0x0000008514047221 */ /* 0x000fe20000010000 */
[C---:B------:R-:W-:Y:S01]  /*abb0*/  FADD.FTZ R137, R21.reuse, R10 ;  /* 0x0000000a15897221 */ /* 0x040fe20000010000 */
        /* <DEDUP_REMOVED lines=8> */
[----:B------:R-:W-:Y:S01]  /*ac40*/  MUFU.EX2 R142, R142 ;  /* 0x0000008e008e7308 */ /* 0x000fe20000000800 */
        /* <DEDUP_REMOVED lines=11> */
[----:B------:R-:W-:Y:S01]  /*ad00*/  FADD.FTZ R11, R9, R4 ;  /* 0x00000004090b7221 */ /* 0x000fe20000010000 */
[----:B0-----:R-:W-:Y:S01]  /*ad10*/  F2FP.BF16.F32.PACK_AB R177, R140, R139 ;  /* 0x0000008b8cb1723e */ /* 0x001fe200000010ff */
[----:B------:R-:W0:Y:S01]  /*ad20*/  MUFU.EX2 R120, R120 ;  /* 0x0000007800787308 */ /* 0x000e220000000800 */
[----:B------:R-:W-:Y:S01]  /*ad30*/  FADD.FTZ R10, R132, R13 ;  /* 0x0000000d840a7221 */ /* 0x000fe20000010000 */
[----:B------:R-:W-:Y:S01]  /*ad40*/  FADD.FTZ R4, R184, R11 ;  /* 0x0000000bb8047221 */ /* 0x000fe20000010000 */
[----:B------:R-:W-:Y:S02]  /*ad50*/  F2FP.BF16.F32.PACK_AB R184, R3, R184 ;  /* 0x000000b803b8723e */ /* 0x000fe400000010ff */
[----:B------:R-:W-:Y:S01]  /*ad60*/  FADD.FTZ R10, R135, R10 ;  /* 0x0000000a870a7221 */ /* 0x000fe20000010000 */
[----:B------:R-:W-:-:S03]  /*ad70*/  FADD.FTZ R13, R3, R4 ;  /* 0x00000004030d7221 */ /* 0x000fc60000010000 */
[----:B------:R-:W-:Y:S01]  /*ad80*/  FADD.FTZ R11, R131, R10 ;  /* 0x0000000a830b7221 */ /* 0x000fe20000010000 */
        /* <DEDUP_REMOVED lines=9> */
[----:B0-----:R-:W-:Y:S01]  /*ae20*/  F2FP.BF16.F32.PACK_AB R179, R120, R142 ;  /* 0x0000008e78b3723e */ /* 0x001fe200000010ff */
[----:B------:R-:W-:Y:S02]  /*ae30*/  IMAD.MOV.U32 R10, RZ, RZ, R8 ;  /* 0x000000ffff0a7224 */ /* 0x000fe400078e0008 */
[----:B------:R-:W-:Y:S01]  /*ae40*/  FADD.FTZ R4, R136, R11 ;  /* 0x0000000b88047221 */ /* 0x000fe20000010000 */
[----:B------:R-:W-:Y:S01]  /*ae50*/  FADD.FTZ R9, R182, R9 ;  /* 0x00000009b6097221 */ /* 0x000fe20000010000 */
[----:B------:R-:W-:-:S02]  /*ae60*/  F2FP.BF16.F32.PACK_AB R182, R229, R182 ;  /* 0x000000b6e5b6723e */ /* 0x000fc400000010ff */
        /* <DEDUP_REMOVED lines=13> */
[----:B------:R-:W-:Y:S01]  /*af40*/  FADD.FTZ R4, R144, R9 ;  /* 0x0000000990047221 */ /* 0x000fe20000010000 */
[----:B------:R-:W-:Y:S02]  /*af50*/  IMAD.MOV.U32 R9, RZ, RZ, R7 ;  /* 0x000000ffff097224 */ /* 0x000fe400078e0007 */
[----:B------:R-:W-:-:S04]  /*af60*/  FADD.FTZ R3, R142, R3 ;  /* 0x000000038e037221 */ /* 0x000fc80000010000 */
[----:B------:R-:W-:Y:S01]  /*af70*/  FADD.FTZ R3, R120, R3 ;  /* 0x0000000378037221 */ /* 0x000fe20000010000 */
[----:B------:R-:W-:Y:S06]  /*af80*/  @P3 BRA `(.L_x_2494) ;  /* 0xffffffb400683947 */ /* 0x000fec000383ffff */
.L_x_2485:
[----:B------:R-:W-:-:S13]  /*af90*/  ISETP.LE.AND P2, PT, RZ, UR7, PT ;  /* 0x00000007ff007c0c */ /* 0x000fda000bf43270 */
[----:B------:R-:W-:Y:S05]  /*afa0*/  @!P2 BRA `(.L_x_2495) ;  /* 0x000000400090a947 */ /* 0x000fea0003800000 */
[----:B------:R-:W-:Y:S01]  /*afb0*/  IMAD.MOV.U32 R10, RZ, RZ, R7 ;  /* 0x000000ffff0a7224 */ /* 0x000fe200078e0007 */
[----:B------:R-:W-:Y:S01]  /*afc0*/  UMOV UR37, UR60 ;  /* 0x0000003c00257c82 */ /* 0x000fe20008000000 */
[----:B------:R-:W-:Y:S01]  /*afd0*/  IMAD.MOV.U32 R9, RZ, RZ, R8 ;  /* 0x000000ffff097224 */ /* 0x000fe200078e0008 */
[----:B------:R-:W-:Y:S01]  /*afe0*/  UMOV UR6, UR36 ;  /* 0x0000002400067c82 */ /* 0x000fe20008000000 */
[----:B------:R-:W-:-:S05]  /*aff0*/  ULDC UR5, c[0x0][0x9d8] ;  /* 0x0002760000057ab9 */ /* 0x000fca0000000800 */
.L_x_2504:
[----:B------:R-:W-:-:S04]  /*b000*/  UIADD3 UR36, UR6, 0x1, URZ ;  /* 0x0000000106247890 */ /* 0x000fc8000fffe03f */
[----:B------:R-:W-:-:S04]  /*b010*/  UISETP.NE.AND UP0, UPT, UR36, 0x2, UPT ;  /* 0x000000022400788c */ /* 0x000fc8000bf05270 */
[----:B------:R-:W-:Y:S02]  /*b020*/  USEL UR60, URZ, 0x1, UP0 ;  /* 0x000000013f3c7887 */ /* 0x000fe40008000000 */
[----:B------:R-:W-:Y:S02]  /*b030*/  USEL UR36, UR36, URZ, UP0 ;  /* 0x0000003f24247287 */ /* 0x000fe40008000000 */
[----:B------:R-:W-:Y:S01]  /*b040*/  ULOP3.LUT UR60, UR37, UR60, URZ, 0x3c, !UPT ;  /* 0x0000003c253c7292 */ /* 0x000fe2000f8e3c3f */
[----:B------:R-:W-:Y:S11]  /*b050*/  @!P0 BRA `(.L_x_2496) ;  /* 0x0000000000048947 */ /* 0x000ff60003800000 */
[----:B------:R-:W-:Y:S01]  /*b060*/  BPT.TRAP 0x1 ;  /* 0x000000040000795c */ /* 0x000fe20000300000 */
.L_x_2496:
[----:B------:R-:W-:Y:S01]  /*b070*/  ULEA UR4, UR36, UR38, 0x3 ;  /* 0x0000002624047291 */ /* 0x000fe2000f8e183f */
[----:B------:R-:W-:-:S05]  /*b080*/  IMAD.U32 R6, RZ, RZ, UR60 ;  /* 0x0000003cff067e24 */ /* 0x000fca000f8e00ff */
[----:B------:R-:W-:-:S04]  /*b090*/  SHF.L.U32 R6, R6, 0x1f, RZ ;  /* 0x0000001f06067819 */ /* 0x000fc800000006ff */
[----:B------:R0:W1:Y:S01]  /*b0a0*/  SYNCS.PHASECHK.TRANS64.TRYWAIT P2, [UR4+0x36830], R6 ;  /* 0x03683006ff0075a7 */ /* 0x0000620008040144 */
[----:B------:R-:W-:Y:S05]  /*b0b0*/  @!P0 BRA `(.L_x_2497) ;  /* 0x0000000000048947 */ /* 0x000fea0003800000 */
[----:B------:R-:W-:Y:S01]  /*b0c0*/  BPT.TRAP 0x1 ;  /* 0x000000040000795c */ /* 0x000fe20000300000 */
.L_x_2497:
[----:B-1----:R-:W-:Y:S05]  /*b0d0*/  @P2 BRA `(.L_x_2498) ;  /* 0x0000000000082947 */ /* 0x002fea0003800000 */
[----:B------:R-:W1:Y:S02]  /*b0e0*/  SYNCS.PHASECHK.TRANS64.TRYWAIT P2, [UR4+0x36830], R6 ;  /* 0x03683006ff0075a7 */ /* 0x000e640008040144 */
[----:B-1----:R-:W-:Y:S05]  /*b0f0*/  @!P2 BRA `(.L_x_2499) ;  /* 0x000000e80034a947 */ /* 0x002fea0003800000 */
.L_x_2498:
        /* <DEDUP_REMOVED lines=592> */
.L_x_2500:
[----:B------:R-:W-:Y:S01]  /*d600*/  ULEA UR14, UR6, UR38, 0x3 ;  /* 0x00000026060e7291 */ /* 0x000fe2000f8e183f */
[----:B------:R-:W-:-:S05]  /*d610*/  IMAD.U32 R0, RZ, RZ, UR37 ;  /* 0x00000025ff007e24 */ /* 0x000fca000f8e00ff */
[----:B------:R-:W-:-:S04]  /*d620*/  SHF.L.U32 R0, R0, 0x1f, RZ ;  /* 0x0000001f00007819 */ /* 0x000fc800000006ff */
[----:B------:R2:W3:Y:S01]  /*d630*/  SYNCS.PHASECHK.TRANS64.TRYWAIT P2, [UR14+0x36850], R0 ;  /* 0x03685000ff0075a7 */ /* 0x0004e2000804014e */
[----:B------:R-:W-:Y:S05]  /*d640*/  @!P0 BRA `(.L_x_2501) ;  /* 0x0000000000048947 */ /* 0x000fea0003800000 */
[----:B------:R-:W-:Y:S01]  /*d650*/  BPT.TRAP 0x1 ;  /* 0x000000040000795c */ /* 0x000fe20000300000 */
.L_x_2501:
[----:B---3--:R-:W-:Y:S05]  /*d660*/  @P2 BRA `(.L_x_2502) ;  /* 0x0000000000082947 */ /* 0x008fea0003800000 */
[----:B------:R-:W3:Y:S02]  /*d670*/  SYNCS.PHASECHK.TRANS64.TRYWAIT P2, [UR14+0x36850], R0 ;  /* 0x03685000ff0075a7 */ /* 0x000ee4000804014e */
[----:B---3--:R-:W-:Y:S05]  /*d680*/  @!P2 BRA `(.L_x_2503) ;  /* 0x000000c000e8a947 */ /* 0x008fea0003800000 */
.L_x_2502:
        /* <DEDUP_REMOVED lines=29> */
[----:B--2---:R-:W-:Y:S01]  /*d860*/  FMNMX.FTZ R0, R2, R9, !PT ;  /* 0x0000000902007209 */ /* 0x004fe20007810000 */
[----:B------:R-:W-:Y:S01]  /*d870*/  FMUL.FTZ R231, R141, UR5 ;  /* 0x000000058de77c20 */ /* 0x000fe20008410000 */
[----:B------:R-:W-:Y:S01]  /*d880*/  FMUL.FTZ R235, R128, UR5 ;  /* 0x0000000580eb7c20 */ /* 0x000fe20008410000 */
[----:B------:R-:W-:Y:S01]  /*d890*/  FMUL.FTZ R137, R129, UR5 ;  /* 0x0000000581897c20 */ /* 0x000fe20008410000 */
[----:B------:R-:W-:Y:S01]  /*d8a0*/  FMUL.FTZ R129, R132, UR5 ;  /* 0x0000000584817c20 */ /* 0x000fe20008410000 */
[----:B-1----:R-:W-:Y:S01]  /*d8b0*/  FMNMX.FTZ R0, R7, R0, !PT ;  /* 0x0000000007007209 */ /* 0x002fe20007810000 */
[----:B------:R-:W1:Y:S01]  /*d8c0*/  MUFU.TANH R21, R21 ;  /* 0x0000001500157308 */ /* 0x000e620000002400 */
[----:B------:R-:W-:Y:S01]  /*d8d0*/  FMUL.FTZ R141, R133, UR5 ;  /* 0x00000005858d7c20 */ /* 0x000fe20008410000 */
[----:B------:R-:W-:Y:S01]  /*d8e0*/  FMUL.FTZ R133, R120, UR5 ;  /* 0x0000000578857c20 */ /* 0x000fe20008410000 */
[----:B------:R-:W-:Y:S01]  /*d8f0*/  FMUL.FTZ R128, R121, UR5 ;  /* 0x0000000579807c20 */ /* 0x000fe20008410000 */
[----:B------:R-:W-:Y:S01]  /*d900*/  FMUL.FTZ R120, R124, UR5 ;  /* 0x000000057c787c20 */ /* 0x000fe20008410000 */
[----:B------:R-:W-:Y:S01]  /*d910*/  FMUL.FTZ R124, R125, UR5 ;  /* 0x000000057d7c7c20 */ /* 0x000fe20008410000 */
[----:B------:R-:W-:Y:S01]  /*d920*/  FMUL.FTZ R121, R151, UR5 ;  /* 0x0000000597797c20 */ /* 0x000fe20008410000 */
[----:B0-----:R-:W0:Y:S01]  /*d930*/  LDC R6, c[0x0][0x988] ;  /* 0x00026200ff067b82 */ /* 0x001e220000000800 */
[----:B------:R-:W2:Y:S01]  /*d940*/  MUFU.TANH R171, R171 ;  /* 0x000000ab00ab7308 */ /* 0x000ea20000002400 */
        /* <DEDUP_REMOVED lines=24> */
[----:B---3--:R-:W-:Y:S01]  /*dad0*/  FMNMX.FTZ R0, R173, R0, !PT ;  /* 0x00000000ad007209 */ /* 0x008fe20007810000 */
[----:B------:R-:W-:Y:S01]  /*dae0*/  IMAD.U32 R138, RZ, RZ, UR14 ;  /* 0x0000000eff8a7e24 */ /* 0x000fe2000f8e00ff */
[----:B------:R-:W-:Y:S01]  /*daf0*/  ISETP.LT.AND P2, PT, RZ, UR7, PT ;  /* 0x00000007ff007c0c */ /* 0x000fe2000bf41270 */
[----:B------:R-:W-:Y:S01]  /*db00*/  UMOV UR37, UR60 ;  /* 0x0000003c00257c82 */ /* 0x000fe20008000000 */
[----:B------:R-:W-:Y:S01]  /*db10*/  UMOV UR6, UR36 ;  /* 0x0000002400067c82 */ /* 0x000fe20008000000 */
[----:B------:R-:W-:-:S02]  /*db20*/  @!P1 VIADD R138, R138, 0x36860 ;  /* 0x000368608a8a9836 */ /* 0x000fc40000000000 */
[----:B------:R-:W-:Y:S01]  /*db30*/  MUFU.TANH R225, R225 ;  /* 0x000000e100e17308 */ /* 0x000fe20000002400 */
[----:B-1----:R-:W-:-:S07]  /*db40*/  FMNMX.FTZ R0, R175, R0, !PT ;  /* 0x00000000af007209 */ /* 0x002fce0007810000 */
        /* <DEDUP_REMOVED lines=25> */
[----:B------:R-:W-:Y:S01]  /*dce0*/  FMUL.FTZ R145, R146, UR5 ;  /* 0x0000000592917c20 */ /* 0x000fe20008410000 */
[----:B------:R-:W-:Y:S01]  /*dcf0*/  HGMMA.64x192x16.F32.BF16 R24, R196, gdesc[UR8].tnspB, R24, gsb0 ;  /* 0x42e00008c4187df0 */ /* 0x000fe20008001818 */
[----:B------:R-:W-:Y:S01]  /*dd00*/  UIADD3 UR10, UR4, 0x100, URZ ;  /* 0x00000100040a7890 */ /* 0x000fe2000fffe03f */
[----:B------:R-:W-:-:S04]  /*dd10*/  UMOV UR11, 0x40000040 ;  /* 0x40000040000b7882 */ /* 0x000fc80000000000 */
        /* <DEDUP_REMOVED lines=25> */
[----:B------:R-:W1:Y:S01]  /*deb0*/  MUFU.TANH R197, R197 ;  /* 0x000000c500c57308 */ /* 0x000e620000002400 */
[----:B------:R-:W-:-:S07]  /*dec0*/  UMOV UR11, 0x40000040 ;  /* 0x40000040000b7882 */ /* 0x000fce0000000000 */
[----:B------:R-:W2:Y:S08]  /*ded0*/  MUFU.TANH R199, R199 ;  /* 0x000000c700c77308 */ /* 0x000eb00000002400 */
[----:B------:R-:W-:Y:S01]  /*dee0*/  MUFU.TANH R165, R165 ;  /* 0x000000a500a57308 */ /* 0x000fe20000002400 */
[----:B-1----:R-:W-:-:S04]  /*def0*/  FMNMX.FTZ R0, R197, R0, !PT ;  /* 0x00000000c5007209 */ /* 0x002fc80007810000 */
[----:B--2---:R-:W-:-:S04]  /*df00*/  FMNMX.FTZ R0, R199, R0, !PT ;  /* 0x00000000c7007209 */ /* 0x004fc80007810000 */
        /* <DEDUP_REMOVED lines=11> */
[----:B------:R-:W3:Y:S01]  /*dfc0*/  MUFU.TANH R157, R157 ;  /* 0x0000009d009d7308 */ /* 0x000ee20000002400 */
[----:B-1----:R-:W-:-:S04]  /*dfd0*/  FMNMX.FTZ R0, R195, R0, !PT ;  /* 0x00000000c3007209 */ /* 0x002fc80007810000 */
[----:B--2---:R-:W-:-:S04]  /*dfe0*/  FMNMX.FTZ R0, R193, R0, !PT ;  /* 0x00000000c1007209 */ /* 0x004fc80007810000 */
        /* <DEDUP_REMOVED lines=16> */
[----:B------:R-:W-:-:S06]  /*e0f0*/  FMUL.FTZ R151, R142, UR5 ;  /* 0x000000058e977c20 */ /* 0x000fcc0008410000 */
[----:B------:R-:W1:Y:S01]  /*e100*/  MUFU.TANH R151, R151 ;  /* 0x0000009700977308 */ /* 0x000e620000002400 */
[----:B------:R-:W-:Y:S02]  /*e110*/  WARPGROUP.DEPBAR.LE gsb0, 0x0 ;  /* 0x00008000000079c5 */ /* 0x000fe40000010000 */
[----:B------:R-:W-:Y:S01]  /*e120*/  WARPGROUP.ARRIVE ;  /* 0x00000000000079c5 */ /* 0x000fe20000000000 */
[----:B------:R-:W2:Y:S01]  /*e130*/  SHFL.BFLY PT, R191, R0, 0x2, 0x1f ;  /* 0x0c401f0000bf7f89 */ /* 0x000ea200000e0000 */
[----:B------:R-:W-:-:S04]  /*e140*/  FMUL.FTZ R189, R130, UR5 ;  /* 0x0000000582bd7c20 */ /* 0x000fc80008410000 */
[----:B------:R-:W-:Y:S01]  /*e150*/  HGMMA.64x192x16.F32.BF16 R24, R184, gdesc[UR8].tnspB, R24, gsb0 ;  /* 0x42e00008b8187df0 */ /* 0x000fe20008001818 */
[----:B------:R-:W-:Y:S01]  /*e160*/  UIADD3 UR10, UR4, 0x280, URZ ;  /* 0x00000280040a7890 */ /* 0x000fe2000fffe03f */
[----:B------:R-:W4:Y:S01]  /*e170*/  MUFU.TANH R189, R189 ;  /* 0x000000bd00bd7308 */ /* 0x000f220000002400 */
[----:B------:R-:W-:Y:S01]  /*e180*/  UMOV UR11, 0x40000040 ;  /* 0x40000040000b7882 */ /* 0x000fe20000000000 */
[----:B--2---:R-:W-:Y:S01]  /*e190*/  FMNMX.FTZ R8, R0, R191, !PT ;  /* 0x000000bf00087209 */ /* 0x004fe20007810000 */
[----:B------:R-:W-:-:S04]  /*e1a0*/  FMUL.FTZ R191, R134, UR5 ;  /* 0x0000000586bf7c20 */ /* 0x000fc80008410000 */
[----:B------:R-:W2:Y:S02]  /*e1b0*/  SHFL.BFLY PT, R0, R8, 0x1, 0x1f ;  /* 0x0c201f0008007f89 */ /* 0x000ea400000e0000 */
[----:B------:R-:W5:Y:S01]  /*e1c0*/  MUFU.TANH R191, R191 ;  /* 0x000000bf00bf7308 */ /* 0x000f620000002400 */
[----:B--2---:R-:W-:-:S05]  /*e1d0*/  FMNMX.FTZ R8, R8, R0, !PT ;  /* 0x0000000008087209 */ /* 0x004fca0007810000 */
[C---:B------:R-:W-:Y:S01]  /*e1e0*/  FADD.FTZ R9, -R8.reuse, R9 ;  /* 0x0000000908097221 */ /* 0x040fe20000010100 */
[----:B0-----:R-:W-:-:S03]  /*e1f0*/  FMUL.FTZ R122, R8, R6 ;  /* 0x00000006087a7220 */ /* 0x001fc60000410000 */
[-C--:B------:R-:W-:Y:S01]  /*e200*/  FMUL.FTZ R0, R9, R6.reuse ;  /* 0x0000000609007220 */ /* 0x080fe20000410000 */
        /* <DEDUP_REMOVED lines=26> */
[----:B------:R-:W-:Y:S01]  /*e3b0*/  FFMA.FTZ R120, R120, R6, -R122 ;  /* 0x0000000678787223 */ /* 0x000fe2000001087a */
[----:B------:R-:W-:Y:S02]  /*e3c0*/  MUFU.EX2 R0, R0 ;  /* 0x0000000000007308 */ /* 0x000fe40000000800 */
[----:B------:R-:W-:-:S04]  /*e3d0*/  FMNMX.FTZ R2, R167, R2, !PT ;  /* 0x00000002a7027209 */ /* 0x000fc80007810000 */
[----:B------:R-:W-:Y:S02]  /*e3e0*/  FMNMX.FTZ R2, R153, R2, !PT ;  /* 0x0000000299027209 */ /* 0x000fe40007810000 */
[----:B------:R-:W-:Y:S02]  /*e3f0*/  MUFU.EX2 R9, R9 ;  /* 0x0000000900097308 */ /* 0x000fe40000000800 */
[----:B------:R-:W-:-:S04]  /*e400*/  FMNMX.FTZ R2, R155, R2, !PT ;  /* 0x000000029b027209 */ /* 0x000fc80007810000 */
[----:B---3--:R-:W-:Y:S02]  /*e410*/  FMNMX.FTZ R2, R157, R2, !PT ;  /* 0x000000029d027209 */ /* 0x008fe40007810000 */
[----:B------:R-:W-:Y:S02]  /*e420*/  MUFU.EX2 R200, R200 ;  /* 0x000000c800c87308 */ /* 0x000fe40000000800 */
        /* <DEDUP_REMOVED lines=10> */
[----:B-1----:R-:W-:Y:S02]  /*e4d0*/  FMNMX.FTZ R2, R151, R2, !PT ;  /* 0x0000000297027209 */ /* 0x002fe40007810000 */
[----:B------:R-:W-:Y:S02]  /*e4e0*/  MUFU.EX2 R18, R18 ;  /* 0x0000001200127308 */ /* 0x000fe40000000800 */
[----:B------:R-:W-:-:S04]  /*e4f0*/  FMNMX.FTZ R2, R143, R2, !PT ;  /* 0x000000028f027209 */ /* 0x000fc80007810000 */
[----:B----4-:R-:W-:Y:S02]  /*e500*/  FMNMX.FTZ R2, R189, R2, !PT ;  /* 0x00000002bd027209 */ /* 0x010fe40007810000 */
[----:B------:R-:W-:Y:S02]  /*e510*/  MUFU.EX2 R198, R198 ;  /* 0x000000c600c67308 */ /* 0x000fe40000000800 */
[----:B------:R-:W-:-:S04]  /*e520*/  FMNMX.FTZ R2, R131, R2, !PT ;  /* 0x0000000283027209 */ /* 0x000fc80007810000 */
[----:B-----5:R-:W-:Y:S02]  /*e530*/  FMNMX.FTZ R2, R191, R2, !PT ;  /* 0x00000002bf027209 */ /* 0x020fe40007810000 */
[----:B------:R-:W-:Y:S02]  /*e540*/  MUFU.EX2 R17, R17 ;  /* 0x0000001100117308 */ /* 0x000fe40000000800 */
[----:B------:R-:W-:-:S04]  /*e550*/  FMNMX.FTZ R2, R135, R2, !PT ;  /* 0x0000000287027209 */ /* 0x000fc80007810000 */
[----:B------:R-:W-:Y:S02]  /*e560*/  FMNMX.FTZ R2, R237, R2, !PT ;  /* 0x00000002ed027209 */ /* 0x000fe40007810000 */
[----:B------:R-:W-:Y:S02]  /*e570*/  MUFU.EX2 R192, R192 ;  /* 0x000000c000c07308 */ /* 0x000fe40000000800 */
[----:B------:R-:W-:-:S04]  /*e580*/  FMNMX.FTZ R7, R123, R2, !PT ;  /* 0x000000027b077209 */ /* 0x000fc80007810000 */
[----:B------:R-:W-:Y:S02]  /*e590*/  FMNMX.FTZ R2, R12, R7, !PT ;  /* 0x000000070c027209 */ /* 0x000fe40007810000 */
[----:B------:R-:W-:Y:S02]  /*e5a0*/  MUFU.EX2 R194, R194 ;  /* 0x000000c200c27308 */ /* 0x000fe40000000800 */
        /* <DEDUP_REMOVED lines=8> */
[----:B------:R-:W-:Y:S01]  /*e630*/  MUFU.EX2 R173, R173 ;  /* 0x000000ad00ad7308 */ /* 0x000fe20000000800 */
[----:B------:R-:W-:Y:S02]  /*e640*/  WARPGROUP.DEPBAR.LE gsb0, 0x0 ;  /* 0x00008000000079c5 */ /* 0x000fe40000010000 */
[----:B------:R-:W-:Y:S01]  /*e650*/  WARPGROUP.ARRIVE ;  /* 0x00000000000079c5 */ /* 0x000fe20000000000 */
[-CC-:B------:R-:W-:Y:S01]  /*e660*/  FFMA.FTZ R185, R201, R6.reuse, -R122.reuse ;  /* 0x00000006c9b97223 */ /* 0x180fe2000001087a */
[-CC-:B------:R-:W-:Y:S01]  /*e670*/  FFMA.FTZ R187, R223, R6.reuse, -R122.reuse ;  /* 0x00000006dfbb7223 */ /* 0x180fe2000001087a */
[-CC-:B------:R-:W-:Y:S01]  /*e680*/  FFMA.FTZ R184, R233, R6.reuse, -R122.reuse ;  /* 0x00000006e9b87223 */ /* 0x180fe2000001087a */
[----:B------:R-:W-:Y:S01]  /*e690*/  FFMA.FTZ R186, R229, R6, -R122 ;  /* 0x00000006e5ba7223 */ /* 0x000fe2000001087a */
[----:B------:R-:W-:Y:S01]  /*e6a0*/  MUFU.EX2 R175, R175 ;  /* 0x000000af00af7308 */ /* 0x000fe20000000800 */
[----:B------:R-:W-:Y:S01]  /*e6b0*/  HGMMA.64x192x16.F32.BF16 R24, R180, gdesc[UR8].tnspB, R24, gsb0 ;  /* 0x42e00008b4187df0 */ /* 0x000fe20008001818 */
[----:B------:R-:W-:Y:S01]  /*e6c0*/  UIADD3 UR10, UR4, 0x300, URZ ;  /* 0x00000300040a7890 */ /* 0x000fe2000fffe03f */
[----:B------:R-:W-:Y:S01]  /*e6d0*/  UMOV UR11, 0x40000040 ;  /* 0x40000040000b7882 */ /* 0x000fe20000000000 */
[----:B------:R-:W-:-:S04]  /*e6e0*/  UIADD3 UR4, UR7, -0x1, URZ ;  /* 0xffffffff07047890 */ /* 0x000fc8000fffe03f */
[----:B------:R-:W-:Y:S01]  /*e6f0*/  MUFU.EX2 R185, R185 ;  /* 0x000000b900b97308 */ /* 0x000fe20000000800 */
[----:B0-----:R-:W-:Y:S02]  /*e700*/  FMNMX.FTZ R7, R126, R7, !PT ;  /* 0x000000077e077209 */ /* 0x001fe40007810000 */
[----:B------:R-:W-:-:S05]  /*e710*/  UMOV UR7, UR4 ;  /* 0x0000000400077c82 */ /* 0x000fca0008000000 */
        /* <DEDUP_REMOVED lines=12> */
[-C--:B------:R-:W-:Y:S01]  /*e7e0*/  FFMA.FTZ R141, R124, R6.reuse, -R122 ;  /* 0x000000067c8d7223 */ /* 0x080fe2000001087a */
[CC--:B------:R-:W-:Y:S01]  /*e7f0*/  FMUL.FTZ R122, R7.reuse, R6.reuse ;  /* 0x00000006077a7220 */ /* 0x0c0fe20000410000 */
[----:B------:R-:W-:Y:S01]  /*e800*/  HGMMA.64x192x16.F32.BF16 R24, R176, gdesc[UR8].tnspB, R24, gsb0 ;  /* 0x42e00008b0187df0 */ /* 0x000fe20008001818 */
[----:B------:R-:W-:Y:S01]  /*e810*/  FADD.FTZ R181, -R7, R10 ;  /* 0x0000000a07b57221 */ /* 0x000fe20000010100 */
[----:B------:R-:W-:Y:S01]  /*e820*/  MUFU.EX2 R182, R182 ;  /* 0x000000b600b67308 */ /* 0x000fe20000000800 */
[-CC-:B------:R-:W-:Y:S01]  /*e830*/  FFMA.FTZ R201, R11, R6.reuse, -R122.reuse ;  /* 0x000000060bc97223 */ /* 0x180fe2000001087a */
[-C--:B------:R-:W-:Y:S01]  /*e840*/  FFMA.FTZ R10, R13, R6.reuse, -R122 ;  /* 0x000000060d0a7223 */ /* 0x080fe2000001087a */
[----:B------:R-:W-:Y:S01]  /*e850*/  FMUL.FTZ R181, R181, R6 ;  /* 0x00000006b5b57220 */ /* 0x000fe20000410000 */
[----:B------:R-:W-:-:S02]  /*e860*/  IMAD.U32 R13, RZ, RZ, UR36 ;  /* 0x00000024ff0d7e24 */ /* 0x000fc4000f8e00ff */
[-CC-:B------:R-:W-:Y:S01]  /*e870*/  FFMA.FTZ R203, R15, R6.reuse, -R122.reuse ;  /* 0x000000060fcb7223 */ /* 0x180fe2000001087a */
[-CC-:B------:R-:W-:Y:S01]  /*e880*/  FFMA.FTZ R124, R169, R6.reuse, -R122.reuse ;  /* 0x00000006a97c7223 */ /* 0x180fe2000001087a */
[-CC-:B------:R-:W-:Y:S01]  /*e890*/  FFMA.FTZ R197, R161, R6.reuse, -R122.reuse ;  /* 0x00000006a1c57223 */ /* 0x180fe2000001087a */
[----:B------:R0:W-:Y:S01]  /*e8a0*/  MUFU.EX2 R2, R181 ;  /* 0x000000b500027308 */ /* 0x0001e20000000800 */
[----:B------:R-:W-:Y:S01]  /*e8b0*/  @!P1 LEA R13, R13, UR38, 0x3 ;  /* 0x000000260d0d9c11 */ /* 0x000fe2000f8e18ff */
[-CC-:B------:R-:W-:Y:S01]  /*e8c0*/  FFMA.FTZ R126, R163, R6.reuse, -R122.reuse ;  /* 0x00000006a37e7223 */ /* 0x180fe2000001087a */
[-CC-:B------:R-:W-:Y:S01]  /*e8d0*/  FFMA.FTZ R136, R121, R6.reuse, -R122.reuse ;  /* 0x0000000679887223 */ /* 0x180fe2000001087a */
[-CC-:B------:R-:W-:Y:S01]  /*e8e0*/  FFMA.FTZ R199, R165, R6.reuse, -R122.reuse ;  /* 0x00000006a5c77223 */ /* 0x180fe2000001087a */
[-CC-:B------:R-:W-:Y:S01]  /*e8f0*/  FFMA.FTZ R128, R167, R6.reuse, -R122.reuse ;  /* 0x00000006a7807223 */ /* 0x180fe2000001087a */
[----:B------:R-:W-:Y:S02]  /*e900*/  @!P1 VIADD R15, R13, 0x36840 ;  /* 0x000368400d0f9836 */ /* 0x000fe40000000000 */
        /* <DEDUP_REMOVED lines=11> */
[-CC-:B0-----:R-:W-:Y:S01]  /*e9c0*/  FFMA.FTZ R181, R189, R6.reuse, -R122.reuse ;  /* 0x00000006bdb57223 */ /* 0x181fe2000001087a */
[-CC-:B------:R-:W-:Y:S01]  /*e9d0*/  FFMA.FTZ R131, R131, R6.reuse, -R122.reuse ;  /* 0x0000000683837223 */ /* 0x180fe2000001087a */
[-CC-:B------:R-:W-:Y:S01]  /*e9e0*/  FFMA.FTZ R191, R191, R6.reuse, -R122.reuse ;  /* 0x00000006bfbf7223 */ /* 0x180fe2000001087a */
[-CC-:B------:R-:W-:Y:S01]  /*e9f0*/  FFMA.FTZ R135, R135, R6.reuse, -R122.reuse ;  /* 0x0000000687877223 */ /* 0x180fe2000001087a */
[-CC-:B------:R-:W-:Y:S01]  /*ea00*/  FFMA.FTZ R237, R237, R6.reuse, -R122.reuse ;  /* 0x00000006eded7223 */ /* 0x180fe2000001087a */
[-CC-:B------:R-:W-:Y:S01]  /*ea10*/  FFMA.FTZ R123, R123, R6.reuse, -R122.reuse ;  /* 0x000000067b7b7223 */ /* 0x180fe2000001087a */
[----:B------:R-:W-:Y:S01]  /*ea20*/  MUFU.EX2 R203, R203 ;  /* 0x000000cb00cb7308 */ /* 0x000fe20000000800 */
[----:B-1----:R-:W-:Y:S01]  /*ea30*/  FFMA.FTZ R121, R2, R3, R201 ;  /* 0x0000000302797223 */ /* 0x002fe200000100c9 */
[----:B------:R-:W-:-:S06]  /*ea40*/  FFMA.FTZ R12, R12, R6, -R122 ;  /* 0x000000060c0c7223 */ /* 0x000fcc000001087a */
[----:B------:R-:W-:Y:S01]  /*ea50*/  MUFU.EX2 R124, R124 ;  /* 0x0000007c007c7308 */ /* 0x000fe20000000800 */
[----:B--2---:R-:W-:-:S07]  /*ea60*/  F2FP.BF16.F32.PACK_AB R201, R10, R201 ;  /* 0x000000c90ac9723e */ /* 0x004fce00000010ff */
        /* <DEDUP_REMOVED lines=15> */
[----:B------:R-:W-:Y:S08]  /*eb60*/  MUFU.EX2 R180, R180 ;  /* 0x000000b400b47308 */ /* 0x000ff00000000800 */
[----:B------:R-:W-:Y:S08]  /*eb70*/  MUFU.EX2 R131, R131 ;  /* 0x0000008300837308 */ /* 0x000ff00000000800 */
[----:B------:R1:W-:Y:S08]  /*eb80*/  MUFU.EX2 R183, R191 ;  /* 0x000000bf00b77308 */ /* 0x0003f00000000800 */
[----:B------:R-:W-:Y:S01]  /*eb90*/  MUFU.EX2 R135, R135 ;  /* 0x0000008700877308 */ /* 0x000fe20000000800 */
[----:B-1----:R-:W-:-:S07]  /*eba0*/  F2FP.BF16.F32.PACK_AB R191, R136, R13 ;  /* 0x0000000d88bf723e */ /* 0x002fce00000010ff */
[----:B------:R-:W-:Y:S08]  /*ebb0*/  MUFU.EX2 R129, R129 ;  /* 0x0000008100817308 */ /* 0x000ff00000000800 */
[----:B------:R-:W-:Y:S01]  /*ebc0*/  MUFU.EX2 R123, R123 ;  /* 0x0000007b007b7308 */ /* 0x000fe20000000800 */
[----:B------:R-:W-:Y:S02]  /*ebd0*/  WARPGROUP.DEPBAR.LE gsb0, 0x0 ;  /* 0x00008000000079c5 */ /* 0x000fe40000010000 */
[----:B------:R0:W-:Y:S01]  /*ebe0*/  @!P1 SYNCS.ARRIVE.TRANS64.RED.A1T0 RZ, [R15+URZ], RZ ;  /* 0x000000ff0fff99a7 */ /* 0x0001e2000810043f */
[----:B------:R-:W-:-:S04]  /*ebf0*/  F2FP.BF16.F32.PACK_AB R176, R133, R20 ;  /* 0x0000001485b0723e */ /* 0x000fc800000010ff */
[----:B------:R-:W-:Y:S01]  /*ec00*/  MUFU.EX2 R177, R237 ;  /* 0x000000ed00b17308 */ /* 0x000fe20000000800 */
[----:B0-----:R-:W-:Y:S01]  /*ec10*/  FFMA.FTZ R15, R0, R4, R9 ;  /* 0x00000004000f7223 */ /* 0x001fe20000010009 */
[----:B------:R-:W-:Y:S01]  /*ec20*/  @!P1 PRMT R4, RZ, 0x654, R138 ;  /* 0x00000654ff049816 */ /* 0x000fe2000000008a */
[----:B------:R-:W-:-:S05]  /*ec30*/  FADD.FTZ R138, R10, R121 ;  /* 0x000000790a8a7221 */ /* 0x000fca0000010000 */
[----:B------:R-:W-:Y:S01]  /*ec40*/  MUFU.EX2 R179, R12 ;  /* 0x0000000c00b37308 */ /* 0x000fe20000000800 */
[C---:B------:R-:W-:Y:S01]  /*ec50*/  FADD.FTZ R15, R200.reuse, R15 ;  /* 0x0000000fc80f7221 */ /* 0x040fe20000010000 */
[----:B------:R0:W-:Y:S01]  /*ec60*/  @!P1 SYNCS.ARRIVE.TRANS64.RED.A1T0 RZ, [R4+URZ], RZ ;  /* 0x000000ff04ff99a7 */ /* 0x0001e2000810043f */
[----:B------:R-:W-:Y:S02]  /*ec70*/  F2FP.BF16.F32.PACK_AB R200, R200, R9 ;  /* 0x00000009c8c8723e */ /* 0x000fe400000010ff */
[----:B------:R-:W-:Y:S01]  /*ec80*/  FADD.FTZ R121, R202, R15 ;  /* 0x0000000fca797221 */ /* 0x000fe20000010000 */
[C---:B------:R-:W-:Y:S01]  /*ec90*/  F2FP.BF16.F32.PACK_AB R202, R14.reuse, R202 ;  /* 0x000000ca0eca723e */ /* 0x040fe200000010ff */
[-CC-:B------:R-:W-:Y:S01]  /*eca0*/  FFMA.FTZ R15, R151, R6.reuse, -R122.reuse ;  /* 0x00000006970f7223 */ /* 0x180fe2000001087a */
[----:B------:R-:W-:Y:S01]  /*ecb0*/  MUFU.EX2 R141, R141 ;  /* 0x0000008d008d7308 */ /* 0x000fe20000000800 */
[----:B------:R-:W-:Y:S01]  /*ecc0*/  FADD.FTZ R121, R14, R121 ;  /* 0x000000790e797221 */ /* 0x000fe20000010000 */
[-C--:B0-----:R-:W-:Y:S01]  /*ecd0*/  FFMA.FTZ R4, R139, R6.reuse, -R122 ;  /* 0x000000068b047223 */ /* 0x081fe2000001087a */
[----:B------:R-:W-:Y:S01]  /*ece0*/  FADD.FTZ R139, R203, R138 ;  /* 0x0000008acb8b7221 */ /* 0x000fe20000010000 */
[-CC-:B------:R-:W-:Y:S01]  /*ecf0*/  FFMA.FTZ R138, R143, R6.reuse, -R122.reuse ;  /* 0x000000068f8a7223 */ /* 0x180fe2000001087a */
[----:B------:R-:W-:Y:S01]  /*ed00*/  FADD.FTZ R121, R196, R121 ;  /* 0x00000079c4797221 */ /* 0x000fe20000010000 */
[----:B------:R-:W-:Y:S01]  /*ed10*/  FFMA.FTZ R122, R127, R6, -R122 ;  /* 0x000000067f7a7223 */ /* 0x000fe2000001087a */
[----:B------:R-:W-:Y:S01]  /*ed20*/  FADD.FTZ R140, R124, R139 ;  /* 0x0000008b7c8c7221 */ /* 0x000fe20000010000 */
[----:B------:R-:W0:Y:S01]  /*ed30*/  MUFU.EX2 R4, R4 ;  /* 0x0000000400047308 */ /* 0x000e220000000800 */
[C---:B------:R-:W-:Y:S01]  /*ed40*/  FADD.FTZ R121, R18.reuse, R121 ;  /* 0x0000007912797221 */ /* 0x040fe20000010000 */
[----:B------:R-:W-:Y:S01]  /*ed50*/  F2FP.BF16.F32.PACK_AB R196, R18, R196 ;  /* 0x000000c412c4723e */ /* 0x000fe200000010ff */
[----:B------:R-:W-:Y:S01]  /*ed60*/  FADD.FTZ R125, R197, R140 ;  /* 0x0000008cc57d7221 */ /* 0x000fe20000010000 */
[----:B------:R-:W-:Y:S01]  /*ed70*/  F2FP.BF16.F32.PACK_AB R203, R124, R203 ;  /* 0x000000cb7ccb723e */ /* 0x000fe200000010ff */
[----:B------:R-:W-:Y:S01]  /*ed80*/  FADD.FTZ R142, R198, R121 ;  /* 0x00000079c68e7221 */ /* 0x000fe20000010000 */
[C---:B------:R-:W-:Y:S01]  /*ed90*/  F2FP.BF16.F32.PACK_AB R198, R17.reuse, R198 ;  /* 0x000000c611c6723e */ /* 0x040fe200000010ff */
[C---:B------:R-:W-:Y:S01]  /*eda0*/  FADD.FTZ R140, R126.reuse, R125 ;  /* 0x0000007d7e8c7221 */ /* 0x040fe20000010000 */
[----:B------:R-:W-:Y:S01]  /*edb0*/  MUFU.EX2 R15, R15 ;  /* 0x0000000f000f7308 */ /* 0x000fe20000000800 */
[----:B------:R-:W-:Y:S01]  /*edc0*/  FADD.FTZ R125, R17, R142 ;  /* 0x0000008e117d7221 */ /* 0x000fe20000010000 */
[----:B------:R-:W-:Y:S01]  /*edd0*/  F2FP.BF16.F32.PACK_AB R197, R126, R197 ;  /* 0x000000c57ec5723e */ /* 0x000fe200000010ff */
[----:B------:R-:W-:Y:S01]  /*ede0*/  FADD.FTZ R121, R199, R140 ;  /* 0x0000008cc7797221 */ /* 0x000fe20000010000 */
[----:B------:R-:W-:Y:S01]  /*edf0*/  F2FP.BF16.F32.PACK_AB R199, R128, R199 ;  /* 0x000000c780c7723e */ /* 0x000fe200000010ff */
[----:B------:R-:W-:Y:S01]  /*ee00*/  FADD.FTZ R142, R192, R125 ;  /* 0x0000007dc08e7221 */ /* 0x000fe20000010000 */
[C---:B------:R-:W-:Y:S01]  /*ee10*/  F2FP.BF16.F32.PACK_AB R192, R185.reuse, R192 ;  /* 0x000000c0b9c0723e */ /* 0x040fe200000010ff */
[----:B------:R-:W-:Y:S01]  /*ee20*/  FADD.FTZ R140, R128, R121 ;  /* 0x00000079808c7221 */ /* 0x000fe20000010000 */
[----:B------:R-:W1:Y:S01]  /*ee30*/  MUFU.EX2 R138, R138 ;  /* 0x0000008a008a7308 */ /* 0x000e620000000800 */
[----:B------:R-:W-:Y:S01]  /*ee40*/  FADD.FTZ R125, R185, R142 ;  /* 0x0000008eb97d7221 */ /* 0x000fe20000010000 */
[----:B0-----:R-:W-:Y:S01]  /*ee50*/  F2FP.BF16.F32.PACK_AB R185, R4, R3 ;  /* 0x0000000304b9723e */ /* 0x001fe200000010ff */
[----:B------:R-:W-:Y:S01]  /*ee60*/  FADD.FTZ R121, R193, R140 ;  /* 0x0000008cc1797221 */ /* 0x000fe20000010000 */
[----:B------:R-:W-:Y:S01]  /*ee70*/  F2FP.BF16.F32.PACK_AB R193, R130, R193 ;  /* 0x000000c182c1723e */ /* 0x000fe200000010ff */
[----:B------:R-:W-:Y:S01]  /*ee80*/  FADD.FTZ R142, R194, R125 ;  /* 0x0000007dc28e7221 */ /* 0x000fe20000010000 */
[C---:B------:R-:W-:Y:S01]  /*ee90*/  F2FP.BF16.F32.PACK_AB R194, R21.reuse, R194 ;  /* 0x000000c215c2723e */ /* 0x040fe200000010ff */
[----:B------:R-:W-:Y:S01]  /*eea0*/  FADD.FTZ R140, R130, R121 ;  /* 0x00000079828c7221 */ /* 0x000fe20000010000 */
[----:B------:R-:W0:Y:S01]  /*eeb0*/  MUFU.EX2 R122, R122 ;  /* 0x0000007a007a7308 */ /* 0x000e220000000800 */
[----:B------:R-:W-:Y:S01]  /*eec0*/  FADD.FTZ R121, R21, R142 ;  /* 0x0000008e15797221 */ /* 0x000fe20000010000 */
[----:B------:R-:W-:Y:S01]  /*eed0*/  F2FP.BF16.F32.PACK_AB R178, R141, R120 ;  /* 0x000000788db2723e */ /* 0x000fe200000010ff */
[----:B------:R-:W-:Y:S01]  /*eee0*/  FADD.FTZ R9, R195, R140 ;  /* 0x0000008cc3097221 */ /* 0x000fe20000010000 */
[----:B------:R-:W-:Y:S01]  /*eef0*/  F2FP.BF16.F32.PACK_AB R195, R132, R195 ;  /* 0x000000c384c3723e */ /* 0x000fe200000010ff */
[----:B------:R-:W-:Y:S01]  /*ef00*/  FADD.FTZ R10, R188, R121 ;  /* 0x00000079bc0a7221 */ /* 0x000fe20000010000 */
[----:B------:R-:W-:Y:S01]  /*ef10*/  F2FP.BF16.F32.PACK_AB R188, R171, R188 ;  /* 0x000000bcabbc723e */ /* 0x000fe200000010ff */
[----:B------:R-:W-:-:S02]  /*ef20*/  FADD.FTZ R14, R132, R9 ;  /* 0x00000009840e7221 */ /* 0x000fc40000010000 */
[----:B------:R-:W-:Y:S02]  /*ef30*/  FADD.FTZ R121, R171, R10 ;  /* 0x0000000aab797221 */ /* 0x000fe40000010000 */
[----:B------:R-:W-:Y:S02]  /*ef40*/  FADD.FTZ R9, R11, R14 ;  /* 0x0000000e0b097221 */ /* 0x000fe40000010000 */
[----:B------:R-:W-:Y:S01]  /*ef50*/  FADD.FTZ R14, R190, R121 ;  /* 0x00000079be0e7221 */ /* 0x000fe20000010000 */
[C---:B------:R-:W-:Y:S01]  /*ef60*/  F2FP.BF16.F32.PACK_AB R190, R187.reuse, R190 ;  /* 0x000000bebbbe723e */ /* 0x040fe200000010ff */
[----:B------:R-:W-:Y:S02]  /*ef70*/  FADD.FTZ R10, R134, R9 ;  /* 0x00000009860a7221 */ /* 0x000fe40000010000 */
[----:B------:R-:W-:Y:S01]  /*ef80*/  FADD.FTZ R17, R187, R14 ;  /* 0x0000000ebb117221 */ /* 0x000fe20000010000 */
[----:B-1----:R-:W-:Y:S01]  /*ef90*/  F2FP.BF16.F32.PACK_AB R187, R138, R15 ;  /* 0x0000000f8abb723e */ /* 0x002fe200000010ff */
[----:B------:R-:W-:-:S02]  /*efa0*/  FADD.FTZ R9, R13, R10 ;  /* 0x0000000a0d097221 */ /* 0x000fc40000010000 */
[----:B------:R-:W-:Y:S01]  /*efb0*/  FADD.FTZ R14, R184, R17 ;  /* 0x00000011b80e7221 */ /* 0x000fe20000010000 */
[C---:B------:R-:W-:Y:S01]  /*efc0*/  F2FP.BF16.F32.PACK_AB R184, R173.reuse, R184 ;  /* 0x000000b8adb8723e */ /* 0x040fe200000010ff */
[----:B------:R-:W-:Y:S02]  /*efd0*/  FADD.FTZ R10, R136, R9 ;  /* 0x00000009880a7221 */ /* 0x000fe40000010000 */
[----:B------:R-:W-:Y:S02]  /*efe0*/  FADD.FTZ R17, R173, R14 ;  /* 0x0000000ead117221 */ /* 0x000fe40000010000 */
[----:B------:R-:W-:Y:S02]  /*eff0*/  FADD.FTZ R9, R3, R10 ;  /* 0x0000000a03097221 */ /* 0x000fe40000010000 */
[----:B------:R-:W-:Y:S01]  /*f000*/  FADD.FTZ R14, R186, R17 ;  /* 0x00000011ba0e7221 */ /* 0x000fe20000010000 */
[----:B------:R-:W-:Y:S01]  /*f010*/  F2FP.BF16.F32.PACK_AB R186, R175, R186 ;  /* 0x000000baafba723e */ /* 0x000fe200000010ff */
[----:B------:R-:W-:-:S02]  /*f020*/  FADD.FTZ R10, R4, R9 ;  /* 0x00000009040a7221 */ /* 0x000fc40000010000 */
[----:B------:R-:W-:Y:S02]  /*f030*/  FADD.FTZ R11, R175, R14 ;  /* 0x0000000eaf0b7221 */ /* 0x000fe40000010000 */
[----:B------:R-:W-:Y:S02]  /*f040*/  FADD.FTZ R9, R15, R10 ;  /* 0x0000000a0f097221 */ /* 0x000fe40000010000 */
[----:B------:R-:W-:Y:S01]  /*f050*/  FADD.FTZ R14, R180, R11 ;  /* 0x0000000bb40e7221 */ /* 0x000fe20000010000 */
[C---:B------:R-:W-:Y:S01]  /*f060*/  F2FP.BF16.F32.PACK_AB R180, R137.reuse, R180 ;  /* 0x000000b489b4723e */ /* 0x040fe200000010ff */
[----:B------:R-:W-:Y:S01]  /*f070*/  FADD.FTZ R10, R138, R9 ;  /* 0x000000098a0a7221 */ /* 0x000fe20000010000 */
[----:B------:R-:W-:Y:S02]  /*f080*/  IMAD.MOV.U32 R9, RZ, RZ, R8 ;  /* 0x000000ffff097224 */ /* 0x000fe400078e0008 */
[----:B------:R-:W-:Y:S01]  /*f090*/  FADD.FTZ R3, R137, R14 ;  /* 0x0000000e89037221 */ /* 0x000fe20000010000 */
[----:B------:R-:W-:Y:S01]  /*f0a0*/  FADD.FTZ R10, R181, R10 ;  /* 0x0000000ab50a7221 */ /* 0x000fe20000010000 */
[----:B------:R-:W-:-:S02]  /*f0b0*/  F2FP.BF16.F32.PACK_AB R181, R131, R181 ;  /* 0x000000b583b5723e */ /* 0x000fc400000010ff */
[----:B------:R-:W-:Y:S01]  /*f0c0*/  FADD.FTZ R4, R182, R3 ;  /* 0x00000003b6047221 */ /* 0x000fe20000010000 */
[----:B------:R-:W-:Y:S01]  /*f0d0*/  F2FP.BF16.F32.PACK_AB R182, R129, R182 ;  /* 0x000000b681b6723e */ /* 0x000fe200000010ff */
[----:B------:R-:W-:Y:S02]  /*f0e0*/  FADD.FTZ R10, R131, R10 ;  /* 0x0000000a830a7221 */ /* 0x000fe40000010000 */
[----:B------:R-:W-:Y:S02]  /*f0f0*/  FADD.FTZ R3, R129, R4 ;  /* 0x0000000481037221 */ /* 0x000fe40000010000 */
[----:B------:R-:W-:Y:S01]  /*f100*/  FADD.FTZ R10, R183, R10 ;  /* 0x0000000ab70a7221 */ /* 0x000fe20000010000 */
[C---:B------:R-:W-:Y:S01]  /*f110*/  F2FP.BF16.F32.PACK_AB R183, R135.reuse, R183 ;  /* 0x000000b787b7723e */ /* 0x040fe200000010ff */
[----:B------:R-:W-:Y:S02]  /*f120*/  FADD.FTZ R4, R20, R3 ;  /* 0x0000000314047221 */ /* 0x000fe40000010000 */
[----:B------:R-:W-:-:S02]  /*f130*/  FADD.FTZ R10, R135, R10 ;  /* 0x0000000a870a7221 */ /* 0x000fc40000010000 */
[----:B------:R-:W-:Y:S02]  /*f140*/  FADD.FTZ R3, R133, R4 ;  /* 0x0000000485037221 */ /* 0x000fe40000010000 */
[----:B------:R-:W-:Y:S01]  /*f150*/  FADD.FTZ R10, R177, R10 ;  /* 0x0000000ab10a7221 */ /* 0x000fe20000010000 */
[C---:B------:R-:W-:Y:S01]  /*f160*/  F2FP.BF16.F32.PACK_AB R177, R123.reuse, R177 ;  /* 0x000000b17bb1723e */ /* 0x040fe200000010ff */
[----:B------:R-:W-:Y:S02]  /*f170*/  FADD.FTZ R4, R120, R3 ;  /* 0x0000000378047221 */ /* 0x000fe40000010000 */
[----:B------:R-:W-:Y:S02]  /*f180*/  FADD.FTZ R10, R123, R10 ;  /* 0x0000000a7b0a7221 */ /* 0x000fe40000010000 */
[----:B------:R-:W-:Y:S02]  /*f190*/  FADD.FTZ R4, R141, R4 ;  /* 0x000000048d047221 */ /* 0x000fe40000010000 */
[----:B------:R-:W-:Y:S01]  /*f1a0*/  FADD.FTZ R10, R179, R10 ;  /* 0x0000000ab30a7221 */ /* 0x000fe20000010000 */
[----:B0-----:R-:W-:-:S03]  /*f1b0*/  F2FP.BF16.F32.PACK_AB R179, R122, R179 ;  /* 0x000000b37ab3723e */ /* 0x001fc600000010ff */
[----:B------:R-:W-:Y:S01]  /*f1c0*/  FADD.FTZ R3, R122, R10 ;  /* 0x0000000a7a037221 */ /* 0x000fe20000010000 */
[----:B------:R-:W-:Y:S01]  /*f1d0*/  IMAD.MOV.U32 R10, RZ, RZ, R7 ;  /* 0x000000ffff0a7224 */ /* 0x000fe200078e0007 */
[----:B------:R-:W-:Y:S06]  /*f1e0*/  @P2 BRA `(.L_x_2504) ;  /* 0xffffffbc00842947 */ /* 0x000fec000383ffff */
.L_x_2495:
        /* <DEDUP_REMOVED lines=99> */
.L_x_2505:
[----:B------:R-:W-:Y:S01]  /*f820*/  ULEA UR5, UR36, UR38, 0x3 ;  /* 0x0000002624057291 */ /* 0x000fe2000f8e183f */
[----:B------:R-:W-:-:S05]  /*f830*/  IMAD.U32 R0, RZ, RZ, UR60 ;  /* 0x0000003cff007e24 */ /* 0x000fca000f8e00ff */
[----:B------:R-:W-:-:S04]  /*f840*/  SHF.L.U32 R0, R0, 0x1f, RZ ;  /* 0x0000001f00007819 */ /* 0x000fc800000006ff */
[----:B------:R0:W1:Y:S01]  /*f850*/  SYNCS.PHASECHK.TRANS64.TRYWAIT P2, [UR5+0x36850], R0 ;  /* 0x03685000ff0075a7 */ /* 0x0000620008040145 */
[----:B------:R-:W-:Y:S05]  /*f860*/  @!P0 BRA `(.L_x_2506) ;  /* 0x0000000000048947 */ /* 0x000fea0003800000 */
[----:B------:R-:W-:Y:S01]  /*f870*/  BPT.TRAP 0x1 ;  /* 0x000000040000795c */ /* 0x000fe20000300000 */
.L_x_2506:
[----:B-1----:R-:W-:Y:S05]  /*f880*/  @P2 BRA `(.L_x_2507) ;  /* 0x0000000000082947 */ /* 0x002fea0003800000 */
[----:B------:R-:W1:Y:S02]  /*f890*/  SYNCS.PHASECHK.TRANS64.TRYWAIT P0, [UR5+0x36850], R0 ;  /* 0x03685000ff0075a7 */ /* 0x000e640008000145 */
[----:B-1----:R-:W-:Y:S05]  /*f8a0*/  @!P0 BRA `(.L_x_2508) ;  /* 0x000000a000788947 */ /* 0x002fea0003800000 */
.L_x_2507:
        /* <DEDUP_REMOVED lines=8> */
[----:B------:R-:W-:-:S04]  /*f930*/  ULOP3.LUT UR38, UR38, 0x3fff, URZ, 0xc0, !UPT ;  /* 0x00003fff26267892 */ /* 0x000fc8000f8ec03f */
        /* <DEDUP_REMOVED lines=10> */
[----:B------:R-:W-:-:S02]  /*f9e0*/  IMAD.MOV.U32 R4, RZ, RZ, RZ ;  /* 0x000000ffff047224 */ /* 0x000fc400078e00ff */
[----:B0-----:R-:W-:Y:S01]  /*f9f0*/  FADD.FTZ R2, R0, R3 ;  /* 0x0000000300027221 */ /* 0x001fe20000010000 */
[----:B------:R-:W-:Y:S01]  /*fa00*/  IMAD.U32 R211, RZ, RZ, UR8 ;  /* 0x00000008ffd37e24 */ /* 0x000fe2000f8e00ff */
[----:B------:R-:W0:Y:S01]  /*fa10*/  SHFL.BFLY PT, R0, R5, 0x1, 0x1f ;  /* 0x0c201f0005007f89 */ /* 0x000e2200000e0000 */
[----:B------:R-:W-:-:S03]  /*fa20*/  USEL UR36, UR36, URZ, UP0 ;  /* 0x0000003f24247287 */ /* 0x000fc60008000000 */
[----:B------:R-:W1:Y:S01]  /*fa30*/  SHFL.BFLY PT, R9, R2, 0x1, 0x1f ;  /* 0x0c201f0002097f89 */ /* 0x000e6200000e0000 */
[----:B0-----:R-:W-:Y:S01]  /*fa40*/  FADD.FTZ R13, R5, R0 ;  /* 0x00000000050d7221 */ /* 0x001fe20000010000 */
[----:B------:R-:W-:Y:S02]  /*fa50*/  IMAD.U32 R5, RZ, RZ, UR5 ;  /* 0x00000005ff057e24 */ /* 0x000fe4000f8e00ff */
[----:B------:R-:W-:Y:S02]  /*fa60*/  IMAD.MOV.U32 R0, RZ, RZ, -0x800000 ;  /* 0xff800000ff007424 */ /* 0x000fe400078e00ff */
[----:B-1----:R-:W-:Y:S01]  /*fa70*/  FADD.FTZ R14, R2, R9 ;  /* 0x00000009020e7221 */ /* 0x002fe20000010000 */
[----:B------:R-:W-:Y:S01]  /*fa80*/  FSETP.NE.FTZ.AND P0, PT, R13, RZ, PT ;  /* 0x000000ff0d00720b */ /* 0x000fe20003f15000 */
[----:B------:R-:W-:Y:S02]  /*fa90*/  @!P1 VIADD R5, R5, 0x36860 ;  /* 0x0003686005059836 */ /* 0x000fe40000000000 */
[----:B------:R-:W-:Y:S01]  /*faa0*/  IMAD.MOV.U32 R2, RZ, RZ, -0x800000 ;  /* 0xff800000ff027424 */ /* 0x000fe200078e00ff */
[----:B------:R-:W-:-:S02]  /*fab0*/  FSETP.NE.FTZ.AND P2, PT, R14, RZ, PT ;  /* 0x000000ff0e00720b */ /* 0x000fc40003f55000 */
[----:B------:R-:W-:-:S07]  /*fac0*/  @!P1 PRMT R5, RZ, 0x654, R5 ;  /* 0x00000654ff059816 */ /* 0x000fce0000000005 */
        /* <DEDUP_REMOVED lines=140> */
.L_x_2478:
[----:B------:R-:W0:Y:S01]  /*10390*/  S2R R4, SR_CgaCtaId ;  /* 0x0000000000047919 */ /* 0x000e220000008800 */
[----:B------:R-:W-:Y:S01]  /*103a0*/  MOV R17, 0x400 ;  /* 0x0000040000117802 */ /* 0x000fe20000000f00 */
[----:B------:R-:W-:Y:S01]  /*103b0*/  BSSY B0, `(.L_x_2509) ;  /* 0x000028d000007945 */ /* 0x000fe20003800000 */
[----:B------:R-:W-:Y:S02]  /*103c0*/  BAR.SYNC.DEFER_BLOCKING 0x5, 0x180 ;  /* 0x0146000000007b1d */ /* 0x000fe40000010000 */
[----:B0-----:R-:W-:-:S05]  /*103d0*/  LEA R17, R4, R17, 0x18 ;  /* 0x0000001104117211 */ /* 0x001fca00078ec0ff */
[----:B------:R-:W0:Y:S02]  /*103e0*/  LDS.128 R36, [R17+0x368d0] ;  /* 0x0368d00011247984 */ /* 0x000e240000000c00 */
[----:B0-----:R-:W-:Y:S02]  /*103f0*/  R2UR UR5, R37 ;  /* 0x00000000250572ca */ /* 0x001fe400000e0000 */
        /* <DEDUP_REMOVED lines=12> */
[----:B------:R-:W-:Y:S02]  /*104c0*/  R2UR UR4, R207 ;  /* 0x00000000cf0472ca */ /* 0x000fe400000e0000 */
[----:B------:R-:W-:-:S02]  /*104d0*/  F2FP.BF16.F32.PACK_AB R98, R101, R100 ;  /* 0x000000646562723e */ /* 0x000fc400000010ff */
[----:B------:R-:W-:Y:S02]  /*104e0*/  F2FP.BF16.F32.PACK_AB R99, R42, R99 ;  /* 0x000000632a63723e */ /* 0x000fe400000010ff */
[----:B------:R-:W-:Y:S02]  /*104f0*/  F2FP.BF16.F32.PACK_AB R105, R107, R106 ;  /* 0x0000006a6b69723e */ /* 0x000fe400000010ff */
[----:B------:R-:W-:Y:S02]  /*10500*/  F2FP.BF16.F32.PACK_AB R112, R113, R112 ;  /* 0x000000707170723e */ /* 0x000fe400000010ff */
[----:B------:R-:W-:Y:S02]  /*10510*/  F2FP.BF16.F32.PACK_AB R106, R109, R108 ;  /* 0x0000006c6d6a723e */ /* 0x000fe400000010ff */
[----:B------:R-:W-:Y:S01]  /*10520*/  F2FP.BF16.F32.PACK_AB R107, R111, R110 ;  /* 0x0000006e6f6b723e */ /* 0x000fe200000010ff */
[----:B------:R-:W-:Y:S01]  /*10530*/  USHF.L.U32 UR10, UR4, 0x2, URZ ;  /* 0x00000002040a7899 */ /* 0x000fe2000800063f */
[----:B------:R-:W-:-:S02]  /*10540*/  F2FP.BF16.F32.PACK_AB R113, R115, R114 ;  /* 0x000000727371723e */ /* 0x000fc400000010ff */
[----:B------:R-:W-:Y:S02]  /*10550*/  F2FP.BF16.F32.PACK_AB R114, R117, R116 ;  /* 0x000000747572723e */ /* 0x000fe400000010ff */
[----:B------:R-:W-:Y:S02]  /*10560*/  F2FP.BF16.F32.PACK_AB R115, R119, R118 ;  /* 0x000000767773723e */ /* 0x000fe400000010ff */
[----:B------:R-:W-:Y:S02]  /*10570*/  R2UR UR7, R210 ;  /* 0x00000000d20772ca */ /* 0x000fe400000e0000 */
[----:B------:R-:W-:Y:S02]  /*10580*/  MOV R20, R17 ;  /* 0x0000001100147202 */ /* 0x000fe40000000f00 */
[----:B0-----:R-:W-:-:S03]  /*10590*/  MOV R21, R4 ;  /* 0x0000000400157202 */ /* 0x001fc60000000f00 */
[----:B------:R-:W-:-:S03]  /*105a0*/  IMAD.WIDE R4, R215, 0x2, R20 ;  /* 0x00000002d7047825 */ /* 0x000fc600078e0214 */
[----:B------:R-:W-:-:S03]  /*105b0*/  IADD3 R141, P0, R4, 0x4020, RZ ;  /* 0x00004020048d7810 */ /* 0x000fc60007f1e0ff */
[----:B------:R-:W-:Y:S01]  /*105c0*/  USHF.L.U64.HI UR11, UR4, 0x2, UR7 ;  /* 0x00000002040b7899 */ /* 0x000fe20008010207 */
[C---:B------:R-:W-:Y:S01]  /*105d0*/  LOP3.LUT R29, R4.reuse, 0x380, RZ, 0xc0, !PT ;  /* 0x00000380041d7812 */ /* 0x040fe200078ec0ff */
[----:B------:R-:W-:Y:S01]  /*105e0*/  UIADD3 UR4, UP1, UR10, UR8, URZ ;  /* 0x000000080a047290 */ /* 0x000fe2000ff3e03f */
[C---:B------:R-:W-:Y:S01]  /*105f0*/  IADD3 R103, P2, R4.reuse, 0x20, RZ ;  /* 0x0000002004677810 */ /* 0x040fe20007f5e0ff */
[--C-:B------:R-:W-:Y:S01]  /*10600*/  IMAD.X R25, RZ, RZ, R5.reuse, P0 ;  /* 0x000000ffff197224 */ /* 0x100fe200000e0605 */
[C---:B------:R-:W-:Y:S01]  /*10610*/  IADD3 R135, P1, R4.reuse, 0x40, RZ ;  /* 0x0000004004877810 */ /* 0x040fe20007f3e0ff */
[----:B------:R-:W-:Y:S01]  /*10620*/  UIADD3.X UR7, UR11, UR9, URZ, UP1, !UPT ;  /* 0x000000090b077290 */ /* 0x000fe20008ffe43f */
[C---:B------:R-:W-:Y:S01]  /*10630*/  IADD3 R137, P6, R4.reuse, 0x60, RZ ;  /* 0x0000006004897810 */ /* 0x040fe20007fde0ff */
[--C-:B------:R-:W-:Y:S01]  /*10640*/  IMAD.X R9, RZ, RZ, R5.reuse, P2 ;  /* 0x000000ffff097224 */ /* 0x100fe200010e0605 */
[C---:B------:R-:W-:Y:S01]  /*10650*/  IADD3 R139, P5, R4.reuse, 0x4000, RZ ;  /* 0x00004000048b7810 */ /* 0x040fe20007fbe0ff */
[--C-:B------:R-:W-:Y:S01]  /*10660*/  IMAD.X R11, RZ, RZ, R5.reuse, P1 ;  /* 0x000000ffff0b7224 */ /* 0x100fe200008e0605 */
[----:B------:R-:W-:Y:S01]  /*10670*/  LOP3.LUT R18, R141, 0x380, RZ, 0xc0, !PT ;  /* 0x000003808d127812 */ /* 0x000fe200078ec0ff */
[--C-:B------:R-:W-:Y:S01]  /*10680*/  IMAD.X R13, RZ, RZ, R5.reuse, P6 ;  /* 0x000000ffff0d7224 */ /* 0x100fe200030e0605 */
[----:B------:R-:W-:Y:S01]  /*10690*/  SHF.R.U64 R29, R29, 0x3, RZ ;  /* 0x000000031d1d7819 */ /* 0x000fe200000012ff */
[----:B------:R-:W-:Y:S01]  /*106a0*/  IMAD.X R15, RZ, RZ, R5, P5 ;  /* 0x000000ffff0f7224 */ /* 0x000fe200028e0605 */
[C---:B------:R-:W-:Y:S01]  /*106b0*/  IADD3 R143, P4, R4.reuse, 0x4040, RZ ;  /* 0x00004040048f7810 */ /* 0x040fe20007f9e0ff */
[----:B------:R-:W-:Y:S01]  /*106c0*/  ULDC.64 UR8, c[0x0][0xc08] ;  /* 0x0003020000087ab9 */ /* 0x000fe20000000a00 */
[----:B------:R-:W-:-:S02]  /*106d0*/  IADD3 R145, P3, R4, 0x4060, RZ ;  /* 0x0000406004917810 */ /* 0x000fc40007f7e0ff */
        /* <DEDUP_REMOVED lines=14> */
[----:B------:R-:W-:Y:S02]  /*107c0*/  LOP3.LUT R12, R137, 0x380, RZ, 0xc0, !PT ;  /* 0x00000380890c7812 */ /* 0x000fe400078ec0ff */
[----:B------:R-:W-:Y:S02]  /*107d0*/  LOP3.LUT R14, R139, 0x380, RZ, 0xc0, !PT ;  /* 0x000003808b0e7812 */ /* 0x000fe400078ec0ff */
[----:B------:R-:W-:Y:S02]  /*107e0*/  LOP3.LUT R26, R143, 0x380, RZ, 0xc0, !PT ;  /* 0x000003808f1a7812 */ /* 0x000fe400078ec0ff */
[----:B------:R-:W-:Y:S02]  /*107f0*/  LOP3.LUT R30, R145, 0x380, RZ, 0xc0, !PT ;  /* 0x00000380911e7812 */ /* 0x000fe400078ec0ff */
[----:B------:R-:W-:-:S02]  /*10800*/  LOP3.LUT R24, R18, R141, RZ, 0x3c, !PT ;  /* 0x0000008d12187212 */ /* 0x000fc400078e3cff */
[----:B------:R-:W-:Y:S02]  /*10810*/  LOP3.LUT R38, R153, 0x380, RZ, 0xc0, !PT ;  /* 0x0000038099267812 */ /* 0x000fe400078ec0ff */
[----:B------:R-:W-:Y:S02]  /*10820*/  SHF.R.U64 R8, R8, 0x3, RZ ;  /* 0x0000000308087819 */ /* 0x000fe400000012ff */
[----:B------:R-:W-:Y:S02]  /*10830*/  SHF.R.U64 R10, R10, 0x3, RZ ;  /* 0x000000030a0a7819 */ /* 0x000fe400000012ff */
[----:B------:R-:W-:Y:S02]  /*10840*/  LOP3.LUT R32, R147, 0x380, RZ, 0xc0, !PT ;  /* 0x0000038093207812 */ /* 0x000fe400078ec0ff */
[----:B------:R-:W-:Y:S02]  /*10850*/  MOV R18, R4 ;  /* 0x0000000400127202 */ /* 0x000fe40000000f00 */
[----:B------:R-:W-:-:S02]  /*10860*/  LOP3.LUT R34, R149, 0x380, RZ, 0xc0, !PT ;  /* 0x0000038095227812 */ /* 0x000fc400078ec0ff */
[----:B------:R-:W-:Y:S02]  /*10870*/  SHF.R.U64 R12, R12, 0x3, RZ ;  /* 0x000000030c0c7819 */ /* 0x000fe400000012ff */
[----:B------:R-:W-:Y:S02]  /*10880*/  SHF.R.U64 R14, R14, 0x3, RZ ;  /* 0x000000030e0e7819 */ /* 0x000fe400000012ff */
[----:B------:R-:W-:Y:S02]  /*10890*/  F2FP.BF16.F32.PACK_AB R4, R124, R7 ;  /* 0x000000077c04723e */ /* 0x000fe400000010ff */
[----:B------:R-:W-:Y:S02]  /*108a0*/  SHF.R.U64 R26, R26, 0x3, RZ ;  /* 0x000000031a1a7819 */ /* 0x000fe400000012ff */
[----:B------:R-:W-:Y:S02]  /*108b0*/  F2FP.BF16.F32.PACK_AB R5, R133, R132 ;  /* 0x000000848505723e */ /* 0x000fe400000010ff */
[----:B------:R-:W-:Y:S01]  /*108c0*/  F2FP.BF16.F32.PACK_AB R7, R131, R28 ;  /* 0x0000001c8307723e */ /* 0x000fe200000010ff */
[----:B------:R-:W-:Y:S01]  /*108d0*/  BAR.SYNC.DEFER_BLOCKING 0x1, 0x100 ;  /* 0x0044000000007b1d */ /* 0x000fe20000010000 */
[----:B------:R-:W-:-:S02]  /*108e0*/  SHF.R.U64 R30, R30, 0x3, RZ ;  /* 0x000000031e1e7819 */ /* 0x000fc400000012ff */
[----:B------:R-:W-:Y:S02]  /*108f0*/  SHF.R.U64 R38, R38, 0x3, RZ ;  /* 0x0000000326267819 */ /* 0x000fe400000012ff */
[----:B------:R-:W-:Y:S02]  /*10900*/  LOP3.LUT R8, R8, R103, RZ, 0x3c, !PT ;  /* 0x0000006708087212 */ /* 0x000fe400078e3cff */
[----:B------:R-:W-:Y:S02]  /*10910*/  LOP3.LUT R10, R10, R135, RZ, 0x3c, !PT ;  /* 0x000000870a0a7212 */ /* 0x000fe400078e3cff */
[----:B------:R-:W-:Y:S02]  /*10920*/  SHF.R.U64 R32, R32, 0x3, RZ ;  /* 0x0000000320207819 */ /* 0x000fe400000012ff */
[----:B------:R-:W-:Y:S02]  /*10930*/  SHF.R.U64 R34, R34, 0x3, RZ ;  /* 0x0000000322227819 */ /* 0x000fe400000012ff */
[----:B------:R-:W-:-:S02]  /*10940*/  LOP3.LUT R12, R12, R137, RZ, 0x3c, !PT ;  /* 0x000000890c0c7212 */ /* 0x000fc400078e3cff */
[----:B------:R-:W-:Y:S02]  /*10950*/  LOP3.LUT R14, R14, R139, RZ, 0x3c, !PT ;  /* 0x0000008b0e0e7212 */ /* 0x000fe400078e3cff */
[----:B------:R-:W-:Y:S02]  /*10960*/  LOP3.LUT R36, R151, 0x380, RZ, 0xc0, !PT ;  /* 0x0000038097247812 */ /* 0x000fe400078ec0ff */
[----:B------:R-:W-:Y:S02]  /*10970*/  LOP3.LUT R26, R26, R143, RZ, 0x3c, !PT ;  /* 0x0000008f1a1a7212 */ /* 0x000fe400078e3cff */
[----:B------:R-:W-:Y:S02]  /*10980*/  LOP3.LUT R30, R30, R145, RZ, 0x3c, !PT ;  /* 0x000000911e1e7212 */ /* 0x000fe400078e3cff */
[----:B------:R-:W-:Y:S01]  /*10990*/  LOP3.LUT R28, R38, R153, RZ, 0x3c, !PT ;  /* 0x00000099261c7212 */ /* 0x000fe200078e3cff */
[----:B------:R0:W-:Y:S01]  /*109a0*/  STSM.16.M88.4 [R18], R4 ;  /* 0x0000000412007844 */ /* 0x0001e20000000200 */
[----:B------:R-:W-:-:S02]  /*109b0*/  LOP3.LUT R32, R32, R147, RZ, 0x3c, !PT ;  /* 0x0000009320207212 */ /* 0x000fc400078e3cff */
[----:B------:R-:W-:Y:S02]  /*109c0*/  LOP3.LUT R34, R34, R149, RZ, 0x3c, !PT ;  /* 0x0000009522227212 */ /* 0x000fe400078e3cff */
[----:B------:R-:W-:Y:S02]  /*109d0*/  MOV R134, R8 ;  /* 0x0000000800867202 */ /* 0x000fe40000000f00 */
[----:B------:R-:W-:Y:S02]  /*109e0*/  MOV R133, R10 ;  /* 0x0000000a00857202 */ /* 0x000fe40000000f00 */
[----:B------:R-:W-:Y:S02]  /*109f0*/  SHF.R.U64 R36, R36, 0x3, RZ ;  /* 0x0000000324247819 */ /* 0x000fe400000012ff */
[----:B------:R-:W-:Y:S02]  /*10a00*/  MOV R132, R12 ;  /* 0x0000000c00847202 */ /* 0x000fe40000000f00 */
[----:B------:R-:W-:-:S02]  /*10a10*/  MOV R131, R14 ;  /* 0x0000000e00837202 */ /* 0x000fc40000000f00 */
[----:B------:R-:W-:Y:S02]  /*10a20*/  F2FP.BF16.F32.PACK_AB R8, R41, R40 ;  /* 0x000000282908723e */ /* 0x000fe400000010ff */
[----:B0-----:R-:W-:Y:S02]  /*10a30*/  F2FP.BF16.F32.PACK_AB R4, R121, R120 ;  /* 0x000000787904723e */ /* 0x001fe400000010ff */
[----:B------:R-:W-:Y:S02]  /*10a40*/  F2FP.BF16.F32.PACK_AB R5, R130, R127 ;  /* 0x0000007f8205723e */ /* 0x000fe400000010ff */
[----:B------:R-:W-:Y:S02]  /*10a50*/  F2FP.BF16.F32.PACK_AB R6, R122, R3 ;  /* 0x000000037a06723e */ /* 0x000fe400000010ff */
[----:B------:R-:W-:Y:S02]  /*10a60*/  F2FP.BF16.F32.PACK_AB R7, R129, R126 ;  /* 0x0000007e8107723e */ /* 0x000fe400000010ff */
[----:B------:R-:W-:-:S02]  /*10a70*/  F2FP.BF16.F32.PACK_AB R9, R128, R125 ;  /* 0x0000007d8009723e */ /* 0x000fc400000010ff */
[----:B------:R-:W-:Y:S01]  /*10a80*/  F2FP.BF16.F32.PACK_AB R10, R45, R44 ;  /* 0x0000002c2d0a723e */ /* 0x000fe200000010ff */
[----:B------:R0:W-:Y:S01]  /*10a90*/  STSM.16.M88.4 [R134], R4 ;  /* 0x0000000486007844 */ /* 0x0001e20000000200 */
[----:B------:R-:W-:Y:S02]  /*10aa0*/  F2FP.BF16.F32.PACK_AB R11, R47, R46 ;  /* 0x0000002e2f0b723e */ /* 0x000fe400000010ff */
[----:B------:R-:W-:Y:S02]  /*10ab0*/  MOV R124, R24 ;  /* 0x00000018007c7202 */ /* 0x000fe40000000f00 */
[----:B------:R-:W-:Y:S01]  /*10ac0*/  MOV R123, R26 ;  /* 0x0000001a007b7202 */ /* 0x000fe20000000f00 */
[----:B------:R1:W-:Y:S01]  /*10ad0*/  STSM.16.M88.4 [R133], R8 ;  /* 0x0000000885007844 */ /* 0x0003e20000000200 */
[----:B------:R-:W-:Y:S02]  /*10ae0*/  F2FP.BF16.F32.PACK_AB R12, R49, R48 ;  /* 0x00000030310c723e */ /* 0x000fe400000010ff */
[----:B------:R-:W-:-:S02]  /*10af0*/  F2FP.BF16.F32.PACK_AB R13, R51, R50 ;  /* 0x00000032330d723e */ /* 0x000fc400000010ff */
[----:B------:R-:W-:Y:S02]  /*10b00*/  F2FP.BF16.F32.PACK_AB R14, R53, R52 ;  /* 0x00000034350e723e */ /* 0x000fe400000010ff */
[----:B------:R-:W-:Y:S02]  /*10b10*/  F2FP.BF16.F32.PACK_AB R15, R55, R54 ;  /* 0x00000036370f723e */ /* 0x000fe400000010ff */
[----:B------:R-:W-:Y:S02]  /*10b20*/  MOV R103, R30 ;  /* 0x0000001e00677202 */ /* 0x000fe40000000f00 */
[----:B------:R-:W-:Y:S01]  /*10b30*/  F2FP.BF16.F32.PACK_AB R24, R57, R56 ;  /* 0x000000383918723e */ /* 0x000fe200000010ff */
[----:B------:R-:W-:Y:S01]  /*10b40*/  STSM.16.M88.4 [R132], R12 ;  /* 0x0000000c84007844 */ /* 0x000fe20000000200 */
[----:B------:R-:W-:Y:S02]  /*10b50*/  F2FP.BF16.F32.PACK_AB R25, R59, R58 ;  /* 0x0000003a3b19723e */ /* 0x000fe400000010ff */
[----:B------:R-:W-:-:S02]  /*10b60*/  F2FP.BF16.F32.PACK_AB R26, R61, R60 ;  /* 0x0000003c3d1a723e */ /* 0x000fc400000010ff */
[----:B------:R-:W-:Y:S02]  /*10b70*/  F2FP.BF16.F32.PACK_AB R27, R63, R62 ;  /* 0x0000003e3f1b723e */ /* 0x000fe400000010ff */
[----:B------:R-:W-:Y:S02]  /*10b80*/  MOV R18, R28 ;  /* 0x0000001c00127202 */ /* 0x000fe40000000f00 */
[----:B------:R-:W-:Y:S01]  /*10b90*/  MOV R102, R32 ;  /* 0x0000002000667202 */ /* 0x000fe20000000f00 */
[----:B------:R-:W-:Y:S01]  /*10ba0*/  STSM.16.M88.4 [R131], R24 ;  /* 0x0000001883007844 */ /* 0x000fe20000000200 */
[----:B------:R-:W-:Y:S02]  /*10bb0*/  MOV R38, R34 ;  /* 0x0000002200267202 */ /* 0x000fe40000000f00 */
[----:B------:R-:W-:Y:S02]  /*10bc0*/  F2FP.BF16.F32.PACK_AB R28, R65, R64 ;  /* 0x00000040411c723e */ /* 0x000fe400000010ff */
[----:B------:R-:W-:Y:S01]  /*10bd0*/  F2FP.BF16.F32.PACK_AB R29, R67, R66 ;  /* 0x00000042431d723e */ /* 0x000fe200000010ff */
[----:B------:R-:W2:Y:S01]  /*10be0*/  LDC R64, c[0x0][0xbe8] ;  /* 0x0002fa00ff407b82 */ /* 0x000ea20000000800 */
[----:B------:R-:W-:-:S02]  /*10bf0*/  F2FP.BF16.F32.PACK_AB R30, R69, R68 ;  /* 0x00000044451e723e */ /* 0x000fc400000010ff */
[----:B------:R-:W-:Y:S02]  /*10c00*/  F2FP.BF16.F32.PACK_AB R31, R71, R70 ;  /* 0x00000046471f723e */ /* 0x000fe400000010ff */
[----:B------:R-:W-:Y:S02]  /*10c10*/  LOP3.LUT R36, R36, R151, RZ, 0x3c, !PT ;  /* 0x0000009724247212 */ /* 0x000fe400078e3cff */
[----:B------:R-:W-:Y:S01]  /*10c20*/  F2FP.BF16.F32.PACK_AB R32, R73, R72 ;  /* 0x000000484920723e */ /* 0x000fe200000010ff */
[----:B------:R-:W-:Y:S01]  /*10c30*/  STSM.16.M88.4 [R124], R28 ;  /* 0x0000001c7c007844 */ /* 0x000fe20000000200 */
[----:B------:R-:W-:Y:S02]  /*10c40*/  F2FP.BF16.F32.PACK_AB R33, R75, R74 ;  /* 0x0000004a4b21723e */ /* 0x000fe400000010ff */
[----:B------:R-:W-:Y:S02]  /*10c50*/  F2FP.BF16.F32.PACK_AB R34, R77, R76 ;  /* 0x0000004c4d22723e */ /* 0x000fe400000010ff */
[----:B------:R-:W-:-:S02]  /*10c60*/  F2FP.BF16.F32.PACK_AB R35, R79, R78 ;  /* 0x0000004e4f23723e */ /* 0x000fc400000010ff */
[----:B0-----:R-:W-:Y:S02]  /*10c70*/  F2FP.BF16.F32.PACK_AB R4, R81, R80 ;  /* 0x000000505104723e */ /* 0x001fe400000010ff */
[----:B------:R-:W-:Y:S01]  /*10c80*/  F2FP.BF16.F32.PACK_AB R5, R83, R82 ;  /* 0x000000525305723e */ /* 0x000fe200000010ff */
[----:B------:R-:W-:Y:S01]  /*10c90*/  STSM.16.M88.4 [R123], R32 ;  /* 0x000000207b007844 */ /* 0x000fe20000000200 */
[----:B------:R-:W-:Y:S02]  /*10ca0*/  F2FP.BF16.F32.PACK_AB R6, R85, R84 ;  /* 0x000000545506723e */ /* 0x000fe400000010ff */
[----:B------:R-:W-:Y:S02]  /*10cb0*/  F2FP.BF16.F32.PACK_AB R7, R87, R86 ;  /* 0x000000565707723e */ /* 0x000fe400000010ff */
[----:B-1----:R-:W-:Y:S02]  /*10cc0*/  F2FP.BF16.F32.PACK_AB R8, R89, R88 ;  /* 0x000000585908723e */ /* 0x002fe400000010ff */
[----:B------:R-:W-:Y:S01]  /*10cd0*/  F2FP.BF16.F32.PACK_AB R9, R91, R90 ;  /* 0x0000005a5b09723e */ /* 0x000fe200000010ff */
[----:B------:R0:W-:Y:S01]  /*10ce0*/  STSM.16.M88.4 [R103], R4 ;  /* 0x0000000467007844 */ /* 0x0001e20000000200 */
[----:B------:R-:W-:-:S02]  /*10cf0*/  F2FP.BF16.F32.PACK_AB R10, R93, R92 ;  /* 0x0000005c5d0a723e */ /* 0x000fc400000010ff */
[----:B------:R-:W-:Y:S02]  /*10d00*/  F2FP.BF16.F32.PACK_AB R11, R95, R94 ;  /* 0x0000005e5f0b723e */ /* 0x000fe400000010ff */
[----:B------:R-:W-:Y:S02]  /*10d10*/  MOV R36, R36 ;  /* 0x0000002400247202 */ /* 0x000fe40000000f00 */
[----:B------:R-:W-:Y:S01]  /*10d20*/  PLOP3.LUT P0, PT, PT, PT, UP0, 0x80, 0x0 ;  /* 0x000000000000781c */ /* 0x000fe20003f0f008 */
[----:B------:R1:W-:Y:S04]  /*10d30*/  STSM.16.M88.4 [R102], R8 ;  /* 0x0000000866007844 */ /* 0x0003e80000000200 */
[----:B------:R3:W-:Y:S04]  /*10d40*/  STSM.16.M88.4 [R38], R96 ;  /* 0x0000006026007844 */ /* 0x0007e80000000200 */
[----:B------:R3:W-:Y:S01]  /*10d50*/  STSM.16.M88.4 [R36], R104 ;  /* 0x0000006824007844 */ /* 0x0007e20000000200 */
[----:B0-----:R-:W-:-:S02]  /*10d60*/  IMAD.U32 R4, RZ, RZ, UR4 ;  /* 0x00000004ff047e24 */ /* 0x001fc4000f8e00ff */
[----:B------:R-:W-:Y:S01]  /*10d70*/  IMAD.U32 R5, RZ, RZ, UR7 ;  /* 0x00000007ff057e24 */ /* 0x000fe2000f8e00ff */
[----:B------:R3:W-:Y:S01]  /*10d80*/  STSM.16.M88.4 [R18], R112 ;  /* 0x0000007012007844 */ /* 0x0007e20000000200 */
[----:B------:R-:W-:Y:S06]  /*10d90*/  BAR.SYNC.DEFER_BLOCKING 0x1, 0x100 ;  /* 0x0044000000007b1d */ /* 0x000fec0000010000 */
[----:B------:R-:W4:Y:S01]  /*10da0*/  @P0 LDG.E R3, desc[UR12][R4.64] ;  /* 0x0000000c04030981 */ /* 0x000f22000c1e1900 */
[----:B--2---:R-:W-:Y:S01]  /*10db0*/  ISETP.NE.AND P1, PT, R64, 0x1, PT ;  /* 0x000000014000780c */ /* 0x004fe20003f25270 */
[----:B------:R-:W-:Y:S01]  /*10dc0*/  UISETP.NE.U32.AND UP1, UPT, UR8, URZ, UPT ;  /* 0x0000003f0800728c */ /* 0x000fe2000bf25070 */
[----:B------:R-:W-:Y:S01]  /*10dd0*/  ULDC UR7, c[0x0][0xa88] ;  /* 0x0002a20000077ab9 */ /* 0x000fe20000000800 */
[----:B------:R-:W-:-:S02]  /*10de0*/  UMOV UR4, URZ ;  /* 0x0000003f00047c82 */ /* 0x000fc40008000000 */
[----:B------:R-:W-:-:S06]  /*10df0*/  UISETP.NE.AND.EX UP1, UPT, UR9, URZ, UPT, UP1 ;  /* 0x0000003f0900728c */ /* 0x000fcc000bf25310 */
[----:B------:R-:W-:Y:S02]  /*10e00*/  PLOP3.LUT P2, PT, PT, PT, UP1, 0x80, 0x0 ;  /* 0x000000000000781c */ /* 0x000fe40003f4f018 */
[----:B------:R-:W0:Y:S03]  /*10e10*/  @P1 LDC R6, c[0x0][0xbec] ;  /* 0x0002fb00ff061b82 */ /* 0x000e260000000800 */
[----:B------:R-:W-:-:S04]  /*10e20*/  @UP1 UIADD3 UR8, UP2, UR10, UR8, URZ ;  /* 0x000000080a081290 */ /* 0x000fc8000ff5e03f */
[----:B------:R-:W-:Y:S01]  /*10e30*/  @UP1 UIADD3.X UR9, UR11, UR9, URZ, UP2, !UPT ;  /* 0x000000090b091290 */ /* 0x000fe200097fe43f */
[----:B-1----:R-:W1:Y:S01]  /*10e40*/  @P1 LDC R8, c[0x0][0xbf0] ;  /* 0x0002fc00ff081b82 */ /* 0x002e620000000800 */
[----:B------:R-:W-:-:S04]  /*10e50*/  IMAD.U32 R10, RZ, RZ, UR8 ;  /* 0x00000008ff0a7e24 */ /* 0x000fc8000f8e00ff */
[----:B------:R-:W-:Y:S01]  /*10e60*/  IMAD.U32 R11, RZ, RZ, UR9 ;  /* 0x00000009ff0b7e24 */ /* 0x000fe2000f8e00ff */
[----:B----4-:R-:W-:Y:S01]  /*10e70*/  @P0 R2UR UR4, R3 ;  /* 0x00000000030402ca */ /* 0x010fe200000e0000 */
        /* <DEDUP_REMOVED lines=8> */
.L_x_2511:
[----:B------:R-:W-:Y:S01]  /*10f00*/  R2UR UR18, R208 ;  /* 0x00000000d01272ca */ /* 0x000fe200000e0000 */
[----:B------:R-:W-:Y:S01]  /*10f10*/  ULDC.64 UR12, c[0x0][0xb90] ;  /* 0x0002e400000c7ab9 */ /* 0x000fe20000000a00 */
[----:B------:R-:W-:Y:S01]  /*10f20*/  R2UR UR17, R19 ;  /* 0x00000000131172ca */ /* 0x000fe200000e0000 */
[----:B------:R-:W-:Y:S01]  /*10f30*/  USHF.R.S32.HI UR11, URZ, 0x1f, UR4 ;  /* 0x0000001f3f0b7899 */ /* 0x000fe20008011404 */
[----:B------:R-:W-:Y:S01]  /*10f40*/  R2UR UR16, R210 ;  /* 0x00000000d21072ca */ /* 0x000fe200000e0000 */
[----:B------:R-:W-:Y:S01]  /*10f50*/  UMOV UR10, UR4 ;  /* 0x00000004000a7c82 */ /* 0x000fe20008000000 */
[----:B------:R-:W-:Y:S01]  /*10f60*/  R2UR UR15, R207 ;  /* 0x00000000cf0f72ca */ /* 0x000fe200000e0000 */
[----:B-----5:R-:W-:Y:S01]  /*10f70*/  IMAD R65, R3, R64, RZ ;  /* 0x0000004003417224 */ /* 0x020fe200078e02ff */
[----:B------:R-:W-:-:S05]  /*10f80*/  ULDC.64 UR20, c[0x0][0x208] ;  /* 0x0000820000147ab9 */ /* 0x000fca0000000a00 */
[----:B------:R-:W-:Y:S02]  /*10f90*/  USHF.R.S32.HI UR14, URZ, 0x1f, UR18 ;  /* 0x0000001f3f0e7899 */ /* 0x000fe40008011412 */
[----:B------:R-:W-:Y:S01]  /*10fa0*/  VIADD R9, R23, UR17 ;  /* 0x0000001117097c36 */ /* 0x000fe20008000000 */
[----:B------:R-:W-:Y:S01]  /*10fb0*/  UIMAD.WIDE.U32 UR8, UR18, UR12, UR10 ;  /* 0x0000000c120872a5 */ /* 0x000fe2000f8e000a */
[----:B------:R-:W-:Y:S01]  /*10fc0*/  VIADD R26, R214, UR17 ;  /* 0x00000011d61a7c36 */ /* 0x000fe20008000000 */
[----:B------:R-:W-:Y:S01]  /*10fd0*/  UIMAD UR7, UR14, UR12, URZ ;  /* 0x0000000c0e0772a4 */ /* 0x000fe2000f8e023f */
[----:B------:R-:W-:Y:S01]  /*10fe0*/  @P1 IMAD.HI.U32 R5, R9, R6, RZ ;  /* 0x0000000609051227 */ /* 0x000fe200078e00ff */
[----:B------:R-:W-:Y:S02]  /*10ff0*/  USEL UR16, UR16, URZ, !UP0 ;  /* 0x0000003f10107287 */ /* 0x000fe4000c000000 */
[----:B------:R-:W-:Y:S01]  /*11000*/  UIMAD UR7, UR18, UR13, UR7 ;  /* 0x0000000d120772a4 */ /* 0x000fe2000f8e0207 */
[----:B------:R-:W-:Y:S01]  /*11010*/  IMAD.MOV.U32 R4, RZ, RZ, R9 ;  /* 0x000000ffff047224 */ /* 0x000fe200078e0009 */
[----:B------:R-:W-:Y:S01]  /*11020*/  @P1 SHF.R.U32.HI R4, RZ, R8, R5 ;  /* 0x00000008ff041219 */ /* 0x000fe20000011605 */
[----:B------:R-:W-:Y:S01]  /*11030*/  ULDC.64 UR12, c[0x0][0xb98] ;  /* 0x0002e600000c7ab9 */ /* 0x000fe20000000a00 */
[----:B------:R-:W-:Y:S01]  /*11040*/  UIADD3 UR9, UR9, UR7, URZ ;  /* 0x0000000709097290 */ /* 0x000fe2000fffe03f */
[----:B------:R-:W-:Y:S01]  /*11050*/  IMAD R5, R209, 0x40, R16 ;  /* 0x00000040d1057824 */ /* 0x000fe200078e0210 */
[----:B------:R-:W-:Y:S01]  /*11060*/  USEL UR15, UR15, URZ, !UP0 ;  /* 0x0000003f0f0f7287 */ /* 0x000fe2000c000000 */
[----:B------:R-:W-:Y:S01]  /*11070*/  IMAD.MOV R7, RZ, RZ, -R4 ;  /* 0x000000ffff077224 */ /* 0x000fe200078e0a04 */
[----:B------:R-:W-:Y:S01]  /*11080*/  UIMAD UR7, UR16, UR12, URZ ;  /* 0x0000000c100772a4 */ /* 0x000fe2000f8e023f */
[----:B------:R-:W-:Y:S01]  /*11090*/  IMAD.WIDE R20, R5, 0x2, R20 ;  /* 0x0000000205147825 */ /* 0x000fe200078e0214 */
[----:B------:R-:W-:Y:S01]  /*110a0*/  UIMAD.WIDE.U32 UR8, UR15, UR12, UR8 ;  /* 0x0000000c0f0872a5 */ /* 0x000fe2000f8e0008 */
[----:B------:R-:W-:Y:S01]  /*110b0*/  SHF.R.S32.HI R5, RZ, 0x1f, R4 ;  /* 0x0000001fff057819 */ /* 0x000fe20000011404 */
[----:B------:R-:W-:Y:S01]  /*110c0*/  UIMAD UR7, UR15, UR13, UR7 ;  /* 0x0000000d0f0772a4 */ /* 0x000fe2000f8e0207 */
[----:B------:R-:W-:Y:S01]  /*110d0*/  IMAD R7, R64, R7, R9 ;  /* 0x0000000740077224 */ /* 0x000fe200078e0209 */
[----:B------:R-:W-:Y:S01]  /*110e0*/  IADD3 R13, P2, R20, 0x1000, RZ ;  /* 0x00001000140d7810 */ /* 0x000fe20007f5e0ff */
[----:B------:R-:W-:Y:S01]  /*110f0*/  ULDC.64 UR12, c[0x0][0xaa0] ;  /* 0x0002a800000c7ab9 */ /* 0x000fe20000000a00 */
[----:B------:R-:W-:-:S02]  /*11100*/  IADD3 R4, P0, R4, UR8, RZ ;  /* 0x0000000804047c10 */ /* 0x000fc4000ff1e0ff */
[----:B------:R-:W-:Y:S01]  /*11110*/  IMAD.U32 R8, RZ, RZ, UR7 ;  /* 0x00000007ff087e24 */ /* 0x000fe2000f8e00ff */
[----:B------:R-:W-:Y:S02]  /*11120*/  SHF.R.S32.HI R6, RZ, 0x1f, R7 ;  /* 0x0000001fff067819 */ /* 0x000fe40000011407 */
[----:B------:R-:W-:Y:S02]  /*11130*/  LOP3.LUT R12, R13, 0x380, RZ, 0xc0, !PT ;  /* 0x000003800d0c7812 */ /* 0x000fe400078ec0ff */
[----:B------:R-:W-:Y:S01]  /*11140*/  IADD3.X R5, R5, UR9, R8, P0, !PT ;  /* 0x0000000905057c10 */ /* 0x000fe200087fe408 */
[----:B------:R-:W-:Y:S01]  /*11150*/  ULDC.64 UR8, c[0x0][0xb88] ;  /* 0x0002e20000087ab9 */ /* 0x000fe20000000a00 */
[----:B------:R-:W-:Y:S01]  /*11160*/  SHF.R.U64 R12, R12, 0x3, RZ ;  /* 0x000000030c0c7819 */ /* 0x000fe200000012ff */
[----:B------:R-:W-:Y:S01]  /*11170*/  IMAD R6, R6, UR8, RZ ;  /* 0x0000000806067c24 */ /* 0x000fe2000f8e02ff */
[----:B------:R-:W-:Y:S01]  /*11180*/  IADD3 R33, P3, R20, 0x6000, RZ ;  /* 0x0000600014217810 */ /* 0x000fe20007f7e0ff */
[----:B------:R-:W-:Y:S01]  /*11190*/  IMAD.WIDE.U32 R4, R7, UR8, R4 ;  /* 0x0000000807047c25 */ /* 0x000fe2000f8e0004 */
[----:B------:R-:W-:-:S02]  /*111a0*/  LOP3.LUT R12, R12, R13, RZ, 0x3c, !PT ;  /* 0x0000000d0c0c7212 */ /* 0x000fc400078e3cff */
[----:B------:R-:W-:Y:S01]  /*111b0*/  IADD3.X R13, RZ, R21, RZ, P2, !PT ;  /* 0x00000015ff0d7210 */ /* 0x000fe200017fe4ff */
[----:B---3--:R-:W-:Y:S01]  /*111c0*/  IMAD R11, R7, UR9, R6 ;  /* 0x00000009070b7c24 */ /* 0x008fe2000f8e0206 */
[----:B------:R-:W-:Y:S01]  /*111d0*/  ULDC.64 UR8, c[0x0][0xb50] ;  /* 0x0002d40000087ab9 */ /* 0x000fe20000000a00 */
[----:B------:R-:W-:Y:S01]  /*111e0*/  IADD3 R25, P2, R20, 0x7000, RZ ;  /* 0x0000700014197810 */ /* 0x000fe20007f5e0ff */
[----:B------:R-:W-:Y:S01]  /*111f0*/  VIADD R6, R26, 0x8 ;  /* 0x000000081a067836 */ /* 0x000fe20000000000 */
[----:B------:R-:W-:Y:S01]  /*11200*/  LOP3.LUT R32, R33, 0x380, RZ, 0xc0, !PT ;  /* 0x0000038021207812 */ /* 0x000fe200078ec0ff */
[----:B------:R-:W-:Y:S01]  /*11210*/  IMAD.IADD R5, R5, 0x1, R11 ;  /* 0x0000000105057824 */ /* 0x000fe200078e020b */
[----:B------:R-:W-:Y:S02]  /*11220*/  LEA R11, P0, R4, UR8, 0x2 ;  /* 0x00000008040b7c11 */ /* 0x000fe4000f8010ff */
[----:B------:R-:W-:Y:S02]  /*11230*/  IADD3 R9, P6, R20, 0x2000, RZ ;  /* 0x0000200014097810 */ /* 0x000fe40007fde0ff */
[----:B------:R-:W-:Y:S01]  /*11240*/  LEA.HI.X R14, R4, UR9, R5, 0x2, P0 ;  /* 0x00000009040e7c11 */ /* 0x000fe200080f1405 */
[----:B------:R-:W-:Y:S01]  /*11250*/  SHFL.IDX PT, R18, R11, RZ, 0x1c1f ;  /* 0x001c1fff0b127589 */ /* 0x000fe200000e0000 */
[----:B------:R-:W-:-:S02]  /*11260*/  IADD3 R45, P0, R20, 0x5000, RZ ;  /* 0x00005000142d7810 */ /* 0x000fc40007f1e0ff */
[C---:B------:R-:W-:Y:S01]  /*11270*/  IADD3 R5, P5, R20.reuse, 0x3000, RZ ;  /* 0x0000300014057810 */ /* 0x040fe20007fbe0ff */
[----:B------:R-:W0:Y:S01]  /*11280*/  SHFL.IDX PT, R19, R14, RZ, 0x1c1f ;  /* 0x001c1fff0e137589 */ /* 0x000e2200000e0000 */
[----:B------:R-:W-:Y:S02]  /*11290*/  LOP3.LUT R44, R45, 0x380, RZ, 0xc0, !PT ;  /* 0x000003802d2c7812 */ /* 0x000fe400078ec0ff */
[----:B------:R-:W-:Y:S01]  /*112a0*/  IADD3 R49, P4, R20, 0x4000, RZ ;  /* 0x0000400014317810 */ /* 0x000fe20007f9e0ff */
[----:B------:R-:W-:Y:S01]  /*112b0*/  SHFL.IDX PT, R36, R11, 0x1, 0x1c1f ;  /* 0x003c1f000b247f89 */ /* 0x000fe200000e0000 */
[----:B------:R-:W-:Y:S02]  /*112c0*/  SHF.R.U64 R44, R44, 0x3, RZ ;  /* 0x000000032c2c7819 */ /* 0x000fe400000012ff */
[----:B------:R-:W-:Y:S01]  /*112d0*/  LOP3.LUT R24, R25, 0x380, RZ, 0xc0, !PT ;  /* 0x0000038019187812 */ /* 0x000fe200078ec0ff */
[----:B------:R-:W1:Y:S01]  /*112e0*/  SHFL.IDX PT, R37, R14, 0x1, 0x1c1f ;  /* 0x003c1f000e257f89 */ /* 0x000e6200000e0000 */
[----:B------:R-:W-:-:S02]  /*112f0*/  SHF.R.U64 R32, R32, 0x3, RZ ;  /* 0x0000000320207819 */ /* 0x000fc400000012ff */
[----:B------:R-:W-:Y:S02]  /*11300*/  LOP3.LUT R8, R9, 0x380, RZ, 0xc0, !PT ;  /* 0x0000038009087812 */ /* 0x000fe400078ec0ff */
[----:B------:R-:W-:Y:S02]  /*11310*/  LOP3.LUT R4, R5, 0x380, RZ, 0xc0, !PT ;  /* 0x0000038005047812 */ /* 0x000fe400078ec0ff */
[----:B------:R-:W-:Y:S02]  /*11320*/  LOP3.LUT R48, R49, 0x380, RZ, 0xc0, !PT ;  /* 0x0000038031307812 */ /* 0x000fe400078ec0ff */
[----:B------:R-:W-:Y:S01]  /*11330*/  LOP3.LUT R44, R44, R45, RZ, 0x3c, !PT ;  /* 0x0000002d2c2c7212 */ /* 0x000fe200078e3cff */
[--C-:B------:R-:W-:Y:S01]  /*11340*/  IMAD.X R45, RZ, RZ, R21.reuse, P0 ;  /* 0x000000ffff2d7224 */ /* 0x100fe200000e0615 */
[----:B------:R-:W-:Y:S02]  /*11350*/  SHF.R.U64 R24, R24, 0x3, RZ ;  /* 0x0000000318187819 */ /* 0x000fe400000012ff */
[----:B------:R-:W-:Y:S01]  /*11360*/  LOP3.LUT R32, R32, R33, RZ, 0x3c, !PT ;  /* 0x0000002120207212 */ /* 0x000fe200078e3cff */
[----:B------:R-:W-:Y:S01]  /*11370*/  IMAD.X R33, RZ, RZ, R21, P3 ;  /* 0x000000ffff217224 */ /* 0x000fe200018e0615 */
[----:B------:R-:W-:-:S02]  /*11380*/  SHF.R.U64 R8, R8, 0x3, RZ ;  /* 0x0000000308087819 */ /* 0x000fc400000012ff */
[----:B------:R-:W-:Y:S02]  /*11390*/  SHF.R.U64 R4, R4, 0x3, RZ ;  /* 0x0000000304047819 */ /* 0x000fe400000012ff */
[----:B------:R-:W-:Y:S02]  /*113a0*/  SHF.R.U64 R48, R48, 0x3, RZ ;  /* 0x0000000330307819 */ /* 0x000fe400000012ff */
[----:B------:R-:W-:Y:S02]  /*113b0*/  LOP3.LUT P0, RZ, R212, 0x3, RZ, 0xc0, !PT ;  /* 0x00000003d4ff7812 */ /* 0x000fe4000780c0ff */
[----:B------:R-:W-:Y:S02]  /*113c0*/  IADD3 R10, P3, R20, 0xb000, RZ ;  /* 0x0000b000140a7810 */ /* 0x000fe40007f7e0ff */
        /* <DEDUP_REMOVED lines=8> */
[-C--:B------:R-:W-:Y:S01]  /*11450*/  ISETP.GE.OR P2, PT, R26, R65.reuse, P0 ;  /* 0x000000411a00720c */ /* 0x080fe20000746670 */
[----:B------:R-:W-:Y:S01]  /*11460*/  IMAD.X R41, RZ, RZ, R21, P3 ;  /* 0x000000ffff297224 */ /* 0x000fe200018e0615 */
[----:B------:R-:W-:-:S02]  /*11470*/  ISETP.GE.OR P0, PT, R6, R65, P0 ;  /* 0x000000410600720c */ /* 0x000fc40000706670 */
[----:B------:R-:W-:Y:S02]  /*11480*/  LOP3.LUT R3, R10, 0x380, RZ, 0xc0, !PT ;  /* 0x000003800a037812 */ /* 0x000fe400078ec0ff */
[C---:B------:R-:W-:Y:S02]  /*11490*/  IADD3 R61, P6, R20.reuse, 0x8000, RZ ;  /* 0x00008000143d7810 */ /* 0x040fe40007fde0ff */
[C---:B------:R-:W-:Y:S02]  /*114a0*/  IADD3 R57, P5, R20.reuse, 0x9000, RZ ;  /* 0x0000900014397810 */ /* 0x040fe40007fbe0ff */
[C---:B------:R-:W-:Y:S02]  /*114b0*/  IADD3 R53, P4, R20.reuse, 0xa000, RZ ;  /* 0x0000a00014357810 */ /* 0x040fe40007f9e0ff */
[----:B------:R-:W-:Y:S01]  /*114c0*/  LOP3.LUT R7, R20, 0x380, RZ, 0xc0, !PT ;  /* 0x0000038014077812 */ /* 0x000fe200078ec0ff */
[----:B0-----:R0:W-:Y:S01]  /*114d0*/  @!P2 ST.E desc[UR20][R18.64], R0 ;  /* 0x000000001200a985 */ /* 0x0011e2000c101914 */
[----:B------:R-:W-:-:S02]  /*114e0*/  SHF.R.U64 R3, R3, 0x3, RZ ;  /* 0x0000000303037819 */ /* 0x000fc400000012ff */
[----:B------:R-:W-:Y:S01]  /*114f0*/  LOP3.LUT R60, R61, 0x380, RZ, 0xc0, !PT ;  /* 0x000003803d3c7812 */ /* 0x000fe200078ec0ff */
[----:B-1----:R1:W-:Y:S01]  /*11500*/  @!P0 ST.E desc[UR20][R36.64], R2 ;  /* 0x0000000224008985 */ /* 0x0023e2000c101914 */
[----:B------:R-:W-:Y:S02]  /*11510*/  LOP3.LUT R56, R57, 0x380, RZ, 0xc0, !PT ;  /* 0x0000038039387812 */ /* 0x000fe400078ec0ff */
[----:B------:R-:W-:Y:S01]  /*11520*/  LOP3.LUT R52, R53, 0x380, RZ, 0xc0, !PT ;  /* 0x0000038035347812 */ /* 0x000fe200078ec0ff */
[----:B------:R-:W-:Y:S01]  /*11530*/  UIMAD UR7, UR11, UR12, URZ ;  /* 0x0000000c0b0772a4 */ /* 0x000fe2000f8e023f */
[----:B------:R-:W-:Y:S01]  /*11540*/  SHF.R.U64 R7, R7, 0x3, RZ ;  /* 0x0000000307077819 */ /* 0x000fe200000012ff */
[----:B------:R-:W-:Y:S01]  /*11550*/  UIMAD.WIDE.U32 UR8, UR4, UR12, URZ ;  /* 0x0000000c040872a5 */ /* 0x000fe2000f8e003f */
[----:B------:R-:W-:Y:S01]  /*11560*/  SHF.R.U64 R60, R60, 0x3, RZ ;  /* 0x000000033c3c7819 */ /* 0x000fe200000012ff */
[----:B------:R-:W-:Y:S01]  /*11570*/  ULDC.64 UR10, c[0x0][0xae8] ;  /* 0x0002ba00000a7ab9 */ /* 0x000fe20000000a00 */
[----:B------:R-:W-:Y:S01]  /*11580*/  SHF.R.U64 R56, R56, 0x3, RZ ;  /* 0x0000000338387819 */ /* 0x000fe200000012ff */
[----:B0-----:R-:W-:Y:S01]  /*11590*/  IMAD R0, R206, 0x20, R209 ;  /* 0x00000020ce007824 */ /* 0x001fe200078e02d1 */
[----:B------:R-:W-:Y:S01]  /*115a0*/  SHF.R.U64 R52, R52, 0x3, RZ ;  /* 0x0000000334347819 */ /* 0x000fe200000012ff */
[----:B------:R-:W5:Y:S01]  /*115b0*/  LD.E.128 R12, desc[UR20][R12.64] ;  /* 0x000000140c0c7980 */ /* 0x000f62000c101d00 */
[----:B------:R-:W-:-:S02]  /*115c0*/  LOP3.LUT R20, R7, R20, RZ, 0x3c, !PT ;  /* 0x0000001407147212 */ /* 0x000fc400078e3cff */
[----:B------:R-:W-:Y:S01]  /*115d0*/  LOP3.LUT R40, R3, R10, RZ, 0x3c, !PT ;  /* 0x0000000a03287212 */ /* 0x000fe200078e3cff */
[----:B------:R-:W5:Y:S01]  /*115e0*/  LD.E.128 R48, desc[UR20][R48.64] ;  /* 0x0000001430307980 */ /* 0x000f62000c101d00 */
[----:B------:R-:W0:Y:S01]  /*115f0*/  @P1 LDC R3, c[0x0][0xbec] ;  /* 0x0002fb00ff031b82 */ /* 0x000e220000000800 */
[----:B------:R-:W-:Y:S01]  /*11600*/  LOP3.LUT R60, R60, R61, RZ, 0x3c, !PT ;  /* 0x0000003d3c3c7212 */ /* 0x000fe200078e3cff */
[--C-:B------:R-:W-:Y:S01]  /*11610*/  IMAD.X R61, RZ, RZ, R21.reuse, P6 ;  /* 0x000000ffff3d7224 */ /* 0x100fe200030e0615 */
[----:B------:R-:W-:Y:S01]  /*11620*/  LOP3.LUT R56, R56, R57, RZ, 0x3c, !PT ;  /* 0x0000003938387212 */ /* 0x000fe200078e3cff */
[--C-:B------:R-:W-:Y:S01]  /*11630*/  IMAD.X R57, RZ, RZ, R21.reuse, P5 ;  /* 0x000000ffff397224 */ /* 0x100fe200028e0615 */
[----:B------:R-:W-:Y:S01]  /*11640*/  LOP3.LUT R52, R52, R53, RZ, 0x3c, !PT ;  /* 0x0000003534347212 */ /* 0x000fe200078e3cff */
[----:B------:R-:W-:Y:S01]  /*11650*/  IMAD.X R53, RZ, RZ, R21, P4 ;  /* 0x000000ffff357224 */ /* 0x000fe200020e0615 */
[----:B------:R2:W5:Y:S01]  /*11660*/  LD.E.128 R28, desc[UR20][R20.64] ;  /* 0x00000014141c7980 */ /* 0x000562000c101d00 */
[----:B------:R-:W-:Y:S01]  /*11670*/  UIMAD UR7, UR4, UR13, UR7 ;  /* 0x0000000d040772a4 */ /* 0x000fe2000f8e0207 */
[----:B------:R-:W-:-:S02]  /*11680*/  VIADD R18, R0, UR17 ;  /* 0x0000001100127c36 */ /* 0x000fc40008000000 */
[----:B------:R-:W5:Y:S04]  /*11690*/  LD.E.128 R8, desc[UR20][R8.64] ;  /* 0x0000001408087980 */ /* 0x000f68000c101d00 */
[----:B------:R-:W5:Y:S01]  /*116a0*/  LD.E.128 R4, desc[UR20][R4.64] ;  /* 0x0000001404047980 */ /* 0x000f62000c101d00 */
[----:B--2---:R-:W2:Y:S01]  /*116b0*/  @P1 LDC R21, c[0x0][0xbf0] ;  /* 0x0002fc00ff151b82 */ /* 0x004ea20000000800 */
[----:B------:R-:W-:Y:S02]  /*116c0*/  UIADD3 UR9, UR9, UR7, URZ ;  /* 0x0000000709097290 */ /* 0x000fe4000fffe03f */
[----:B------:R-:W5:Y:S01]  /*116d0*/  LD.E.128 R44, desc[UR20][R44.64] ;  /* 0x000000142c2c7980 */ /* 0x000f62000c101d00 */
[----:B------:R-:W-:Y:S02]  /*116e0*/  UIMAD UR4, UR14, UR10, URZ ;  /* 0x0000000a0e0472a4 */ /* 0x000fe4000f8e023f */
[----:B------:R-:W-:Y:S01]  /*116f0*/  UIMAD.WIDE.U32 UR8, UR18, UR10, UR8 ;  /* 0x0000000a120872a5 */ /* 0x000fe2000f8e0008 */
[----:B------:R-:W5:Y:S01]  /*11700*/  LD.E.128 R32, desc[UR20][R32.64] ;  /* 0x0000001420207980 */ /* 0x000f62000c101d00 */
[----:B------:R-:W-:Y:S01]  /*11710*/  UIMAD UR4, UR18, UR11, UR4 ;  /* 0x0000000b120472a4 */ /* 0x000fe2000f8e0204 */
[----:B0-----:R-:W-:-:S02]  /*11720*/  @P1 IMAD.HI.U32 R0, R18, R3, RZ ;  /* 0x0000000312001227 */ /* 0x001fc400078e00ff */
[----:B------:R-:W-:Y:S01]  /*11730*/  ULDC.64 UR10, c[0x0][0xaf0] ;  /* 0x0002bc00000a7ab9 */ /* 0x000fe20000000a00 */
[----:B------:R-:W-:Y:S01]  /*11740*/  UIADD3 UR9, UR9, UR4, URZ ;  /* 0x0000000409097290 */ /* 0x000fe2000fffe03f */
[----:B------:R-:W5:Y:S01]  /*11750*/  LD.E.128 R24, desc[UR20][R24.64] ;  /* 0x0000001418187980 */ /* 0x000f62000c101d00 */
[----:B------:R-:W-:Y:S01]  /*11760*/  UIMAD UR4, UR16, UR10, URZ ;  /* 0x0000000a100472a4 */ /* 0x000fe2000f8e023f */
[----:B------:R-:W-:Y:S01]  /*11770*/  IMAD.MOV.U32 R19, RZ, RZ, R18 ;  /* 0x000000ffff137224 */ /* 0x000fe200078e0012 */
[----:B------:R-:W-:Y:S01]  /*11780*/  UIMAD.WIDE.U32 UR8, UR15, UR10, UR8 ;  /* 0x0000000a0f0872a5 */ /* 0x000fe2000f8e0008 */
[----:B------:R-:W5:Y:S01]  /*11790*/  LD.E.128 R60, desc[UR20][R60.64] ;  /* 0x000000143c3c7980 */ /* 0x000f62000c101d00 */
[----:B------:R-:W-:-:S03]  /*117a0*/  UIMAD UR4, UR15, UR11, UR4 ;  /* 0x0000000b0f0472a4 */ /* 0x000fc6000f8e0204 */
[----:B------:R-:W-:Y:S01]  /*117b0*/  ULDC.64 UR10, c[0x0][0xae0] ;  /* 0x0002b800000a7ab9 */ /* 0x000fe20000000a00 */
[----:B------:R-:W5:Y:S01]  /*117c0*/  LD.E.128 R56, desc[UR20][R56.64] ;  /* 0x0000001438387980 */ /* 0x000f62000c101d00 */
[----:B--2---:R-:W-:Y:S01]  /*117d0*/  @P1 SHF.R.U32.HI R19, RZ, R21, R0 ;  /* 0x00000015ff131219 */ /* 0x004fe20000011600 */
[----:B------:R-:W-:Y:S02]  /*117e0*/  UIADD3 UR4, UR9, UR4, URZ ;  /* 0x0000000409047290 */ /* 0x000fe4000fffe03f */
[----:B------:R-:W5:Y:S01]  /*117f0*/  LD.E.128 R52, desc[UR20][R52.64] ;  /* 0x0000001434347980 */ /* 0x000f62000c101d00 */
[--C-:B------:R-:W-:Y:S01]  /*11800*/  SHF.R.S32.HI R0, RZ, 0x1f, R19.reuse ;  /* 0x0000001fff007819 */ /* 0x100fe20000011413 */
[----:B------:R-:W-:Y:S02]  /*11810*/  IMAD.MOV R21, RZ, RZ, -R19 ;  /* 0x000000ffff157224 */ /* 0x000fe400078e0a13 */
[----:B------:R-:W5:Y:S01]  /*11820*/  LD.E.128 R40, desc[UR20][R40.64] ;  /* 0x0000001428287980 */ /* 0x000f62000c101d00 */
[----:B------:R-:W-:-:S02]  /*11830*/  IMAD.U32 R3, RZ, RZ, UR9 ;  /* 0x00000009ff037e24 */ /* 0x000fc4000f8e00ff */
[----:B------:R-:W-:Y:S01]  /*11840*/  IMAD R0, R0, UR10, RZ ;  /* 0x0000000a00007c24 */ /* 0x000fe2000f8e02ff */
[----:B------:R-:W-:Y:S01]  /*11850*/  @!PT LDS RZ, [RZ] ;  /* 0x00000000fffff984 */ /* 0x000fe20000000800 */
[----:B------:R-:W-:Y:S01]  /*11860*/  @!PT LDS RZ, [RZ] ;  /* 0x00000000fffff984 */ /* 0x000fe20000000800 */
[----:B------:R-:W-:Y:S01]  /*11870*/  @!PT LDS RZ, [RZ] ;  /* 0x00000000fffff984 */ /* 0x000fe20000000800 */
[----:B------:R-:W-:Y:S01]  /*11880*/  @!PT LDS RZ, [RZ] ;  /* 0x00000000fffff984 */ /* 0x000fe20000000800 */
[----:B------:R0:W-:Y:S06]  /*11890*/  MEMBAR.ALL.CTA ;  /* 0x0000000000007992 */ /* 0x0001ec0000008000 */
[----:B0-----:R-:W0:Y:S01]  /*118a0*/  FENCE.VIEW.ASYNC.S ;  /* 0x00000000000073c6 */ /* 0x001e220000000000 */
[----:B------:R-:W-:Y:S02]  /*118b0*/  IMAD R21, R64, R21, R18 ;  /* 0x0000001540157224 */ /* 0x000fe400078e0212 */
[----:B-1----:R-:W-:Y:S01]  /*118c0*/  IMAD.U32 R2, RZ, RZ, UR8 ;  /* 0x00000008ff027e24 */ /* 0x002fe2000f8e00ff */
[----:B------:R-:W-:Y:S01]  /*118d0*/  ULDC.64 UR8, c[0x0][0xad8] ;  /* 0x0002b60000087ab9 */ /* 0x000fe20000000a00 */
[----:B------:R-:W-:-:S02]  /*118e0*/  IMAD.U32 R3, RZ, RZ, UR4 ;  /* 0x00000004ff037e24 */ /* 0x000fc4000f8e00ff */
[C---:B------:R-:W-:Y:S01]  /*118f0*/  IMAD R37, R19.reuse, UR11, R0 ;  /* 0x0000000b13257c24 */ /* 0x040fe2000f8e0200 */
[----:B------:R-:W-:Y:S01]  /*11900*/  SHF.R.S32.HI R0, RZ, 0x1f, R21 ;  /* 0x0000001fff007819 */ /* 0x000fe20000011415 */
[----:B------:R-:W-:-:S04]  /*11910*/  IMAD.WIDE.U32 R2, R19, UR10, R2 ;  /* 0x0000000a13027c25 */ /* 0x000fc8000f8e0002 */
[----:B------:R-:W-:Y:S02]  /*11920*/  IMAD.IADD R3, R3, 0x1, R37 ;  /* 0x0000000103037824 */ /* 0x000fe400078e0225 */
[----:B------:R-:W-:Y:S02]  /*11930*/  IMAD R18, R0, UR8, RZ ;  /* 0x0000000800127c24 */ /* 0x000fe4000f8e02ff */
[----:B------:R-:W-:Y:S02]  /*11940*/  VIADD R38, R209, UR17 ;  /* 0x00000011d1267c36 */ /* 0x000fe40008000000 */
[C---:B------:R-:W-:Y:S02]  /*11950*/  IMAD R19, R21.reuse, UR9, R18 ;  /* 0x0000000915137c24 */ /* 0x040fe4000f8e0212 */
[----:B------:R-:W-:Y:S01]  /*11960*/  IMAD.WIDE.U32 R2, R21, UR8, R2 ;  /* 0x0000000815027c25 */ /* 0x000fe2000f8e0002 */
[----:B------:R-:W-:Y:S01]  /*11970*/  ISETP.GE.AND P2, PT, R38, R65, PT ;  /* 0x000000412600720c */ /* 0x000fe20003f46270 */
[----:B------:R-:W-:-:S02]  /*11980*/  ULDC.64 UR8, c[0x0][0xa80] ;  /* 0x0002a00000087ab9 */ /* 0x000fc40000000a00 */
[----:B------:R-:W-:Y:S01]  /*11990*/  VIADD R0, R38, 0x20 ;  /* 0x0000002026007836 */ /* 0x000fe20000000000 */
[----:B------:R-:W-:Y:S01]  /*119a0*/  LEA R36, P3, R2, UR8, 0x1 ;  /* 0x0000000802247c11 */ /* 0x000fe2000f8608ff */
[----:B------:R-:W-:Y:S02]  /*119b0*/  IMAD.IADD R3, R3, 0x1, R19 ;  /* 0x0000000103037824 */ /* 0x000fe400078e0213 */
[----:B------:R-:W-:Y:S01]  /*119c0*/  VIADD R17, R17, 0x36820 ;  /* 0x0003682011117836 */ /* 0x000fe20000000000 */
[-C--:B------:R-:W-:Y:S01]  /*119d0*/  ISETP.GE.AND P1, PT, R0, R65.reuse, PT ;  /* 0x000000410000720c */ /* 0x080fe20003f26270 */
[----:B------:R-:W-:Y:S01]  /*119e0*/  VIADD R0, R38, 0x40 ;  /* 0x0000004026007836 */ /* 0x000fe20000000000 */
[----:B------:R-:W-:Y:S02]  /*119f0*/  LEA.HI.X R37, R2, UR9, R3, 0x1, P3 ;  /* 0x0000000902257c11 */ /* 0x000fe400098f0c03 */
[----:B------:R-:W-:Y:S01]  /*11a00*/  PRMT R17, RZ, 0x654, R17 ;  /* 0x00000654ff117816 */ /* 0x000fe20000000011 */
[----:B0-----:R0:W1:Y:S01]  /*11a10*/  SHFL.IDX PT, R21, R36, RZ, 0x181f ;  /* 0x00181fff24157589 */ /* 0x00106200000e0000 */
        /* <DEDUP_REMOVED lines=10> */
[-C--:B-1----:R-:W-:Y:S02]  /*11ac0*/  @!P4 LEA R2, P6, R16, R21.reuse, 0x1 ;  /* 0x000000151002c211 */ /* 0x082fe400078c08ff */
[-C--:B------:R-:W-:Y:S02]  /*11ad0*/  @!P3 LEA R18, P5, R204, R21.reuse, 0x1 ;  /* 0x00000015cc12b211 */ /* 0x080fe400078a08ff */
[-C--:B--2---:R-:W-:Y:S02]  /*11ae0*/  @!P4 LEA.HI.X R3, R16, R0.reuse, R219, 0x1, P6 ;  /* 0x000000001003c211 */ /* 0x084fe400030f0cdb */
[C---:B------:R-:W-:Y:S02]  /*11af0*/  @!P2 LEA R20, P6, R205.reuse, R21, 0x1 ;  /* 0x00000015cd14a211 */ /* 0x040fe400078c08ff */
[-C--:B------:R-:W-:Y:S01]  /*11b00*/  @!P3 LEA.HI.X R19, R204, R0.reuse, R218, 0x1, P5 ;  /* 0x00000000cc13b211 */ /* 0x080fe200028f0cda */
[----:B-----5:R3:W-:Y:S01]  /*11b10*/  @!P4 ST.E.128 desc[UR8][R2.64], R28 ;  /* 0x0000001c0200c985 */ /* 0x0207e2000c101d08 */
[----:B------:R-:W-:-:S03]  /*11b20*/  @!P2 LEA.HI.X R21, R205, R0, R217, 0x1, P6 ;  /* 0x00000000cd15a211 */ /* 0x000fc600030f0cd9 */
[----:B------:R3:W-:Y:S04]  /*11b30*/  @!P3 ST.E.128 desc[UR8][R18.64], R48 ;  /* 0x000000301200b985 */ /* 0x0007e8000c101d08 */
[----:B------:R3:W-:Y:S02]  /*11b40*/  @!P2 ST.E.128 desc[UR8][R20.64], R60 ;  /* 0x0000003c1400a985 */ /* 0x0007e4000c101d08 */
.L_x_2513:
[----:B------:R-:W-:Y:S05]  /*11b50*/  BSYNC B1 ;  /* 0x0000000000017941 */ /* 0x000fea0003800000 */
.L_x_2512:
        /* <DEDUP_REMOVED lines=18> */
.L_x_2515:
[----:B------:R-:W-:Y:S05]  /*11c80*/  BSYNC B1 ;  /* 0x0000000000017941 */ /* 0x000fea0003800000 */
.L_x_2514:
        /* <DEDUP_REMOVED lines=18> */
.L_x_2517:
[----:B------:R-:W-:Y:S05]  /*11db0*/  BSYNC B1 ;  /* 0x0000000000017941 */ /* 0x000fea0003800000 */
.L_x_2516:
[----:B0-----:R-:W-:Y:S01]  /*11dc0*/  VIADD R0, R38, 0x60 ;  /* 0x0000006026007836 */ /* 0x001fe20000000000 */
[----:B--2-4-:R-:W0:Y:S04]  /*11dd0*/  SHFL.IDX PT, R37, R37, 0x3, 0x181f ;  /* 0x00781f0025257f89 */ /* 0x014e2800000e0000 */
[----:B------:R-:W-:Y:S01]  /*11de0*/  ISETP.GE.AND P0, PT, R0, R65, PT ;  /* 0x000000410000720c */ /* 0x000fe20003f06270 */
[----:B------:R2:W4:-:S12]  /*11df0*/  SHFL.IDX PT, R11, R36, 0x3, 0x181f ;  /* 0x00781f00240b7f89 */ /* 0x00051800000e0000 */
[----:B--2---:R-:W-:Y:S05]  /*11e00*/  @P0 BRA `(.L_x_2518) ;  /* 0x0000000c009c0947 */ /* 0x004fea0003800000 */
[----:B------:R-:W-:Y:S01]  /*11e10*/  ULDC UR4, c[0x0][0xac8] ;  /* 0x0002b20000047ab9 */ /* 0x000fe20000000800 */
[----:B------:R-:W-:Y:S01]  /*11e20*/  ULDC.64 UR8, c[0x0][0x208] ;  /* 0x0000820000087ab9 */ /* 0x000fe20000000a00 */
[----:B------:R-:W-:Y:S02]  /*11e30*/  ISETP.GE.AND P2, PT, R16, UR4, PT ;  /* 0x0000000410007c0c */ /* 0x000fe4000bf46270 */
[----:B------:R-:W-:-:S11]  /*11e40*/  ISETP.GE.AND P3, PT, R204, UR4, PT ;  /* 0x00000004cc007c0c */ /* 0x000fd6000bf66270 */
[-C--:B----4-:R-:W-:Y:S02]  /*11e50*/  @!P2 LEA R2, P0, R16, R11.reuse, 0x1 ;  /* 0x0000000b1002a211 */ /* 0x090fe400078008ff */
[----:B------:R-:W-:Y:S02]  /*11e60*/  @!P3 LEA R8, P1, R204, R11, 0x1 ;  /* 0x0000000bcc08b211 */ /* 0x000fe400078208ff */
[-C--:B0-----:R-:W-:Y:S02]  /*11e70*/  @!P2 LEA.HI.X R3, R16, R37.reuse, R219, 0x1, P0 ;  /* 0x000000251003a211 */ /* 0x081fe400000f0cdb */
[----:B------:R-:W-:Y:S02]  /*11e80*/  ISETP.GE.AND P0, PT, R205, UR4, PT ;  /* 0x00000004cd007c0c */ /* 0x000fe4000bf06270 */
[----:B------:R-:W-:Y:S01]  /*11e90*/  @!P3 LEA.HI.X R9, R204, R37, R218, 0x1, P1 ;  /* 0x00000025cc09b211 */ /* 0x000fe200008f0cda */
[----:B------:R2:W-:Y:S04]  /*11ea0*/  @!P2 ST.E.128 desc[UR8][R2.64], R4 ;  /* 0x000000040200a985 */ /* 0x0005e8000c101d08 */
[----:B------:R2:W-:Y:S06]  /*11eb0*/  @!P3 ST.E.128 desc[UR8][R8.64], R24 ;  /* 0x000000180800b985 */ /* 0x0005ec000c101d08 */
[----:B------:R-:W-:Y:S05]  /*11ec0*/  @P0 BRA `(.L_x_2518) ;  /* 0x0000000c006c0947 */ /* 0x000fea0003800000 */
[----:B--2---:R-:W-:Y:S01]  /*11ed0*/  LEA R2, P0, R205, R11, 0x1 ;  /* 0x0000000bcd027211 */ /* 0x004fe200078008ff */
[----:B------:R-:W-:-:S03]  /*11ee0*/  ULDC.64 UR8, c[0x0][0x208] ;  /* 0x0000820000087ab9 */ /* 0x000fc60000000a00 */
[----:B------:R-:W-:-:S05]  /*11ef0*/  LEA.HI.X R3, R205, R37, R217, 0x1, P0 ;  /* 0x00000025cd037211 */ /* 0x000fca00000f0cd9 */
[----:B------:R0:W-:Y:S01]  /*11f00*/  ST.E.128 desc[UR8][R2.64], R40 ;  /* 0x0000002802007985 */ /* 0x0001e2000c101d08 */
[----:B------:R-:W-:Y:S05]  /*11f10*/  BRA `(.L_x_2518) ;  /* 0x0000000c00587947 */ /* 0x000fea0003800000 */
.L_x_2510:
        /* <DEDUP_REMOVED lines=14> */
[----:B------:R-:W-:Y:S01]  /*12000*/  UISETP.NE.U32.AND UP1, UPT, UR8, URZ, UPT ;  /* 0x0000003f0800728c */ /* 0x000fe2000bf25070 */
[----:B0-----:R-:W-:-:S03]  /*12010*/  ISETP.NE.AND P0, PT, R11, 0x1, PT ;  /* 0x000000010b00780c */ /* 0x001fc60003f05270 */
[----:B------:R-:W-:-:S06]  /*12020*/  UISETP.NE.AND.EX UP1, UPT, UR9, URZ, UPT, UP1 ;  /* 0x0000003f0900728c */ /* 0x000fcc000bf25310 */
[----:B------:R-:W-:-:S04]  /*12030*/  PLOP3.LUT P3, PT, PT, PT, UP1, 0x80, 0x0 ;  /* 0x000000000000781c */ /* 0x000fc80003f6f018 */
[----:B------:R-:W0:Y:S01]  /*12040*/  @P0 LDC R9, c[0x0][0xbec] ;  /* 0x0002fb00ff090b82 */ /* 0x000e220000000800 */
[----:B------:R-:W-:Y:S02]  /*12050*/  @UP1 ULDC.64 UR8, c[0x0][0xc08] ;  /* 0x0003020000081ab9 */ /* 0x000fe40000000a00 */
[----:B------:R-:W-:-:S03]  /*12060*/  @UP1 UIMAD.WIDE UR8, UR4, 0x4, UR8 ;  /* 0x00000004040818a5 */ /* 0x000fc6000f8e0208 */
[----:B------:R-:W-:Y:S02]  /*12070*/  ULDC UR4, c[0x0][0xa88] ;  /* 0x0002a20000047ab9 */ /* 0x000fe40000000800 */
[----:B------:R-:W-:Y:S01]  /*12080*/  IMAD.U32 R0, RZ, RZ, UR4 ;  /* 0x00000004ff007e24 */ /* 0x000fe2000f8e00ff */
[----:B------:R-:W-:Y:S01]  /*12090*/  UMOV UR4, URZ ;  /* 0x0000003f00047c82 */ /* 0x000fe20008000000 */
[----:B------:R-:W-:Y:S02]  /*120a0*/  IMAD.U32 R4, RZ, RZ, UR8 ;  /* 0x00000008ff047e24 */ /* 0x000fe4000f8e00ff */
[----:B------:R-:W-:Y:S01]  /*120b0*/  IMAD.U32 R5, RZ, RZ, UR9 ;  /* 0x00000009ff057e24 */ /* 0x000fe2000f8e00ff */
[----:B------:R-:W-:-:S04]  /*120c0*/  ISETP.GE.AND P1, PT, R220, 0x80, PT ;  /* 0x00000080dc00780c */ /* 0x000fc80003f26270 */
[----:B------:R1:W5:Y:S01]  /*120d0*/  @P3 LDG.E R0, desc[UR10][R4.64] ;  /* 0x0000000a04003981 */ /* 0x000362000c1e1900 */
[----:B------:R-:W-:Y:S01]  /*120e0*/  USHF.R.S32.HI UR11, URZ, 0x1f, UR7 ;  /* 0x0000001f3f0b7899 */ /* 0x000fe20008011407 */
[----:B--2---:R-:W-:-:S13]  /*120f0*/  @P2 R2UR UR4, R6 ;  /* 0x00000000060422ca */ /* 0x004fda00000e0000 */
[----:B------:R-:W-:Y:S01]  /*12100*/  USHF.R.S32.HI UR10, URZ, 0x1f, UR4 ;  /* 0x0000001f3f0a7899 */ /* 0x000fe20008011404 */
[----:B01----:R-:W-:Y:S11]  /*12110*/  @P3 BRA `(.L_x_2519) ;  /* 0x0000000000143947 */ /* 0x003ff60003800000 */
[----:B------:R-:W-:Y:S05]  /*12120*/  @!P2 BRA `(.L_x_2519) ;  /* 0x000000000010a947 */ /* 0x000fea0003800000 */
[----:B------:R-:W-:Y:S02]  /*12130*/  ULDC.64 UR8, c[0x0][0x208] ;  /* 0x0000820000087ab9 */ /* 0x000fe40000000a00 */
[----:B------:R-:W2:Y:S04]  /*12140*/  LDG.E R5, desc[UR8][R2.64] ;  /* 0x0000000802057981 */ /* 0x000ea8000c1e1900 */
[----:B-----5:R-:W2:Y:S02]  /*12150*/  LDG.E R0, desc[UR8][R2.64+0x4] ;  /* 0x0000040802007981 */ /* 0x020ea4000c1e1900 */
[----:B--2---:R-:W-:-:S07]  /*12160*/  IMAD.IADD R0, R0, 0x1, -R5 ;  /* 0x0000000100007824 */ /* 0x004fce00078e0a05 */
.L_x_2519:
[----:B------:R-:W-:Y:S01]  /*12170*/  R2UR UR8, R207 ;  /* 0x00000000cf0872ca */ /* 0x000fe200000e0000 */
[----:B------:R-:W-:Y:S01]  /*12180*/  BSSY B1, `(.L_x_2520) ;  /* 0x0000031000017945 */ /* 0x000fe20003800000 */
[----:B------:R-:W-:-:S11]  /*12190*/  R2UR UR7, R210 ;  /* 0x00000000d20772ca */ /* 0x000fd600000e0000 */
[----:B------:R-:W-:Y:S02]  /*121a0*/  USEL UR12, UR8, URZ, !UP0 ;  /* 0x0000003f080c7287 */ /* 0x000fe4000c000000 */
[----:B------:R-:W-:Y:S01]  /*121b0*/  USEL UR13, UR7, URZ, !UP0 ;  /* 0x0000003f070d7287 */ /* 0x000fe2000c000000 */
[----:B------:R-:W-:Y:S11]  /*121c0*/  @P1 BRA `(.L_x_2521) ;  /* 0x0000000000b01947 */ /* 0x000ff60003800000 */
[----:B------:R-:W0:Y:S01]  /*121d0*/  S2R R3, SR_TID.X ;  /* 0x0000000000037919 */ /* 0x000e220000002100 */
[----:B------:R-:W1:Y:S01]  /*121e0*/  LDC R7, c[0x0][0xbe8] ;  /* 0x0002fa00ff077b82 */ /* 0x000e620000000800 */
[----:B------:R-:W-:-:S13]  /*121f0*/  R2UR UR7, R19 ;  /* 0x00000000130772ca */ /* 0x000fda00000e0000 */
        /* <DEDUP_REMOVED lines=11> */
[----:B------:R-:W-:-:S07]  /*122b0*/  UMOV UR9, UR10 ;  /* 0x0000000a00097c82 */ /* 0x000fce0008000000 */
        /* <DEDUP_REMOVED lines=8> */
[----:B------:R-:W-:Y:S01]  /*12340*/  UIMAD UR7, UR12, UR15, UR7 ;  /* 0x0000000f0c0772a4 */ /* 0x000fe2000f8e0207 */
[----:B------:R-:W-:Y:S02]  /*12350*/  ULDC.64 UR16, c[0x0][0x208] ;  /* 0x0000820000107ab9 */ /* 0x000fe40000000a00 */
        /* <DEDUP_REMOVED lines=19> */
.L_x_2521:
[----:B------:R-:W-:Y:S05]  /*12490*/  BSYNC B1 ;  /* 0x0000000000017941 */ /* 0x000fea0003800000 */
.L_x_2520:
[----:B0-----:R-:W0:Y:S01]  /*124a0*/  @P0 LDC R3, c[0x0][0xbf0] ;  /* 0x0002fc00ff030b82 */ /* 0x001e220000000800 */
[----:B------:R-:W-:Y:S01]  /*124b0*/  R2UR UR16, R19 ;  /* 0x00000000131072ca */ /* 0x000fe200000e0000 */
[----:B------:R-:W-:Y:S01]  /*124c0*/  ULDC.64 UR14, c[0x0][0xaa0] ;  /* 0x0002a800000e7ab9 */ /* 0x000fe20000000a00 */
[----:B------:R-:W-:Y:S01]  /*124d0*/  R2UR UR17, R208 ;  /* 0x00000000d01172ca */ /* 0x000fe200000e0000 */
[----:B------:R-:W-:Y:S01]  /*124e0*/  UIMAD UR7, UR10, UR14, URZ ;  /* 0x0000000e0a0772a4 */ /* 0x000fe2000f8e023f */
[----:B------:R-:W-:Y:S01]  /*124f0*/  IMAD R2, R206, 0x20, R209 ;  /* 0x00000020ce027824 */ /* 0x000fe200078e02d1 */
[----:B------:R-:W-:Y:S01]  /*12500*/  UIMAD.WIDE.U32 UR8, UR4, UR14, URZ ;  /* 0x0000000e040872a5 */ /* 0x000fe2000f8e003f */
[----:B------:R-:W-:Y:S01]  /*12510*/  BSSY B1, `(.L_x_2522) ;  /* 0x000003d000017945 */ /* 0x000fe20003800000 */
[----:B------:R-:W-:-:S03]  /*12520*/  UIMAD UR7, UR4, UR15, UR7 ;  /* 0x0000000f040772a4 */ /* 0x000fc6000f8e0207 */
[----:B------:R-:W-:Y:S01]  /*12530*/  ULDC.64 UR14, c[0x0][0xae8] ;  /* 0x0002ba00000e7ab9 */ /* 0x000fe20000000a00 */
[----:B------:R-:W-:Y:S02]  /*12540*/  UIADD3 UR9, UR9, UR7, URZ ;  /* 0x0000000709097290 */ /* 0x000fe4000fffe03f */
[----:B------:R-:W-:Y:S01]  /*12550*/  UIMAD UR4, UR11, UR14, URZ ;  /* 0x0000000e0b0472a4 */ /* 0x000fe2000f8e023f */
[----:B------:R-:W-:Y:S01]  /*12560*/  VIADD R6, R2, UR16 ;  /* 0x0000001002067c36 */ /* 0x000fe20008000000 */
[----:B------:R-:W-:Y:S02]  /*12570*/  UIMAD.WIDE.U32 UR8, UR17, UR14, UR8 ;  /* 0x0000000e110872a5 */ /* 0x000fe4000f8e0008 */
[----:B------:R-:W-:Y:S01]  /*12580*/  UIMAD UR4, UR17, UR15, UR4 ;  /* 0x0000000f110472a4 */ /* 0x000fe2000f8e0204 */
[----:B------:R-:W-:Y:S01]  /*12590*/  @P0 IMAD.HI.U32 R2, R6, R9, RZ ;  /* 0x0000000906020227 */ /* 0x000fe200078e00ff */
[----:B------:R-:W-:Y:S02]  /*125a0*/  ULDC.64 UR10, c[0x0][0xaf0] ;  /* 0x0002bc00000a7ab9 */ /* 0x000fe40000000a00 */
[----:B------:R-:W-:Y:S01]  /*125b0*/  UIADD3 UR9, UR9, UR4, URZ ;  /* 0x0000000409097290 */ /* 0x000fe2000fffe03f */
[----:B------:R-:W-:Y:S01]  /*125c0*/  IMAD.MOV.U32 R5, RZ, RZ, R6 ;  /* 0x000000ffff057224 */ /* 0x000fe200078e0006 */
[----:B------:R-:W-:Y:S01]  /*125d0*/  UIMAD UR4, UR13, UR10, URZ ;  /* 0x0000000a0d0472a4 */ /* 0x000fe2000f8e023f */
[----:B0-----:R-:W-:Y:S01]  /*125e0*/  @P0 SHF.R.U32.HI R5, RZ, R3, R2 ;  /* 0x00000003ff050219 */ /* 0x001fe20000011602 */
[----:B------:R-:W-:-:S02]  /*125f0*/  UIMAD.WIDE.U32 UR8, UR12, UR10, UR8 ;  /* 0x0000000a0c0872a5 */ /* 0x000fc4000f8e0008 */
[----:B------:R-:W-:Y:S01]  /*12600*/  UIMAD UR4, UR12, UR11, UR4 ;  /* 0x0000000b0c0472a4 */ /* 0x000fe2000f8e0204 */
[--C-:B------:R-:W-:Y:S01]  /*12610*/  SHF.R.S32.HI R2, RZ, 0x1f, R5.reuse ;  /* 0x0000001fff027819 */ /* 0x100fe20000011405 */
[----:B------:R-:W-:Y:S01]  /*12620*/  IMAD.MOV R7, RZ, RZ, -R5 ;  /* 0x000000ffff077224 */ /* 0x000fe200078e0a05 */
[----:B------:R-:W-:Y:S01]  /*12630*/  ULDC.64 UR10, c[0x0][0xae0] ;  /* 0x0002b800000a7ab9 */ /* 0x000fe20000000a00 */
[----:B------:R-:W-:Y:S02]  /*12640*/  UIADD3 UR4, UR9, UR4, URZ ;  /* 0x0000000409047290 */ /* 0x000fe4000fffe03f */
[----:B------:R-:W-:Y:S02]  /*12650*/  IMAD.U32 R3, RZ, RZ, UR9 ;  /* 0x00000009ff037e24 */ /* 0x000fe4000f8e00ff */
[----:B------:R-:W-:Y:S02]  /*12660*/  IMAD R4, R2, UR10, RZ ;  /* 0x0000000a02047c24 */ /* 0x000fe4000f8e02ff */
[----:B------:R-:W-:-:S02]  /*12670*/  IMAD R7, R11, R7, R6 ;  /* 0x000000070b077224 */ /* 0x000fc400078e0206 */
        /* <DEDUP_REMOVED lines=34> */
[----:B------:R3:W-:Y:S01]  /*128a0*/  @!P4 ST.E.128 desc[UR8][R8.64], RZ ;  /* 0x000000ff0800c985 */ /* 0x0007e2000c101d08 */
[----:B------:R-:W-:-:S03]  /*128b0*/  @!P2 LEA.HI.X R3, R205, R0, R217, 0x1, P6 ;  /* 0x00000000cd03a211 */ /* 0x000fc600030f0cd9 */
[----:B------:R3:W-:Y:S04]  /*128c0*/  @!P3 ST.E.128 desc[UR8][R12.64], RZ ;  /* 0x000000ff0c00b985 */ /* 0x0007e8000c101d08 */
[----:B------:R3:W-:Y:S02]  /*128d0*/  @!P2 ST.E.128 desc[UR8][R2.64], RZ ;  /* 0x000000ff0200a985 */ /* 0x0007e4000c101d08 */
.L_x_2523:
[----:B------:R-:W-:Y:S05]  /*128e0*/  BSYNC B1 ;  /* 0x0000000000017941 */ /* 0x000fea0003800000 */
.L_x_2522:
        /* <DEDUP_REMOVED lines=18> */
.L_x_2525:
[----:B------:R-:W-:Y:S05]  /*12a10*/  BSYNC B1 ;  /* 0x0000000000017941 */ /* 0x000fea0003800000 */
.L_x_2524:
        /* <DEDUP_REMOVED lines=18> */
.L_x_2527:
[----:B------:R-:W-:Y:S05]  /*12b40*/  BSYNC B1 ;  /* 0x0000000000017941 */ /* 0x000fea0003800000 */
.L_x_2526:
[----:B0-----:R-:W-:Y:S01]  /*12b50*/  VIADD R0, R6, 0x60 ;  /* 0x0000006006007836 */ /* 0x001fe20000000000 */
[----:B--2-4-:R-:W0:Y:S04]  /*12b60*/  SHFL.IDX PT, R5, R5, 0x3, 0x181f ;  /* 0x00781f0005057f89 */ /* 0x014e2800000e0000 */
[----:B------:R-:W-:Y:S01]  /*12b70*/  ISETP.GE.AND P0, PT, R0, R11, PT ;  /* 0x0000000b0000720c */ /* 0x000fe20003f06270 */
[----:B-1-3--:R1:W2:-:S12]  /*12b80*/  SHFL.IDX PT, R3, R4, 0x3, 0x181f ;  /* 0x00781f0004037f89 */ /* 0x00a29800000e0000 */
        /* <DEDUP_REMOVED lines=15> */
.L_x_2518:
[----:B------:R-:W-:Y:S05]  /*12c80*/  BSYNC B0 ;  /* 0x0000000000007941 */ /* 0x000fea0003800000 */
.L_x_2509:
[----:B------:R-:W-:Y:S02]  /*12c90*/  ULDC UR4, c[0x0][0xc3c] ;  /* 0x00030f0000047ab9 */ /* 0x000fe40000000800 */
[----:B------:R-:W-:-:S13]  /*12ca0*/  ISETP.GE.AND P0, PT, R39, UR4, PT ;  /* 0x0000000427007c0c */ /* 0x000fda000bf06270 */
[----:B------:R-:W-:Y:S05]  /*12cb0*/  @!P0 BRA `(.L_x_2528) ;  /* 0xfffffee000608947 */ /* 0x000fea000383ffff */
[----:B------:R-:W-:Y:S05]  /*12cc0*/  EXIT ;  /* 0x000000000000794d */ /* 0x000fea0003800000 */
.L_x_2473:
[----:B------:R-:W-:-:S08]  /*12cd0*/  NOP ;  /* 0x0000000000007918 */ /* 0x000fd00000000000 */
[----:B0-----:R-:W0:-:S00]  /*12ce0*/  USETMAXREG.DEALLOC.CTAPOOL 0x18 ;  /* 0x00000018000079c8 */ /* 0x001e0000080e0500 */
[----:B0-----:R-:W-:Y:S01]  /*12cf0*/  LOP3.LUT R0, R0, 0x3, RZ, 0xc0, !PT ;  /* 0x0000000300007812 */ /* 0x001fe200078ec0ff */
[----:B------:R-:W-:-:S05]  /*12d00*/  IMAD.MOV.U32 R5, RZ, RZ, RZ ;  /* 0x000000ffff057224 */ /* 0x000fca00078e00ff */
[----:B------:R-:W0:Y:S02]  /*12d10*/  SHFL.IDX PT, R0, R0, RZ, 0x1f ;  /* 0x00001fff00007589 */ /* 0x000e2400000e0000 */
[----:B0-----:R-:W-:-:S04]  /*12d20*/  ISETP.NE.AND P0, PT, R0, RZ, PT ;  /* 0x000000ff0000720c */ /* 0x001fc80003f05270 */
[----:B------:R-:W-:-:S05]  /*12d30*/  P2R R0, PR, RZ, 0x1 ;  /* 0x00000001ff007803 */ /* 0x000fca0000000000 */
[----:B------:R0:W-:Y:S04]  /*12d40*/  STL [R1+0x50], R0 ;  /* 0x0000500001007387 */ /* 0x0001e80000100800 */
        /* <DEDUP_REMOVED lines=8> */
.L_x_2529:
[----:B0-----:R-:W0:Y:S01]  /*12dd0*/  S2R R0, SR_TID.X ;  /* 0x0000000000007919 */ /* 0x001e220000002100 */
[----:B------:R-:W-:Y:S01]  /*12de0*/  ULDC UR4, c[0x0][0xc3c] ;  /* 0x00030f0000047ab9 */ /* 0x000fe20000000800 */
[----:B------:R-:W-:Y:S01]  /*12df0*/  ULDC.64 UR6, c[0x0][0x208] ;  /* 0x0000820000067ab9 */ /* 0x000fe20000000a00 */
        /* <DEDUP_REMOVED lines=40> */
.L_x_2535:
        /* <DEDUP_REMOVED lines=13> */
.L_x_2534:
[----:B------:R-:W-:Y:S05]  /*13150*/  BSYNC B0 ;  /* 0x0000000000007941 */ /* 0x000fea0003800000 */
.L_x_2533:
        /* <DEDUP_REMOVED lines=21> */
.L_x_2531:
        /* <DEDUP_REMOVED lines=21> */
.L_x_2536:
        /* <DEDUP_REMOVED lines=57> */
.L_x_2532:
[----:B------:R-:W-:Y:S02]  /*13790*/  IMAD.MOV.U32 R17, RZ, RZ, RZ ;  /* 0x000000ffff117224 */ /* 0x000fe400078e00ff */
[----:B------:R-:W-:Y:S02]  /*137a0*/  IMAD.U32 R16, RZ, RZ, UR6 ;  /* 0x00000006ff107e24 */ /* 0x000fe4000f8e00ff */
[----:B------:R-:W-:-:S07]  /*137b0*/  IMAD.MOV.U32 R18, RZ, RZ, RZ ;  /* 0x000000ffff127224 */ /* 0x000fce00078e00ff */
.L_x_2537:
[----:B------:R-:W-:-:S13]  /*137c0*/  ISETP.NE.AND P0, PT, R0, RZ, PT ;  /* 0x000000ff0000720c */ /* 0x000fda0003f05270 */
[----:B------:R-:W1:Y:S01]  /*137d0*/  @!P0 S2R R3, SR_CgaCtaId ;  /* 0x0000000000038919 */ /* 0x000e620000008800 */
[----:B------:R-:W-:-:S04]  /*137e0*/  @!P0 MOV R0, 0x400 ;  /* 0x0000040000008802 */ /* 0x000fc80000000f00 */
[----:B-1----:R-:W-:-:S05]  /*137f0*/  @!P0 LEA R0, R3, R0, 0x18 ;  /* 0x0000000003008211 */ /* 0x002fca00078ec0ff */
[----:B------:R1:W-:Y:S01]  /*13800*/  @!P0 STS.128 [R0+0x368d0], R16 ;  /* 0x0368d01000008388 */ /* 0x0003e20000000c00 */
[----:B------:R-:W-:Y:S06]  /*13810*/  BAR.ARV 0x5, 0x180 ;  /* 0x0146000000007b1d */ /* 0x000fec0000002000 */
.L_x_2530:
[----:B01----:R-:W-:Y:S01]  /*13820*/  MOV R0, 0x1 ;  /* 0x0000000100007802 */ /* 0x003fe20000000f00 */
[----:B------:R0:W-:Y:S01]  /*13830*/  STL [R1+0x48], RZ ;  /* 0x000048ff01007387 */ /* 0x0001e20000100800 */
[----:B------:R-:W-:Y:S02]  /*13840*/  ULDC UR4, c[0x0][0xc3c] ;  /* 0x00030f0000047ab9 */ /* 0x000fe40000000800 */
[----:B--2---:R-:W-:Y:S01]  /*13850*/  ISETP.GE.AND P0, PT, R19, UR4, PT ;  /* 0x0000000413007c0c */ /* 0x004fe2000bf06270 */
        /* <DEDUP_REMOVED lines=30> */
.L_x_2644:
[----:B0--3--:R-:W0:Y:S01]  /*13a40*/  LDC.64 R2, c[0x0][0xc88] ;  /* 0x00032200ff027b82 */ /* 0x009e220000000a00 */
[----:B------:R-:W-:Y:S01]  /*13a50*/  ULDC.64 UR4, c[0x0][0x208] ;  /* 0x0000820000047ab9 */ /* 0x000fe20000000a00 */
[----:B0-----:R-:W-:-:S05]  /*13a60*/  IMAD.WIDE R2, R19, 0x4, R2 ;  /* 0x0000000413027825 */ /* 0x001fca00078e0202 */
[----:B------:R-:W2:Y:S01]  /*13a70*/  LDG.E R12, desc[UR4][R2.64] ;  /* 0x00000004020c7981 */ /* 0x000ea2000c1e1900 */
[----:B------:R-:W-:Y:S05]  /*13a80*/  YIELD ;  /* 0x0000000000007946 */ /* 0x000fea0003800000 */
[----:B------:R-:W-:Y:S01]  /*13a90*/  ULDC.64 UR4, c[0x0][0xa28] ;  /* 0x00028a0000047ab9 */ /* 0x000fe20000000a00 */
[----:B------:R-:W-:Y:S01]  /*13aa0*/  IMAD.MOV.U32 R0, RZ, RZ, RZ ;  /* 0x000000ffff007224 */ /* 0x000fe200078e00ff */
[----:B------:R-:W-:Y:S01]  /*13ab0*/  ISETP.NE.U32.AND P0, PT, RZ, UR4, PT ;  /* 0x00000004ff007c0c */ /* 0x000fe2000bf05070 */
[----:B------:R-:W-:Y:S01]  /*13ac0*/  ULDC.64 UR10, c[0x0][0x208] ;  /* 0x00008200000a7ab9 */ /* 0x000fe20000000a00 */
[----:B------:R-:W-:Y:S01]  /*13ad0*/  IMAD.MOV.U32 R6, RZ, RZ, RZ ;  /* 0x000000ffff067224 */ /* 0x000fe200078e00ff */
        /* <DEDUP_REMOVED lines=27> */
[----:B------:R-:W-:Y:S01]  /*13c90*/  IMAD.U32 R9, RZ, RZ, UR4 ;  /* 0x00000004ff097e24 */ /* 0x000fe2000f8e00ff */
        /* <DEDUP_REMOVED lines=21> */
.L_x_2539:
[----:B------:R-:W-:Y:S01]  /*13df0*/  IMAD.MOV.U32 R2, RZ, RZ, R12 ;  /* 0x000000ffff027224 */ /* 0x000fe200078e000c */
[----:B------:R-:W-:Y:S01]  /*13e00*/  ULDC.64 UR4, c[0x0][0xa20] ;  /* 0x0002880000047ab9 */ /* 0x000fe20000000a00 */
[----:B-----5:R-:W-:Y:S01]  /*13e10*/  IMAD.IADD R3, R8, 0x1, R0 ;  /* 0x0000000108037824 */ /* 0x020fe200078e0200 */
[----:B------:R-:W-:Y:S02]  /*13e20*/  ISETP.NE.U32.AND P1, PT, RZ, UR4, PT ;  /* 0x00000004ff007c0c */ /* 0x000fe4000bf25070 */
[----:B------:R2:W-:Y:S02]  /*13e30*/  STL [R1+0x10], R2 ;  /* 0x0000100201007387 */ /* 0x0005e40000100800 */
[----:B------:R-:W-:Y:S02]  /*13e40*/  ISETP.NE.AND.EX P1, PT, RZ, UR5, PT, P1 ;  /* 0x00000005ff007c0c */ /* 0x000fe4000bf25310 */
[----:B------:R2:W-:Y:S11]  /*13e50*/  STL [R1+0x18], R3 ;  /* 0x0000180301007387 */ /* 0x0005f60000100800 */
[----:B--2---:R-:W-:Y:S05]  /*13e60*/  @!P1 BRA `(.L_x_2540) ;  /* 0x0000000000149947 */ /* 0x004fea0003800000 */
[----:B------:R-:W-:Y:S01]  /*13e70*/  IADD3 R6, P0, R11, UR4, RZ ;  /* 0x000000040b067c10 */ /* 0x000fe2000ff1e0ff */
[----:B------:R-:W-:-:S03]  /*13e80*/  ULDC.64 UR6, c[0x0][0x208] ;  /* 0x0000820000067ab9 */ /* 0x000fc60000000a00 */
[----:B------:R-:W-:-:S05]  /*13e90*/  IADD3.X R7, R10, UR5, RZ, P0, !PT ;  /* 0x000000050a077c10 */ /* 0x000fca00087fe4ff */
[----:B------:R2:W5:Y:S01]  /*13ea0*/  LDG.E R6, desc[UR6][R6.64] ;  /* 0x0000000606067981 */ /* 0x000562000c1e1900 */
[----:B------:R-:W-:Y:S05]  /*13eb0*/  BRA `(.L_x_2541) ;  /* 0x0000000000147947 */ /* 0x000fea0003800000 */
.L_x_2540:
[----:B------:R-:W-:Y:S05]  /*13ec0*/  @!P0 BRA `(.L_x_2541) ;  /* 0x0000000000108947 */ /* 0x000fea0003800000 */
[----:B------:R-:W-:Y:S02]  /*13ed0*/  ULDC.64 UR4, c[0x0][0x208] ;  /* 0x0000820000047ab9 */ /* 0x000fe40000000a00 */
[----:B------:R-:W2:Y:S04]  /*13ee0*/  LDG.E R6, desc[UR4][R4.64] ;  /* 0x0000000404067981 */ /* 0x000ea8000c1e1900 */
[----:B------:R-:W2:Y:S02]  /*13ef0*/  LDG.E R4, desc[UR4][R4.64+0x4] ;  /* 0x0000040404047981 */ /* 0x000ea4000c1e1900 */
[----:B--2---:R-:W-:-:S07]  /*13f00*/  IMAD.IADD R6, R4, 0x1, -R6 ;  /* 0x0000000104067824 */ /* 0x004fce00078e0a06 */
.L_x_2541:
[----:B-----5:R-:W-:Y:S01]  /*13f10*/  IMAD.IADD R6, R6, 0x1, -R0 ;  /* 0x0000000106067824 */ /* 0x020fe200078e0a00 */
[----:B------:R-:W-:Y:S01]  /*13f20*/  BSSY B7, `(.L_x_2542) ;  /* 0x000048a000077945 */ /* 0x000fe20003800000 */
[----:B------:R-:W3:Y:S01]  /*13f30*/  LDC R0, c[0x0][0x448] ;  /* 0x00011200ff007b82 */ /* 0x000ee20000000800 */
[----:B------:R-:W-:Y:S02]  /*13f40*/  IMAD.SHL.U32 R2, R17, 0x80, RZ ;  /* 0x0000008011027824 */ /* 0x000fe400078e00ff */
[----:B------:R-:W-:Y:S02]  /*13f50*/  VIADD R5, R6, 0x6f ;  /* 0x0000006f06057836 */ /* 0x000fe40000000000 */
[----:B------:R-:W-:Y:S02]  /*13f60*/  VIADD R2, R2, 0x7f ;  /* 0x0000007f02027836 */ /* 0x000fe40000000000 */
[----:B------:R-:W-:-:S04]  /*13f70*/  IMAD.MOV.U32 R4, RZ, RZ, RZ ;  /* 0x000000ffff047224 */ /* 0x000fc800078e00ff */
[----:B------:R-:W-:Y:S01]  /*13f80*/  IMAD.HI R4, R5, -0x6db6db6d, R4 ;  /* 0x9249249305047827 */ /* 0x000fe200078e0204 */
[----:B---3--:R-:W-:-:S13]  /*13f90*/  ISETP.NE.AND P0, PT, R0, 0x1, PT ;  /* 0x000000010000780c */ /* 0x008fda0003f05270 */
[----:B------:R-:W3:Y:S08]  /*13fa0*/  @P0 LDC R0, c[0x0][0x44c] ;  /* 0x00011300ff000b82 */ /* 0x000ef00000000800 */
[----:B------:R-:W4:Y:S01]  /*13fb0*/  @P0 LDC R3, c[0x0][0x450] ;  /* 0x00011400ff030b82 */ /* 0x000f220000000800 */
[----:B---3--:R-:W-:-:S05]  /*13fc0*/  @P0 IMAD.HI.U32 R0, R2, R0, RZ ;  /* 0x0000000002000227 */ /* 0x008fca00078e00ff */
[----:B----4-:R-:W-:Y:S02]  /*13fd0*/  @P0 SHF.R.U32.HI R2, RZ, R3, R0 ;  /* 0x00000003ff020219 */ /* 0x010fe40000011600 */
[----:B------:R-:W-:Y:S02]  /*13fe0*/  IADD3 R3, R6, 0x70, -R9 ;  /* 0x0000007006037810 */ /* 0x000fe40007ffe809 */
[----:B------:R-:W-:-:S03]  /*13ff0*/  SHF.R.U32.HI R0, RZ, 0x1f, R4 ;  /* 0x0000001fff007819 */ /* 0x000fc60000011604 */
[----:B------:R-:W-:Y:S01]  /*14000*/  IMAD.IADD R3, R3, 0x1, R2 ;  /* 0x0000000103037824 */ /* 0x000fe200078e0202 */
[----:B------:R-:W-:Y:S01]  /*14010*/  LEA.HI.SX32 R0, R4, R0, 0x1a ;  /* 0x0000000004007211 */ /* 0x000fe200078fd2ff */
[----:B------:R-:W-:-:S04]  /*14020*/  IMAD.MOV.U32 R2, RZ, RZ, RZ ;  /* 0x000000ffff027224 */ /* 0x000fc800078e00ff */
[----:B------:R-:W-:-:S05]  /*14030*/  IMAD.HI R2, R3, -0x6db6db6d, R2 ;  /* 0x9249249303027827 */ /* 0x000fca00078e0202 */
[----:B------:R-:W-:-:S04]  /*14040*/  SHF.R.U32.HI R3, RZ, 0x1f, R2 ;  /* 0x0000001fff037819 */ /* 0x000fc80000011602 */
[----:B------:R-:W-:-:S04]  /*14050*/  LEA.HI.SX32 R3, R2, R3, 0x1a ;  /* 0x0000000302037211 */ /* 0x000fc800078fd2ff */
[----:B--2---:R-:W-:-:S04]  /*14060*/  VIMNMX R7, R0, R3, PT ;  /* 0x0000000300077248 */ /* 0x004fc80003fe0100 */
[----:B------:R-:W-:Y:S01]  /*14070*/  ISETP.GT.AND P0, PT, R7, RZ, PT ;  /* 0x000000ff0700720c */ /* 0x000fe20003f04270 */
[----:B------:R2:W-:-:S12]  /*14080*/  STL [R1+0x2c], R7 ;  /* 0x00002c0701007387 */ /* 0x0005d80000100800 */
[----:B--2---:R-:W-:Y:S05]  /*14090*/  @P0 BRA `(.L_x_2543) ;  /* 0x0000000000480947 */ /* 0x004fea0003800000 */
[----:B------:R-:W2:Y:S02]  /*140a0*/  S2R R7, SR_TID.X ;  /* 0x0000000000077919 */ /* 0x000ea40000002100 */
[----:B--2---:R-:W-:-:S04]  /*140b0*/  LOP3.LUT R7, R7, 0x7f, RZ, 0xc0, !PT ;  /* 0x0000007f07077812 */ /* 0x004fc800078ec0ff */
[----:B------:R-:W-:-:S13]  /*140c0*/  ISETP.NE.AND P0, PT, R7, RZ, PT ;  /* 0x000000ff0700720c */ /* 0x000fda0003f05270 */
[----:B------:R-:W-:Y:S05]  /*140d0*/  @P0 BRA `(.L_x_2544) ;  /* 0x0000004400b80947 */ /* 0x000fea0003800000 */
[----:B------:R-:W2:Y:S01]  /*140e0*/  S2R R5, SR_LANEID ;  /* 0x0000000000057919 */ /* 0x000ea20000000000 */
[----:B------:R-:W-:Y:S01]  /*140f0*/  VOTEU.ANY UR4, UPT, PT ;  /* 0x0000000000047886 */ /* 0x000fe200038e0100 */
[----:B------:R-:W3:Y:S01]  /*14100*/  LDC.64 R2, c[0x0][0xc60] ;  /* 0x00031800ff027b82 */ /* 0x000ee20000000a00 */
[----:B------:R-:W2:Y:S01]  /*14110*/  FLO.U32 R0, UR4 ;  /* 0x0000000400007d00 */ /* 0x000ea200080e0000 */
[----:B------:R-:W-:Y:S01]  /*14120*/  ULDC.64 UR6, c[0x0][0x208] ;  /* 0x0000820000067ab9 */ /* 0x000fe20000000a00 */
[----:B--2---:R-:W-:-:S06]  /*14130*/  ISETP.EQ.U32.AND P0, PT, R0, R5, PT ;  /* 0x000000050000720c */ /* 0x004fcc0003f02070 */
[----:B------:R-:W3:Y:S07]  /*14140*/  POPC R5, UR4 ;  /* 0x0000000400057d09 */ /* 0x000eee0008000000 */
[----:B---3--:R-:W2:Y:S01]  /*14150*/  @P0 ATOMG.E.ADD.STRONG.GPU PT, R3, desc[UR6][R2.64], R5 ;  /* 0x00000005020309a8 */ /* 0x008ea200081ee1c6 */
[----:B------:R-:W3:Y:S02]  /*14160*/  S2R R4, SR_LTMASK ;  /* 0x0000000000047919 */ /* 0x000ee40000003900 */
[----:B---3--:R-:W-:-:S04]  /*14170*/  LOP3.LUT R4, R4, UR4, RZ, 0xc0, !PT ;  /* 0x0000000404047c12 */ /* 0x008fc8000f8ec0ff */
[----:B------:R-:W3:Y:S01]  /*14180*/  POPC R7, R4 ;  /* 0x0000000400077309 */ /* 0x000ee20000000000 */
[----:B--2---:R-:W3:Y:S02]  /*14190*/  SHFL.IDX PT, R0, R3, R0, 0x1f ;  /* 0x00001f0003007589 */ /* 0x004ee400000e0000 */
[----:B---3--:R-:W-:Y:S01]  /*141a0*/  IADD3 R16, R0, UR38, R7 ;  /* 0x0000002600107c10 */ /* 0x008fe2000fffe007 */
[----:B------:R-:W-:Y:S06]  /*141b0*/  BRA `(.L_x_2544) ;  /* 0x0000004400807947 */ /* 0x000fec0003800000 */
.L_x_2543:
        /* <DEDUP_REMOVED lines=10> */
[----:B------:R-:W2:Y:S01]  /*14260*/  LDC.64 R2, c[0x4][R2] ;  /* 0x0100000002027b82 */ /* 0x000ea20000000a00 */
        /* <DEDUP_REMOVED lines=9> */
[----:B012---:R-:W-:Y:S05]  /*14300*/  CALL.ABS.NOINC R2 ;  /* 0x0000000002007343 */ /* 0x007fea0003c00000 */
.L_x_2546:
[----:B------:R-:W-:Y:S05]  /*14310*/  BSYNC B6 ;  /* 0x0000000000067941 */ /* 0x000fea0003800000 */
.L_x_2545:
        /* <DEDUP_REMOVED lines=18> */
[----:B--2---:R-:W-:-:S07]  /*14440*/  IMAD.MOV.U32 R13, RZ, RZ, RZ ;  /* 0x000000ffff0d7224 */ /* 0x004fce00078e00ff */
[----:B------:R-:W-:-:S07]  /*14450*/  LEPC R20, `(.L_x_2549) ;  /* 0x000000001014794e */ /* 0x000fce0000000000 */
[----:B01-3--:R-:W-:Y:S05]  /*14460*/  CALL.ABS.NOINC R2 ;  /* 0x0000000002007343 */ /* 0x00bfea0003c00000 */
.L_x_2549:
        /* <DEDUP_REMOVED lines=16> */
.L_x_2548:
[----:B------:R-:W-:Y:S05]  /*14570*/  BSYNC B6 ;  /* 0x0000000000067941 */ /* 0x000fea0003800000 */
.L_x_2547:
[----:B------:R-:W2:Y:S01]  /*14580*/  LDL.LU R2, [R1] ;  /* 0x0000000001027983 */ /* 0x000ea20000300800 */
[----:B------:R-:W-:-:S03]  /*14590*/  ULDC.64 UR4, c[0x0][0x9f8] ;  /* 0x00027e0000047ab9 */ /* 0x000fc60000000a00 */
[----:B------:R-:W3:Y:S04]  /*145a0*/  LDL.LU R4, [R1+0xc] ;  /* 0x00000c0001047983 */ /* 0x000ee80000300800 */
[----:B------:R-:W4:Y:S01]  /*145b0*/  LDL R7, [R1+0x10] ;  /* 0x0000100001077983 */ /* 0x000f220000100800 */
[----:B------:R-:W-:Y:S01]  /*145c0*/  ISETP.NE.U32.AND P0, PT, RZ, UR4, PT ;  /* 0x00000004ff007c0c */ /* 0x000fe2000bf05070 */
[----:B------:R-:W-:Y:S02]  /*145d0*/  ULDC.64 UR6, c[0x0][0x208] ;  /* 0x0000820000067ab9 */ /* 0x000fe40000000a00 */
[----:B------:R-:W5:Y:S01]  /*145e0*/  LDL R0, [R1+0x2c] ;  /* 0x00002c0001007983 */ /* 0x000f620000100800 */
[----:B------:R-:W-:-:S13]  /*145f0*/  ISETP.NE.AND.EX P0, PT, RZ, UR5, PT, P0 ;  /* 0x00000005ff007c0c */ /* 0x000fda000bf05300 */
[----:B--2---:R-:W-:-:S04]  /*14600*/  @P0 IADD3 R2, P1, R2, UR4, RZ ;  /* 0x0000000402020c10 */ /* 0x004fc8000ff3e0ff */
[----:B---3--:R-:W-:Y:S01]  /*14610*/  @P0 IADD3.X R3, R4, UR5, RZ, P1, !PT ;  /* 0x0000000504030c10 */ /* 0x008fe20008ffe4ff */
[----:B------:R-:W-:-:S04]  /*14620*/  ULDC.64 UR4, c[0x0][0xa08] ;  /* 0x0002820000047ab9 */ /* 0x000fc80000000a00 */
[----:B----4-:R2:W3:Y:S02]  /*14630*/  @P0 LDG.E R7, desc[UR6][R2.64] ;  /* 0x0000000602070981 */ /* 0x0104e4000c1e1900 */
[----:B--2---:R-:W2:Y:S01]  /*14640*/  LDC.64 R2, c[0x0][0x418] ;  /* 0x00010600ff027b82 */ /* 0x004ea20000000a00 */
[----:B-----5:R-:W-:Y:S01]  /*14650*/  VIADD R4, R0, 0xffffffff ;  /* 0xffffffff00047836 */ /* 0x020fe20000000000 */
[----:B---3--:R-:W-:Y:S01]  /*14660*/  SHF.R.S32.HI R8, RZ, 0x1f, R7 ;  /* 0x0000001fff087819 */ /* 0x008fe20000011407 */
[----:B------:R3:W-:Y:S04]  /*14670*/  @P0 STL [R1+0x10], R7 ;  /* 0x0000100701000387 */ /* 0x0007e80000100800 */
[----:B------:R3:W-:Y:S01]  /*14680*/  STL [R1+0x1c], R8 ;  /* 0x00001c0801007387 */ /* 0x0007e20000100800 */
[----:B--2---:R-:W-:Y:S01]  /*14690*/  LOP3.LUT P0, RZ, R2, UR4, RZ, 0xfc, !PT ;  /* 0x0000000402ff7c12 */ /* 0x004fe2000f80fcff */
[----:B------:R-:W-:-:S03]  /*146a0*/  UMOV UR4, 0xffffffff ;  /* 0xffffffff00047882 */ /* 0x000fc60000000000 */
[----:B------:R-:W-:-:S04]  /*146b0*/  LOP3.LUT P0, RZ, R3, UR5, RZ, 0xfc, P0 ;  /* 0x0000000503ff7c12 */ /* 0x000fc8000800fcff */
[----:B------:R-:W-:Y:S01]  /*146c0*/  SEL R0, R7, RZ, !P0 ;  /* 0x000000ff07007207 */ /* 0x000fe20004000000 */
[----:B---3--:R-:W-:Y:S08]  /*146d0*/  BRA.DIV UR4, `(.L_x_2550) ;  /* 0x0000005604047947 */ /* 0x008ff0000b800000 */
[----:B------:R-:W2:Y:S02]  /*146e0*/  S2R R5, SR_TID.X ;  /* 0x0000000000057919 */ /* 0x000ea40000002100 */
[----:B--2---:R-:W-:-:S04]  /*146f0*/  SHF.R.U32.HI R5, RZ, 0x5, R5 ;  /* 0x00000005ff057819 */ /* 0x004fc80000011605 */
[----:B------:R-:W-:-:S05]  /*14700*/  LOP3.LUT R5, R5, 0x3, RZ, 0xc0, !PT ;  /* 0x0000000305057812 */ /* 0x000fca00078ec0ff */
[----:B------:R2:W3:Y:S02]  /*14710*/  SHFL.IDX PT, R14, R5, RZ, 0x1f ;  /* 0x00001fff050e7589 */ /* 0x0004e400000e0000 */
.L_x_2660:
[----:B------:R-:W-:Y:S01]  /*14720*/  PLOP3.LUT P1, PT, PT, PT, PT, 0x8, 0x0 ;  /* 0x000000000000781c */ /* 0x000fe20003f2e170 */
[----:B------:R4:W-:Y:S01]  /*14730*/  STL [R1], R0 ;  /* 0x0000000001007387 */ /* 0x0009e20000100800 */
[----:B---3--:R-:W-:-:S03]  /*14740*/  ISETP.NE.AND P0, PT, R14, RZ, PT ;  /* 0x000000ff0e00720c */ /* 0x008fc60003f05270 */
[----:B------:R3:W-:Y:S01]  /*14750*/  STL [R1+0xc], R4 ;  /* 0x00000c0401007387 */ /* 0x0007e20000100800 */
[----:B----4-:R-:W-:-:S05]  /*14760*/  P2R R0, PR, RZ, 0x2 ;  /* 0x00000002ff007803 */ /* 0x010fca0000000000 */
[----:B------:R3:W-:Y:S04]  /*14770*/  STL [R1+0x20], R0 ;  /* 0x0000200001007387 */ /* 0x0007e80000100800 */
[----:B------:R-:W-:Y:S05]  /*14780*/  @P0 BRA `(.L_x_2551) ;  /* 0x00000004004c0947 */ /* 0x000fea0003800000 */
[----:B------:R-:W-:-:S03]  /*14790*/  UMOV UR4, 0xffffffff ;  /* 0xffffffff00047882 */ /* 0x000fc60000000000 */
[----:B------:R-:W-:Y:S05]  /*147a0*/  BRA.DIV UR4, `(.L_x_2552) ;  /* 0x0000005604047947 */ /* 0x000fea000b800000 */
[----:B------:R-:W-:-:S13]  /*147b0*/  ELECT P6, URZ, PT ;  /* 0x00000000003f782f */ /* 0x000fda00038c0000 */
.L_x_2663:
[----:B------:R-:W-:Y:S05]  /*147c0*/  @!P6 BRA `(.L_x_2551) ;  /* 0x00000004003ce947 */ /* 0x000fea0003800000 */
[----:B------:R-:W-:-:S04]  /*147d0*/  ISETP.NE.U32.AND P0, PT, R2, RZ, PT ;  /* 0x000000ff0200720c */ /* 0x000fc80003f05070 */
[----:B------:R-:W-:-:S13]  /*147e0*/  ISETP.NE.AND.EX P0, PT, R3, RZ, PT, P0 ;  /* 0x000000ff0300720c */ /* 0x000fda0003f05300 */
[----:B------:R-:W-:Y:S05]  /*147f0*/  @!P0 BRA `(.L_x_2553) ;  /* 0x0000000000588947 */ /* 0x000fea0003800000 */
[----:B------:R-:W4:Y:S01]  /*14800*/  LDC R6, c[0x0][0x43c] ;  /* 0x00010f00ff067b82 */ /* 0x000f220000000800 */
[----:B01----:R-:W-:Y:S01]  /*14810*/  IMAD.MOV.U32 R9, RZ, RZ, R4 ;  /* 0x000000ffff097224 */ /* 0x003fe200078e0004 */
[----:B------:R-:W-:Y:S01]  /*14820*/  ULDC.64 UR4, c[0x0][0x428] ;  /* 0x00010a0000047ab9 */ /* 0x000fe20000000a00 */
[----:B------:R-:W-:Y:S02]  /*14830*/  ULDC.64 UR6, c[0x0][0x208] ;  /* 0x0000820000067ab9 */ /* 0x000fe40000000a00 */
[----:B---3--:R-:W-:Y:S01]  /*14840*/  IMAD.MOV.U32 R0, RZ, RZ, R9 ;  /* 0x000000ffff007224 */ /* 0x008fe200078e0009 */
[----:B----4-:R-:W-:-:S13]  /*14850*/  ISETP.NE.AND P0, PT, R6, 0x1, PT ;  /* 0x000000010600780c */ /* 0x010fda0003f05270 */
[----:B--2---:R-:W0:Y:S02]  /*14860*/  @P0 LDC.64 R4, c[0x0][0x440] ;  /* 0x00011000ff040b82 */ /* 0x004e240000000a00 */
        /* <DEDUP_REMOVED lines=13> */
[----:B------:R-:W2:Y:S04]  /*14940*/  LDG.E R0, desc[UR6][R2.64] ;  /* 0x0000000602007981 */ /* 0x000ea8000c1e1900 */
[----:B--2---:R4:W-:Y:S02]  /*14950*/  STL [R1], R0 ;  /* 0x0000000001007387 */ /* 0x0049e40000100800 */
.L_x_2553:
[----:B------:R-:W5:Y:S04]  /*14960*/  LDL R7, [R1+0x4] ;  /* 0x0000040001077983 */ /* 0x000f680000100800 */
[----:B---34-:R-:W5:Y:S04]  /*14970*/  LDL R0, [R1+0x8] ;  /* 0x0000080001007983 */ /* 0x018f680000100800 */
[----:B------:R-:W3:Y:S01]  /*14980*/  LDL R2, [R1+0x14] ;  /* 0x0000140001027983 */ /* 0x000ee20000100800 */
[----:B-----5:R-:W-:Y:S01]  /*14990*/  IMAD R0, R0, 0x8, R7 ;  /* 0x0000000800007824 */ /* 0x020fe200078e0207 */
[----:B---3--:R-:W-:-:S04]  /*149a0*/  SHF.L.U32 R2, R2, 0x1f, RZ ;  /* 0x0000001f02027819 */ /* 0x008fc800000006ff */
[----:B------:R-:W3:Y:S02]  /*149b0*/  SYNCS.PHASECHK.TRANS64.TRYWAIT P0, [R0+URZ+0x36840], R2 ;  /* 0x03684002000075a7 */ /* 0x000ee4000800017f */
[----:B---3--:R-:W-:Y:S05]  /*149c0*/  @!P0 BRA `(.L_x_2554) ;  /* 0x00000050009c8947 */ /* 0x008fea0003800000 */
.L_x_2664:
[----:B------:R-:W4:Y:S02]  /*149d0*/  S2R R3, SR_TID.X ;  /* 0x0000000000037919 */ /* 0x000f240000002100 */
        /* <DEDUP_REMOVED lines=10> */
.L_x_2555:
[----:B------:R-:W4:Y:S04]  /*14a80*/  LDL R6, [R1+0x4] ;  /* 0x0000040001067983 */ /* 0x000f280000100800 */
[----:B--2---:R-:W4:Y:S04]  /*14a90*/  LDL R5, [R1+0x8] ;  /* 0x0000080001057983 */ /* 0x004f280000100800 */
[----:B------:R-:W2:Y:S04]  /*14aa0*/  LDL R4, [R1+0xc] ;  /* 0x00000c0001047983 */ /* 0x000ea80000100800 */
[----:B------:R-:W5:Y:S04]  /*14ab0*/  LDL R3, [R1+0x18] ;  /* 0x0000180001037983 */ /* 0x000f680000100800 */
[----:B---3--:R-:W3:Y:S01]  /*14ac0*/  LDL R2, [R1] ;  /* 0x0000000001027983 */ /* 0x008ee20000100800 */
        /* <DEDUP_REMOVED lines=9> */
[----:B----4-:R-:W-:Y:S01]  /*14b60*/  IMAD R0, R5, 0xa800, R6 ;  /* 0x0000a80005007824 */ /* 0x010fe200078e0206 */
[----:B--2---:R-:W-:-:S04]  /*14b70*/  R2UR UR11, R4 ;  /* 0x00000000040b72ca */ /* 0x004fc800000e0000 */
[----:B------:R-:W-:Y:S02]  /*14b80*/  R2UR UR8, R0 ;  /* 0x00000000000872ca */ /* 0x000fe400000e0000 */
[----:B-----5:R-:W-:Y:S02]  /*14b90*/  R2UR UR5, R3 ;  /* 0x00000000030572ca */ /* 0x020fe400000e0000 */
[----:B------:R-:W-:Y:S02]  /*14ba0*/  P2R R0, PR, RZ, 0x1 ;  /* 0x00000001ff007803 */ /* 0x000fe40000000000 */
[----:B---3--:R-:W-:-:S03]  /*14bb0*/  R2UR UR13, R2 ;  /* 0x00000000020d72ca */ /* 0x008fc600000e0000 */
        /* <DEDUP_REMOVED lines=15> */
[----:B----4-:R-:W-:Y:S01]  /*14cb0*/  NOP ;  /* 0x0000000000007918 */ /* 0x010fe20000000000 */
.L_x_2551:
[----:B------:R-:W4:Y:S04]  /*14cc0*/  LDL R2, [R1+0x4] ;  /* 0x0000040001027983 */ /* 0x000f280000100800 */
[----:B------:R-:W5:Y:S04]  /*14cd0*/  LDL.LU R3, [R1+0x30] ;  /* 0x0000300001037983 */ /* 0x000f680000300800 */
[----:B--2---:R-:W2:Y:S04]  /*14ce0*/  LDL.LU R5, [R1+0x28] ;  /* 0x0000280001057983 */ /* 0x004ea80000300800 */
[----:B---3--:R-:W3:Y:S01]  /*14cf0*/  LDL.LU R4, [R1+0x38] ;  /* 0x0000380001047983 */ /* 0x008ee20000300800 */
[----:B------:R-:W-:Y:S05]  /*14d00*/  WARPSYNC.ALL ;  /* 0x0000000000007948 */ /* 0x000fea0003800000 */
[----:B------:R-:W-:Y:S01]  /*14d10*/  ULDC.64 UR4, c[0x0][0x298] ;  /* 0x0000a60000047ab9 */ /* 0x000fe20000000a00 */
[----:B------:R-:W-:Y:S01]  /*14d20*/  ULDC.64 UR6, c[0x0][0xa00] ;  /* 0x0002800000067ab9 */ /* 0x000fe20000000a00 */
[----:B------:R-:W-:Y:S01]  /*14d30*/  BSSY B6, `(.L_x_2556) ;  /* 0x0000024000067945 */ /* 0x000fe20003800000 */
[----:B------:R-:W-:Y:S01]  /*14d40*/  BAR.SYNC.DEFER_BLOCKING 0x8, 0x180 ;  /* 0x0206000000007b1d */ /* 0x000fe20000010000 */
[----:B------:R-:W-:-:S04]  /*14d50*/  ISETP.NE.U32.AND P0, PT, RZ, UR6, PT ;  /* 0x00000006ff007c0c */ /* 0x000fc8000bf05070 */
[----:B------:R-:W-:Y:S01]  /*14d60*/  ISETP.NE.AND.EX P0, PT, RZ, UR7, PT, P0 ;  /* 0x00000007ff007c0c */ /* 0x000fe2000bf05300 */
[----:B----4-:R-:W-:Y:S01]  /*14d70*/  VIADD R2, R2, 0x15400 ;  /* 0x0001540002027836 */ /* 0x010fe20000000000 */
[----:B-----5:R-:W-:-:S04]  /*14d80*/  SHF.R.S32.HI R0, RZ, 0x1f, R3 ;  /* 0x0000001fff007819 */ /* 0x020fc80000011403 */
[----:B------:R-:W-:Y:S02]  /*14d90*/  LOP3.LUT P1, RZ, R2, 0x3ff, RZ, 0xc0, !PT ;  /* 0x000003ff02ff7812 */ /* 0x000fe4000782c0ff */
[----:B--2---:R-:W-:Y:S01]  /*14da0*/  SEL R5, R5, RZ, !P0 ;  /* 0x000000ff05057207 */ /* 0x004fe20004000000 */
[----:B------:R-:W-:Y:S01]  /*14db0*/  IMAD R0, R0, UR4, RZ ;  /* 0x0000000400007c24 */ /* 0x000fe2000f8e02ff */
[----:B---3--:R-:W-:-:S03]  /*14dc0*/  SEL R4, R4, RZ, !P0 ;  /* 0x000000ff04047207 */ /* 0x008fc60004000000 */
[C---:B------:R-:W-:Y:S02]  /*14dd0*/  IMAD R0, R3.reuse, UR5, R0 ;  /* 0x0000000503007c24 */ /* 0x040fe4000f8e0200 */
[----:B------:R-:W-:-:S05]  /*14de0*/  IMAD.WIDE.U32 R2, R3, UR4, RZ ;  /* 0x0000000403027c25 */ /* 0x000fca000f8e00ff */
[----:B------:R2:W-:Y:S04]  /*14df0*/  STL.64 [R1+0x40], R2 ;  /* 0x0000400201007387 */ /* 0x0005e80000100a00 */
[----:B------:R3:W-:Y:S04]  /*14e00*/  STL [R1+0x28], R5 ;  /* 0x0000280501007387 */ /* 0x0007e80000100800 */
[----:B------:R3:W-:Y:S01]  /*14e10*/  STL [R1+0x4c], R4 ;  /* 0x00004c0401007387 */ /* 0x0007e20000100800 */
[----:B--2---:R-:W-:Y:S01]  /*14e20*/  IMAD.IADD R2, R3, 0x1, R0 ;  /* 0x0000000103027824 */ /* 0x004fe200078e0200 */
[----:B------:R-:W-:-:S05]  /*14e30*/  SHF.R.S32.HI R0, RZ, 0x1f, R18 ;  /* 0x0000001fff007819 */ /* 0x000fca0000011412 */
[----:B------:R3:W-:Y:S04]  /*14e40*/  STL [R1+0x38], R0 ;  /* 0x0000380001007387 */ /* 0x0007e80000100800 */
[----:B------:R3:W-:Y:S01]  /*14e50*/  STL [R1+0x30], R2 ;  /* 0x0000300201007387 */ /* 0x0007e20000100800 */
[----:B------:R-:W-:Y:S05]  /*14e60*/  @!P1 BRA `(.L_x_2557) ;  /* 0x0000000000409947 */ /* 0x000fea0003800000 */
[----:B---3--:R-:W-:Y:S01]  /*14e70*/  MOV R2, 0x0 ;  /* 0x0000000000027802 */ /* 0x008fe20000000f00 */
        /* <DEDUP_REMOVED lines=15> */
.L_x_2557:
[----:B------:R-:W-:Y:S05]  /*14f70*/  BSYNC B6 ;  /* 0x0000000000067941 */ /* 0x000fea0003800000 */
.L_x_2556:
[----:B---3--:R-:W2:Y:S01]  /*14f80*/  LDL.LU R5, [R1+0x30] ;  /* 0x0000300001057983 */ /* 0x008ea20000300800 */
[----:B------:R-:W-:Y:S01]  /*14f90*/  ULDC.64 UR4, c[0x0][0x2d8] ;  /* 0x0000b60000047ab9 */ /* 0x000fe20000000a00 */
[----:B------:R-:W3:Y:S01]  /*14fa0*/  LDC R7, c[0x0][0x448] ;  /* 0x00011200ff077b82 */ /* 0x000ee20000000800 */
[----:B------:R-:W-:Y:S01]  /*14fb0*/  ULDC.64 UR6, c[0x0][0x280] ;  /* 0x0000a00000067ab9 */ /* 0x000fe20000000a00 */
[----:B------:R-:W2:Y:S04]  /*14fc0*/  LDL.LU.64 R2, [R1+0x40] ;  /* 0x0000400001027983 */ /* 0x000ea80000300a00 */
[----:B------:R-:W4:Y:S04]  /*14fd0*/  LDL.LU R0, [R1+0x38] ;  /* 0x0000380001007983 */ /* 0x000f280000300800 */
[----:B------:R-:W4:Y:S04]  /*14fe0*/  LDL.LU R6, [R1+0x4c] ;  /* 0x00004c0001067983 */ /* 0x000f280000300800 */
[----:B------:R-:W4:Y:S01]  /*14ff0*/  LDL.LU R4, [R1+0x28] ;  /* 0x0000280001047983 */ /* 0x000f220000300800 */
[----:B01----:R-:W0:Y:S01]  /*15000*/  S2R R9, SR_TID.X ;  /* 0x0000000000097919 */ /* 0x003e220000002100 */
[----:B------:R-:W1:Y:S01]  /*15010*/  S2R R8, SR_TID.X ;  /* 0x0000000000087919 */ /* 0x000e620000002100 */
[----:B---3--:R-:W-:Y:S01]  /*15020*/  ISETP.NE.AND P0, PT, R7, 0x1, PT ;  /* 0x000000010700780c */ /* 0x008fe20003f05270 */
[----:B0-----:R-:W-:-:S02]  /*15030*/  IMAD.SHL.U32 R9, R9, 0x8, RZ ;  /* 0x0000000809097824 */ /* 0x001fc400078e00ff */
[----:B-1----:R-:W-:-:S03]  /*15040*/  IMAD.SHL.U32 R10, R8, 0x8, RZ ;  /* 0x00000008080a7824 */ /* 0x002fc600078e00ff */
[----:B------:R-:W-:-:S04]  /*15050*/  LOP3.LUT R9, R9, 0x38, RZ, 0xc0, !PT ;  /* 0x0000003809097812 */ /* 0x000fc800078ec0ff */
[C---:B------:R-:W-:Y:S02]  /*15060*/  LOP3.LUT R11, R9.reuse, 0x40, RZ, 0xfc, !PT ;  /* 0x00000040090b7812 */ /* 0x040fe400078efcff */
[----:B------:R-:W-:Y:S02]  /*15070*/  LOP3.LUT R9, R9, 0x80, RZ, 0xfc, !PT ;  /* 0x0000008009097812 */ /* 0x000fe400078efcff */
[----:B------:R-:W-:Y:S01]  /*15080*/  LOP3.LUT R10, R10, 0x38, RZ, 0xc0, !PT ;  /* 0x000000380a0a7812 */ /* 0x000fe200078ec0ff */
[----:B--2---:R-:W-:Y:S02]  /*15090*/  IMAD.MOV.U32 R3, RZ, RZ, R5 ;  /* 0x000000ffff037224 */ /* 0x004fe400078e0005 */
[----:B------:R-:W0:Y:S01]  /*150a0*/  S2R R5, SR_TID.X ;  /* 0x0000000000057919 */ /* 0x000e220000002100 */
[----:B----4-:R-:W-:Y:S02]  /*150b0*/  IMAD R0, R0, UR4, RZ ;  /* 0x0000000400007c24 */ /* 0x010fe4000f8e02ff */
[----:B------:R-:W-:-:S04]  /*150c0*/  IMAD.WIDE.U32 R2, R18, UR4, R2 ;  /* 0x0000000412027c25 */ /* 0x000fc8000f8e0002 */
[----:B------:R-:W-:Y:S01]  /*150d0*/  IMAD R0, R18, UR5, R0 ;  /* 0x0000000512007c24 */ /* 0x000fe2000f8e0200 */
[----:B------:R-:W-:-:S03]  /*150e0*/  ULDC.64 UR4, c[0x0][0x2e0] ;  /* 0x0000b80000047ab9 */ /* 0x000fc60000000a00 */
[----:B------:R-:W-:Y:S02]  /*150f0*/  IMAD.IADD R3, R3, 0x1, R0 ;  /* 0x0000000103037824 */ /* 0x000fe400078e0200 */
[----:B------:R-:W-:Y:S02]  /*15100*/  IMAD R0, R6, UR4, RZ ;  /* 0x0000000406007c24 */ /* 0x000fe4000f8e02ff */
[C---:B------:R-:W-:Y:S01]  /*15110*/  IMAD.WIDE.U32 R2, R4.reuse, UR4, R2 ;  /* 0x0000000404027c25 */ /* 0x040fe2000f8e0002 */
[----:B------:R-:W1:Y:S03]  /*15120*/  @P0 LDC R6, c[0x0][0x450] ;  /* 0x00011400ff060b82 */ /* 0x000e660000000800 */
[----:B------:R-:W-:Y:S01]  /*15130*/  IMAD R0, R4, UR5, R0 ;  /* 0x0000000504007c24 */ /* 0x000fe2000f8e0200 */
[----:B------:R-:W-:Y:S01]  /*15140*/  ULDC.64 UR4, c[0x0][0x2d0] ;  /* 0x0000b40000047ab9 */ /* 0x000fe20000000a00 */
[----:B------:R-:W2:Y:S02]  /*15150*/  S2R R4, SR_TID.X ;  /* 0x0000000000047919 */ /* 0x000ea40000002100 */
[----:B------:R-:W-:Y:S01]  /*15160*/  IMAD.IADD R3, R3, 0x1, R0 ;  /* 0x0000000103037824 */ /* 0x000fe200078e0200 */
[----:B0-----:R-:W-:-:S04]  /*15170*/  LOP3.LUT R5, R5, 0x7f, RZ, 0xc0, !PT ;  /* 0x0000007f05057812 */ /* 0x001fc800078ec0ff */
[----:B------:R-:W-:Y:S01]  /*15180*/  SHF.R.U32.HI R5, RZ, 0x3, R5 ;  /* 0x00000003ff057819 */ /* 0x000fe20000011605 */
[----:B--2---:R-:W-:-:S05]  /*15190*/  IMAD.SHL.U32 R4, R4, 0x10, RZ ;  /* 0x0000001004047824 */ /* 0x004fca00078e00ff */
[----:B------:R-:W-:Y:S02]  /*151a0*/  LOP3.LUT R4, R5, 0x70, R4, 0xf8, !PT ;  /* 0x0000007005047812 */ /* 0x000fe400078ef804 */
[----:B------:R-:W0:Y:S03]  /*151b0*/  @P0 LDC R5, c[0x0][0x44c] ;  /* 0x00011300ff050b82 */ /* 0x000e260000000800 */
[----:B------:R-:W-:-:S04]  /*151c0*/  IMAD R0, R17, 0x80, R4 ;  /* 0x0000008011007824 */ /* 0x000fc800078e0204 */
        /* <DEDUP_REMOVED lines=11> */
[----:B------:R-:W-:-:S05]  /*15280*/  SHF.R.S32.HI R4, RZ, 0x1f, R0 ;  /* 0x0000001fff047819 */ /* 0x000fca0000011400 */
[----:B------:R-:W-:Y:S02]  /*15290*/  IMAD R6, R4, UR4, RZ ;  /* 0x0000000404067c24 */ /* 0x000fe4000f8e02ff */
[C---:B------:R-:W-:Y:S01]  /*152a0*/  IMAD.WIDE.U32 R4, R0.reuse, UR4, R2 ;  /* 0x0000000400047c25 */ /* 0x040fe2000f8e0002 */
[----:B------:R-:W-:Y:S02]  /*152b0*/  ULDC UR4, c[0x0][0x2b8] ;  /* 0x0000ae0000047ab9 */ /* 0x000fe40000000800 */
[----:B------:R-:W-:Y:S01]  /*152c0*/  ISETP.GE.AND P0, PT, R9, UR4, PT ;  /* 0x0000000409007c0c */ /* 0x000fe2000bf06270 */
[----:B------:R-:W-:Y:S01]  /*152d0*/  IMAD R0, R0, UR5, R6 ;  /* 0x0000000500007c24 */ /* 0x000fe2000f8e0206 */
[----:B------:R0:W5:Y:S01]  /*152e0*/  LDL R9, [R1+0x24] ;  /* 0x0000240001097983 */ /* 0x0001620000100800 */
[----:B------:R-:W-:Y:S02]  /*152f0*/  LEA R3, P3, R4, UR6, 0x1 ;  /* 0x0000000604037c11 */ /* 0x000fe4000f8608ff */
[----:B------:R-:W-:Y:S01]  /*15300*/  IMAD.IADD R0, R5, 0x1, R0 ;  /* 0x0000000105007824 */ /* 0x000fe200078e0200 */
[----:B------:R-:W-:-:S02]  /*15310*/  ISETP.GE.AND P2, PT, R10, UR4, PT ;  /* 0x000000040a007c0c */ /* 0x000fc4000bf46270 */
[----:B------:R-:W-:Y:S01]  /*15320*/  ISETP.GE.AND P1, PT, R11, UR4, PT ;  /* 0x000000040b007c0c */ /* 0x000fe2000bf26270 */
[----:B------:R-:W-:Y:S01]  /*15330*/  UMOV UR4, 0xffffffff ;  /* 0xffffffff00047882 */ /* 0x000fe20000000000 */
[----:B------:R-:W-:Y:S02]  /*15340*/  LEA.HI.X R0, R4, UR7, R0, 0x1, P3 ;  /* 0x0000000704007c11 */ /* 0x000fe400098f0c00 */
[----:B0-----:R-:W-:Y:S09]  /*15350*/  BRA.DIV UR4, `(.L_x_2558) ;  /* 0x0000004a044c7947 */ /* 0x001ff2000b800000 */
[----:B------:R-:W0:Y:S02]  /*15360*/  S2R R4, SR_TID.X ;  /* 0x0000000000047919 */ /* 0x000e240000002100 */
[----:B0-----:R-:W-:-:S04]  /*15370*/  LOP3.LUT R4, R4, 0x7f, RZ, 0xc0, !PT ;  /* 0x0000007f04047812 */ /* 0x001fc800078ec0ff */
[----:B------:R-:W-:Y:S02]  /*15380*/  SHF.R.U32.HI R5, RZ, 0x3, R4 ;  /* 0x00000003ff057819 */ /* 0x000fe40000011604 */
[----:B------:R-:W2:Y:S01]  /*15390*/  LDL.LU R4, [R1+0x34] ;  /* 0x0000340001047983 */ /* 0x000ea20000300800 */
[----:B------:R-:W-:Y:S02]  /*153a0*/  ULDC.64 UR4, c[0x0][0x208] ;  /* 0x0000820000047ab9 */ /* 0x000fe40000000a00 */
[----:B------:R-:W-:Y:S01]  /*153b0*/  IMAD R17, R17, 0x80, R5 ;  /* 0x0000008011117824 */ /* 0x000fe200078e0205 */
[----:B------:R-:W-:Y:S04]  /*153c0*/  SHFL.IDX PT, R6, R3, 0x1, 0x181f ;  /* 0x00381f0003067f89 */ /* 0x000fe800000e0000 */
[----:B------:R-:W0:Y:S04]  /*153d0*/  SHFL.IDX PT, R5, R3, RZ, 0x181f ;  /* 0x00181fff03057589 */ /* 0x000e2800000e0000 */
[----:B------:R-:W-:Y:S01]  /*153e0*/  SHFL.IDX PT, R8, R0, 0x1, 0x181f ;  /* 0x00381f0000087f89 */ /* 0x000fe200000e0000 */
[----:B--2---:R-:W-:-:S02]  /*153f0*/  IMAD R2, R4, R7, RZ ;  /* 0x0000000704027224 */ /* 0x004fc400078e02ff */
[----:B------:R-:W-:-:S03]  /*15400*/  VIADD R4, R17, 0x10 ;  /* 0x0000001011047836 */ /* 0x000fc60000000000 */
[-C--:B------:R-:W-:Y:S02]  /*15410*/  ISETP.GE.AND P4, PT, R17, R2.reuse, PT ;  /* 0x000000021100720c */ /* 0x080fe40003f86270 */
[----:B------:R-:W-:Y:S02]  /*15420*/  ISETP.GE.AND P3, PT, R4, R2, PT ;  /* 0x000000020400720c */ /* 0x000fe40003f66270 */
[----:B------:R-:W1:Y:S09]  /*15430*/  SHFL.IDX PT, R4, R0, RZ, 0x181f ;  /* 0x00181fff00047589 */ /* 0x000e7200000e0000 */
[----:B0-----:R-:W-:-:S05]  /*15440*/  @!P4 LEA R5, P5, R10, R5, 0x1 ;  /* 0x000000050a05c211 */ /* 0x001fca00078a08ff */
[----:B-1----:R-:W-:Y:S01]  /*15450*/  @!P4 IMAD.X R4, RZ, RZ, R4, P5 ;  /* 0x000000ffff04c224 */ /* 0x002fe200028e0604 */
[----:B------:R-:W-:-:S04]  /*15460*/  @!P3 LEA R7, P5, R10, R6, 0x1 ;  /* 0x000000060a07b211 */ /* 0x000fc800078a08ff */
        /* <DEDUP_REMOVED lines=9> */
[----:B------:R-:W0:Y:S04]  /*15500*/  SHFL.IDX PT, R7, R3, 0x2, 0x181f ;  /* 0x00581f0003077f89 */ /* 0x000e2800000e0000 */
[----:B------:R-:W-:Y:S04]  /*15510*/  @!P3 LDGSTS.E.BYPASS.LTC128B.128 [R9+0x15c00], desc[UR4][R4.64], !P2 ;  /* 0x15c000000409bfae */ /* 0x000fe8000d101d44 */
[----:B------:R-:W-:Y:S04]  /*15520*/  @!P3 LDGSTS.E.BYPASS.LTC128B.128 [R9+0x19c00], desc[UR4][R4.64+0x80], !P1 ;  /* 0x19c000800409bfae */ /* 0x000fe8000c901d44 */
[----:B------:R1:W-:Y:S04]  /*15530*/  @!P3 LDGSTS.E.BYPASS.LTC128B.128 [R9+0x1dc00], desc[UR4][R4.64+0x100], !P0 ;  /* 0x1dc001000409bfae */ /* 0x0003e8000c101d44 */
[----:B------:R-:W2:Y:S01]  /*15540*/  SHFL.IDX PT, R6, R0, 0x2, 0x181f ;  /* 0x00581f0000067f89 */ /* 0x000ea200000e0000 */
[----:B-1----:R-:W-:-:S05]  /*15550*/  VIADD R4, R17, 0x20 ;  /* 0x0000002011047836 */ /* 0x002fca0000000000 */
[----:B------:R-:W-:-:S13]  /*15560*/  ISETP.GE.AND P3, PT, R4, R2, PT ;  /* 0x000000020400720c */ /* 0x000fda0003f66270 */
[----:B0-----:R-:W-:-:S05]  /*15570*/  @!P3 LEA R7, P4, R10, R7, 0x1 ;  /* 0x000000070a07b211 */ /* 0x001fca00078808ff */
[----:B--2---:R-:W-:-:S04]  /*15580*/  @!P3 IMAD.X R4, RZ, RZ, R6, P4 ;  /* 0x000000ffff04b224 */ /* 0x004fc800020e0606 */
[----:B------:R-:W-:Y:S02]  /*15590*/  @!P3 IMAD.MOV.U32 R5, RZ, RZ, R4 ;  /* 0x000000ffff05b224 */ /* 0x000fe400078e0004 */
[----:B------:R-:W-:-:S05]  /*155a0*/  @!P3 IMAD.MOV.U32 R4, RZ, RZ, R7 ;  /* 0x000000ffff04b224 */ /* 0x000fca00078e0007 */
        /* <DEDUP_REMOVED lines=39> */
[----:B0-----:R-:W-:-:S02]  /*15820*/  IADD3 R4, R17, 0x60, RZ ;  /* 0x0000006011047810 */ /* 0x001fc40007ffe0ff */
[----:B------:R-:W0:Y:S02]  /*15830*/  SHFL.IDX PT, R5, R3, 0x6, 0x181f ;  /* 0x00d81f0003057f89 */ /* 0x000e2400000e0000 */
[----:B------:R-:W-:Y:S02]  /*15840*/  ISETP.GE.AND P4, PT, R4, R2, PT ;  /* 0x000000020400720c */ /* 0x000fe40003f86270 */
[----:B------:R-:W-:Y:S04]  /*15850*/  SHFL.IDX PT, R3, R3, 0x7, 0x181f ;  /* 0x00f81f0003037f89 */ /* 0x000fe800000e0000 */
[----:B------:R-:W1:Y:S04]  /*15860*/  SHFL.IDX PT, R4, R0, 0x6, 0x181f ;  /* 0x00d81f0000047f89 */ /* 0x000e6800000e0000 */
[----:B------:R-:W2:Y:S03]  /*15870*/  SHFL.IDX PT, R0, R0, 0x7, 0x181f ;  /* 0x00f81f0000007f89 */ /* 0x000ea600000e0000 */
        /* <DEDUP_REMOVED lines=8> */
.L_x_2681:
        /* <DEDUP_REMOVED lines=13> */
.L_x_2560:
[----:B------:R-:W-:Y:S05]  /*159d0*/  BSYNC B0 ;  /* 0x0000000000007941 */ /* 0x000fea0003800000 */
.L_x_2559:
[----:B01----:R-:W2:Y:S01]  /*159e0*/  LDL R9, [R1+0x4] ;  /* 0x0000040001097983 */ /* 0x003ea20000100800 */
[----:B------:R-:W-:Y:S01]  /*159f0*/  PLOP3.LUT P0, PT, PT, PT, PT, 0x80, 0x0 ;  /* 0x000000000000781c */ /* 0x000fe20003f0f070 */
[----:B------:R-:W-:Y:S01]  /*15a00*/  NOP ;  /* 0x0000000000007918 */ /* 0x000fe20000000000 */
[----:B--2---:R-:W-:-:S11]  /*15a10*/  VIADD R6, R9, 0x36800 ;  /* 0x0003680009067836 */ /* 0x004fd60000000000 */
.L_x_2561:
        /* <DEDUP_REMOVED lines=19> */
.L_x_2682:
[----:B------:R-:W-:Y:S05]  /*15b50*/  BSYNC B0 ;  /* 0x0000000000007941 */ /* 0x000fea0003800000 */
.L_x_2562:
[----:B0-----:R-:W2:Y:S01]  /*15b60*/  LDL R2, [R1+0x2c] ;  /* 0x00002c0001027983 */ /* 0x001ea20000100800 */
[----:B------:R-:W-:Y:S01]  /*15b70*/  BSSY B0, `(.L_x_2564) ;  /* 0x0000256000007945 */ /* 0x000fe20003800000 */
[----:B--2---:R-:W-:-:S13]  /*15b80*/  ISETP.GE.AND P0, PT, R2, 0x2, PT ;  /* 0x000000020200780c */ /* 0x004fda0003f06270 */
[----:B------:R-:W-:Y:S05]  /*15b90*/  @!P0 BRA `(.L_x_2565) ;  /* 0x00000024004c8947 */ /* 0x000fea0003800000 */
[C---:B------:R-:W-:Y:S01]  /*15ba0*/  LOP3.LUT R0, R2.reuse, 0x1, RZ, 0xc0, !PT ;  /* 0x0000000102007812 */ /* 0x040fe200078ec0ff */
[----:B------:R-:W-:Y:S01]  /*15bb0*/  VIADD R4, R2, 0xfffffffe ;  /* 0xfffffffe02047836 */ /* 0x000fe20000000000 */
[----:B------:R-:W-:Y:S02]  /*15bc0*/  BSSY B2, `(.L_x_2566) ;  /* 0x00000cc000027945 */ /* 0x000fe40003800000 */
[----:B------:R-:W-:Y:S01]  /*15bd0*/  ISETP.NE.U32.AND P0, PT, R0, 0x1, PT ;  /* 0x000000010000780c */ /* 0x000fe20003f05070 */
[----:B------:R-:W-:-:S12]  /*15be0*/  IMAD.MOV.U32 R0, RZ, RZ, R4 ;  /* 0x000000ffff007224 */ /* 0x000fd800078e0004 */
[----:B------:R-:W-:Y:S05]  /*15bf0*/  @!P0 BRA `(.L_x_2567) ;  /* 0x0000000c00208947 */ /* 0x000fea0003800000 */
        /* <DEDUP_REMOVED lines=14> */
[----:B------:R-:W-:Y:S01]  /*15ce0*/  ISETP.NE.AND.EX P0, PT, RZ, UR5, PT, P0 ;  /* 0x00000005ff007c0c */ /* 0x000fe2000bf05300 */
[----:B------:R-:W-:-:S12]  /*15cf0*/  IMAD.MOV.U32 R8, RZ, RZ, R4 ;  /* 0x000000ffff087224 */ /* 0x000fd800078e0004 */
[----:B0-----:R-:W-:Y:S05]  /*15d00*/  @!P0 BRA `(.L_x_2570) ;  /* 0x0000000000548947 */ /* 0x001fea0003800000 */
[----:B------:R-:W2:Y:S01]  /*15d10*/  LDL R10, [R1+0x1c] ;  /* 0x00001c00010a7983 */ /* 0x000ea20000100800 */
[----:B------:R-:W0:Y:S03]  /*15d20*/  LDC R5, c[0x0][0x43c] ;  /* 0x00010f00ff057b82 */ /* 0x000e260000000800 */
[----:B------:R-:W3:Y:S01]  /*15d30*/  LDL R7, [R1+0x10] ;  /* 0x0000100001077983 */ /* 0x000ee20000100800 */
[----:B------:R-:W-:Y:S01]  /*15d40*/  IMAD.MOV.U32 R0, RZ, RZ, R4 ;  /* 0x000000ffff007224 */ /* 0x000fe200078e0004 */
[----:B------:R-:W-:Y:S01]  /*15d50*/  ULDC.64 UR6, c[0x0][0x428] ;  /* 0x00010a0000067ab9 */ /* 0x000fe20000000a00 */
[----:B------:R-:W-:Y:S01]  /*15d60*/  ULDC.64 UR8, c[0x0][0x208] ;  /* 0x0000820000087ab9 */ /* 0x000fe20000000a00 */
[----:B0-----:R-:W-:-:S13]  /*15d70*/  ISETP.NE.AND P0, PT, R5, 0x1, PT ;  /* 0x000000010500780c */ /* 0x001fda0003f05270 */
[----:B-----5:R-:W0:Y:S02]  /*15d80*/  @P0 LDC.64 R2, c[0x0][0x440] ;  /* 0x00011000ff020b82 */ /* 0x020e240000000a00 */
[----:B0-----:R-:W-:-:S05]  /*15d90*/  @P0 IMAD.HI.U32 R2, R4, R2, RZ ;  /* 0x0000000204020227 */ /* 0x001fca00078e00ff */
[----:B------:R-:W-:-:S04]  /*15da0*/  @P0 SHF.R.U32.HI R0, RZ, R3, R2 ;  /* 0x00000003ff000219 */ /* 0x000fc80000011602 */
[--C-:B------:R-:W-:Y:S01]  /*15db0*/  SHF.R.S32.HI R3, RZ, 0x1f, R0.reuse ;  /* 0x0000001fff037819 */ /* 0x100fe20000011400 */
[----:B------:R-:W-:-:S04]  /*15dc0*/  IMAD.MOV R8, RZ, RZ, -R0 ;  /* 0x000000ffff087224 */ /* 0x000fc800078e0a00 */
[----:B------:R-:W-:Y:S02]  /*15dd0*/  IMAD R8, R5, R8, R4 ;  /* 0x0000000805087224 */ /* 0x000fe400078e0204 */
[----:B--2---:R-:W-:-:S04]  /*15de0*/  IMAD R2, R10, UR6, RZ ;  /* 0x000000060a027c24 */ /* 0x004fc8000f8e02ff */
[----:B---3--:R-:W-:Y:S02]  /*15df0*/  IMAD R5, R7, UR7, R2 ;  /* 0x0000000707057c24 */ /* 0x008fe4000f8e0202 */
[----:B------:R-:W-:-:S04]  /*15e00*/  IMAD.MOV.U32 R2, RZ, RZ, R0 ;  /* 0x000000ffff027224 */ /* 0x000fc800078e0000 */
[----:B------:R-:W-:-:S04]  /*15e10*/  IMAD.WIDE.U32 R2, R7, UR6, R2 ;  /* 0x0000000607027c25 */ /* 0x000fc8000f8e0002 */
[----:B------:R-:W-:Y:S01]  /*15e20*/  IMAD.IADD R0, R5, 0x1, R3 ;  /* 0x0000000105007824 */ /* 0x000fe200078e0203 */
[----:B------:R-:W-:-:S04]  /*15e30*/  LEA R10, P0, R2, UR4, 0x2 ;  /* 0x00000004020a7c11 */ /* 0x000fc8000f8010ff */
[----:B------:R-:W-:-:S05]  /*15e40*/  LEA.HI.X R11, R2, UR5, R0, 0x2, P0 ;  /* 0x00000005020b7c11 */ /* 0x000fca00080f1400 */
[----:B------:R0:W5:Y:S04]  /*15e50*/  LDG.E R3, desc[UR8][R10.64] ;  /* 0x000000080a037981 */ /* 0x000168000c1e1900 */
.L_x_2570:
[----:B------:R-:W2:Y:S01]  /*15e60*/  LDL R0, [R1+0x4] ;  /* 0x0000040001007983 */ /* 0x000ea20000100800 */
[----:B------:R-:W-:Y:S01]  /*15e70*/  BSSY B3, `(.L_x_2571) ;  /* 0x0000005000037945 */ /* 0x000fe20003800000 */
[----:B--2---:R-:W-:Y:S01]  /*15e80*/  IMAD R2, R9, 0x8, R0 ;  /* 0x0000000809027824 */ /* 0x004fe200078e0200 */
[----:B------:R-:W-:-:S04]  /*15e90*/  SHF.L.U32 R0, R12, 0x1f, RZ ;  /* 0x0000001f0c007819 */ /* 0x000fc800000006ff */
[----:B------:R-:W1:Y:S02]  /*15ea0*/  SYNCS.PHASECHK.TRANS64.TRYWAIT P0, [R2+URZ+0x36840], R0 ;  /* 0x03684000020075a7 */ /* 0x000e64000800017f */
[----:B-1----:R-:W-:Y:S05]  /*15eb0*/  @!P0 BRA `(.L_x_2572) ;  /* 0x0000004800888947 */ /* 0x002fea0003800000 */
.L_x_2683:
[----:B------:R-:W-:Y:S05]  /*15ec0*/  BSYNC B3 ;  /* 0x0000000000037941 */ /* 0x000fea0003800000 */
.L_x_2571:
[----:B------:R-:W2:Y:S01]  /*15ed0*/  S2R R5, SR_TID.X ;  /* 0x0000000000057919 */ /* 0x000ea20000002100 */
        /* <DEDUP_REMOVED lines=11> */
.L_x_2574:
[----:B------:R-:W-:Y:S05]  /*15f90*/  BSYNC B3 ;  /* 0x0000000000037941 */ /* 0x000fea0003800000 */
.L_x_2573:
        /* <DEDUP_REMOVED lines=13> */
.L_x_2575:
        /* <DEDUP_REMOVED lines=10> */
[----:B------:R-:W-:Y:S01]  /*16110*/  IMAD.MOV.U32 R15, RZ, RZ, 0x40 ;  /* 0x00000040ff0f7424 */ /* 0x000fe200078e00ff */
[----:B------:R-:W-:Y:S01]  /*16120*/  PLOP3.LUT P0, PT, PT, PT, PT, 0x80, 0x0 ;  /* 0x000000000000781c */ /* 0x000fe20003f0f070 */
[----:B------:R-:W-:Y:S01]  /*16130*/  VIADD R5, R7, 0x24c00 ;  /* 0x00024c0007057836 */ /* 0x000fe20000000000 */
[----:B------:R-:W-:Y:S01]  /*16140*/  UMOV UR6, 0x0 ;  /* 0x0000000000067882 */ /* 0x000fe20000000000 */
[----:B------:R-:W-:Y:S01]  /*16150*/  UMOV UR7, 0x14f00000 ;  /* 0x14f0000000077882 */ /* 0x000fe20000000000 */
[----:B------:R-:W-:-:S15]  /*16160*/  R2UR UR10, R15 ;  /* 0x000000000f0a72ca */ /* 0x000fde00000e0000 */
.L_x_2576:
        /* <DEDUP_REMOVED lines=16> */
.L_x_2577:
        /* <DEDUP_REMOVED lines=10> */
[----:B0-----:R-:W2:Y:S04]  /*16310*/  LDL.LU R10, [R1+0x14] ;  /* 0x00001400010a7983 */ /* 0x001ea80000300800 */
[----:B------:R-:W3:Y:S01]  /*16320*/  LDL R5, [R1+0x8] ;  /* 0x0000080001057983 */ /* 0x000ee20000100800 */
[----:B------:R-:W-:Y:S01]  /*16330*/  BSSY B3, `(.L_x_2578) ;  /* 0x0000005000037945 */ /* 0x000fe20003800000 */
[----:B--2---:R-:W-:Y:S01]  /*16340*/  SHF.L.U32 R0, R10, 0x1f, RZ ;  /* 0x0000001f0a007819 */ /* 0x004fe200000006ff */
[----:B---3--:R-:W-:-:S04]  /*16350*/  IMAD R2, R5, 0x8, R6 ;  /* 0x0000000805027824 */ /* 0x008fc800078e0206 */
[----:B------:R-:W0:Y:S02]  /*16360*/  SYNCS.PHASECHK.TRANS64.TRYWAIT P0, [R2+URZ+0x60], R0 ;  /* 0x00006000020075a7 */ /* 0x000e24000800017f */
[----:B0-----:R-:W-:Y:S05]  /*16370*/  @!P0 BRA `(.L_x_2579) ;  /* 0x00000044006c8947 */ /* 0x001fea0003800000 */
.L_x_2684:
[----:B------:R-:W-:Y:S05]  /*16380*/  BSYNC B3 ;  /* 0x0000000000037941 */ /* 0x000fea0003800000 */
.L_x_2578:
        /* <DEDUP_REMOVED lines=14> */
.L_x_2581:
[----:B------:R-:W-:Y:S05]  /*16470*/  BSYNC B3 ;  /* 0x0000000000037941 */ /* 0x000fea0003800000 */
.L_x_2580:
        /* <DEDUP_REMOVED lines=8> */
[----:B------:R-:W-:Y:S01]  /*16500*/  PLOP3.LUT P0, PT, PT, PT, PT, 0x80, 0x0 ;  /* 0x000000000000781c */ /* 0x000fe20003f0f070 */
[C-C-:B--2--5:R-:W-:Y:S02]  /*16510*/  IMAD R2, R17.reuse, 0x8, R0.reuse ;  /* 0x0000000811027824 */ /* 0x164fe400078e0200 */
[----:B------:R-:W-:Y:S02]  /*16520*/  IMAD R0, R17, 0xa800, R0 ;  /* 0x0000a80011007824 */ /* 0x000fe400078e0200 */
[----:B------:R-:W-:Y:S02]  /*16530*/  VIADD R2, R2, 0x36850 ;  /* 0x0003685002027836 */ /* 0x000fe40000000000 */
[----:B---3--:R-:W-:Y:S02]  /*16540*/  IMAD R5, R5, 0x70, R7 ;  /* 0x0000007005057824 */ /* 0x008fe400078e0207 */
[----:B------:R-:W-:-:S07]  /*16550*/  VIADD R7, R0, 0x400 ;  /* 0x0000040000077836 */ /* 0x000fce0000000000 */
.L_x_2582:
        /* <DEDUP_REMOVED lines=16> */
.L_x_2583:
        /* <DEDUP_REMOVED lines=16> */
.L_x_2584:
        /* <DEDUP_REMOVED lines=13> */
.L_x_2569:
[----:B------:R-:W-:Y:S05]  /*16830*/  BSYNC B1 ;  /* 0x0000000000017941 */ /* 0x000fea0003800000 */
.L_x_2568:
[----:B------:R-:W2:Y:S04]  /*16840*/  LDL.LU R0, [R1+0x2c] ;  /* 0x00002c0001007983 */ /* 0x000ea80000300800 */
[----:B------:R3:W-:Y:S04]  /*16850*/  STL [R1+0x8], R9 ;  /* 0x0000080901007387 */ /* 0x0007e80000100800 */
[----:B------:R3:W-:Y:S02]  /*16860*/  STL [R1+0x14], R12 ;  /* 0x0000140c01007387 */ /* 0x0007e40000100800 */
[----:B--23--:R-:W-:-:S07]  /*16870*/  VIADD R0, R0, 0xfffffffd ;  /* 0xfffffffd00007836 */ /* 0x00cfce0000000000 */
.L_x_2567:
[----:B------:R-:W-:Y:S05]  /*16880*/  BSYNC B2 ;  /* 0x0000000000027941 */ /* 0x000fea0003800000 */
.L_x_2566:
[----:B------:R-:W-:-:S13]  /*16890*/  ISETP.NE.AND P0, PT, R4, RZ, PT ;  /* 0x000000ff0400720c */ /* 0x000fda0003f05270 */
[----:B------:R-:W-:Y:S05]  /*168a0*/  @!P0 BRA `(.L_x_2565) ;  /* 0x0000001800088947 */ /* 0x000fea0003800000 */
[----:B0-----:R0:W5:Y:S02]  /*168b0*/  LDL R8, [R1] ;  /* 0x0000000001087983 */ /* 0x0011640000100800 */
.L_x_2619:
        /* <DEDUP_REMOVED lines=21> */
[----:B------:R-:W-:Y:S01]  /*16a10*/  ULDC.64 UR8, c[0x0][0x208] ;  /* 0x0000820000087ab9 */ /* 0x000fe20000000a00 */
        /* <DEDUP_REMOVED lines=12> */
[----:B------:R-:W-:-:S04]  /*16ae0*/  LEA R8, P0, R2, UR4, 0x2 ;  /* 0x0000000402087c11 */ /* 0x000fc8000f8010ff */
[----:B------:R-:W-:-:S05]  /*16af0*/  LEA.HI.X R9, R2, UR5, R3, 0x2, P0 ;  /* 0x0000000502097c11 */ /* 0x000fca00080f1403 */
[----:B------:R2:W5:Y:S04]  /*16b00*/  LDG.E R8, desc[UR8][R8.64] ;  /* 0x0000000808087981 */ /* 0x000568000c1e1900 */
.L_x_2587:
[----:B------:R-:W3:Y:S01]  /*16b10*/  LDL R2, [R1+0x4] ;  /* 0x0000040001027983 */ /* 0x000ee20000100800 */
[----:B------:R-:W-:Y:S01]  /*16b20*/  BSSY B2, `(.L_x_2588) ;  /* 0x0000005000027945 */ /* 0x000fe20003800000 */
[----:B---3--:R-:W-:Y:S01]  /*16b30*/  IMAD R3, R4, 0x8, R2 ;  /* 0x0000000804037824 */ /* 0x008fe200078e0202 */
[----:B------:R-:W-:-:S04]  /*16b40*/  SHF.L.U32 R2, R5, 0x1f, RZ ;  /* 0x0000001f05027819 */ /* 0x000fc800000006ff */
[----:B------:R-:W3:Y:S02]  /*16b50*/  SYNCS.PHASECHK.TRANS64.TRYWAIT P0, [R3+URZ+0x36840], R2 ;  /* 0x03684002030075a7 */ /* 0x000ee4000800017f */
[----:B---3--:R-:W-:Y:S05]  /*16b60*/  @!P0 BRA `(.L_x_2589) ;  /* 0x0000003c00848947 */ /* 0x008fea0003800000 */
.L_x_2685:
[----:B------:R-:W-:Y:S05]  /*16b70*/  BSYNC B2 ;  /* 0x0000000000027941 */ /* 0x000fea0003800000 */
.L_x_2588:
        /* <DEDUP_REMOVED lines=12> */
.L_x_2591:
[----:B------:R-:W-:Y:S05]  /*16c40*/  BSYNC B2 ;  /* 0x0000000000027941 */ /* 0x000fea0003800000 */
.L_x_2590:
        /* <DEDUP_REMOVED lines=13> */
.L_x_2592:
        /* <DEDUP_REMOVED lines=16> */
.L_x_2593:
        /* <DEDUP_REMOVED lines=16> */
.L_x_2594:
        /* <DEDUP_REMOVED lines=17> */
.L_x_2686:
[----:B------:R-:W-:Y:S05]  /*17030*/  BSYNC B2 ;  /* 0x0000000000027941 */ /* 0x000fea0003800000 */
.L_x_2595:
        /* <DEDUP_REMOVED lines=11> */
.L_x_2598:
[----:B------:R-:W-:Y:S05]  /*170f0*/  BSYNC B2 ;  /* 0x0000000000027941 */ /* 0x000fea0003800000 */
.L_x_2597:
        /* <DEDUP_REMOVED lines=14> */
.L_x_2599:
        /* <DEDUP_REMOVED lines=16> */
.L_x_2600:
        /* <DEDUP_REMOVED lines=16> */
.L_x_2601:
        /* <DEDUP_REMOVED lines=13> */
.L_x_2586:
[----:B------:R-:W-:Y:S05]  /*174b0*/  BSYNC B1 ;  /* 0x0000000000017941 */ /* 0x000fea0003800000 */
.L_x_2585:
        /* <DEDUP_REMOVED lines=20> */
[----:B------:R-:W-:Y:S01]  /*17600*/  ULDC.64 UR8, c[0x0][0x208] ;  /* 0x0000820000087ab9 */ /* 0x000fe20000000a00 */
        /* <DEDUP_REMOVED lines=15> */
.L_x_2604:
[----:B------:R-:W4:Y:S01]  /*17700*/  LDL R2, [R1+0x4] ;  /* 0x0000040001027983 */ /* 0x000f220000100800 */
[----:B------:R-:W-:Y:S01]  /*17710*/  SHF.L.U32 R3, R10, 0x1f, RZ ;  /* 0x0000001f0a037819 */ /* 0x000fe200000006ff */
[----:B------:R-:W-:Y:S01]  /*17720*/  BSSY B2, `(.L_x_2605) ;  /* 0x0000004000027945 */ /* 0x000fe20003800000 */
[----:B----4-:R-:W-:-:S04]  /*17730*/  IMAD R2, R11, 0x8, R2 ;  /* 0x000000080b027824 */ /* 0x010fc800078e0202 */
[----:B------:R-:W4:Y:S02]  /*17740*/  SYNCS.PHASECHK.TRANS64.TRYWAIT P0, [R2+URZ+0x36840], R3 ;  /* 0x03684003020075a7 */ /* 0x000f24000800017f */
[----:B----4-:R-:W-:Y:S05]  /*17750*/  @!P0 BRA `(.L_x_2606) ;  /* 0x0000003000b08947 */ /* 0x010fea0003800000 */
.L_x_2687:
[----:B------:R-:W-:Y:S05]  /*17760*/  BSYNC B2 ;  /* 0x0000000000027941 */ /* 0x000fea0003800000 */
.L_x_2605:
        /* <DEDUP_REMOVED lines=12> */
.L_x_2608:
[----:B------:R-:W-:Y:S05]  /*17830*/  BSYNC B2 ;  /* 0x0000000000027941 */ /* 0x000fea0003800000 */
.L_x_2607:
        /* <DEDUP_REMOVED lines=15> */
.L_x_2609:
        /* <DEDUP_REMOVED lines=16> */
.L_x_2610:
        /* <DEDUP_REMOVED lines=16> */
.L_x_2611:
        /* <DEDUP_REMOVED lines=11> */
[----:B------:R-:W-:Y:S01]  /*17be0*/  IMAD R2, R4, 0x8, R6 ;  /* 0x0000000804027824 */ /* 0x000fe200078e0206 */
[----:B------:R-:W-:Y:S03]  /*17bf0*/  BSSY B2, `(.L_x_2612) ;  /* 0x0000003000027945 */ /* 0x000fe60003800000 */
[----:B------:R-:W2:Y:S02]  /*17c00*/  SYNCS.PHASECHK.TRANS64.TRYWAIT P0, [R2+URZ+0x60], R5 ;  /* 0x00006005020075a7 */ /* 0x000ea4000800017f */
[----:B--2---:R-:W-:Y:S05]  /*17c10*/  @!P0 BRA `(.L_x_2613) ;  /* 0x0000002c00948947 */ /* 0x004fea0003800000 */
.L_x_2688:
[----:B------:R-:W-:Y:S05]  /*17c20*/  BSYNC B2 ;  /* 0x0000000000027941 */ /* 0x000fea0003800000 */
.L_x_2612:
        /* <DEDUP_REMOVED lines=11> */
.L_x_2615:
[----:B------:R-:W-:Y:S05]  /*17ce0*/  BSYNC B2 ;  /* 0x0000000000027941 */ /* 0x000fea0003800000 */
.L_x_2614:
        /* <DEDUP_REMOVED lines=13> */
.L_x_2616:
        /* <DEDUP_REMOVED lines=16> */
.L_x_2617:
        /* <DEDUP_REMOVED lines=16> */
.L_x_2618:
        /* <DEDUP_REMOVED lines=13> */
.L_x_2603:
[----:B------:R-:W-:Y:S05]  /*18090*/  BSYNC B1 ;  /* 0x0000000000017941 */ /* 0x000fea0003800000 */
.L_x_2602:
[C---:B------:R-:W-:Y:S01]  /*180a0*/  ISETP.GT.AND P0, PT, R0.reuse, 0x1, PT ;  /* 0x000000010000780c */ /* 0x040fe20003f04270 */
[----:B------:R-:W-:-:S12]  /*180b0*/  VIADD R0, R0, 0xfffffffe ;  /* 0xfffffffe00007836 */ /* 0x000fd80000000000 */
[----:B------:R-:W-:Y:S05]  /*180c0*/  @P0 BRA `(.L_x_2619) ;  /* 0xffffffe400fc0947 */ /* 0x000fea000383ffff */
.L_x_2565:
[----:B------:R-:W-:Y:S05]  /*180d0*/  BSYNC B0 ;  /* 0x0000000000007941 */ /* 0x000fea0003800000 */
.L_x_2564:
        /* <DEDUP_REMOVED lines=18> */
.L_x_2621:
[----:B------:R-:W-:Y:S05]  /*18200*/  BSYNC B0 ;  /* 0x0000000000007941 */ /* 0x000fea0003800000 */
.L_x_2620:
        /* <DEDUP_REMOVED lines=13> */
.L_x_2689:
[----:B------:R-:W-:Y:S05]  /*182e0*/  BSYNC B1 ;  /* 0x0000000000017941 */ /* 0x000fea0003800000 */
.L_x_2624:
        /* <DEDUP_REMOVED lines=9> */
.L_x_2627:
[----:B------:R-:W-:Y:S05]  /*18380*/  BSYNC B1 ;  /* 0x0000000000017941 */ /* 0x000fea0003800000 */
.L_x_2626:
[----:B------:R-:W2:Y:S04]  /*18390*/  LDL.LU R5, [R1+0x18] ;  /* 0x0000180001057983 */ /* 0x000ea80000300800 */
[----:B------:R-:W2:Y:S04]  /*183a0*/  LDL.LU R3, [R1+0xc] ;  /* 0x00000c0001037983 */ /* 0x000ea80000300800 */
[----:B------:R-:W3:Y:S04]  /*183b0*/  LDL R4, [R1+0x4] ;  /* 0x0000040001047983 */ /* 0x000ee80000100800 */
[----:B0-----:R-:W3:Y:S01]  /*183c0*/  LDL R2, [R1+0x8] ;  /* 0x0000080001027983 */ /* 0x001ee20000100800 */
        /* <DEDUP_REMOVED lines=8> */
[----:B---3--:R-:W-:-:S04]  /*18450*/  IMAD R2, R2, 0xa800, R4 ;  /* 0x0000a80002027824 */ /* 0x008fc800078e0204 */
[----:B------:R-:W-:-:S07]  /*18460*/  VIADD R4, R2, 0x400 ;  /* 0x0000040002047836 */ /* 0x000fce0000000000 */
.L_x_2628:
        /* <DEDUP_REMOVED lines=16> */
.L_x_2629:
        /* <DEDUP_REMOVED lines=16> */
.L_x_2630:
        /* <DEDUP_REMOVED lines=11> */
.L_x_2623:
[----:B------:R-:W-:Y:S05]  /*18720*/  BSYNC B0 ;  /* 0x0000000000007941 */ /* 0x000fea0003800000 */
.L_x_2622:
        /* <DEDUP_REMOVED lines=9> */
.L_x_2544:
[----:B------:R-:W-:Y:S05]  /*187c0*/  BSYNC B7 ;  /* 0x0000000000077941 */ /* 0x000fea0003800000 */
.L_x_2542:
[----:B0-----:R-:W2:Y:S02]  /*187d0*/  LDL R0, [R1+0x50] ;  /* 0x0000500001007983 */ /* 0x001ea40000100800 */
        /* <DEDUP_REMOVED lines=12> */
.L_x_2631:
[----:B------:R-:W0:Y:S01]  /*188a0*/  S2R R0, SR_TID.X ;  /* 0x0000000000007919 */ /* 0x000e220000002100 */
[----:B------:R-:W-:Y:S01]  /*188b0*/  UMOV UR4, 0xffffffff ;  /* 0xffffffff00047882 */ /* 0x000fe20000000000 */
[----:B0-----:R-:W-:-:S04]  /*188c0*/  LOP3.LUT R6, R0, 0x1f, RZ, 0xc0, !PT ;  /* 0x0000001f00067812 */ /* 0x001fc800078ec0ff */
[----:B------:R-:W-:Y:S01]  /*188d0*/  ISETP.NE.AND P0, PT, R6, 0x1f, PT ;  /* 0x0000001f0600780c */ /* 0x000fe20003f05270 */
[----:B------:R-:W-:-:S12]  /*188e0*/  BRA.DIV UR4, `(.L_x_2633) ;  /* 0x0000002204887947 */ /* 0x000fd8000b800000 */
[----:B------:R-:W-:Y:S01]  /*188f0*/  IMAD.IADD R5, R19, 0x1, R6 ;  /* 0x0000000113057824 */ /* 0x000fe200078e0206 */
[----:B------:R-:W-:Y:S01]  /*18900*/  ULDC UR4, c[0x0][0xc3c] ;  /* 0x00030f0000047ab9 */ /* 0x000fe20000000800 */
[----:B------:R-:W-:-:S03]  /*18910*/  ULDC.64 UR6, c[0x0][0x208] ;  /* 0x0000820000067ab9 */ /* 0x000fc60000000a00 */
        /* <DEDUP_REMOVED lines=9> */
[----:B0-----:R-:W-:Y:S02]  /*189b0*/  IMAD.MOV.U32 R2, RZ, RZ, RZ ;  /* 0x000000ffff027224 */ /* 0x001fe400078e00ff */
[----:B--2---:R-:W-:Y:S01]  /*189c0*/  @!P1 IMAD.MOV.U32 R2, RZ, RZ, R3 ;  /* 0x000000ffff029224 */ /* 0x004fe200078e0003 */
[----:B------:R-:W-:-:S04]  /*189d0*/  ISETP.NE.AND P1, PT, R6, RZ, PT ;  /* 0x000000ff0600720c */ /* 0x000fc80003f25270 */
[----:B------:R-:W0:Y:S02]  /*189e0*/  SHFL.UP PT, R14, R2, 0x1, RZ ;  /* 0x04200000020e7989 */ /* 0x000e2400000e00ff */
[----:B0-----:R-:W-:-:S05]  /*189f0*/  SEL R5, R14, RZ, P1 ;  /* 0x000000ff0e057207 */ /* 0x001fca0000800000 */
[----:B------:R-:W-:Y:S02]  /*18a00*/  IMAD.IADD R3, R2, 0x1, R5 ;  /* 0x0000000102037824 */ /* 0x000fe400078e0205 */
[----:B------:R-:W-:Y:S04]  /*18a10*/  SHFL.IDX PT, R5, R16, 0x1, 0x1f ;  /* 0x00201f0010057f89 */ /* 0x000fe800000e0000 */
        /* <DEDUP_REMOVED lines=13> */
.L_x_2699:
[----:B------:R-:W-:Y:S02]  /*18af0*/  ULDC UR4, c[0x0][0xc38] ;  /* 0x00030e0000047ab9 */ /* 0x000fe40000000800 */
[----:B------:R-:W-:-:S04]  /*18b00*/  IMAD.U32 R4, RZ, RZ, UR4 ;  /* 0x00000004ff047e24 */ /* 0x000fc8000f8e00ff */
[----:B--2---:R-:W-:-:S04]  /*18b10*/  IMAD R16, R16, R4, RZ ;  /* 0x0000000410107224 */ /* 0x004fc800078e02ff */
[----:B------:R-:W-:-:S05]  /*18b20*/  IMAD.IADD R5, R5, 0x1, R16 ;  /* 0x0000000105057824 */ /* 0x000fca00078e0210 */
[----:B------:R-:W-:-:S13]  /*18b30*/  ISETP.GT.AND P6, PT, R5, R0, PT ;  /* 0x000000000500720c */ /* 0x000fda0003fc4270 */
[----:B------:R-:W-:Y:S05]  /*18b40*/  @P6 BRA `(.L_x_2634) ;  /* 0x0000000000a06947 */ /* 0x000fea0003800000 */
.L_x_2639:
[----:B------:R-:W2:Y:S01]  /*18b50*/  LDC R2, c[0x0][0xc3c] ;  /* 0x00030f00ff027b82 */ /* 0x000ea20000000800 */
[----:B------:R-:W-:-:S04]  /*18b60*/  IADD3 R19, R19, 0x1f, RZ ;  /* 0x0000001f13137810 */ /* 0x000fc80007ffe0ff */
[----:B--2---:R-:W-:-:S13]  /*18b70*/  ISETP.GE.AND P6, PT, R19, R2, PT ;  /* 0x000000021300720c */ /* 0x004fda0003fc6270 */
[----:B------:R-:W-:Y:S05]  /*18b80*/  @P6 BRA `(.L_x_2635) ;  /* 0x0000000400dc6947 */ /* 0x000fea0003800000 */
[----:B0-----:R-:W0:Y:S01]  /*18b90*/  S2R R3, SR_TID.X ;  /* 0x0000000000037919 */ /* 0x001e220000002100 */
[----:B------:R-:W-:Y:S01]  /*18ba0*/  BSSY B0, `(.L_x_2636) ;  /* 0x000000a000007945 */ /* 0x000fe20003800000 */
[----:B0-----:R-:W-:-:S05]  /*18bb0*/  LOP3.LUT R3, R3, 0x1f, RZ, 0xc0, !PT ;  /* 0x0000001f03037812 */ /* 0x001fca00078ec0ff */
[----:B------:R-:W-:-:S05]  /*18bc0*/  IMAD.IADD R4, R19, 0x1, R3 ;  /* 0x0000000113047824 */ /* 0x000fca00078e0203 */
[----:B------:R-:W-:Y:S01]  /*18bd0*/  ISETP.GE.OR P6, PT, R4, R2, !P0 ;  /* 0x000000020400720c */ /* 0x000fe200047c6670 */
[----:B------:R-:W-:-:S12]  /*18be0*/  IMAD.MOV.U32 R2, RZ, RZ, RZ ;  /* 0x000000ffff027224 */ /* 0x000fd800078e00ff */
[----:B------:R-:W-:Y:S05]  /*18bf0*/  @P6 BRA `(.L_x_2637) ;  /* 0x0000000000106947 */ /* 0x000fea0003800000 */
[----:B------:R-:W0:Y:S01]  /*18c00*/  LDC.64 R2, c[0x0][0xc80] ;  /* 0x00032000ff027b82 */ /* 0x000e220000000a00 */
[----:B------:R-:W-:Y:S01]  /*18c10*/  ULDC.64 UR4, c[0x0][0x208] ;  /* 0x0000820000047ab9 */ /* 0x000fe20000000a00 */
[----:B0-----:R-:W-:-:S06]  /*18c20*/  IMAD.WIDE R2, R4, 0x4, R2 ;  /* 0x0000000404027825 */ /* 0x001fcc00078e0202 */
[----:B------:R0:W5:Y:S02]  /*18c30*/  LDG.E R2, desc[UR4][R2.64] ;  /* 0x0000000402027981 */ /* 0x000164000c1e1900 */
.L_x_2637:
[----:B------:R-:W-:Y:S05]  /*18c40*/  BSYNC B0 ;  /* 0x0000000000007941 */ /* 0x000fea0003800000 */
.L_x_2636:
        /* <DEDUP_REMOVED lines=18> */
.L_x_2707:
[----:B------:R-:W-:Y:S02]  /*18d70*/  ULDC UR4, c[0x0][0xc38] ;  /* 0x00030e0000047ab9 */ /* 0x000fe40000000800 */
[----:B------:R-:W-:-:S04]  /*18d80*/  IMAD.U32 R4, RZ, RZ, UR4 ;  /* 0x00000004ff047e24 */ /* 0x000fc8000f8e00ff */
[----:B--2---:R-:W-:-:S04]  /*18d90*/  IMAD R16, R16, R4, RZ ;  /* 0x0000000410107224 */ /* 0x004fc800078e02ff */
[----:B------:R-:W-:-:S05]  /*18da0*/  IMAD.IADD R5, R16, 0x1, R5 ;  /* 0x0000000110057824 */ /* 0x000fca00078e0205 */
[----:B------:R-:W-:-:S13]  /*18db0*/  ISETP.GT.AND P6, PT, R5, R0, PT ;  /* 0x000000000500720c */ /* 0x000fda0003fc4270 */
[----:B------:R-:W-:Y:S05]  /*18dc0*/  @!P6 BRA `(.L_x_2639) ;  /* 0xfffffffc0060e947 */ /* 0x000fea000383ffff */
.L_x_2634:
        /* <DEDUP_REMOVED lines=8> */
.L_x_2711:
[----:B------:R-:W-:Y:S01]  /*18e50*/  ISETP.NE.AND P0, PT, R5, RZ, PT ;  /* 0x000000ff0500720c */ /* 0x000fe20003f05270 */
[----:B------:R-:W-:-:S12]  /*18e60*/  IMAD.MOV.U32 R5, RZ, RZ, RZ ;  /* 0x000000ffff057224 */ /* 0x000fd800078e00ff */
[----:B------:R-:W-:Y:S05]  /*18e70*/  @!P0 BRA `(.L_x_2641) ;  /* 0x0000000000148947 */ /* 0x000fea0003800000 */
[----:B------:R-:W-:Y:S01]  /*18e80*/  UMOV UR4, 0xffffffff ;  /* 0xffffffff00047882 */ /* 0x000fe20000000000 */
[----:B------:R-:W-:Y:S02]  /*18e90*/  VIADD R12, R6, 0xffffffff ;  /* 0xffffffff060c7836 */ /* 0x000fe40000000000 */
[----:B------:R-:W-:Y:S05]  /*18ea0*/  BRA.DIV UR4, `(.L_x_2642) ;  /* 0x0000002604607947 */ /* 0x000fea000b800000 */
[----:B0-----:R0:W0:Y:S02]  /*18eb0*/  SHFL.IDX PT, R3, R3, R12, 0x1f ;  /* 0x00001f0c03037589 */ /* 0x00102400000e0000 */
.L_x_2714:
[----:B0-----:R-:W-:-:S07]  /*18ec0*/  IMAD.MOV.U32 R5, RZ, RZ, R3 ;  /* 0x000000ffff057224 */ /* 0x001fce00078e0003 */
.L_x_2641:
[----:B0-2---:R-:W0:Y:S01]  /*18ed0*/  LDC.64 R2, c[0x0][0xc90] ;  /* 0x00032400ff027b82 */ /* 0x005e220000000a00 */
[----:B------:R-:W-:Y:S01]  /*18ee0*/  IMAD.IADD R19, R6, 0x1, R19 ;  /* 0x0000000106137824 */ /* 0x000fe200078e0213 */
[----:B------:R-:W-:-:S03]  /*18ef0*/  ULDC.64 UR4, c[0x0][0x208] ;  /* 0x0000820000047ab9 */ /* 0x000fc60000000a00 */
[----:B0-----:R-:W-:-:S05]  /*18f00*/  IMAD.WIDE R2, R19, 0x4, R2 ;  /* 0x0000000413027825 */ /* 0x001fca00078e0202 */
[----:B----4-:R-:W3:Y:S01]  /*18f10*/  LDG.E R7, desc[UR4][R2.64] ;  /* 0x0000000402077981 */ /* 0x010ee2000c1e1900 */
[----:B------:R-:W-:-:S04]  /*18f20*/  IMAD R16, R5, R4, R16 ;  /* 0x0000000405107224 */ /* 0x000fc800078e0210 */
[----:B------:R-:W-:Y:S02]  /*18f30*/  IMAD.IADD R0, R0, 0x1, -R16 ;  /* 0x0000000100007824 */ /* 0x000fe400078e0a10 */
[----:B---3--:R-:W-:-:S05]  /*18f40*/  IMAD R6, R17, R7, RZ ;  /* 0x0000000711067224 */ /* 0x008fca00078e02ff */
[----:B-----5:R-:W-:-:S04]  /*18f50*/  IABS R8, R6 ;  /* 0x0000000600087213 */ /* 0x020fc80000000000 */
        /* <DEDUP_REMOVED lines=58> */
.L_x_2635:
[----:B------:R-:W-:Y:S01]  /*19300*/  UMOV UR4, URZ ;  /* 0x0000003f00047c82 */ /* 0x000fe20008000000 */
[----:B------:R-:W-:Y:S01]  /*19310*/  UMOV UR5, URZ ;  /* 0x0000003f00057c82 */ /* 0x000fe20008000000 */
[----:B------:R-:W-:Y:S01]  /*19320*/  ULDC UR6, c[0x0][0xc3c] ;  /* 0x00030f0000067ab9 */ /* 0x000fe20000000800 */
[----:B------:R-:W-:Y:S02]  /*19330*/  IMAD.MOV.U32 R16, RZ, RZ, R0 ;  /* 0x000000ffff107224 */ /* 0x000fe400078e0000 */
[----:B------:R-:W-:Y:S02]  /*19340*/  IMAD.U32 R17, RZ, RZ, UR4 ;  /* 0x00000004ff117e24 */ /* 0x000fe4000f8e00ff */
[----:B------:R-:W-:Y:S02]  /*19350*/  IMAD.U32 R18, RZ, RZ, UR5 ;  /* 0x00000005ff127e24 */ /* 0x000fe4000f8e00ff */
[----:B------:R-:W-:-:S07]  /*19360*/  IMAD.U32 R19, RZ, RZ, UR6 ;  /* 0x00000006ff137e24 */ /* 0x000fce000f8e00ff */
.L_x_2643:
        /* <DEDUP_REMOVED lines=12> */
.L_x_2632:
[----:B------:R-:W-:Y:S02]  /*19430*/  ULDC UR4, c[0x0][0xc3c] ;  /* 0x00030f0000047ab9 */ /* 0x000fe40000000800 */
[----:B--2---:R-:W-:-:S13]  /*19440*/  ISETP.GE.AND P0, PT, R19, UR4, PT ;  /* 0x0000000413007c0c */ /* 0x004fda000bf06270 */
[----:B------:R-:W-:Y:S05]  /*19450*/  @!P0 BRA `(.L_x_2644) ;  /* 0xffffffa400788947 */ /* 0x000fea000383ffff */
[----:B------:R-:W-:Y:S05]  /*19460*/  BSYNC B8 ;  /* 0x0000000000087941 */ /* 0x000fea0003800000 */
.L_x_2538:
[----:B0-----:R-:W2:Y:S01]  /*19470*/  LDL.LU R0, [R1+0x48] ;  /* 0x0000480001007983 */ /* 0x001ea20000300800 */
[----:B------:R-:W-:Y:S01]  /*19480*/  BSSY B0, `(.L_x_2645) ;  /* 0x000000b000007945 */ /* 0x000fe20003800000 */
[----:B------:R-:W0:Y:S01]  /*19490*/  S2R R5, SR_CgaCtaId ;  /* 0x0000000000057919 */ /* 0x000e220000008800 */
[----:B--2---:R-:W-:-:S05]  /*194a0*/  VIADD R0, R0, 0x1 ;  /* 0x0000000100007836 */ /* 0x004fca0000000000 */
[----:B---3--:R-:W-:-:S04]  /*194b0*/  LEA.HI R2, R0, R0, RZ, 0x1 ;  /* 0x0000000000027211 */ /* 0x008fc800078f08ff */
[----:B------:R-:W-:-:S05]  /*194c0*/  LOP3.LUT R3, R2, 0xfffffffe, RZ, 0xc0, !PT ;  /* 0xfffffffe02037812 */ /* 0x000fca00078ec0ff */
[----:B------:R-:W-:Y:S01]  /*194d0*/  IMAD.IADD R3, R0, 0x1, -R3 ;  /* 0x0000000100037824 */ /* 0x000fe200078e0a03 */
[----:B------:R-:W-:-:S04]  /*194e0*/  MOV R0, 0x400 ;  /* 0x0000040000007802 */ /* 0x000fc80000000f00 */
[----:B0-----:R-:W-:Y:S02]  /*194f0*/  LEA R0, R5, R0, 0x18 ;  /* 0x0000000005007211 */ /* 0x001fe400078ec0ff */
[----:B------:R-:W-:-:S04]  /*19500*/  SHF.L.U32 R3, R3, 0x1f, RZ ;  /* 0x0000001f03037819 */ /* 0x000fc800000006ff */
[----:B------:R-:W0:Y:S02]  /*19510*/  SYNCS.PHASECHK.TRANS64.TRYWAIT P0, [R0+URZ+0x36820], R3 ;  /* 0x03682003000075a7 */ /* 0x000e24000800017f */
[----:B0-----:R-:W-:Y:S05]  /*19520*/  @!P0 BRA `(.L_x_2646) ;  /* 0x0000001c00e88947 */ /* 0x001fea0003800000 */
.L_x_2715:
[----:B------:R-:W-:Y:S05]  /*19530*/  BSYNC B0 ;  /* 0x0000000000007941 */ /* 0x000fea0003800000 */
.L_x_2645:
[----:B------:R-:W-:-:S03]  /*19540*/  UMOV UR4, 0xffffffff ;  /* 0xffffffff00047882 */ /* 0x000fc60000000000 */
[----:B------:R-:W-:Y:S05]  /*19550*/  BRA.DIV UR4, `(.L_x_2647) ;  /* 0x0000001e04f07947 */ /* 0x000fea000b800000 */
[----:B------:R-:W2:Y:S02]  /*19560*/  S2R R2, SR_TID.X ;  /* 0x0000000000027919 */ /* 0x000ea40000002100 */
[----:B--2---:R-:W-:-:S04]  /*19570*/  SHF.R.U32.HI R2, RZ, 0x5, R2 ;  /* 0x00000005ff027819 */ /* 0x004fc80000011602 */
[----:B------:R-:W-:-:S05]  /*19580*/  LOP3.LUT R2, R2, 0x3, RZ, 0xc0, !PT ;  /* 0x0000000302027812 */ /* 0x000fca00078ec0ff */
[----:B------:R2:W3:Y:S02]  /*19590*/  SHFL.IDX PT, R14, R2, RZ, 0x1f ;  /* 0x00001fff020e7589 */ /* 0x0004e400000e0000 */
.L_x_2718:
[----:B---3--:R-:W-:Y:S01]  /*195a0*/  ISETP.NE.AND P0, PT, R14, RZ, PT ;  /* 0x000000ff0e00720c */ /* 0x008fe20003f05270 */
[----:B------:R-:W-:-:S12]  /*195b0*/  BSSY B0, `(.L_x_2648) ;  /* 0x0000029000007945 */ /* 0x000fd80003800000 */
[----:B------:R-:W-:Y:S05]  /*195c0*/  @P0 BRA `(.L_x_2649) ;  /* 0x00000000009c0947 */ /* 0x000fea0003800000 */
[----:B------:R-:W-:-:S03]  /*195d0*/  UMOV UR4, 0xffffffff ;  /* 0xffffffff00047882 */ /* 0x000fc60000000000 */
[----:B------:R-:W-:Y:S05]  /*195e0*/  BRA.DIV UR4, `(.L_x_2650) ;  /* 0x0000002204007947 */ /* 0x000fea000b800000 */
[----:B------:R-:W-:-:S13]  /*195f0*/  ELECT P6, URZ, PT ;  /* 0x00000000003f782f */ /* 0x000fda00038c0000 */
.L_x_2721:
        /* <DEDUP_REMOVED lines=8> */
.L_x_2651:
[----:B0-----:R-:W2:Y:S04]  /*19680*/  LDL R3, [R1+0x8] ;  /* 0x0000080001037983 */ /* 0x001ea80000100800 */
[----:B----4-:R-:W3:Y:S01]  /*19690*/  LDL.LU R7, [R1+0x14] ;  /* 0x0000140001077983 */ /* 0x010ee20000300800 */
        /* <DEDUP_REMOVED lines=12> */
.L_x_2722:
[----:B------:R-:W2:Y:S02]  /*19760*/  SYNCS.PHASECHK.TRANS64.TRYWAIT P0, [R7+URZ], R2 ;  /* 0x00000002070075a7 */ /* 0x000ea4000800017f */
[----:B--2---:R-:W-:Y:S05]  /*19770*/  @!P0 BRA `(.L_x_2653) ;  /* 0x0000001c00d08947 */ /* 0x004fea0003800000 */
.L_x_2723:
[----:B------:R-:W-:Y:S05]  /*19780*/  @!P2 BRA `(.L_x_2654) ;  /* 0x000000000004a947 */ /* 0x000fea0003800000 */
[----:B------:R-:W-:Y:S01]  /*19790*/  BPT.TRAP 0x1 ;  /* 0x000000040000795c */ /* 0x000fe20000300000 */
.L_x_2654:
[----:B------:R-:W3:Y:S01]  /*197a0*/  LDL.LU R4, [R1+0x8] ;  /* 0x0000080001047983 */ /* 0x000ee20000300800 */
[----:B------:R-:W-:-:S04]  /*197b0*/  VIADD R0, R0, 0x36860 ;  /* 0x0003686000007836 */ /* 0x000fc80000000000 */
[----:B---3--:R-:W-:-:S04]  /*197c0*/  IMAD R4, R4, 0x8, R0 ;  /* 0x0000000804047824 */ /* 0x008fc800078e0200 */
[----:B------:R-:W3:Y:S02]  /*197d0*/  SYNCS.PHASECHK.TRANS64.TRYWAIT P0, [R4+URZ], R5 ;  /* 0x00000005040075a7 */ /* 0x000ee4000800017f */
[----:B---3--:R-:W-:Y:S05]  /*197e0*/  @!P0 BRA `(.L_x_2655) ;  /* 0x0000001c00c88947 */ /* 0x008fea0003800000 */
.L_x_2724:
[----:B------:R-:W-:-:S07]  /*197f0*/  IMAD R3, R3, 0x8, R0 ;  /* 0x0000000803037824 */ /* 0x000fce00078e0200 */
.L_x_2656:
[----:B----4-:R4:W0:Y:S02]  /*19800*/  SYNCS.PHASECHK.TRANS64.TRYWAIT P0, [R3+URZ], R2 ;  /* 0x00000002030075a7 */ /* 0x010824000800017f */
[----:B0-----:R-:W-:Y:S05]  /*19810*/  @!P0 NANOSLEEP.SYNCS 0x989680 ;  /* 0x009896800000895d */ /* 0x001fea0003900000 */
[----:B------:R-:W0:Y:S02]  /*19820*/  @!P0 SYNCS.PHASECHK.TRANS64 P0, [R3+URZ], R2 ;  /* 0x00000002030085a7 */ /* 0x000e24000800007f */
[----:B0-----:R-:W-:Y:S05]  /*19830*/  @!P0 BRA `(.L_x_2656) ;  /* 0xfffffffc00f08947 */ /* 0x001fea000383ffff */
.L_x_2649:
[----:B------:R-:W-:Y:S05]  /*19840*/  BSYNC B0 ;  /* 0x0000000000007941 */ /* 0x000fea0003800000 */
.L_x_2648:
[----:B------:R-:W-:Y:S05]  /*19850*/  EXIT ;  /* 0x000000000000794d */ /* 0x000fea0003800000 */
.L_x_2480:
[----:B0-----:R-:W-:-:S04]  /*19860*/  IMAD.U32 R3, RZ, RZ, UR38 ;  /* 0x00000026ff037e24 */ /* 0x001fc8000f8e00ff */
[----:B------:R0:W1:Y:S03]  /*19870*/  SYNCS.PHASECHK.TRANS64.TRYWAIT P1, [R3+URZ+0x36800], R0 ;  /* 0x03680000030075a7 */ /* 0x000066000802017f */
[----:B-1----:R-:W-:Y:S05]  /*19880*/  @!P1 NANOSLEEP.SYNCS 0x989680 ;  /* 0x009896800000995d */ /* 0x002fea0003900000 */
[----:B------:R-:W1:Y:S02]  /*19890*/  @!P1 SYNCS.PHASECHK.TRANS64 P1, [R3+URZ+0x36800], R0 ;  /* 0x03680000030095a7 */ /* 0x000e64000802007f */
[----:B-1----:R-:W-:Y:S05]  /*198a0*/  @!P1 BRA `(.L_x_2480) ;  /* 0xfffffffc00ec9947 */ /* 0x002fea000383ffff */
[----:B------:R-:W-:Y:S05]  /*198b0*/  BRA `(.L_x_2657) ;  /* 0xfffffe8000987947 */ /* 0x000fea000383ffff */
.L_x_2484:
[----:B-1----:R1:W2:Y:S02]  /*198c0*/  SYNCS.PHASECHK.TRANS64.TRYWAIT P2, [R0+URZ+0x36830], R3 ;  /* 0x03683003000075a7 */ /* 0x0022a4000804017f */
[----:B--2---:R-:W-:Y:S05]  /*198d0*/  @!P2 NANOSLEEP.SYNCS 0x989680 ;  /* 0x009896800000a95d */ /* 0x004fea0003900000 */
[----:B------:R-:W2:Y:S02]  /*198e0*/  @!P2 SYNCS.PHASECHK.TRANS64 P2, [R0+URZ+0x36830], R3 ;  /* 0x036830030000a5a7 */ /* 0x000ea4000804007f */
[----:B--2---:R-:W-:Y:S05]  /*198f0*/  @!P2 BRA `(.L_x_2484) ;  /* 0xfffffffc00f0a947 */ /* 0x004fea000383ffff */
[----:B------:R-:W-:Y:S05]  /*19900*/  BRA `(.L_x_2483) ;  /* 0xfffffe8000bc7947 */ /* 0x000fea000383ffff */
.L_x_2489:
[----:B-1----:R-:W-:-:S04]  /*19910*/  IMAD.U32 R7, RZ, RZ, UR37 ;  /* 0x00000025ff077e24 */ /* 0x002fc8000f8e00ff */
[----:B------:R1:W2:Y:S03]  /*19920*/  SYNCS.PHASECHK.TRANS64.TRYWAIT P3, [R7+URZ+0x36830], R6 ;  /* 0x03683006070075a7 */ /* 0x0002a6000806017f */
[----:B--2---:R-:W-:Y:S05]  /*19930*/  @!P3 NANOSLEEP.SYNCS 0x989680 ;  /* 0x009896800000b95d */ /* 0x004fea0003900000 */
[----:B------:R-:W2:Y:S02]  /*19940*/  @!P3 SYNCS.PHASECHK.TRANS64 P3, [R7+URZ+0x36830], R6 ;  /* 0x036830060700b5a7 */ /* 0x000ea4000806007f */
[----:B--2---:R-:W-:Y:S05]  /*19950*/  @!P3 BRA `(.L_x_2489) ;  /* 0xfffffffc00ecb947 */ /* 0x004fea000383ffff */
[----:B------:R-:W-:Y:S05]  /*19960*/  BRA `(.L_x_2488) ;  /* 0xfffffecc00307947 */ /* 0x000fea000383ffff */
.L_x_2493:
[----:B-1----:R-:W-:-:S04]  /*19970*/  IMAD.U32 R7, RZ, RZ, UR4 ;  /* 0x00000004ff077e24 */ /* 0x002fc8000f8e00ff */
[----:B------:R1:W3:Y:S03]  /*19980*/  SYNCS.PHASECHK.TRANS64.TRYWAIT P3, [R7+URZ+0x36850], R0 ;  /* 0x03685000070075a7 */ /* 0x0002e6000806017f */
[----:B---3--:R-:W-:Y:S05]  /*19990*/  @!P3 NANOSLEEP.SYNCS 0x989680 ;  /* 0x009896800000b95d */ /* 0x008fea0003900000 */
[----:B------:R-:W3:Y:S02]  /*199a0*/  @!P3 SYNCS.PHASECHK.TRANS64 P3, [R7+URZ+0x36850], R0 ;  /* 0x036850000700b5a7 */ /* 0x000ee4000806007f */
[----:B---3--:R-:W-:Y:S05]  /*199b0*/  @!P3 BRA `(.L_x_2493) ;  /* 0xfffffffc00ecb947 */ /* 0x008fea000383ffff */
[----:B------:R-:W-:Y:S05]  /*199c0*/  BRA `(.L_x_2492) ;  /* 0xfffffef0007c7947 */ /* 0x000fea000383ffff */
.L_x_2499:
[----:B-1----:R-:W-:-:S04]  /*199d0*/  IMAD.U32 R7, RZ, RZ, UR4 ;  /* 0x00000004ff077e24 */ /* 0x002fc8000f8e00ff */
[----:B------:R1:W2:Y:S03]  /*199e0*/  SYNCS.PHASECHK.TRANS64.TRYWAIT P2, [R7+URZ+0x36830], R6 ;  /* 0x03683006070075a7 */ /* 0x0002a6000804017f */
[----:B--2---:R-:W-:Y:S05]  /*199f0*/  @!P2 NANOSLEEP.SYNCS 0x989680 ;  /* 0x009896800000a95d */ /* 0x004fea0003900000 */
[----:B------:R-:W2:Y:S02]  /*19a00*/  @!P2 SYNCS.PHASECHK.TRANS64 P2, [R7+URZ+0x36830], R6 ;  /* 0x036830060700a5a7 */ /* 0x000ea4000804007f */
[----:B--2---:R-:W-:Y:S05]  /*19a10*/  @!P2 BRA `(.L_x_2499) ;  /* 0xfffffffc00eca947 */ /* 0x004fea000383ffff */
[----:B------:R-:W-:Y:S05]  /*19a20*/  BRA `(.L_x_2498) ;  /* 0xffffff1400b47947 */ /* 0x000fea000383ffff */
.L_x_2503:
[----:B-1----:R-:W-:-:S04]  /*19a30*/  IMAD.U32 R7, RZ, RZ, UR14 ;  /* 0x0000000eff077e24 */ /* 0x002fc8000f8e00ff */
[----:B------:R1:W3:Y:S03]  /*19a40*/  SYNCS.PHASECHK.TRANS64.TRYWAIT P2, [R7+URZ+0x36850], R0 ;  /* 0x03685000070075a7 */ /* 0x0002e6000804017f */
[----:B---3--:R-:W-:Y:S05]  /*19a50*/  @!P2 NANOSLEEP.SYNCS 0x989680 ;  /* 0x009896800000a95d */ /* 0x008fea0003900000 */
[----:B------:R-:W3:Y:S02]  /*19a60*/  @!P2 SYNCS.PHASECHK.TRANS64 P2, [R7+URZ+0x36850], R0 ;  /* 0x036850000700a5a7 */ /* 0x000ee4000804007f */
[----:B---3--:R-:W-:Y:S05]  /*19a70*/  @!P2 BRA `(.L_x_2503) ;  /* 0xfffffffc00eca947 */ /* 0x008fea000383ffff */
[----:B------:R-:W-:Y:S05]  /*19a80*/  BRA `(.L_x_2502) ;  /* 0xffffff3c00007947 */ /* 0x000fea000383ffff */
.L_x_2508:
[----:B-1----:R-:W-:-:S04]  /*19a90*/  IMAD.U32 R5, RZ, RZ, UR5 ;  /* 0x00000005ff057e24 */ /* 0x002fc8000f8e00ff */
[----:B------:R1:W2:Y:S03]  /*19aa0*/  SYNCS.PHASECHK.TRANS64.TRYWAIT P0, [R5+URZ+0x36850], R0 ;  /* 0x03685000050075a7 */ /* 0x0002a6000800017f */
[----:B--2---:R-:W-:Y:S05]  /*19ab0*/  @!P0 NANOSLEEP.SYNCS 0x989680 ;  /* 0x009896800000895d */ /* 0x004fea0003900000 */
[----:B------:R-:W2:Y:S02]  /*19ac0*/  @!P0 SYNCS.PHASECHK.TRANS64 P0, [R5+URZ+0x36850], R0 ;  /* 0x03685000050085a7 */ /* 0x000ea4000800007f */
[----:B--2---:R-:W-:Y:S05]  /*19ad0*/  @!P0 BRA `(.L_x_2508) ;  /* 0xfffffffc00ec8947 */ /* 0x004fea000383ffff */
[----:B------:R-:W-:Y:S05]  /*19ae0*/  BRA `(.L_x_2507) ;  /* 0xffffff5c00707947 */ /* 0x000fea000383ffff */
.L_x_2550:
        /* <DEDUP_REMOVED lines=8> */
[----:B01----:R-:W-:Y:S05]  /*19b70*/  WARPSYNC.COLLECTIVE R15, `(.L_x_2659) ;  /* 0x000000000f087348 */ /* 0x003fea0003c00000 */
[----:B------:R2:W3:Y:S02]  /*19b80*/  SHFL.IDX P6, R14, R13, R12, R11 ;  /* 0x0000000c0d0e7389 */ /* 0x0004e400000c000b */
[----:B0123--:R-:W-:Y:S01]  /*19b90*/  ENDCOLLECTIVE ;  /* 0x000000000000791b */ /* 0x00ffe20003800000 */
.L_x_2659:
[----:B------:R-:W-:Y:S05]  /*19ba0*/  BSYNC B0 ;  /* 0x0000000000007941 */ /* 0x000fea0003800000 */
.L_x_2658:
[----:B------:R-:W-:Y:S05]  /*19bb0*/  BRA `(.L_x_2660) ;  /* 0xffffffa800d87947 */ /* 0x000fea000383ffff */
.L_x_2552:
[----:B------:R-:W-:Y:S01]  /*19bc0*/  BSSY B0, `(.L_x_2661) ;  /* 0x0000006000007945 */ /* 0x000fe20003800000 */
[----:B------:R-:W-:-:S07]  /*19bd0*/  IMAD.MOV.U32 R15, RZ, RZ, -0x1 ;  /* 0xffffffffff0f7424 */ /* 0x000fce00078e00ff */
[----:B0123--:R-:W-:Y:S05]  /*19be0*/  WARPSYNC.COLLECTIVE R15, `(.L_x_2662) ;  /* 0x000000000f0c7348 */ /* 0x00ffea0003c00000 */
[----:B------:R-:W-:Y:S02]  /*19bf0*/  ELECT P6, UR62, PT ;  /* 0x00000000003e782f */ /* 0x000fe400038c0000 */
[----:B------:R-:W-:Y:S01]  /*19c00*/  MOV R14, UR62 ;  /* 0x0000003e000e7c02 */ /* 0x000fe20008000f00 */
[----:B0123--:R-:W-:Y:S10]  /*19c10*/  ENDCOLLECTIVE ;  /* 0x000000000000791b */ /* 0x00fff40003800000 */
.L_x_2662:
[----:B------:R-:W-:Y:S05]  /*19c20*/  BSYNC B0 ;  /* 0x0000000000007941 */ /* 0x000fea0003800000 */
.L_x_2661:
[----:B------:R-:W-:Y:S05]  /*19c30*/  BRA `(.L_x_2663) ;  /* 0xffffffa800e07947 */ /* 0x000fea000383ffff */
.L_x_2554:
[----:B---3--:R3:W4:Y:S02]  /*19c40*/  SYNCS.PHASECHK.TRANS64.TRYWAIT P0, [R0+URZ+0x36840], R2 ;  /* 0x03684002000075a7 */ /* 0x008724000800017f */
[----:B----4-:R-:W-:Y:S05]  /*19c50*/  @!P0 NANOSLEEP.SYNCS 0x989680 ;  /* 0x009896800000895d */ /* 0x010fea0003900000 */
[----:B------:R-:W4:Y:S02]  /*19c60*/  @!P0 SYNCS.PHASECHK.TRANS64 P0, [R0+URZ+0x36840], R2 ;  /* 0x03684002000085a7 */ /* 0x000f24000800007f */
[----:B----4-:R-:W-:Y:S05]  /*19c70*/  @!P0 BRA `(.L_x_2554) ;  /* 0xfffffffc00f08947 */ /* 0x010fea000383ffff */
[----:B------:R-:W-:Y:S05]  /*19c80*/  BRA `(.L_x_2664) ;  /* 0xffffffac00507947 */ /* 0x000fea000383ffff */
.L_x_2558:
[----:B------:R-:W2:Y:S01]  /*19c90*/  LDL.LU R11, [R1+0x34] ;  /* 0x00003400010b7983 */ /* 0x000ea20000300800 */
[----:B------:R-:W-:Y:S01]  /*19ca0*/  IMAD.MOV.U32 R13, RZ, RZ, R0 ;  /* 0x000000ffff0d7224 */ /* 0x000fe200078e0000 */
[----:B------:R-:W-:Y:S01]  /*19cb0*/  LOP3.LUT R8, R8, 0x7f, RZ, 0xc0, !PT ;  /* 0x0000007f08087812 */ /* 0x000fe200078ec0ff */
[----:B------:R-:W-:Y:S02]  /*19cc0*/  IMAD.MOV.U32 R12, RZ, RZ, RZ ;  /* 0x000000ffff0c7224 */ /* 0x000fe400078e00ff */
[----:B------:R-:W-:Y:S01]  /*19cd0*/  IMAD.MOV.U32 R15, RZ, RZ, -0x1 ;  /* 0xffffffffff0f7424 */ /* 0x000fe200078e00ff */
[----:B------:R-:W-:-:S05]  /*19ce0*/  SHF.R.U32.HI R6, RZ, 0x3, R8 ;  /* 0x00000003ff067819 */ /* 0x000fca0000011608 */
[----:B------:R-:W-:Y:S02]  /*19cf0*/  IMAD R17, R17, 0x80, R6 ;  /* 0x0000008011117824 */ /* 0x000fe400078e0206 */
[----:B--2---:R-:W-:Y:S02]  /*19d00*/  IMAD R2, R11, R7, RZ ;  /* 0x000000070b027224 */ /* 0x004fe400078e02ff */
[----:B------:R-:W-:-:S03]  /*19d10*/  IMAD.MOV.U32 R11, RZ, RZ, 0x181f ;  /* 0x0000181fff0b7424 */ /* 0x000fc600078e00ff */
[----:B------:R-:W-:-:S13]  /*19d20*/  ISETP.GE.AND P3, PT, R17, R2, PT ;  /* 0x000000021100720c */ /* 0x000fda0003f66270 */
[----:B-----5:R-:W-:Y:S05]  /*19d30*/  WARPSYNC.COLLECTIVE R15, `(.L_x_2665) ;  /* 0x000000000f087348 */ /* 0x020fea0003c00000 */
[----:B------:R0:W1:Y:S02]  /*19d40*/  SHFL.IDX P6, R14, R13, R12, R11 ;  /* 0x0000000c0d0e7389 */ /* 0x00006400000c000b */
[----:B01---5:R-:W-:Y:S01]  /*19d50*/  ENDCOLLECTIVE ;  /* 0x000000000000791b */ /* 0x023fe20003800000 */
.L_x_2665:
[----:B------:R-:W-:Y:S02]  /*19d60*/  IMAD.MOV.U32 R13, RZ, RZ, R3 ;  /* 0x000000ffff0d7224 */ /* 0x000fe400078e0003 */
[----:B------:R-:W-:-:S07]  /*19d70*/  IMAD.MOV.U32 R4, RZ, RZ, R14 ;  /* 0x000000ffff047224 */ /* 0x000fce00078e000e */
[----:B------:R-:W-:Y:S05]  /*19d80*/  WARPSYNC.COLLECTIVE R15, `(.L_x_2666) ;  /* 0x000000000f087348 */ /* 0x000fea0003c00000 */
[----:B------:R0:W1:Y:S02]  /*19d90*/  SHFL.IDX P6, R14, R13, R12, R11 ;  /* 0x0000000c0d0e7389 */ /* 0x00006400000c000b */
[----:B01----:R-:W-:Y:S01]  /*19da0*/  ENDCOLLECTIVE ;  /* 0x000000000000791b */ /* 0x003fe20003800000 */
.L_x_2666:
        /* <DEDUP_REMOVED lines=18> */
.L_x_2667:
[----:B------:R-:W-:-:S05]  /*19ed0*/  VIADD R4, R17, 0x10 ;  /* 0x0000001011047836 */ /* 0x000fca0000000000 */
[----:B------:R-:W-:Y:S01]  /*19ee0*/  ISETP.GE.AND P3, PT, R4, R2, PT ;  /* 0x000000020400720c */ /* 0x000fe20003f66270 */
[----:B------:R-:W-:Y:S02]  /*19ef0*/  IMAD.MOV.U32 R13, RZ, RZ, R3 ;  /* 0x000000ffff0d7224 */ /* 0x000fe400078e0003 */
[----:B------:R-:W-:-:S10]  /*19f00*/  IMAD.MOV.U32 R8, RZ, RZ, R14 ;  /* 0x000000ffff087224 */ /* 0x000fd400078e000e */
[----:B------:R-:W-:Y:S05]  /*19f10*/  WARPSYNC.COLLECTIVE R15, `(.L_x_2668) ;  /* 0x000000000f087348 */ /* 0x000fea0003c00000 */
[----:B------:R0:W1:Y:S02]  /*19f20*/  SHFL.IDX P6, R14, R13, R12, R11 ;  /* 0x0000000c0d0e7389 */ /* 0x00006400000c000b */
[----:B01----:R-:W-:Y:S01]  /*19f30*/  ENDCOLLECTIVE ;  /* 0x000000000000791b */ /* 0x003fe20003800000 */
.L_x_2668:
[----:B------:R-:W-:Y:S01]  /*19f40*/  ULDC.64 UR4, c[0x0][0x208] ;  /* 0x0000820000047ab9 */ /* 0x000fe20000000a00 */
[----:B------:R-:W-:Y:S02]  /*19f50*/  IMAD.MOV.U32 R13, RZ, RZ, R0 ;  /* 0x000000ffff0d7224 */ /* 0x000fe400078e0000 */
[----:B------:R-:W-:Y:S02]  /*19f60*/  IMAD.MOV.U32 R12, RZ, RZ, 0x2 ;  /* 0x00000002ff0c7424 */ /* 0x000fe400078e00ff */
[----:B------:R-:W-:-:S05]  /*19f70*/  IMAD.MOV.U32 R6, RZ, RZ, R14 ;  /* 0x000000ffff067224 */ /* 0x000fca00078e000e */
[----:B------:R-:W-:-:S05]  /*19f80*/  @!P3 LEA R7, P5, R10, R6, 0x1 ;  /* 0x000000060a07b211 */ /* 0x000fca00078a08ff */
[----:B------:R-:W-:Y:S02]  /*19f90*/  @!P3 IMAD.X R6, RZ, RZ, R8, P5 ;  /* 0x000000ffff06b224 */ /* 0x000fe400028e0608 */
        /* <DEDUP_REMOVED lines=11> */
.L_x_2669:
[----:B------:R-:W-:-:S05]  /*1a050*/  VIADD R4, R17, 0x20 ;  /* 0x0000002011047836 */ /* 0x000fca0000000000 */
[----:B------:R-:W-:Y:S01]  /*1a060*/  ISETP.GE.AND P3, PT, R4, R2, PT ;  /* 0x000000020400720c */ /* 0x000fe20003f66270 */
[----:B------:R-:W-:Y:S02]  /*1a070*/  IMAD.MOV.U32 R13, RZ, RZ, R3 ;  /* 0x000000ffff0d7224 */ /* 0x000fe400078e0003 */
[----:B------:R-:W-:-:S10]  /*1a080*/  IMAD.MOV.U32 R6, RZ, RZ, R14 ;  /* 0x000000ffff067224 */ /* 0x000fd400078e000e */
[----:B------:R-:W-:Y:S05]  /*1a090*/  WARPSYNC.COLLECTIVE R15, `(.L_x_2670) ;  /* 0x000000000f087348 */ /* 0x000fea0003c00000 */
[----:B------:R0:W1:Y:S02]  /*1a0a0*/  SHFL.IDX P6, R14, R13, R12, R11 ;  /* 0x0000000c0d0e7389 */ /* 0x00006400000c000b */
[----:B01----:R-:W-:Y:S01]  /*1a0b0*/  ENDCOLLECTIVE ;  /* 0x000000000000791b */ /* 0x003fe20003800000 */
.L_x_2670:
        /* <DEDUP_REMOVED lines=18> */
.L_x_2671:
[----:B------:R-:W-:-:S05]  /*1a1e0*/  VIADD R4, R17, 0x30 ;  /* 0x0000003011047836 */ /* 0x000fca0000000000 */
[----:B------:R-:W-:Y:S01]  /*1a1f0*/  ISETP.GE.AND P3, PT, R4, R2, PT ;  /* 0x000000020400720c */ /* 0x000fe20003f66270 */
[----:B------:R-:W-:Y:S02]  /*1a200*/  IMAD.MOV.U32 R13, RZ, RZ, R3 ;  /* 0x000000ffff0d7224 */ /* 0x000fe400078e0003 */
[----:B------:R-:W-:-:S10]  /*1a210*/  IMAD.MOV.U32 R4, RZ, RZ, R14 ;  /* 0x000000ffff047224 */ /* 0x000fd400078e000e */
[----:B------:R-:W-:Y:S05]  /*1a220*/  WARPSYNC.COLLECTIVE R15, `(.L_x_2672) ;  /* 0x000000000f087348 */ /* 0x000fea0003c00000 */
[----:B------:R0:W1:Y:S02]  /*1a230*/  SHFL.IDX P6, R14, R13, R12, R11 ;  /* 0x0000000c0d0e7389 */ /* 0x00006400000c000b */
[----:B01----:R-:W-:Y:S01]  /*1a240*/  ENDCOLLECTIVE ;  /* 0x000000000000791b */ /* 0x003fe20003800000 */
.L_x_2672:
        /* <DEDUP_REMOVED lines=18> */
.L_x_2673:
[----:B------:R-:W-:-:S05]  /*1a370*/  VIADD R4, R17, 0x40 ;  /* 0x0000004011047836 */ /* 0x000fca0000000000 */
[----:B------:R-:W-:Y:S01]  /*1a380*/  ISETP.GE.AND P3, PT, R4, R2, PT ;  /* 0x000000020400720c */ /* 0x000fe20003f66270 */
[----:B------:R-:W-:Y:S01]  /*1a390*/  IMAD.MOV.U32 R13, RZ, RZ, R3 ;  /* 0x000000ffff0d7224 */ /* 0x000fe200078e0003 */
[----:B------:R-:W-:-:S11]  /*1a3a0*/  MOV R4, R14 ;  /* 0x0000000e00047202 */ /* 0x000fd60000000f00 */
[----:B------:R-:W-:Y:S05]  /*1a3b0*/  WARPSYNC.COLLECTIVE R15, `(.L_x_2674) ;  /* 0x000000000f087348 */ /* 0x000fea0003c00000 */
[----:B------:R0:W1:Y:S02]  /*1a3c0*/  SHFL.IDX P6, R14, R13, R12, R11 ;  /* 0x0000000c0d0e7389 */ /* 0x00006400000c000b */
[----:B01----:R-:W-:Y:S01]  /*1a3d0*/  ENDCOLLECTIVE ;  /* 0x000000000000791b */ /* 0x003fe20003800000 */
.L_x_2674:
        /* <DEDUP_REMOVED lines=18> */
.L_x_2675:
[----:B------:R-:W-:-:S05]  /*1a500*/  VIADD R4, R17, 0x50 ;  /* 0x0000005011047836 */ /* 0x000fca0000000000 */
[----:B------:R-:W-:Y:S01]  /*1a510*/  ISETP.GE.AND P3, PT, R4, R2, PT ;  /* 0x000000020400720c */ /* 0x000fe20003f66270 */
[----:B------:R-:W-:Y:S02]  /*1a520*/  IMAD.MOV.U32 R13, RZ, RZ, R3 ;  /* 0x000000ffff0d7224 */ /* 0x000fe400078e0003 */
[----:B------:R-:W-:-:S10]  /*1a530*/  IMAD.MOV.U32 R4, RZ, RZ, R14 ;  /* 0x000000ffff047224 */ /* 0x000fd400078e000e */
[----:B------:R-:W-:Y:S05]  /*1a540*/  WARPSYNC.COLLECTIVE R15, `(.L_x_2676) ;  /* 0x000000000f087348 */ /* 0x000fea0003c00000 */
[----:B------:R0:W1:Y:S02]  /*1a550*/  SHFL.IDX P6, R14, R13, R12, R11 ;  /* 0x0000000c0d0e7389 */ /* 0x00006400000c000b */
[----:B01----:R-:W-:Y:S01]  /*1a560*/  ENDCOLLECTIVE ;  /* 0x000000000000791b */ /* 0x003fe20003800000 */
.L_x_2676:
[----:B------:R-:W-:Y:S01]  /*1a570*/  ULDC.64 UR4, c[0x0][0x208] ;  /* 0x0000820000047ab9 */ /* 0x000fe20000000a00 */
[----:B------:R-:W-:Y:S02]  /*1a580*/  IMAD.MOV.U32 R13, RZ, RZ, R0 ;  /* 0x000000ffff0d7224 */ /* 0x000fe400078e0000 */
[----:B------:R-:W-:Y:S02]  /*1a590*/  IMAD.MOV.U32 R12, RZ, RZ, 0x6 ;  /* 0x00000006ff0c7424 */ /* 0x000fe400078e00ff */
[----:B------:R-:W-:-:S05]  /*1a5a0*/  IMAD.MOV.U32 R5, RZ, RZ, R14 ;  /* 0x000000ffff057224 */ /* 0x000fca00078e000e */
[----:B------:R-:W-:-:S05]  /*1a5b0*/  @!P3 LEA R5, P4, R10, R5, 0x1 ;  /* 0x000000050a05b211 */ /* 0x000fca00078808ff */
[----:B------:R-:W-:Y:S01]  /*1a5c0*/  @!P3 IMAD.X R4, RZ, RZ, R4, P4 ;  /* 0x000000ffff04b224 */ /* 0x000fe200020e0604 */
[----:B------:R-:W-:-:S04]  /*1a5d0*/  ISETP.GE.AND P4, PT, R7, R2, PT ;  /* 0x000000020700720c */ /* 0x000fc80003f86270 */
        /* <DEDUP_REMOVED lines=12> */
.L_x_2677:
[----:B------:R-:W-:Y:S02]  /*1a6a0*/  IMAD.MOV.U32 R13, RZ, RZ, R3 ;  /* 0x000000ffff0d7224 */ /* 0x000fe400078e0003 */
[----:B------:R-:W-:-:S07]  /*1a6b0*/  IMAD.MOV.U32 R4, RZ, RZ, R14 ;  /* 0x000000ffff047224 */ /* 0x000fce00078e000e */
[----:B------:R-:W-:Y:S05]  /*1a6c0*/  WARPSYNC.COLLECTIVE R15, `(.L_x_2678) ;  /* 0x000000000f087348 */ /* 0x000fea0003c00000 */
[----:B------:R0:W1:Y:S02]  /*1a6d0*/  SHFL.IDX P6, R14, R13, R12, R11 ;  /* 0x0000000c0d0e7389 */ /* 0x00006400000c000b */
[----:B01----:R-:W-:Y:S01]  /*1a6e0*/  ENDCOLLECTIVE ;  /* 0x000000000000791b */ /* 0x003fe20003800000 */
.L_x_2678:
        /* <DEDUP_REMOVED lines=18> */
.L_x_2679:
[----:B------:R-:W-:Y:S02]  /*1a810*/  IMAD.MOV.U32 R13, RZ, RZ, R3 ;  /* 0x000000ffff0d7224 */ /* 0x000fe400078e0003 */
[----:B------:R-:W-:-:S07]  /*1a820*/  IMAD.MOV.U32 R0, RZ, RZ, R14 ;  /* 0x000000ffff007224 */ /* 0x000fce00078e000e */
[----:B------:R-:W-:Y:S05]  /*1a830*/  WARPSYNC.COLLECTIVE R15, `(.L_x_2680) ;  /* 0x000000000f087348 */ /* 0x000fea0003c00000 */
[----:B------:R0:W1:Y:S02]  /*1a840*/  SHFL.IDX P6, R14, R13, R12, R11 ;  /* 0x0000000c0d0e7389 */ /* 0x00006400000c000b */
[----:B01----:R-:W-:Y:S01]  /*1a850*/  ENDCOLLECTIVE ;  /* 0x000000000000791b */ /* 0x003fe20003800000 */
.L_x_2680:
[----:B------:R-:W-:Y:S01]  /*1a860*/  IMAD.MOV.U32 R3, RZ, RZ, R14 ;  /* 0x000000ffff037224 */ /* 0x000fe200078e000e */
[----:B------:R-:W-:Y:S06]  /*1a870*/  BRA `(.L_x_2681) ;  /* 0xffffffb000207947 */ /* 0x000fec000383ffff */
.L_x_2563:
[----:B0-----:R-:W2:Y:S02]  /*1a880*/  LDL R2, [R1+0x4] ;  /* 0x0000040001027983 */ /* 0x001ea40000100800 */
[----:B--2---:R0:W1:Y:S02]  /*1a890*/  SYNCS.PHASECHK.TRANS64.TRYWAIT P0, [R2+URZ+0x36820], R0 ;  /* 0x03682000020075a7 */ /* 0x004064000800017f */
[----:B-1----:R-:W-:Y:S05]  /*1a8a0*/  @!P0 NANOSLEEP.SYNCS 0x989680 ;  /* 0x009896800000895d */ /* 0x002fea0003900000 */
[----:B------:R-:W1:Y:S02]  /*1a8b0*/  @!P0 SYNCS.PHASECHK.TRANS64 P0, [R2+URZ+0x36820], R0 ;  /* 0x03682000020085a7 */ /* 0x000e64000800007f */
[----:B-1----:R-:W-:Y:S05]  /*1a8c0*/  @!P0 BRA `(.L_x_2563) ;  /* 0xfffffffc00ec8947 */ /* 0x002fea000383ffff */
[----:B------:R-:W-:Y:S05]  /*1a8d0*/  BRA `(.L_x_2682) ;  /* 0xffffffb0009c7947 */ /* 0x000fea000383ffff */
.L_x_2572:
[----:B-1----:R1:W2:Y:S02]  /*1a8e0*/  SYNCS.PHASECHK.TRANS64.TRYWAIT P0, [R2+URZ+0x36840], R0 ;  /* 0x03684000020075a7 */ /* 0x0022a4000800017f */
[----:B--2---:R-:W-:Y:S05]  /*1a8f0*/  @!P0 NANOSLEEP.SYNCS 0x989680 ;  /* 0x009896800000895d */ /* 0x004fea0003900000 */
[----:B------:R-:W2:Y:S02]  /*1a900*/  @!P0 SYNCS.PHASECHK.TRANS64 P0, [R2+URZ+0x36840], R0 ;  /* 0x03684000020085a7 */ /* 0x000ea4000800007f */
[----:B--2---:R-:W-:Y:S05]  /*1a910*/  @!P0 BRA `(.L_x_2572) ;  /* 0xfffffffc00f08947 */ /* 0x004fea000383ffff */
[----:B------:R-:W-:Y:S05]  /*1a920*/  BRA `(.L_x_2683) ;  /* 0xffffffb400647947 */ /* 0x000fea000383ffff */
.L_x_2579:
[----:B0-----:R0:W1:Y:S02]  /*1a930*/  SYNCS.PHASECHK.TRANS64.TRYWAIT P0, [R2+URZ+0x60], R0 ;  /* 0x00006000020075a7 */ /* 0x001064000800017f */
[----:B-1----:R-:W-:Y:S05]  /*1a940*/  @!P0 NANOSLEEP.SYNCS 0x989680 ;  /* 0x009896800000895d */ /* 0x002fea0003900000 */
[----:B------:R-:W1:Y:S02]  /*1a950*/  @!P0 SYNCS.PHASECHK.TRANS64 P0, [R2+URZ+0x60], R0 ;  /* 0x00006000020085a7 */ /* 0x000e64000800007f */
[----:B-1----:R-:W-:Y:S05]  /*1a960*/  @!P0 BRA `(.L_x_2579) ;  /* 0xfffffffc00f08947 */ /* 0x002fea000383ffff */
[----:B------:R-:W-:Y:S05]  /*1a970*/  BRA `(.L_x_2684) ;  /* 0xffffffb800807947 */ /* 0x000fea000383ffff */
.L_x_2589:
[----:B---3--:R3:W4:Y:S02]  /*1a980*/  SYNCS.PHASECHK.TRANS64.TRYWAIT P0, [R3+URZ+0x36840], R2 ;  /* 0x03684002030075a7 */ /* 0x008724000800017f */
[----:B----4-:R-:W-:Y:S05]  /*1a990*/  @!P0 NANOSLEEP.SYNCS 0x989680 ;  /* 0x009896800000895d */ /* 0x010fea0003900000 */
[----:B------:R-:W4:Y:S02]  /*1a9a0*/  @!P0 SYNCS.PHASECHK.TRANS64 P0, [R3+URZ+0x36840], R2 ;  /* 0x03684002030085a7 */ /* 0x000f24000800007f */
[----:B----4-:R-:W-:Y:S05]  /*1a9b0*/  @!P0 BRA `(.L_x_2589) ;  /* 0xfffffffc00f08947 */ /* 0x010fea000383ffff */
[----:B------:R-:W-:Y:S05]  /*1a9c0*/  BRA `(.L_x_2685) ;  /* 0xffffffc000687947 */ /* 0x000fea000383ffff */
.L_x_2596:
[----:B--2---:R2:W3:Y:S02]  /*1a9d0*/  SYNCS.PHASECHK.TRANS64.TRYWAIT P0, [R2+URZ+0x60], R3 ;  /* 0x00006003020075a7 */ /* 0x0044e4000800017f */
[----:B---3--:R-:W-:Y:S05]  /*1a9e0*/  @!P0 NANOSLEEP.SYNCS 0x989680 ;  /* 0x009896800000895d */ /* 0x008fea0003900000 */
[----:B------:R-:W3:Y:S02]  /*1a9f0*/  @!P0 SYNCS.PHASECHK.TRANS64 P0, [R2+URZ+0x60], R3 ;  /* 0x00006003020085a7 */ /* 0x000ee4000800007f */
[----:B---3--:R-:W-:Y:S05]  /*1aa00*/  @!P0 BRA `(.L_x_2596) ;  /* 0xfffffffc00f08947 */ /* 0x008fea000383ffff */
[----:B------:R-:W-:Y:S05]  /*1aa10*/  BRA `(.L_x_2686) ;  /* 0xffffffc400847947 */ /* 0x000fea000383ffff */
.L_x_2606:
[----:B----4-:R4:W0:Y:S02]  /*1aa20*/  SYNCS.PHASECHK.TRANS64.TRYWAIT P0, [R2+URZ+0x36840], R3 ;  /* 0x03684003020075a7 */ /* 0x010824000800017f */
[----:B0-----:R-:W-:Y:S05]  /*1aa30*/  @!P0 NANOSLEEP.SYNCS 0x989680 ;  /* 0x009896800000895d */ /* 0x001fea0003900000 */
[----:B------:R-:W0:Y:S02]  /*1aa40*/  @!P0 SYNCS.PHASECHK.TRANS64 P0, [R2+URZ+0x36840], R3 ;  /* 0x03684003020085a7 */ /* 0x000e24000800007f */
[----:B0-----:R-:W-:Y:S05]  /*1aa50*/  @!P0 BRA `(.L_x_2606) ;  /* 0xfffffffc00f08947 */ /* 0x001fea000383ffff */
[----:B------:R-:W-:Y:S05]  /*1aa60*/  BRA `(.L_x_2687) ;  /* 0xffffffcc003c7947 */ /* 0x000fea000383ffff */
.L_x_2613:
[----:B--2---:R2:W3:Y:S02]  /*1aa70*/  SYNCS.PHASECHK.TRANS64.TRYWAIT P0, [R2+URZ+0x60], R5 ;  /* 0x00006005020075a7 */ /* 0x0044e4000800017f */
[----:B---3--:R-:W-:Y:S05]  /*1aa80*/  @!P0 NANOSLEEP.SYNCS 0x989680 ;  /* 0x009896800000895d */ /* 0x008fea0003900000 */
[----:B------:R-:W3:Y:S02]  /*1aa90*/  @!P0 SYNCS.PHASECHK.TRANS64 P0, [R2+URZ+0x60], R5 ;  /* 0x00006005020085a7 */ /* 0x000ee4000800007f */
[----:B---3--:R-:W-:Y:S05]  /*1aaa0*/  @!P0 BRA `(.L_x_2613) ;  /* 0xfffffffc00f08947 */ /* 0x008fea000383ffff */
[----:B------:R-:W-:Y:S05]  /*1aab0*/  BRA `(.L_x_2688) ;  /* 0xffffffd000587947 */ /* 0x000fea000383ffff */
.L_x_2625:
[----:B0-----:R0:W2:Y:S02]  /*1aac0*/  SYNCS.PHASECHK.TRANS64.TRYWAIT P0, [R0+URZ+0x36860], R2 ;  /* 0x03686002000075a7 */ /* 0x0010a4000800017f */
[----:B--2---:R-:W-:Y:S05]  /*1aad0*/  @!P0 NANOSLEEP.SYNCS 0x989680 ;  /* 0x009896800000895d */ /* 0x004fea0003900000 */
[----:B------:R-:W2:Y:S02]  /*1aae0*/  @!P0 SYNCS.PHASECHK.TRANS64 P0, [R0+URZ+0x36860], R2 ;  /* 0x03686002000085a7 */ /* 0x000ea4000800007f */
[----:B--2---:R-:W-:Y:S05]  /*1aaf0*/  @!P0 BRA `(.L_x_2625) ;  /* 0xfffffffc00f08947 */ /* 0x004fea000383ffff */
[----:B------:R-:W-:Y:S05]  /*1ab00*/  BRA `(.L_x_2689) ;  /* 0xffffffd400f47947 */ /* 0x000fea000383ffff */
.L_x_2633:
        /* <DEDUP_REMOVED lines=8> */
.L_x_2691:
[----:B------:R-:W-:Y:S05]  /*1ab90*/  BSYNC B0 ;  /* 0x0000000000007941 */ /* 0x000fea0003800000 */
.L_x_2690:
        /* <DEDUP_REMOVED lines=9> */
.L_x_2692:
        /* <DEDUP_REMOVED lines=19> */
.L_x_2693:
[----:B------:R-:W-:Y:S01]  /*1ad60*/  IMAD.MOV.U32 R12, RZ, RZ, 0x2 ;  /* 0x00000002ff0c7424 */ /* 0x000fe200078e00ff */
[----:B------:R-:W-:-:S05]  /*1ad70*/  SEL R7, R14, RZ, P1 ;  /* 0x000000ff0e077207 */ /* 0x000fca0000800000 */
[----:B------:R-:W-:-:S04]  /*1ad80*/  IMAD.IADD R3, R2, 0x1, R7 ;  /* 0x0000000102037824 */ /* 0x000fc800078e0207 */
[----:B------:R-:W-:-:S07]  /*1ad90*/  IMAD.MOV.U32 R13, RZ, RZ, R3 ;  /* 0x000000ffff0d7224 */ /* 0x000fce00078e0003 */
[----:B------:R-:W-:Y:S05]  /*1ada0*/  WARPSYNC.COLLECTIVE R15, `(.L_x_2694) ;  /* 0x000000000f087348 */ /* 0x000fea0003c00000 */
[----:B------:R0:W1:Y:S02]  /*1adb0*/  SHFL.UP P6, R14, R13, R12, R11 ;  /* 0x0400000c0d0e7389 */ /* 0x00006400000c000b */
[----:B01----:R-:W-:Y:S01]  /*1adc0*/  ENDCOLLECTIVE ;  /* 0x000000000000791b */ /* 0x003fe20003800000 */
.L_x_2694:
        /* <DEDUP_REMOVED lines=8> */
.L_x_2695:
        /* <DEDUP_REMOVED lines=8> */
.L_x_2696:
        /* <DEDUP_REMOVED lines=8> */
.L_x_2697:
        /* <DEDUP_REMOVED lines=9> */
.L_x_2698:
[----:B------:R-:W-:Y:S01]  /*1afe0*/  IMAD.MOV.U32 R16, RZ, RZ, R14 ;  /* 0x000000ffff107224 */ /* 0x000fe200078e000e */
[----:B------:R-:W-:Y:S06]  /*1aff0*/  BRA `(.L_x_2699) ;  /* 0xffffffd800bc7947 */ /* 0x000fec000383ffff */
.L_x_2638:
[----:B------:R-:W-:Y:S01]  /*1b000*/  BSSY B0, `(.L_x_2700) ;  /* 0x0000008000007945 */ /* 0x000fe20003800000 */
[----:B-----5:R-:W-:Y:S02]  /*1b010*/  IMAD.MOV.U32 R13, RZ, RZ, R2 ;  /* 0x000000ffff0d7224 */ /* 0x020fe400078e0002 */
[----:B------:R-:W-:Y:S02]  /*1b020*/  IMAD.MOV.U32 R12, RZ, RZ, 0x1 ;  /* 0x00000001ff0c7424 */ /* 0x000fe400078e00ff */
[----:B------:R-:W-:Y:S02]  /*1b030*/  IMAD.MOV.U32 R11, RZ, RZ, RZ ;  /* 0x000000ffff0b7224 */ /* 0x000fe400078e00ff */
[----:B------:R-:W-:-:S07]  /*1b040*/  IMAD.MOV.U32 R15, RZ, RZ, -0x1 ;  /* 0xffffffffff0f7424 */ /* 0x000fce00078e00ff */
[----:B01--4-:R-:W-:Y:S05]  /*1b050*/  WARPSYNC.COLLECTIVE R15, `(.L_x_2701) ;  /* 0x000000000f087348 */ /* 0x013fea0003c00000 */
[----:B------:R2:W3:Y:S02]  /*1b060*/  SHFL.UP P6, R14, R13, R12, R11 ;  /* 0x0400000c0d0e7389 */ /* 0x0004e400000c000b */
[----:B01234-:R-:W-:Y:S01]  /*1b070*/  ENDCOLLECTIVE ;  /* 0x000000000000791b */ /* 0x01ffe20003800000 */
.L_x_2701:
[----:B------:R-:W-:Y:S05]  /*1b080*/  BSYNC B0 ;  /* 0x0000000000007941 */ /* 0x000fea0003800000 */
.L_x_2700:
        /* <DEDUP_REMOVED lines=9> */
.L_x_2702:
[----:B------:R-:W-:Y:S01]  /*1b120*/  IMAD.MOV.U32 R12, RZ, RZ, 0x4 ;  /* 0x00000004ff0c7424 */ /* 0x000fe200078e00ff */
[----:B------:R-:W-:-:S05]  /*1b130*/  SEL R14, R14, RZ, P2 ;  /* 0x000000ff0e0e7207 */ /* 0x000fca0001000000 */
[----:B------:R-:W-:-:S04]  /*1b140*/  IMAD.IADD R3, R3, 0x1, R14 ;  /* 0x0000000103037824 */ /* 0x000fc800078e020e */
[----:B------:R-:W-:-:S07]  /*1b150*/  IMAD.MOV.U32 R13, RZ, RZ, R3 ;  /* 0x000000ffff0d7224 */ /* 0x000fce00078e0003 */
[----:B------:R-:W-:Y:S05]  /*1b160*/  WARPSYNC.COLLECTIVE R15, `(.L_x_2703) ;  /* 0x000000000f087348 */ /* 0x000fea0003c00000 */
[----:B------:R0:W1:Y:S02]  /*1b170*/  SHFL.UP P6, R14, R13, R12, R11 ;  /* 0x0400000c0d0e7389 */ /* 0x00006400000c000b */
[----:B01----:R-:W-:Y:S01]  /*1b180*/  ENDCOLLECTIVE ;  /* 0x000000000000791b */ /* 0x003fe20003800000 */
.L_x_2703:
[----:B------:R-:W-:Y:S01]  /*1b190*/  IMAD.MOV.U32 R12, RZ, RZ, 0x8 ;  /* 0x00000008ff0c7424 */ /* 0x000fe200078e00ff */
[----:B------:R-:W-:-:S05]  /*1b1a0*/  SEL R14, R14, RZ, P3 ;  /* 0x000000ff0e0e7207 */ /* 0x000fca0001800000 */
[----:B------:R-:W-:-:S04]  /*1b1b0*/  IMAD.IADD R3, R3, 0x1, R14 ;  /* 0x0000000103037824 */ /* 0x000fc800078e020e */
[----:B------:R-:W-:-:S07]  /*1b1c0*/  IMAD.MOV.U32 R13, RZ, RZ, R3 ;  /* 0x000000ffff0d7224 */ /* 0x000fce00078e0003 */
[----:B------:R-:W-:Y:S05]  /*1b1d0*/  WARPSYNC.COLLECTIVE R15, `(.L_x_2704) ;  /* 0x000000000f087348 */ /* 0x000fea0003c00000 */
[----:B------:R0:W1:Y:S02]  /*1b1e0*/  SHFL.UP P6, R14, R13, R12, R11 ;  /* 0x0400000c0d0e7389 */ /* 0x00006400000c000b */
[----:B01----:R-:W-:Y:S01]  /*1b1f0*/  ENDCOLLECTIVE ;  /* 0x000000000000791b */ /* 0x003fe20003800000 */
.L_x_2704:
[----:B------:R-:W-:Y:S01]  /*1b200*/  IMAD.MOV.U32 R12, RZ, RZ, 0x10 ;  /* 0x00000010ff0c7424 */ /* 0x000fe200078e00ff */
[----:B------:R-:W-:-:S05]  /*1b210*/  SEL R14, R14, RZ, P4 ;  /* 0x000000ff0e0e7207 */ /* 0x000fca0002000000 */
[----:B------:R-:W-:-:S04]  /*1b220*/  IMAD.IADD R3, R3, 0x1, R14 ;  /* 0x0000000103037824 */ /* 0x000fc800078e020e */
[----:B------:R-:W-:-:S07]  /*1b230*/  IMAD.MOV.U32 R13, RZ, RZ, R3 ;  /* 0x000000ffff0d7224 */ /* 0x000fce00078e0003 */
[----:B------:R-:W-:Y:S05]  /*1b240*/  WARPSYNC.COLLECTIVE R15, `(.L_x_2705) ;  /* 0x000000000f087348 */ /* 0x000fea0003c00000 */
[----:B------:R0:W1:Y:S02]  /*1b250*/  SHFL.UP P6, R14, R13, R12, R11 ;  /* 0x0400000c0d0e7389 */ /* 0x00006400000c000b */
[----:B01----:R-:W-:Y:S01]  /*1b260*/  ENDCOLLECTIVE ;  /* 0x000000000000791b */ /* 0x003fe20003800000 */
.L_x_2705:
        /* <DEDUP_REMOVED lines=8> */
.L_x_2706:
[----:B------:R-:W-:Y:S01]  /*1b2f0*/  IMAD.MOV.U32 R16, RZ, RZ, R14 ;  /* 0x000000ffff107224 */ /* 0x000fe200078e000e */
[----:B------:R-:W-:Y:S06]  /*1b300*/  BRA `(.L_x_2707) ;  /* 0xffffffd800987947 */ /* 0x000fec000383ffff */
.L_x_2640:
[----:B------:R-:W-:Y:S01]  /*1b310*/  BSSY B0, `(.L_x_2708) ;  /* 0x0000006000007945 */ /* 0x000fe20003800000 */
[----:B------:R-:W-:Y:S01]  /*1b320*/  PLOP3.LUT P6, PT, P6, PT, PT, 0x8, 0x0 ;  /* 0x000000000000781c */ /* 0x000fe200037ce170 */
[----:B------:R-:W-:-:S12]  /*1b330*/  IMAD.MOV.U32 R15, RZ, RZ, -0x1 ;  /* 0xffffffffff0f7424 */ /* 0x000fd800078e00ff */
[----:B01--45:R-:W-:Y:S05]  /*1b340*/  WARPSYNC.COLLECTIVE R15, `(.L_x_2709) ;  /* 0x000000000f087348 */ /* 0x033fea0003c00000 */
[----:B------:R-:W-:Y:S01]  /*1b350*/  VOTE.ANY R14, PT, P6 ;  /* 0x00000000000e7806 */ /* 0x000fe200030e0100 */
[----:B01--45:R-:W-:Y:S06]  /*1b360*/  ENDCOLLECTIVE ;  /* 0x000000000000791b */ /* 0x033fec0003800000 */
.L_x_2709:
[----:B------:R-:W-:Y:S05]  /*1b370*/  BSYNC B0 ;  /* 0x0000000000007941 */ /* 0x000fea0003800000 */
.L_x_2708:
        /* <DEDUP_REMOVED lines=9> */
.L_x_2710:
[----:B------:R-:W-:Y:S01]  /*1b410*/  IMAD.MOV.U32 R17, RZ, RZ, R14 ;  /* 0x000000ffff117224 */ /* 0x000fe200078e000e */
[----:B------:R-:W-:Y:S06]  /*1b420*/  BRA `(.L_x_2711) ;  /* 0xffffffd800887947 */ /* 0x000fec000383ffff */
.L_x_2642:
[----:B------:R-:W-:Y:S01]  /*1b430*/  BSSY B0, `(.L_x_2712) ;  /* 0x0000007000007945 */ /* 0x000fe20003800000 */
[----:B------:R-:W-:Y:S02]  /*1b440*/  IMAD.MOV.U32 R13, RZ, RZ, R3 ;  /* 0x000000ffff0d7224 */ /* 0x000fe400078e0003 */
[----:B------:R-:W-:Y:S02]  /*1b450*/  IMAD.MOV.U32 R11, RZ, RZ, 0x1f ;  /* 0x0000001fff0b7424 */ /* 0x000fe400078e00ff */
[----:B------:R-:W-:-:S07]  /*1b460*/  IMAD.MOV.U32 R15, RZ, RZ, -0x1 ;  /* 0xffffffffff0f7424 */ /* 0x000fce00078e00ff */
[----:B012345:R-:W-:Y:S05]  /*1b470*/  WARPSYNC.COLLECTIVE R15, `(.L_x_2713) ;  /* 0x000000000f087348 */ /* 0x03ffea0003c00000 */
[----:B------:R0:W0:Y:S02]  /*1b480*/  SHFL.IDX P6, R14, R13, R12, R11 ;  /* 0x0000000c0d0e7389 */ /* 0x00002400000c000b */
[----:B012345:R-:W-:Y:S01]  /*1b490*/  ENDCOLLECTIVE ;  /* 0x000000000000791b */ /* 0x03ffe20003800000 */
.L_x_2713:
[----:B------:R-:W-:Y:S05]  /*1b4a0*/  BSYNC B0 ;  /* 0x0000000000007941 */ /* 0x000fea0003800000 */
.L_x_2712:
[----:B------:R-:W-:Y:S01]  /*1b4b0*/  IMAD.MOV.U32 R3, RZ, RZ, R14 ;  /* 0x000000ffff037224 */ /* 0x000fe200078e000e */
[----:B------:R-:W-:Y:S06]  /*1b4c0*/  BRA `(.L_x_2714) ;  /* 0xffffffd8007c7947 */ /* 0x000fec000383ffff */
.L_x_2646:
[----:B0-----:R0:W2:Y:S02]  /*1b4d0*/  SYNCS.PHASECHK.TRANS64.TRYWAIT P0, [R0+URZ+0x36820], R3 ;  /* 0x03682003000075a7 */ /* 0x0010a4000800017f */
[----:B--2---:R-:W-:Y:S05]  /*1b4e0*/  @!P0 NANOSLEEP.SYNCS 0x989680 ;  /* 0x009896800000895d */ /* 0x004fea0003900000 */
[----:B------:R-:W2:Y:S02]  /*1b4f0*/  @!P0 SYNCS.PHASECHK.TRANS64 P0, [R0+URZ+0x36820], R3 ;  /* 0x03682003000085a7 */ /* 0x000ea4000800007f */
[----:B--2---:R-:W-:Y:S05]  /*1b500*/  @!P0 BRA `(.L_x_2646) ;  /* 0xfffffffc00f08947 */ /* 0x004fea000383ffff */
[----:B------:R-:W-:Y:S05]  /*1b510*/  BRA `(.L_x_2715) ;  /* 0xffffffe000047947 */ /* 0x000fea000383ffff */
.L_x_2647:
        /* <DEDUP_REMOVED lines=11> */
.L_x_2717:
[----:B------:R-:W-:Y:S05]  /*1b5d0*/  BSYNC B0 ;  /* 0x0000000000007941 */ /* 0x000fea0003800000 */
.L_x_2716:
[----:B------:R-:W-:Y:S05]  /*1b5e0*/  BRA `(.L_x_2718) ;  /* 0xffffffdc00ec7947 */ /* 0x000fea000383ffff */
.L_x_2650:
[----:B------:R-:W-:Y:S01]  /*1b5f0*/  BSSY B1, `(.L_x_2719) ;  /* 0x0000006000017945 */ /* 0x000fe20003800000 */
[----:B------:R-:W-:-:S07]  /*1b600*/  IMAD.MOV.U32 R15, RZ, RZ, -0x1 ;  /* 0xffffffffff0f7424 */ /* 0x000fce00078e00ff */
[----:B012-45:R-:W-:Y:S05]  /*1b610*/  WARPSYNC.COLLECTIVE R15, `(.L_x_2720) ;  /* 0x000000000f0c7348 */ /* 0x037fea0003c00000 */
[----:B------:R-:W-:Y:S02]  /*1b620*/  ELECT P6, UR62, PT ;  /* 0x00000000003e782f */ /* 0x000fe400038c0000 */
[----:B------:R-:W-:Y:S01]  /*1b630*/  MOV R14, UR62 ;  /* 0x0000003e000e7c02 */ /* 0x000fe20008000f00 */
[----:B012-45:R-:W-:Y:S10]  /*1b640*/  ENDCOLLECTIVE ;  /* 0x000000000000791b */ /* 0x037ff40003800000 */
.L_x_2720:
[----:B------:R-:W-:Y:S05]  /*1b650*/  BSYNC B1 ;  /* 0x0000000000017941 */ /* 0x000fea0003800000 */
.L_x_2719:
[----:B------:R-:W-:Y:S05]  /*1b660*/  BRA `(.L_x_2721) ;  /* 0xffffffdc00e47947 */ /* 0x000fea000383ffff */
.L_x_2652:
[----:B0-----:R0:W2:Y:S02]  /*1b670*/  SYNCS.PHASECHK.TRANS64.TRYWAIT P0, [R6+URZ], R5 ;  /* 0x00000005060075a7 */ /* 0x0010a4000800017f */
[----:B--2---:R-:W-:Y:S05]  /*1b680*/  @!P0 NANOSLEEP.SYNCS 0x989680 ;  /* 0x009896800000895d */ /* 0x004fea0003900000 */
[----:B------:R-:W2:Y:S02]  /*1b690*/  @!P0 SYNCS.PHASECHK.TRANS64 P0, [R6+URZ], R5 ;  /* 0x00000005060085a7 */ /* 0x000ea4000800007f */
[----:B--2---:R-:W-:Y:S05]  /*1b6a0*/  @!P0 BRA `(.L_x_2652) ;  /* 0xfffffffc00f08947 */ /* 0x004fea000383ffff */
[----:B------:R-:W-:Y:S05]  /*1b6b0*/  BRA `(.L_x_2722) ;  /* 0xffffffe000287947 */ /* 0x000fea000383ffff */
.L_x_2653:
[----:B--2---:R2:W3:Y:S02]  /*1b6c0*/  SYNCS.PHASECHK.TRANS64.TRYWAIT P0, [R7+URZ], R2 ;  /* 0x00000002070075a7 */ /* 0x0044e4000800017f */
[----:B---3--:R-:W-:Y:S05]  /*1b6d0*/  @!P0 NANOSLEEP.SYNCS 0x989680 ;  /* 0x009896800000895d */ /* 0x008fea0003900000 */
[----:B------:R-:W3:Y:S02]  /*1b6e0*/  @!P0 SYNCS.PHASECHK.TRANS64 P0, [R7+URZ], R2 ;  /* 0x00000002070085a7 */ /* 0x000ee4000800007f */
[----:B---3--:R-:W-:Y:S05]  /*1b6f0*/  @!P0 BRA `(.L_x_2653) ;  /* 0xfffffffc00f08947 */ /* 0x008fea000383ffff */
[----:B------:R-:W-:Y:S05]  /*1b700*/  BRA `(.L_x_2723) ;  /* 0xffffffe0001c7947 */ /* 0x000fea000383ffff */
.L_x_2655:
[----:B---3--:R3:W4:Y:S02]  /*1b710*/  SYNCS.PHASECHK.TRANS64.TRYWAIT P0, [R4+URZ], R5 ;  /* 0x00000005040075a7 */ /* 0x008724000800017f */
[----:B----4-:R-:W-:Y:S05]  /*1b720*/  @!P0 NANOSLEEP.SYNCS 0x989680 ;  /* 0x009896800000895d */ /* 0x010fea0003900000 */
[----:B------:R-:W4:Y:S02]  /*1b730*/  @!P0 SYNCS.PHASECHK.TRANS64 P0, [R4+URZ], R5 ;  /* 0x00000005040085a7 */ /* 0x000f24000800007f */
[----:B----4-:R-:W-:Y:S05]  /*1b740*/  @!P0 BRA `(.L_x_2655) ;  /* 0xfffffffc00f08947 */ /* 0x010fea000383ffff */
[----:B------:R-:W-:Y:S05]  /*1b750*/  BRA `(.L_x_2724) ;  /* 0xffffffe000247947 */ /* 0x000fea000383ffff */
.L_x_2725:
        /* <DEDUP_REMOVED lines=10> */
.L_x_3244:


//--------------------- .text._ZN7cutlass13device_kernelIN5flash11enable_sm90INS1_16FlashAttnFwdSm90INS1_25CollectiveMainloopFwdSm90ILi2EN4cute5tupleIJNS5_1CILi1EEES8_S8_EEENS6_IJNS7_ILi128EEENS7_ILi112EEENS7_ILi192EEEEEELi192ENS_10bfloat16_tEfNS_4arch4Sm90ELb1ELb0ELb1ELb1ELb0ELb1ELb0ELb1ELb1ELb1ELb0ELb0EEENS1_21CollectiveEpilogueFwdINS6_IJSA_SC_SB_EEES9_SE_SG_Li256ELb1ELb1ELb0ELb0EEENS1_36VarlenDynamicPersistentTileSchedulerILi128ELi112ELi256ELi128ELb0ELb1ELb1ELb1ELb1ELb1EEEEEEEEEvNT_6ParamsE --------------------------
	.section	.text._ZN7cutlass13device_kernelIN5flash11enable_sm90INS1_16FlashAttnFwdSm90INS1_25CollectiveMainloopFwdSm90ILi2EN4cute5tupleIJNS5_1CILi1EEES8_S8_EEENS6_IJNS7_ILi128EEENS7_ILi112EEENS7_ILi192EEEEEELi192ENS_10bfloat16_tEfNS_4arch4Sm90ELb1ELb0ELb1ELb1ELb0ELb1ELb0ELb1ELb1ELb1ELb0ELb0EEENS1_21CollectiveEpilogueFwdINS6_IJSA_SC_SB_EEES9_SE_SG_Li256ELb1ELb1ELb0ELb0EEENS1_36VarlenDynamicPersistentTileSchedulerILi128ELi112ELi256ELi128ELb0ELb1ELb1ELb1ELb1ELb1EEEEEEEEEvNT_6ParamsE,"ax",@progbits
	.align	128
.text._ZN7cutlass13device_kernelIN5flash11enable_sm90INS1_16FlashAttnFwdSm90INS1_25CollectiveMainloopFwdSm90ILi2EN4cute5tupleIJNS5_1CILi1EEES8_S8_EEENS6_IJNS7_ILi128EEENS7_ILi112EEENS7_ILi192EEEEEELi192ENS_10bfloat16_tEfNS_4arch4Sm90ELb1ELb0ELb1ELb1ELb0ELb1ELb0ELb1ELb1ELb1ELb0ELb0EEENS1_21CollectiveEpilogueFwdINS6_IJSA_SC_SB_EEES9_SE_SG_Li256ELb1ELb1ELb0ELb0EEENS1_36VarlenDynamicPersistentTileSchedulerILi128ELi112ELi256ELi128ELb0ELb1ELb1ELb1ELb1ELb1EEEEEEEEEvNT_6ParamsE:
        .type           _ZN7cutlass13device_kernelIN5flash11enable_sm90INS1_16FlashAttnFwdSm90INS1_25CollectiveMainloopFwdSm90ILi2EN4cute5tupleIJNS5_1CILi1EEES8_S8_EEENS6_IJNS7_ILi128EEENS7_ILi112EEENS7_ILi192EEEEEELi192ENS_10bfloat16_tEfNS_4arch4Sm90ELb1ELb0ELb1ELb1ELb0ELb1ELb0ELb1ELb1ELb1ELb0ELb0EEENS1_21CollectiveEpilogueFwdINS6_IJSA_SC_SB_EEES9_SE_SG_Li256ELb1ELb1ELb0ELb0EEENS1_36VarlenDynamicPersistentTileSchedulerILi128ELi112ELi256ELi128ELb0ELb1ELb1ELb1ELb1ELb1EEEEEEEEEvNT_6ParamsE,@function
        .size           _ZN7cutlass13device_kernelIN5flash11enable_sm90INS1_16FlashAttnFwdSm90INS1_25CollectiveMainloopFwdSm90ILi2EN4cute5tupleIJNS5_1CILi1EEES8_S8_EEENS6_IJNS7_ILi128EEENS7_ILi112EEENS7_ILi192EEEEEELi192ENS_10bfloat16_tEfNS_4arch4Sm90ELb1ELb0ELb1ELb1ELb0ELb1ELb0ELb1ELb1ELb1ELb0ELb0EEENS1_21CollectiveEpilogueFwdINS6_IJSA_SC_SB_EEES9_SE_SG_Li256ELb1ELb1ELb0ELb0EEENS1_36VarlenDynamicPersistentTileSchedulerILi128ELi112ELi256ELi128ELb0ELb1ELb1ELb1ELb1ELb1EEEEEEEEEvNT_6ParamsE,(.L_x_3245 - _ZN7cutlass13device_kernelIN5flash11enable_sm90INS1_16FlashAttnFwdSm90INS1_25CollectiveMainloopFwdSm90ILi2EN4cute5tupleIJNS5_1CILi1EEES8_S8_EEENS6_IJNS7_ILi128EEENS7_ILi112EEENS7_ILi192EEEEEELi192ENS_10bfloat16_tEfNS_4arch4Sm90ELb1ELb0ELb1ELb1ELb0ELb1ELb0ELb1ELb1ELb1ELb0ELb0EEENS1_21CollectiveEpilogueFwdINS6_IJSA_SC_SB_EEES9_SE_SG_Li256ELb1ELb1ELb0ELb0EEENS1_36VarlenDynamicPersistentTileSchedulerILi128ELi112ELi256ELi128ELb0ELb1ELb1ELb1ELb1ELb1EEEEEEEEEvNT_6ParamsE)
        .other          _ZN7cutlass13device_kernelIN5flash11enable_sm90INS1_16FlashAttnFwdSm90INS1_25CollectiveMainloopFwdSm90ILi2EN4cute5tupleIJNS5_1CILi1EEES8_S8_EEENS6_IJNS7_ILi128EEENS7_ILi112EEENS7_ILi192EEEEEELi192ENS_10bfloat16_tEfNS_4arch4Sm90ELb1ELb0ELb1ELb1ELb0ELb1ELb0ELb1ELb1ELb1ELb0ELb0EEENS1_21CollectiveEpilogueFwdINS6_IJSA_SC_SB_EEES9_SE_SG_Li256ELb1ELb1ELb0ELb0EEENS1_36VarlenDynamicPersistentTileSchedulerILi128ELi112ELi256ELi128ELb0ELb1ELb1ELb1ELb1ELb1EEEEEEEEEvNT_6ParamsE,@"STO_CUDA_ENTRY STV_DEFAULT"
_ZN7cutlass13device_kernelIN5flash11enable_sm90INS1_16FlashAttnFwdSm90INS1_25CollectiveMainloopFwdSm90ILi2EN4cute5tupleIJNS5_1CILi1EEES8_S8_EEENS6_IJNS7_ILi128EEENS7_ILi112EEENS7_ILi192EEEEEELi192ENS_10bfloat16_tEfNS_4arch4Sm90ELb1ELb0ELb1ELb1ELb0ELb1ELb0ELb1ELb1ELb1ELb0ELb0EEENS1_21CollectiveEpilogueFwdINS6_IJSA_SC_SB_EEES9_SE_SG_Li256ELb1ELb1ELb0ELb0EEENS1_36VarlenDynamicPersistentTileSchedulerILi128ELi112ELi256ELi128ELb0ELb1ELb1ELb1ELb1ELb1EEEEEEEEEvNT_6ParamsE:
        /* <DEDUP_REMOVED lines=24> */
.L_x_2727:
[----:B------:R-:W-:Y:S05]  /*0180*/  BSYNC B0 ;  /* 0x0000000000007941 */ /* 0x000fea0003800000 */
.L_x_2726:
        /* <DEDUP_REMOVED lines=41> */
.L_x_2728:
        /* <DEDUP_REMOVED lines=22> */
.L_x_2729:
        /* <DEDUP_REMOVED lines=18> */
.L_x_2730:
        /* <DEDUP_REMOVED lines=22> */
.L_x_2731:
        /* <DEDUP_REMOVED lines=22> */
.L_x_2732:
        /* <DEDUP_REMOVED lines=10> */
.L_x_2735:
        /* <DEDUP_REMOVED lines=15> */
[----:B------:R-:W2:Y:S01]  /*0af0*/  LDL R0, [R1+0x98] ;  /* 0x0000980001007983 */ /* 0x000ea20000100800 */
[----:B------:R-:W-:Y:S01]  /*0b00*/  VIADD R18, R4, 0xffffff80 ;  /* 0xffffff8004127836 */ /* 0x000fe20000000000 */
[----:B------:R-:W-:Y:S01]  /*0b10*/  R2UR UR4, R16 ;  /* 0x00000000100472ca */ /* 0x000fe200000e0000 */
[----:B------:R-:W-:Y:S01]  /*0b20*/  IMAD.MOV.U32 R17, RZ, RZ, RZ ;  /* 0x000000ffff117224 */ /* 0x000fe200078e00ff */
[----:B------:R-:W-:Y:S01]  /*0b30*/  CS2R R208, SRZ ;  /* 0x0000000000d07805 */ /* 0x000fe2000001ff00 */
[----:B------:R-:W-:-:S10]  /*0b40*/  IMAD.MOV.U32 R205, RZ, RZ, RZ ;  /* 0x000000ffffcd7224 */ /* 0x000fd400078e00ff */
[----:B------:R-:W-:Y:S01]  /*0b50*/  UIADD3 UR4, UR4, 0x15400, URZ ;  /* 0x0001540004047890 */ /* 0x000fe2000fffe03f */
[----:B--2---:R-:W-:Y:S02]  /*0b60*/  R2UR UR5, R0 ;  /* 0x00000000000572ca */ /* 0x004fe400000e0000 */
[----:B------:R-:W-:-:S04]  /*0b70*/  SHF.R.S32.HI R0, RZ, 0x1f, R18 ;  /* 0x0000001fff007819 */ /* 0x000fc80000011412 */
[----:B0-----:R-:W-:-:S04]  /*0b80*/  LEA.HI R2, R0, R18, RZ, 0x7 ;  /* 0x0000001200027211 */ /* 0x001fc800078f38ff */
[----:B------:R-:W-:Y:S02]  /*0b90*/  LOP3.LUT R3, R2, 0xffffff80, RZ, 0xc0, !PT ;  /* 0xffffff8002037812 */ /* 0x000fe400078ec0ff */
[----:B------:R-:W-:Y:S01]  /*0ba0*/  SHF.R.S32.HI R11, RZ, 0x7, R2 ;  /* 0x00000007ff0b7819 */ /* 0x000fe20000011402 */
[----:B------:R-:W-:Y:S02]  /*0bb0*/  ULOP3.LUT UR5, UR5, 0x1, URZ, 0xfc, !UPT ;  /* 0x0000000105057892 */ /* 0x000fe4000f8efc3f */
[----:B------:R-:W-:Y:S01]  /*0bc0*/  IMAD.IADD R15, R18, 0x1, -R3 ;  /* 0x00000001120f7824 */ /* 0x000fe200078e0a03 */
[----:B------:R-:W-:Y:S02]  /*0bd0*/  LEA.HI R3, R0, R18, RZ, 0x4 ;  /* 0x0000001200037211 */ /* 0x000fe400078f20ff */
[----:B------:R-:W-:Y:S02]  /*0be0*/  LEA.HI R2, R2, R11, RZ, 0x1 ;  /* 0x0000000b02027211 */ /* 0x000fe400078f08ff */
[----:B------:R-:W-:-:S02]  /*0bf0*/  SHF.R.S32.HI R7, RZ, 0x1f, R15 ;  /* 0x0000001fff077819 */ /* 0x000fc4000001140f */
[----:B------:R-:W-:Y:S02]  /*0c00*/  SHF.R.S32.HI R6, RZ, 0x4, R3 ;  /* 0x00000004ff067819 */ /* 0x000fe40000011403 */
[----:B------:R-:W-:Y:S02]  /*0c10*/  LEA.HI R8, R7, R15, RZ, 0x2 ;  /* 0x0000000f07087211 */ /* 0x000fe400078f10ff */
[----:B------:R-:W-:Y:S02]  /*0c20*/  LEA.HI R4, R3, R6, RZ, 0x1 ;  /* 0x0000000603047211 */ /* 0x000fe400078f08ff */
[--C-:B------:R-:W-:Y:S02]  /*0c30*/  SHF.R.S32.HI R9, RZ, 0x2, R8.reuse ;  /* 0x00000002ff097819 */ /* 0x100fe40000011408 */
[----:B------:R-:W-:Y:S02]  /*0c40*/  SHF.R.S32.HI R10, RZ, 0x1f, R8 ;  /* 0x0000001fff0a7819 */ /* 0x000fe40000011408 */
[----:B------:R-:W-:-:S02]  /*0c50*/  LOP3.LUT R5, R4, 0x1ffffffe, RZ, 0xc0, !PT ;  /* 0x1ffffffe04057812 */ /* 0x000fc400078ec0ff */
[----:B------:R-:W-:Y:S02]  /*0c60*/  LEA.HI R10, R10, R9, RZ, 0x3 ;  /* 0x000000090a0a7211 */ /* 0x000fe400078f18ff */
[----:B------:R-:W-:Y:S01]  /*0c70*/  LEA.HI R7, R7, R15, RZ, 0x5 ;  /* 0x0000000f07077211 */ /* 0x000fe200078f28ff */
[----:B------:R-:W-:Y:S01]  /*0c80*/  IMAD.IADD R5, R6, 0x1, -R5 ;  /* 0x0000000106057824 */ /* 0x000fe200078e0a05 */
[----:B------:R-:W-:Y:S02]  /*0c90*/  LOP3.LUT R10, R10, 0xfffffff8, RZ, 0xc0, !PT ;  /* 0xfffffff80a0a7812 */ /* 0x000fe400078ec0ff */
[----:B------:R-:W-:Y:S02]  /*0ca0*/  LEA.HI R4, R0, R18, RZ, 0x5 ;  /* 0x0000001200047211 */ /* 0x000fe400078f28ff */
[----:B------:R-:W-:Y:S01]  /*0cb0*/  LOP3.LUT R3, R3, 0x3fffff0, RZ, 0xc0, !PT ;  /* 0x03fffff003037812 */ /* 0x000fe200078ec0ff */
[----:B------:R-:W-:Y:S01]  /*0cc0*/  IMAD.IADD R10, R9, 0x1, -R10 ;  /* 0x00000001090a7824 */ /* 0x000fe200078e0a0a */
[----:B------:R-:W-:-:S02]  /*0cd0*/  SHF.R.S32.HI R7, RZ, 0x5, R7 ;  /* 0x00000005ff077819 */ /* 0x000fc40000011407 */
[----:B------:R-:W-:Y:S01]  /*0ce0*/  SHF.R.S32.HI R4, RZ, 0x5, R4 ;  /* 0x00000005ff047819 */ /* 0x000fe20000011404 */
[----:B------:R-:W-:Y:S01]  /*0cf0*/  IMAD.IADD R3, R18, 0x1, -R3 ;  /* 0x0000000112037824 */ /* 0x000fe200078e0a03 */
[----:B------:R-:W-:Y:S01]  /*0d00*/  LEA.HI R6, R0, R18, RZ, 0x2 ;  /* 0x0000001200067211 */ /* 0x000fe200078f10ff */
[----:B------:R-:W-:Y:S01]  /*0d10*/  IMAD R7, R7, 0x10, R10 ;  /* 0x0000001007077824 */ /* 0x000fe200078e020a */
[----:B------:R-:W-:Y:S01]  /*0d20*/  LOP3.LUT R2, R2, 0x3fffffe, RZ, 0xc0, !PT ;  /* 0x03fffffe02027812 */ /* 0x000fe200078ec0ff */
[C---:B------:R-:W-:Y:S01]  /*0d30*/  IMAD R10, R4.reuse, 0x10, R3 ;  /* 0x00000010040a7824 */ /* 0x040fe200078e0203 */
[--C-:B------:R-:W-:Y:S01]  /*0d40*/  SHF.R.S32.HI R204, RZ, 0x2, R6.reuse ;  /* 0x00000002ffcc7819 */ /* 0x100fe20000011406 */
[----:B------:R-:W-:Y:S01]  /*0d50*/  IMAD.SHL.U32 R220, R4, 0x200, RZ ;  /* 0x0000020004dc7824 */ /* 0x000fe200078e00ff */
[----:B------:R-:W-:Y:S01]  /*0d60*/  SHF.R.S32.HI R3, RZ, 0x1f, R6 ;  /* 0x0000001fff037819 */ /* 0x000fe20000011406 */
[----:B------:R-:W-:Y:S01]  /*0d70*/  IMAD.IADD R2, R11, 0x1, -R2 ;  /* 0x000000010b027824 */ /* 0x000fe200078e0a02 */
[----:B------:R-:W-:Y:S01]  /*0d80*/  LOP3.LUT R6, R6, 0xfffffffc, RZ, 0xc0, !PT ;  /* 0xfffffffc06067812 */ /* 0x000fe200078ec0ff */
[----:B------:R-:W-:Y:S01]  /*0d90*/  VIADD R9, R204, 0x40 ;  /* 0x00000040cc097836 */ /* 0x000fe20000000000 */
[----:B------:R-:W-:Y:S01]  /*0da0*/  LEA.HI R3, R3, R204, RZ, 0x3 ;  /* 0x000000cc03037211 */ /* 0x000fe200078f18ff */
[----:B------:R-:W-:Y:S01]  /*0db0*/  IMAD R13, R2, 0x40, R7 ;  /* 0x00000040020d7824 */ /* 0x000fe200078e0207 */
[----:B------:R-:W-:Y:S01]  /*0dc0*/  LEA.HI R0, R0, R18, RZ, 0x3 ;  /* 0x0000001200007211 */ /* 0x000fe200078f18ff */
[----:B------:R-:W-:Y:S01]  /*0dd0*/  IMAD.IADD R20, R18, 0x1, -R6 ;  /* 0x0000000112147824 */ /* 0x000fe200078e0a06 */
[----:B------:R-:W-:Y:S01]  /*0de0*/  SHF.R.S32.HI R2, RZ, 0x1f, R9 ;  /* 0x0000001fff027819 */ /* 0x000fe20000011409 */
[----:B------:R-:W-:Y:S01]  /*0df0*/  IMAD.SHL.U32 R217, R9, 0x40, RZ ;  /* 0x0000004009d97824 */ /* 0x000fe200078e00ff */
[----:B------:R-:W-:Y:S01]  /*0e00*/  LOP3.LUT R3, R3, 0xfffffff8, RZ, 0xc0, !PT ;  /* 0xfffffff803037812 */ /* 0x000fe200078ec0ff */
[----:B------:R-:W-:Y:S01]  /*0e10*/  IMAD.SHL.U32 R22, R20, 0x4, RZ ;  /* 0x0000000414167824 */ /* 0x000fe200078e00ff */
[----:B------:R-:W-:Y:S01]  /*0e20*/  LEA.HI R2, R2, R9, RZ, 0x3 ;  /* 0x0000000902027211 */ /* 0x000fe200078f18ff */
[----:B------:R-:W-:Y:S01]  /*0e30*/  IMAD R12, R10, 0x8, R5 ;  /* 0x000000080a0c7824 */ /* 0x000fe200078e0205 */
[----:B------:R-:W-:Y:S01]  /*0e40*/  LOP3.LUT R217, R217, 0x1c0, RZ, 0xc0, !PT ;  /* 0x000001c0d9d97812 */ /* 0x000fe200078ec0ff */
[----:B------:R-:W-:Y:S01]  /*0e50*/  VIADD R213, R22, 0x20 ;  /* 0x0000002016d57836 */ /* 0x000fe20000000000 */
[----:B------:R-:W-:Y:S01]  /*0e60*/  LOP3.LUT R233, R0, 0xfffffff8, RZ, 0xc0, !PT ;  /* 0xfffffff800e97812 */ /* 0x000fe200078ec0ff */
[C---:B------:R-:W-:Y:S01]  /*0e70*/  VIADD R212, R22.reuse, 0x40 ;  /* 0x0000004016d47836 */ /* 0x040fe20000000000 */
[----:B------:R-:W-:Y:S01]  /*0e80*/  SHF.R.U32.HI R14, RZ, 0x3, R217 ;  /* 0x00000003ff0e7819 */ /* 0x000fe200000116d9 */
[----:B------:R-:W-:Y:S01]  /*0e90*/  IMAD.IADD R206, R22, 0x1, R213 ;  /* 0x0000000116ce7824 */ /* 0x000fe200078e02d5 */
[----:B------:R-:W-:Y:S01]  /*0ea0*/  STL [R1+0x90], R13 ;  /* 0x0000900d01007387 */ /* 0x000fe20000100800 */
[----:B------:R-:W-:Y:S01]  /*0eb0*/  IMAD.IADD R228, R204, 0x1, -R3 ;  /* 0x00000001cce47824 */ /* 0x000fe200078e0a03 */
[----:B------:R-:W-:Y:S01]  /*0ec0*/  LOP3.LUT R229, R8, 0x7ffffffc, RZ, 0xc0, !PT ;  /* 0x7ffffffc08e57812 */ /* 0x000fe200078ec0ff */
[----:B------:R-:W-:Y:S01]  /*0ed0*/  IMAD.SHL.U32 R2, R2, 0x40, RZ ;  /* 0x0000004002027824 */ /* 0x000fe200078e00ff */
[----:B------:R-:W-:Y:S01]  /*0ee0*/  SHF.R.S32.HI R3, RZ, 0x1f, R206 ;  /* 0x0000001fff037819 */ /* 0x000fe200000114ce */
[----:B------:R-:W-:Y:S01]  /*0ef0*/  IMAD.IADD R207, R22, 0x1, R212 ;  /* 0x0000000116cf7824 */ /* 0x000fe200078e02d4 */
[----:B------:R-:W-:Y:S01]  /*0f00*/  STL [R1+0x48], RZ ;  /* 0x000048ff01007387 */ /* 0x000fe20000100800 */
[----:B------:R-:W-:Y:S01]  /*0f10*/  IMAD.SHL.U32 R218, R228, 0x40, RZ ;  /* 0x00000040e4da7824 */ /* 0x000fe200078e00ff */
[----:B------:R-:W-:Y:S01]  /*0f20*/  LOP3.LUT R222, R2, 0xfffffe00, RZ, 0xc0, !PT ;  /* 0xfffffe0002de7812 */ /* 0x000fe200078ec0ff */
[----:B------:R-:W-:Y:S01]  /*0f30*/  IMAD.IADD R233, R18, 0x1, -R233 ;  /* 0x0000000112e97824 */ /* 0x000fe200078e0ae9 */
[----:B------:R-:W-:Y:S01]  /*0f40*/  SHF.R.S32.HI R2, RZ, 0x1f, R207 ;  /* 0x0000001fff027819 */ /* 0x000fe200000114cf */
[----:B------:R-:W-:Y:S01]  /*0f50*/  VIADD R215, R22, 0x10 ;  /* 0x0000001016d77836 */ /* 0x000fe20000000000 */
[-C--:B------:R-:W-:Y:S01]  /*0f60*/  LEA.HI R5, R3, R206.reuse, RZ, 0x6 ;  /* 0x000000ce03057211 */ /* 0x080fe200078f30ff */
[----:B------:R-:W-:Y:S01]  /*0f70*/  IMAD.SHL.U32 R225, R233, 0x8, RZ ;  /* 0x00000008e9e17824 */ /* 0x000fe200078e00ff */
[----:B------:R-:W-:Y:S01]  /*0f80*/  LOP3.LUT R218, R218, 0x1c0, RZ, 0xc0, !PT ;  /* 0x000001c0dada7812 */ /* 0x000fe200078ec0ff */
[----:B------:R-:W-:Y:S01]  /*0f90*/  VIADD R214, R22, 0x30 ;  /* 0x0000003016d67836 */ /* 0x000fe20000000000 */
[----:B------:R-:W-:Y:S01]  /*0fa0*/  LEA.HI R4, R3, R206, RZ, 0x3 ;  /* 0x000000ce03047211 */ /* 0x000fe200078f18ff */
[----:B------:R-:W-:Y:S01]  /*0fb0*/  IMAD.SHL.U32 R5, R5, 0x80, RZ ;  /* 0x0000008005057824 */ /* 0x000fe200078e00ff */
[CC--:B------:R-:W-:Y:S01]  /*0fc0*/  LEA.HI R6, R2.reuse, R207.reuse, RZ, 0x6 ;  /* 0x000000cf02067211 */ /* 0x0c0fe200078f30ff */
[C---:B------:R-:W-:Y:S01]  /*0fd0*/  VIADD R231, R225.reuse, 0x40 ;  /* 0x00000040e1e77836 */ /* 0x040fe20000000000 */
[----:B------:R-:W-:Y:S01]  /*0fe0*/  LEA.HI R3, R2, R207, RZ, 0x3 ;  /* 0x000000cf02037211 */ /* 0x000fe200078f18ff */
[----:B------:R-:W-:Y:S01]  /*0ff0*/  VIADD R232, R225, 0x80 ;  /* 0x00000080e1e87836 */ /* 0x000fe20000000000 */
[----:B------:R-:W-:Y:S01]  /*1000*/  SHF.R.U32.HI R219, RZ, 0x3, R218 ;  /* 0x00000003ffdb7819 */ /* 0x000fe200000116da */
[----:B------:R-:W-:Y:S01]  /*1010*/  IMAD.SHL.U32 R7, R6, 0x80, RZ ;  /* 0x0000008006077824 */ /* 0x000fe200078e00ff */
[--C-:B------:R-:W-:Y:S01]  /*1020*/  LOP3.LUT R2, R218, 0x38, R4.reuse, 0xf8, !PT ;  /* 0x00000038da027812 */ /* 0x100fe200078ef804 */
[----:B------:R-:W-:Y:S01]  /*1030*/  VIADD R216, R22, 0x50 ;  /* 0x0000005016d87836 */ /* 0x000fe20000000000 */
[----:B------:R-:W-:Y:S01]  /*1040*/  LOP3.LUT R9, R217, 0x38, R4, 0xf8, !PT ;  /* 0x00000038d9097812 */ /* 0x000fe200078ef804 */
[----:B------:R-:W-:Y:S01]  /*1050*/  IMAD.SHL.U32 R18, R20, 0x8, RZ ;  /* 0x0000000814127824 */ /* 0x000fe200078e00ff */
[----:B------:R-:W-:Y:S01]  /*1060*/  LOP3.LUT R6, R218, 0x38, R3, 0xf8, !PT ;  /* 0x00000038da067812 */ /* 0x000fe200078ef803 */
[----:B------:R-:W-:Y:S01]  /*1070*/  IMAD.IADD R229, R15, 0x1, -R229 ;  /* 0x000000010fe57824 */ /* 0x000fe200078e0ae5 */
[----:B------:R-:W-:-:S02]  /*1080*/  LOP3.LUT R5, R5, 0xffffe000, RZ, 0xc0, !PT ;  /* 0xffffe00005057812 */ /* 0x000fc400078ec0ff */
[-C--:B------:R-:W-:Y:S02]  /*1090*/  LOP3.LUT R2, R2, R219.reuse, RZ, 0x3c, !PT ;  /* 0x000000db02027212 */ /* 0x080fe400078e3cff */
[----:B------:R-:W-:Y:S02]  /*10a0*/  LOP3.LUT R10, R9, R14, RZ, 0x3c, !PT ;  /* 0x0000000e090a7212 */ /* 0x000fe400078e3cff */
[----:B------:R-:W-:Y:S02]  /*10b0*/  LOP3.LUT R9, R6, R219, RZ, 0x3c, !PT ;  /* 0x000000db06097212 */ /* 0x000fe400078e3cff */
[-C--:B------:R-:W-:Y:S01]  /*10c0*/  IADD3 R6, R2, R5.reuse, R220 ;  /* 0x0000000502067210 */ /* 0x080fe20007ffe0dc */
[----:B------:R-:W-:Y:S01]  /*10d0*/  IMAD.U32 R2, RZ, RZ, UR5 ;  /* 0x00000005ff027e24 */ /* 0x000fe2000f8e00ff */
[----:B------:R-:W-:Y:S02]  /*10e0*/  IADD3 R10, R10, R5, R222 ;  /* 0x000000050a0a7210 */ /* 0x000fe40007ffe0de */
[----:B------:R-:W-:-:S02]  /*10f0*/  LOP3.LUT R11, R217, 0x38, R3, 0xf8, !PT ;  /* 0x00000038d90b7812 */ /* 0x000fc400078ef803 */
[----:B------:R-:W-:Y:S01]  /*1100*/  SHF.R.S32.HI R5, RZ, 0x3, R0 ;  /* 0x00000003ff057819 */ /* 0x000fe20000011400 */
[----:B------:R-:W-:Y:S01]  /*1110*/  IMAD.U32 R0, RZ, RZ, UR4 ;  /* 0x00000004ff007e24 */ /* 0x000fe2000f8e00ff */
[----:B------:R-:W-:Y:S01]  /*1120*/  LOP3.LUT R7, R7, 0xffffe000, RZ, 0xc0, !PT ;  /* 0xffffe00007077812 */ /* 0x000fe200078ec0ff */
[----:B------:R-:W-:Y:S01]  /*1130*/  STL [R1+0x44], R2 ;  /* 0x0000440201007387 */ /* 0x000fe20000100800 */
[----:B------:R-:W-:Y:S02]  /*1140*/  LOP3.LUT R11, R11, R14, RZ, 0x3c, !PT ;  /* 0x0000000e0b0b7212 */ /* 0x000fe400078e3cff */
[-C--:B------:R-:W-:Y:S01]  /*1150*/  IADD3 R9, R9, R7.reuse, R220 ;  /* 0x0000000709097210 */ /* 0x080fe20007ffe0dc */
[----:B------:R0:W-:Y:S01]  /*1160*/  STL [R1+0x8c], R0 ;  /* 0x00008c0001007387 */ /* 0x0001e20000100800 */
[----:B------:R-:W-:Y:S02]  /*1170*/  IADD3 R11, R11, R7, R222 ;  /* 0x000000070b0b7210 */ /* 0x000fe40007ffe0de */
[----:B------:R-:W-:-:S02]  /*1180*/  SHF.R.S32.HI R7, RZ, 0x1f, R213 ;  /* 0x0000001fff077819 */ /* 0x000fc400000114d5 */
[----:B------:R-:W-:Y:S02]  /*1190*/  SHF.R.S32.HI R8, RZ, 0x1f, R231 ;  /* 0x0000001fff087819 */ /* 0x000fe400000114e7 */
[----:B------:R-:W-:Y:S02]  /*11a0*/  SHF.R.S32.HI R8, RZ, 0x1f, R214 ;  /* 0x0000001fff087819 */ /* 0x000fe400000114d6 */
[----:B------:R-:W-:Y:S02]  /*11b0*/  LOP3.LUT R5, R217, 0x38, R18, 0xf8, !PT ;  /* 0x00000038d9057812 */ /* 0x000fe400078ef812 */
[----:B0-----:R-:W-:Y:S02]  /*11c0*/  SHF.R.S32.HI R0, RZ, 0x1f, R225 ;  /* 0x0000001fff007819 */ /* 0x001fe400000114e1 */
[----:B------:R-:W-:Y:S02]  /*11d0*/  SHF.R.S32.HI R0, RZ, 0x1f, R215 ;  /* 0x0000001fff007819 */ /* 0x000fe400000114d7 */
[----:B------:R-:W-:-:S02]  /*11e0*/  LOP3.LUT R5, R222, R5, R14, 0xf6, !PT ;  /* 0x00000005de057212 */ /* 0x000fc400078ef60e */
[----:B------:R-:W-:Y:S01]  /*11f0*/  LEA.HI R2, R20, R20, RZ, 0x1 ;  /* 0x0000001414027211 */ /* 0x000fe200078f08ff */
[----:B------:R0:W-:Y:S03]  /*1200*/  STL [R1+0x74], R0 ;  /* 0x0000740001007387 */ /* 0x0001e60000100800 */
[----:B------:R-:W-:Y:S01]  /*1210*/  LOP3.LUT R2, R2, 0x1ffffffe, RZ, 0xc0, !PT ;  /* 0x1ffffffe02027812 */ /* 0x000fe200078ec0ff */
[----:B------:R1:W-:Y:S04]  /*1220*/  STL [R1+0x70], R7 ;  /* 0x0000700701007387 */ /* 0x0003e80000100800 */
[----:B------:R-:W-:Y:S01]  /*1230*/  STL [R1+0x6c], R8 ;  /* 0x00006c0801007387 */ /* 0x000fe20000100800 */
[----:B------:R-:W-:Y:S01]  /*1240*/  IMAD.IADD R2, R20, 0x1, -R2 ;  /* 0x0000000114027824 */ /* 0x000fe200078e0a02 */
[----:B0-----:R-:W-:-:S02]  /*1250*/  SHF.R.S32.HI R0, RZ, 0x1f, R232 ;  /* 0x0000001fff007819 */ /* 0x001fc400000114e8 */
[----:B------:R-:W-:Y:S01]  /*1260*/  SHF.R.S32.HI R0, RZ, 0x1f, R216 ;  /* 0x0000001fff007819 */ /* 0x000fe200000114d8 */
[----:B------:R-:W-:Y:S01]  /*1270*/  IMAD R230, R2, 0x8, R13 ;  /* 0x0000000802e67824 */ /* 0x000fe200078e020d */
[----:B-1----:R-:W-:-:S05]  /*1280*/  SHF.R.S32.HI R7, RZ, 0x1f, R212 ;  /* 0x0000001fff077819 */ /* 0x002fca00000114d4 */
[----:B------:R0:W-:Y:S04]  /*1290*/  STL [R1+0x68], R7 ;  /* 0x0000680701007387 */ /* 0x0001e80000100800 */
[----:B------:R1:W-:Y:S01]  /*12a0*/  STL [R1+0x64], R0 ;  /* 0x0000640001007387 */ /* 0x0003e20000100800 */
[----:B0-----:R-:W-:Y:S01]  /*12b0*/  IMAD.SHL.U32 R7, R12, 0x8, RZ ;  /* 0x000000080c077824 */ /* 0x001fe200078e00ff */
[----:B-1----:R-:W-:-:S04]  /*12c0*/  SHF.R.S32.HI R0, RZ, 0x3, R4 ;  /* 0x00000003ff007819 */ /* 0x002fc80000011404 */
[----:B------:R-:W-:Y:S01]  /*12d0*/  STL [R1+0x94], R7 ;  /* 0x0000940701007387 */ /* 0x000fe20000100800 */
[----:B------:R-:W-:Y:S02]  /*12e0*/  SHF.R.S32.HI R4, RZ, 0x3, R3 ;  /* 0x00000003ff047819 */ /* 0x000fe40000011403 */
[----:B------:R-:W-:Y:S01]  /*12f0*/  LEA R3, R5, UR4, 0x1 ;  /* 0x0000000405037c11 */ /* 0x000fe2000f8e08ff */
[----:B------:R0:W-:Y:S04]  /*1300*/  STL [R1+0x5c], R0 ;  /* 0x00005c0001007387 */ /* 0x0001e80000100800 */
[----:B------:R1:W-:Y:S04]  /*1310*/  STL [R1+0x60], R4 ;  /* 0x0000600401007387 */ /* 0x0003e80000100800 */
[----:B------:R2:W-:Y:S01]  /*1320*/  STL [R1+0x84], R3 ;  /* 0x0000840301007387 */ /* 0x0005e20000100800 */
[----:B0-----:R-:W-:-:S02]  /*1330*/  LEA R0, R6, UR4, 0x1 ;  /* 0x0000000406007c11 */ /* 0x001fc4000f8e08ff */
[----:B-1----:R-:W-:-:S03]  /*1340*/  LEA R4, R10, UR4, 0x1 ;  /* 0x000000040a047c11 */ /* 0x002fc6000f8e08ff */
[----:B------:R0:W-:Y:S01]  /*1350*/  STL [R1+0x88], R0 ;  /* 0x0000880001007387 */ /* 0x0001e20000100800 */
[----:B--2---:R-:W-:-:S03]  /*1360*/  LEA R3, R9, UR4, 0x1 ;  /* 0x0000000409037c11 */ /* 0x004fc6000f8e08ff */
[----:B------:R1:W-:Y:S04]  /*1370*/  STL [R1+0x7c], R4 ;  /* 0x00007c0401007387 */ /* 0x0003e80000100800 */
[----:B------:R1:W-:Y:S01]  /*1380*/  STL [R1+0x80], R3 ;  /* 0x0000800301007387 */ /* 0x0003e20000100800 */
[----:B0-----:R-:W-:-:S05]  /*1390*/  LEA R0, R11, UR4, 0x1 ;  /* 0x000000040b007c11 */ /* 0x001fca000f8e08ff */
[----:B------:R1:W-:Y:S02]  /*13a0*/  STL [R1+0x78], R0 ;  /* 0x0000780001007387 */ /* 0x0003e40000100800 */
.L_x_2960:
[----:B01--4-:R-:W0:Y:S01]  /*13b0*/  LDC.64 R2, c[0x0][0xc88] ;  /* 0x00032200ff027b82 */ /* 0x013e220000000a00 */
[----:B------:R-:W-:Y:S01]  /*13c0*/  ULDC.64 UR4, c[0x0][0xa28] ;  /* 0x00028a0000047ab9 */ /* 0x000fe20000000a00 */
[----:B------:R-:W-:Y:S01]  /*13d0*/  ULDC.64 UR8, c[0x0][0xa18] ;  /* 0x0002860000087ab9 */ /* 0x000fe20000000a00 */
[----:B------:R-:W-:Y:S01]  /*13e0*/  ULDC.64 UR6, c[0x0][0xa08] ;  /* 0x0002820000067ab9 */ /* 0x000fe20000000a00 */
[----:B0-----:R-:W-:-:S05]  /*13f0*/  IMAD.WIDE R2, R27, 0x4, R2 ;  /* 0x000000041b027825 */ /* 0x001fca00078e0202 */
[----:B--2---:R-:W2:Y:S01]  /*1400*/  LDG.E R237, desc[UR60][R2.64] ;  /* 0x0000003c02ed7981 */ /* 0x004ea2000c1e1900 */
[----:B------:R-:W-:Y:S01]  /*1410*/  ISETP.NE.U32.AND P2, PT, RZ, UR4, PT ;  /* 0x00000004ff007c0c */ /* 0x000fe2000bf45070 */
[----:B------:R-:W-:Y:S01]  /*1420*/  IMAD.MOV.U32 R9, RZ, RZ, RZ ;  /* 0x000000ffff097224 */ /* 0x000fe200078e00ff */
        /* <DEDUP_REMOVED lines=9> */
[C-C-:B------:R-:W-:Y:S01]  /*14c0*/  SHF.L.U64.HI R236, R237.reuse, 0x2, R0.reuse ;  /* 0x00000002edec7819 */ /* 0x140fe20000010200 */
[----:B------:R0:W-:Y:S01]  /*14d0*/  STL [R1+0x58], R0 ;  /* 0x0000580001007387 */ /* 0x0001e20000100800 */
[----:B------:R-:W-:Y:S01]  /*14e0*/  @P2 LEA.HI.X R3, R237, UR5, R0, 0x2, P3 ;  /* 0x00000005ed032c11 */ /* 0x000fe200098f1400 */
[----:B------:R-:W-:Y:S01]  /*14f0*/  ULDC UR4, c[0x0][0x288] ;  /* 0x0000a20000047ab9 */ /* 0x000fe20000000800 */
[----:B---3--:R-:W-:-:S03]  /*1500*/  IADD3 R6, P4, R235, UR6, RZ ;  /* 0x00000006eb067c10 */ /* 0x008fc6000ff9e0ff */
[----:B------:R0:W5:Y:S01]  /*1510*/  @P2 LDG.E R9, desc[UR60][R2.64] ;  /* 0x0000003c02092981 */ /* 0x000162000c1e1900 */
[----:B------:R-:W-:Y:S01]  /*1520*/  @P1 IADD3 R4, P2, R235, UR8, RZ ;  /* 0x00000008eb041c10 */ /* 0x000fe2000ff5e0ff */
[----:B------:R-:W-:Y:S01]  /*1530*/  IMAD.U32 R226, RZ, RZ, UR4 ;  /* 0x00000004ffe27e24 */ /* 0x000fe2000f8e00ff */
[C---:B------:R-:W-:Y:S01]  /*1540*/  IADD3.X R7, R236.reuse, UR7, RZ, P4, !PT ;  /* 0x00000007ec077c10 */ /* 0x040fe2000a7fe4ff */
[----:B------:R-:W-:Y:S01]  /*1550*/  ULDC.64 UR4, c[0x0][0x418] ;  /* 0x0001060000047ab9 */ /* 0x000fe20000000a00 */
[----:B------:R-:W-:Y:S01]  /*1560*/  @P1 IADD3.X R5, R236, UR9, RZ, P2, !PT ;  /* 0x00000009ec051c10 */ /* 0x000fe200097fe4ff */
[----:B------:R-:W-:Y:S02]  /*1570*/  ULDC.64 UR6, c[0x0][0xa20] ;  /* 0x0002880000067ab9 */ /* 0x000fe40000000a00 */
[----:B------:R0:W5:Y:S04]  /*1580*/  @P0 LDG.E R121, desc[UR60][R6.64] ;  /* 0x0000003c06790981 */ /* 0x000168000c1e1900 */
[----:B------:R0:W5:Y:S01]  /*1590*/  @P1 LDG.E R226, desc[UR60][R4.64] ;  /* 0x0000003c04e21981 */ /* 0x000162000c1e1900 */
[----:B------:R-:W-:-:S03]  /*15a0*/  UISETP.NE.U32.AND UP0, UPT, UR4, URZ, UPT ;  /* 0x0000003f0400728c */ /* 0x000fc6000bf05070 */
[----:B------:R-:W-:Y:S01]  /*15b0*/  ULDC UR4, c[0x0][0x424] ;  /* 0x0001090000047ab9 */ /* 0x000fe20000000800 */
[----:B------:R-:W-:Y:S01]  /*15c0*/  UISETP.NE.AND.EX UP0, UPT, UR5, URZ, UPT, UP0 ;  /* 0x0000003f0500728c */ /* 0x000fe2000bf05300 */
[----:B------:R-:W-:Y:S02]  /*15d0*/  ISETP.NE.U32.AND P2, PT, RZ, UR6, PT ;  /* 0x00000006ff007c0c */ /* 0x000fe4000bf45070 */
[----:B------:R-:W-:Y:S01]  /*15e0*/  ULDC UR5, c[0x0][0x2f0] ;  /* 0x0000bc0000057ab9 */ /* 0x000fe20000000800 */
[----:B------:R-:W-:Y:S01]  /*15f0*/  USEL UR4, UR4, 0x1, UP0 ;  /* 0x0000000104047887 */ /* 0x000fe20008000000 */
[----:B------:R-:W-:-:S03]  /*1600*/  ISETP.NE.AND.EX P2, PT, RZ, UR7, PT, P2 ;  /* 0x00000007ff007c0c */ /* 0x000fc6000bf45320 */
[----:B------:R-:W-:-:S03]  /*1610*/  UIMAD UR4, UR4, UR5, URZ ;  /* 0x00000005040472a4 */ /* 0x000fc6000f8e023f */
[----:B------:R-:W-:Y:S01]  /*1620*/  ULDC UR5, c[0x0][0x348] ;  /* 0x0000d20000057ab9 */ /* 0x000fe20000000800 */
[----:B------:R-:W-:Y:S02]  /*1630*/  IMAD.MOV.U32 R234, RZ, RZ, R26 ;  /* 0x000000ffffea7224 */ /* 0x000fe400078e001a */
[----:B------:R-:W-:Y:S01]  /*1640*/  IMAD.MOV.U32 R27, RZ, RZ, R237 ;  /* 0x000000ffff1b7224 */ /* 0x000fe200078e00ed */
[----:B0-----:R-:W-:Y:S06]  /*1650*/  @P1 BRA `(.L_x_2737) ;  /* 0x0000000000241947 */ /* 0x001fec0003800000 */
        /* <DEDUP_REMOVED lines=9> */
.L_x_2737:
[----:B------:R-:W-:Y:S02]  /*16f0*/  IMAD.U32 R2, RZ, RZ, UR5 ;  /* 0x00000005ff027e24 */ /* 0x000fe4000f8e00ff */
[----:B------:R-:W-:Y:S01]  /*1700*/  IMAD.U32 R28, RZ, RZ, UR4 ;  /* 0x00000004ff1c7e24 */ /* 0x000fe2000f8e00ff */
[----:B------:R-:W-:Y:S06]  /*1710*/  @!P2 BRA `(.L_x_2738) ;  /* 0x000000000010a947 */ /* 0x000fec0003800000 */
[----:B------:R-:W-:-:S04]  /*1720*/  IADD3 R4, P0, R235, UR6, RZ ;  /* 0x00000006eb047c10 */ /* 0x000fc8000ff1e0ff */
[----:B------:R-:W-:-:S05]  /*1730*/  IADD3.X R5, R236, UR7, RZ, P0, !PT ;  /* 0x00000007ec057c10 */ /* 0x000fca00087fe4ff */
[----:B------:R0:W5:Y:S01]  /*1740*/  LDG.E R28, desc[UR60][R4.64] ;  /* 0x0000003c041c7981 */ /* 0x000162000c1e1900 */
[----:B------:R-:W-:Y:S05]  /*1750*/  BRA `(.L_x_2739) ;  /* 0x0000000000107947 */ /* 0x000fea0003800000 */
.L_x_2738:
[----:B------:R-:W-:Y:S05]  /*1760*/  @!P0 BRA `(.L_x_2739) ;  /* 0x00000000000c8947 */ /* 0x000fea0003800000 */
[----:B------:R-:W2:Y:S04]  /*1770*/  LDG.E R3, desc[UR60][R6.64] ;  /* 0x0000003c06037981 */ /* 0x000ea8000c1e1900 */
[----:B------:R-:W2:Y:S02]  /*1780*/  LDG.E R28, desc[UR60][R6.64+0x4] ;  /* 0x0000043c061c7981 */ /* 0x000ea4000c1e1900 */
[----:B--2---:R-:W-:-:S07]  /*1790*/  IMAD.IADD R28, R28, 0x1, -R3 ;  /* 0x000000011c1c7824 */ /* 0x004fce00078e0a03 */
.L_x_2739:
[----:B------:R-:W-:Y:S01]  /*17a0*/  ULDC.64 UR4, c[0x0][0xa10] ;  /* 0x0002840000047ab9 */ /* 0x000fe20000000a00 */
[----:B------:R-:W1:Y:S01]  /*17b0*/  LDC R8, c[0x0][0x448] ;  /* 0x00011200ff087b82 */ /* 0x000e620000000800 */
        /* <DEDUP_REMOVED lines=13> */
[----:B-1----:R-:W-:Y:S01]  /*1890*/  ISETP.NE.AND P1, PT, R8, 0x1, PT ;  /* 0x000000010800780c */ /* 0x002fe20003f25270 */
[----:B------:R-:W-:Y:S01]  /*18a0*/  IMAD.SHL.U32 R224, R25, 0x80, RZ ;  /* 0x0000008019e07824 */ /* 0x000fe200078e00ff */
[----:B------:R-:W-:Y:S01]  /*18b0*/  PLOP3.LUT P2, PT, PT, PT, PT, 0x80, 0x0 ;  /* 0x000000000000781c */ /* 0x000fe20003f4f070 */
[----:B------:R-:W-:Y:S02]  /*18c0*/  IMAD.IADD R9, R28, 0x1, -R9 ;  /* 0x000000011c097824 */ /* 0x000fe400078e0a09 */
[----:B0-----:R-:W-:Y:S02]  /*18d0*/  VIADD R4, R224, 0x7f ;  /* 0x0000007fe0047836 */ /* 0x001fe40000000000 */
[----:B---3--:R-:W-:-:S06]  /*18e0*/  IMAD.MOV.U32 R6, RZ, RZ, RZ ;  /* 0x000000ffff067224 */ /* 0x008fcc00078e00ff */
[----:B------:R-:W0:Y:S08]  /*18f0*/  @P1 LDC R11, c[0x0][0x44c] ;  /* 0x00011300ff0b1b82 */ /* 0x000e300000000800 */
[----:B------:R-:W1:Y:S01]  /*1900*/  @P1 LDC R5, c[0x0][0x450] ;  /* 0x00011400ff051b82 */ /* 0x000e620000000800 */
[----:B--2---:R-:W-:Y:S02]  /*1910*/  @P0 IMAD.IADD R2, R3, 0x1, -R0 ;  /* 0x0000000103020824 */ /* 0x004fe400078e0a00 */
[----:B0-----:R-:W-:-:S04]  /*1920*/  @P1 IMAD.HI.U32 R0, R4, R11, RZ ;  /* 0x0000000b04001227 */ /* 0x001fc800078e00ff */
[----:B------:R-:W-:Y:S01]  /*1930*/  IMAD.IADD R227, R9, 0x1, R2 ;  /* 0x0000000109e37824 */ /* 0x000fe200078e0202 */
[----:B-1----:R-:W-:Y:S01]  /*1940*/  @P1 SHF.R.U32.HI R4, RZ, R5, R0 ;  /* 0x00000005ff041219 */ /* 0x002fe20000011600 */
[----:B------:R-:W-:Y:S02]  /*1950*/  IMAD.MOV R0, RZ, RZ, -R9 ;  /* 0x000000ffff007224 */ /* 0x000fe400078e0a09 */
[C---:B------:R-:W-:Y:S01]  /*1960*/  VIADD R5, R227.reuse, 0x6f ;  /* 0x0000006fe3057836 */ /* 0x040fe20000000000 */
[----:B------:R-:W-:Y:S02]  /*1970*/  IADD3 R149, R227, 0x70, -R226 ;  /* 0x00000070e3957810 */ /* 0x000fe40007ffe8e2 */
[----:B------:R-:W-:-:S03]  /*1980*/  VIMNMX R0, RZ, R0, !PT ;  /* 0x00000000ff007248 */ /* 0x000fc60007fe0100 */
[----:B------:R-:W-:Y:S01]  /*1990*/  IMAD.IADD R7, R149, 0x1, R4 ;  /* 0x0000000195077824 */ /* 0x000fe200078e0204 */
[----:B------:R-:W-:Y:S01]  /*19a0*/  SHF.R.U32.HI R124, RZ, 0x4, R0 ;  /* 0x00000004ff7c7819 */ /* 0x000fe20000011600 */
[----:B------:R-:W-:Y:S02]  /*19b0*/  IMAD.MOV.U32 R4, RZ, RZ, RZ ;  /* 0x000000ffff047224 */ /* 0x000fe400078e00ff */
[----:B------:R-:W-:-:S04]  /*19c0*/  IMAD.HI R6, R7, -0x6db6db6d, R6 ;  /* 0x9249249307067827 */ /* 0x000fc800078e0206 */
[----:B------:R-:W-:Y:S01]  /*19d0*/  IMAD.HI R4, R5, -0x6db6db6d, R4 ;  /* 0x9249249305047827 */ /* 0x000fe200078e0204 */
[----:B------:R-:W-:-:S03]  /*19e0*/  SHF.R.U32.HI R5, RZ, 0x1f, R6 ;  /* 0x0000001fff057819 */ /* 0x000fc60000011606 */
[----:B------:R-:W-:Y:S01]  /*19f0*/  IMAD.WIDE.U32 R124, R124, 0x24924925, RZ ;  /* 0x249249257c7c7825 */ /* 0x000fe200078e00ff */
[----:B------:R-:W-:Y:S02]  /*1a00*/  SHF.R.U32.HI R3, RZ, 0x1f, R4 ;  /* 0x0000001fff037819 */ /* 0x000fe40000011604 */
[----:B------:R-:W-:Y:S01]  /*1a10*/  LEA.HI.SX32 R5, R6, R5, 0x1a ;  /* 0x0000000506057211 */ /* 0x000fe200078fd2ff */
[----:B------:R-:W-:Y:S01]  /*1a20*/  IMAD.MOV.U32 R24, RZ, RZ, R125 ;  /* 0x000000ffff187224 */ /* 0x000fe200078e007d */
[----:B------:R-:W-:-:S04]  /*1a30*/  LEA.HI.SX32 R150, R4, R3, 0x1a ;  /* 0x0000000304967211 */ /* 0x000fc800078fd2ff */
[----:B------:R-:W-:-:S05]  /*1a40*/  VIMNMX R5, R150, R5, PT ;  /* 0x0000000596057248 */ /* 0x000fca0003fe0100 */
        /* <DEDUP_REMOVED lines=9> */
[----:B------:R-:W-:Y:S05]  /*1ae0*/  @!P0 BRA `(.L_x_2740) ;  /* 0x0000009000908947 */ /* 0x000fea0003800000 */
        /* <DEDUP_REMOVED lines=20> */
.L_x_2742:
[----:B------:R-:W-:Y:S05]  /*1c30*/  BSYNC B6 ;  /* 0x0000000000067941 */ /* 0x000fea0003800000 */
.L_x_2741:
        /* <DEDUP_REMOVED lines=20> */
.L_x_2744:
[----:B------:R-:W-:Y:S05]  /*1d80*/  BSYNC B6 ;  /* 0x0000000000067941 */ /* 0x000fea0003800000 */
.L_x_2743:
[----:B------:R-:W-:Y:S01]  /*1d90*/  ULDC.64 UR4, c[0x0][0x9f8] ;  /* 0x00027e0000047ab9 */ /* 0x000fe20000000a00 */
[----:B------:R-:W2:Y:S01]  /*1da0*/  LDL.LU R30, [R1+0x20] ;  /* 0x00002000011e7983 */ /* 0x000ea20000300800 */
[----:B------:R-:W-:Y:S01]  /*1db0*/  ISETP.NE.U32.AND P0, PT, RZ, UR4, PT ;  /* 0x00000004ff007c0c */ /* 0x000fe2000bf05070 */
[----:B------:R-:W0:Y:S01]  /*1dc0*/  LDC.64 R112, c[0x0][0x300] ;  /* 0x0000c000ff707b82 */ /* 0x000e220000000a00 */
[----:B------:R-:W-:Y:S01]  /*1dd0*/  ULDC UR6, c[0x0][0x2f4] ;  /* 0x0000bd0000067ab9 */ /* 0x000fe20000000800 */
[----:B------:R-:W-:Y:S02]  /*1de0*/  SHF.R.S32.HI R9, RZ, 0x1f, R26 ;  /* 0x0000001fff097819 */ /* 0x000fe4000001141a */
[----:B------:R-:W-:Y:S01]  /*1df0*/  SHF.R.S32.HI R19, RZ, 0x1f, R18 ;  /* 0x0000001fff137819 */ /* 0x000fe20000011412 */
[----:B------:R-:W-:Y:S01]  /*1e00*/  IMAD.IADD R121, R121, 0x1, R28 ;  /* 0x0000000179797824 */ /* 0x000fe200078e021c */
[----:B------:R-:W-:Y:S01]  /*1e10*/  ISETP.NE.AND.EX P0, PT, RZ, UR5, PT, P0 ;  /* 0x00000005ff007c0c */ /* 0x000fe2000bf05300 */
[----:B------:R-:W-:Y:S01]  /*1e20*/  ULDC.64 UR8, c[0x0][0xa08] ;  /* 0x0002820000087ab9 */ /* 0x000fe20000000a00 */
[----:B------:R-:W1:Y:S01]  /*1e30*/  LDC.64 R106, c[0x0][0x408] ;  /* 0x00010200ff6a7b82 */ /* 0x000e620000000a00 */
[----:B------:R-:W-:-:S07]  /*1e40*/  SHF.R.S32.HI R147, RZ, 0x1f, R204 ;  /* 0x0000001fff937819 */ /* 0x000fce00000114cc */
[----:B------:R-:W3:Y:S03]  /*1e50*/  LDC.64 R100, c[0x0][0x3f8] ;  /* 0x0000fe00ff647b82 */ /* 0x000ee60000000a00 */
[----:B------:R-:W-:-:S04]  /*1e60*/  @P0 IADD3 R4, P1, R235, UR4, RZ ;  /* 0x00000004eb040c10 */ /* 0x000fc8000ff3e0ff */
[----:B------:R-:W-:Y:S01]  /*1e70*/  @P0 IADD3.X R5, R236, UR5, RZ, P1, !PT ;  /* 0x00000005ec050c10 */ /* 0x000fe20008ffe4ff */
[----:B------:R-:W-:Y:S01]  /*1e80*/  ULDC.64 UR4, c[0x0][0x330] ;  /* 0x0000cc0000047ab9 */ /* 0x000fe20000000a00 */
[----:B------:R-:W4:Y:S03]  /*1e90*/  LDC R31, c[0x0][0x3f4] ;  /* 0x0000fd00ff1f7b82 */ /* 0x000f260000000800 */
[----:B------:R0:W2:Y:S01]  /*1ea0*/  @P0 LDG.E R27, desc[UR60][R4.64] ;  /* 0x0000003c041b0981 */ /* 0x0000a2000c1e1900 */
[----:B------:R-:W-:Y:S01]  /*1eb0*/  ISETP.GE.AND P1, PT, R206, UR6, PT ;  /* 0x00000006ce007c0c */ /* 0x000fe2000bf26270 */
[----:B------:R-:W-:Y:S01]  /*1ec0*/  IMAD R3, R9, UR4, RZ ;  /* 0x0000000409037c24 */ /* 0x000fe2000f8e02ff */
[----:B------:R-:W-:Y:S01]  /*1ed0*/  ISETP.GE.AND P0, PT, R18, UR6, PT ;  /* 0x0000000612007c0c */ /* 0x000fe2000bf06270 */
[C---:B------:R-:W-:Y:S01]  /*1ee0*/  IMAD.WIDE.U32 R114, R26.reuse, UR4, R18 ;  /* 0x000000041a727c25 */ /* 0x040fe2000f8e0012 */
[----:B------:R-:W-:Y:S01]  /*1ef0*/  SEL R0, RZ, 0xffffffff, P1 ;  /* 0xffffffffff007807 */ /* 0x000fe20000800000 */
[----:B------:R-:W3:Y:S01]  /*1f00*/  S2R R151, SR_TID.X ;  /* 0x0000000000977919 */ /* 0x000ee20000002100 */
[----:B------:R-:W-:Y:S01]  /*1f10*/  SHF.R.S32.HI R12, RZ, 0x1f, R121 ;  /* 0x0000001fff0c7819 */ /* 0x000fe20000011479 */
[----:B------:R-:W-:Y:S01]  /*1f20*/  IMAD R3, R26, UR5, R3 ;  /* 0x000000051a037c24 */ /* 0x000fe2000f8e0203 */
[----:B------:R-:W-:Y:S01]  /*1f30*/  ULDC.64 UR4, c[0x0][0x308] ;  /* 0x0000c20000047ab9 */ /* 0x000fe20000000a00 */
[----:B0-----:R-:W-:Y:S01]  /*1f40*/  IMAD.SHL.U32 R5, R0, 0x2, RZ ;  /* 0x0000000200057824 */ /* 0x001fe200078e00ff */
[----:B------:R-:W-:Y:S01]  /*1f50*/  SEL R4, RZ, 0x1, P0 ;  /* 0x00000001ff047807 */ /* 0x000fe20000000000 */
[C---:B------:R-:W-:Y:S01]  /*1f60*/  VIADD R0, R18.reuse, 0x60 ;  /* 0x0000006012007836 */ /* 0x040fe20000000000 */
[----:B------:R-:W-:Y:S01]  /*1f70*/  ISETP.GE.AND P0, PT, R207, UR6, PT ;  /* 0x00000006cf007c0c */ /* 0x000fe2000bf06270 */
[----:B------:R-:W-:Y:S01]  /*1f80*/  IMAD.IADD R115, R115, 0x1, R3 ;  /* 0x0000000173737824 */ /* 0x000fe200078e0203 */
[----:B------:R-:W-:Y:S01]  /*1f90*/  LOP3.LUT R6, R5, 0x2, R4, 0xe2, !PT ;  /* 0x0000000205067812 */ /* 0x000fe200078ee204 */
[----:B------:R-:W-:Y:S01]  /*1fa0*/  VIADD R3, R18, 0x80 ;  /* 0x0000008012037836 */ /* 0x000fe20000000000 */
[----:B------:R-:W-:Y:S01]  /*1fb0*/  ISETP.GE.AND P1, PT, R0, UR6, PT ;  /* 0x0000000600007c0c */ /* 0x000fe2000bf26270 */
[-C--:B------:R-:W-:Y:S01]  /*1fc0*/  IMAD R10, R12, R112.reuse, RZ ;  /* 0x000000700c0a7224 */ /* 0x080fe200078e02ff */
[----:B------:R-:W-:Y:S01]  /*1fd0*/  SEL R7, RZ, 0x4, P0 ;  /* 0x00000004ff077807 */ /* 0x000fe20000000000 */
[----:B------:R-:W-:Y:S01]  /*1fe0*/  IMAD.WIDE.U32 R4, R121, R112, RZ ;  /* 0x0000007079047225 */ /* 0x000fe200078e00ff */
[----:B------:R-:W-:-:S02]  /*1ff0*/  ISETP.GE.AND P2, PT, R3, UR6, PT ;  /* 0x0000000603007c0c */ /* 0x000fc4000bf46270 */
[----:B------:R-:W-:Y:S01]  /*2000*/  SEL R8, RZ, 0x8, P1 ;  /* 0x00000008ff087807 */ /* 0x000fe20000800000 */
[----:B------:R-:W-:Y:S01]  /*2010*/  IMAD R11, R121, R113, R10 ;  /* 0x00000071790b7224 */ /* 0x000fe200078e020a */
[----:B------:R-:W-:Y:S01]  /*2020*/  SEL R29, RZ, 0x10, P2 ;  /* 0x00000010ff1d7807 */ /* 0x000fe20001000000 */
[----:B------:R-:W-:Y:S01]  /*2030*/  IMAD R9, R9, UR4, RZ ;  /* 0x0000000409097c24 */ /* 0x000fe2000f8e02ff */
[----:B------:R-:W-:Y:S01]  /*2040*/  LOP3.LUT R6, R8, R6, R7, 0xfe, !PT ;  /* 0x0000000608067212 */ /* 0x000fe200078efe07 */
[----:B------:R-:W-:Y:S01]  /*2050*/  IMAD.IADD R5, R5, 0x1, R11 ;  /* 0x0000000105057824 */ /* 0x000fe200078e020b */
[----:B------:R-:W-:Y:S01]  /*2060*/  ISETP.NE.U32.AND P0, PT, RZ, UR8, PT ;  /* 0x00000008ff007c0c */ /* 0x000fe2000bf05070 */
[----:B------:R-:W-:Y:S01]  /*2070*/  IMAD R9, R26, UR5, R9 ;  /* 0x000000051a097c24 */ /* 0x000fe2000f8e0209 */
[----:B------:R-:W-:Y:S01]  /*2080*/  LOP3.LUT R29, R6, R29, RZ, 0xfc, !PT ;  /* 0x0000001d061d7212 */ /* 0x000fe200078efcff */
[----:B------:R-:W-:Y:S01]  /*2090*/  IMAD.WIDE.U32 R4, R26, UR4, R4 ;  /* 0x000000041a047c25 */ /* 0x000fe2000f8e0004 */
[----:B------:R-:W-:Y:S01]  /*20a0*/  ISETP.NE.AND.EX P0, PT, RZ, UR9, PT, P0 ;  /* 0x00000009ff007c0c */ /* 0x000fe2000bf05300 */
[----:B------:R-:W-:Y:S01]  /*20b0*/  ULDC.64 UR4, c[0x0][0x310] ;  /* 0x0000c40000047ab9 */ /* 0x000fe20000000a00 */
[----:B------:R-:W-:Y:S01]  /*20c0*/  SHF.R.S32.HI R23, RZ, 0x1f, R22 ;  /* 0x0000001fff177819 */ /* 0x000fe20000011416 */
[----:B------:R-:W-:Y:S01]  /*20d0*/  IMAD.IADD R5, R5, 0x1, R9 ;  /* 0x0000000105057824 */ /* 0x000fe200078e0209 */
[-C--:B----4-:R-:W-:Y:S01]  /*20e0*/  ISETP.GE.AND P1, PT, R206, R31.reuse, PT ;  /* 0x0000001fce00720c */ /* 0x090fe20003f26270 */
[----:B-1----:R-:W-:Y:S01]  /*20f0*/  IMAD.WIDE.U32 R108, R204, R106, R18 ;  /* 0x0000006acc6c7225 */ /* 0x002fe200078e0012 */
[----:B------:R-:W-:-:S02]  /*2100*/  ISETP.GE.AND P3, PT, R207, R31, PT ;  /* 0x0000001fcf00720c */ /* 0x000fc40003f66270 */
[----:B------:R-:W-:Y:S01]  /*2110*/  SHF.R.U32.HI R25, RZ, 0x3, R217 ;  /* 0x00000003ff197819 */ /* 0x000fe200000116d9 */
[----:B------:R-:W-:Y:S01]  /*2120*/  IMAD.WIDE.U32 R110, R204, R106, R22 ;  /* 0x0000006acc6e7225 */ /* 0x000fe200078e0016 */
[----:B------:R-:W-:Y:S02]  /*2130*/  LOP3.LUT P2, RZ, R228, 0x4, RZ, 0xc0, !PT ;  /* 0x00000004e4ff7812 */ /* 0x000fe4000784c0ff */
[----:B------:R-:W-:Y:S01]  /*2140*/  SHF.L.U64.HI R135, R112, 0x6, R113 ;  /* 0x0000000670877819 */ /* 0x000fe20000010271 */
[----:B---3--:R-:W-:Y:S01]  /*2150*/  IMAD.WIDE.U32 R104, R204, R100, R22 ;  /* 0x00000064cc687225 */ /* 0x008fe200078e0016 */
[----:B------:R-:W-:-:S03]  /*2160*/  LEA.HI R151, R151, 0x8, RZ, 0x19 ;  /* 0x0000000897977811 */ /* 0x000fc600078fc8ff */
[----:B------:R-:W-:-:S04]  /*2170*/  IMAD.WIDE.U32 R102, R204, R100, R18 ;  /* 0x00000064cc667225 */ /* 0x000fc800078e0012 */
[----:B------:R-:W-:Y:S02]  /*2180*/  IMAD.SHL.U32 R136, R112, 0x40, RZ ;  /* 0x0000004070887824 */ /* 0x000fe400078e00ff */
[----:B------:R-:W-:Y:S02]  /*2190*/  IMAD R15, R107, 0x70, RZ ;  /* 0x000000706b0f7824 */ /* 0x000fe400078e02ff */
[----:B------:R-:W-:Y:S02]  /*21a0*/  VIADD R32, R204, 0x40 ;  /* 0x00000040cc207836 */ /* 0x000fe40000000000 */
[----:B------:R-:W-:Y:S02]  /*21b0*/  IMAD R133, R101, 0x70, RZ ;  /* 0x0000007065857824 */ /* 0x000fe400078e02ff */
[----:B------:R-:W-:Y:S01]  /*21c0*/  IMAD.SHL.U32 R124, R31, 0x2, RZ ;  /* 0x000000021f7c7824 */ /* 0x000fe200078e00ff */
[----:B------:R-:W-:Y:S02]  /*21d0*/  SHF.R.S32.HI R148, RZ, 0x1f, R32 ;  /* 0x0000001fff947819 */ /* 0x000fe40000011420 */
[----:B--2---:R-:W-:-:S04]  /*21e0*/  LOP3.LUT R30, R30, 0xfffffffe, RZ, 0xc0, !PT ;  /* 0xfffffffe1e1e7812 */ /* 0x004fc800078ec0ff */
[----:B------:R-:W-:-:S04]  /*21f0*/  @P3 LOP3.LUT R30, R30, 0x1, RZ, 0xfc, !PT ;  /* 0x000000011e1e3812 */ /* 0x000fc800078efcff */
[----:B------:R-:W-:-:S04]  /*2200*/  LOP3.LUT R30, R30, 0xfffffffb, RZ, 0xc0, !PT ;  /* 0xfffffffb1e1e7812 */ /* 0x000fc800078ec0ff */
[----:B------:R-:W-:-:S05]  /*2210*/  @P2 LOP3.LUT R30, R30, 0x4, RZ, 0xfc, !PT ;  /* 0x000000041e1e2812 */ /* 0x000fca00078efcff */
[----:B------:R0:W-:Y:S01]  /*2220*/  STL [R1+0x20], R30 ;  /* 0x0000201e01007387 */ /* 0x0001e20000100800 */
[----:B------:R-:W-:Y:S02]  /*2230*/  SHF.R.S32.HI R6, RZ, 0x1f, R27 ;  /* 0x0000001fff067819 */ /* 0x000fe4000001141b */
[----:B------:R-:W-:Y:S02]  /*2240*/  SEL R9, R27, RZ, !P0 ;  /* 0x000000ff1b097207 */ /* 0x000fe40004000000 */
[----:B------:R-:W-:Y:S01]  /*2250*/  SEL R8, R6, RZ, !P0 ;  /* 0x000000ff06087207 */ /* 0x000fe20004000000 */
[----:B------:R-:W-:Y:S02]  /*2260*/  IMAD R6, R147, R106, RZ ;  /* 0x0000006a93067224 */ /* 0x000fe400078e02ff */
[----:B------:R-:W-:-:S04]  /*2270*/  IMAD.WIDE.U32 R116, R9, UR4, R4 ;  /* 0x0000000409747c25 */ /* 0x000fc8000f8e0004 */
[----:B------:R-:W-:Y:S02]  /*2280*/  IMAD R10, R8, UR4, RZ ;  /* 0x00000004080a7c24 */ /* 0x000fe4000f8e02ff */
[C---:B------:R-:W-:Y:S02]  /*2290*/  IMAD R11, R204.reuse, R107, R6 ;  /* 0x0000006bcc0b7224 */ /* 0x040fe400078e0206 */
[----:B------:R-:W-:Y:S01]  /*22a0*/  IMAD R13, R9, UR5, R10 ;  /* 0x00000005090d7c24 */ /* 0x000fe2000f8e020a */
[----:B------:R-:W-:Y:S01]  /*22b0*/  ULDC.64 UR4, c[0x0][0x338] ;  /* 0x0000ce0000047ab9 */ /* 0x000fe20000000a00 */
[-C--:B------:R-:W-:Y:S02]  /*22c0*/  IMAD R4, R147, R112.reuse, RZ ;  /* 0x0000007093047224 */ /* 0x080fe400078e02ff */
[----:B------:R-:W-:-:S04]  /*22d0*/  IMAD.WIDE.U32 R6, R204, R112, R18 ;  /* 0x00000070cc067225 */ /* 0x000fc800078e0012 */
[----:B------:R-:W-:Y:S01]  /*22e0*/  IMAD R10, R204, R113, R4 ;  /* 0x00000071cc0a7224 */ /* 0x000fe200078e0204 */
[----:B------:R-:W-:Y:S01]  /*22f0*/  IADD3 R4, P0, R116, R6, RZ ;  /* 0x0000000674047210 */ /* 0x000fe20007f1e0ff */
[----:B------:R-:W-:Y:S02]  /*2300*/  IMAD.IADD R5, R117, 0x1, R13 ;  /* 0x0000000175057824 */ /* 0x000fe400078e020d */
[----:B------:R-:W-:Y:S02]  /*2310*/  IMAD.IADD R111, R111, 0x1, R11 ;  /* 0x000000016f6f7824 */ /* 0x000fe400078e020b */
[----:B------:R-:W-:Y:S01]  /*2320*/  IMAD R8, R8, UR4, RZ ;  /* 0x0000000408087c24 */ /* 0x000fe2000f8e02ff */
[----:B------:R-:W-:Y:S01]  /*2330*/  IADD3.X R6, R5, R7, R10, P0, !PT ;  /* 0x0000000705067210 */ /* 0x000fe200007fe40a */
[----:B------:R-:W-:Y:S01]  /*2340*/  IMAD R7, R147, R100, RZ ;  /* 0x0000006493077224 */ /* 0x000fe200078e02ff */
[----:B------:R-:W-:Y:S01]  /*2350*/  ISETP.GE.AND P0, PT, R18, R31, PT ;  /* 0x0000001f1200720c */ /* 0x000fe20003f06270 */
[----:B------:R-:W-:-:S02]  /*2360*/  IMAD.IADD R109, R11, 0x1, R109 ;  /* 0x000000010b6d7824 */ /* 0x000fc400078e026d */
[----:B------:R-:W-:Y:S01]  /*2370*/  IMAD R11, R204, R101, R7 ;  /* 0x00000065cc0b7224 */ /* 0x000fe200078e0207 */
[----:B------:R-:W-:Y:S01]  /*2380*/  SEL R7, R31, RZ, P0 ;  /* 0x000000ff1f077207 */ /* 0x000fe20000000000 */
[----:B------:R-:W-:-:S04]  /*2390*/  IMAD.WIDE.U32 R114, R9, UR4, R114 ;  /* 0x0000000409727c25 */ /* 0x000fc8000f8e0072 */
[----:B------:R-:W-:Y:S01]  /*23a0*/  IMAD R39, R9, UR5, R8 ;  /* 0x0000000509277c24 */ /* 0x000fe2000f8e0208 */
[C---:B------:R-:W-:Y:S01]  /*23b0*/  SEL R9, R31.reuse, RZ, P1 ;  /* 0x000000ff1f097207 */ /* 0x040fe20000800000 */
[----:B------:R-:W-:Y:S01]  /*23c0*/  IMAD.IADD R7, R18, 0x1, R7 ;  /* 0x0000000112077824 */ /* 0x000fe200078e0207 */
[----:B------:R-:W-:Y:S01]  /*23d0*/  SEL R8, R31, RZ, P3 ;  /* 0x000000ff1f087207 */ /* 0x000fe20001800000 */
[----:B------:R-:W-:Y:S01]  /*23e0*/  IMAD.IADD R105, R105, 0x1, R11 ;  /* 0x0000000169697824 */ /* 0x000fe200078e020b */
[----:B------:R-:W-:Y:S01]  /*23f0*/  IADD3 R120, P3, R204, R121, RZ ;  /* 0x00000079cc787210 */ /* 0x000fe20007f7e0ff */
[----:B------:R-:W-:Y:S02]  /*2400*/  IMAD.IADD R9, R206, 0x1, R9 ;  /* 0x00000001ce097824 */ /* 0x000fe400078e0209 */
[----:B------:R-:W-:Y:S01]  /*2410*/  IMAD.IADD R13, R207, 0x1, R8 ;  /* 0x00000001cf0d7824 */ /* 0x000fe200078e0208 */
[----:B------:R-:W-:Y:S01]  /*2420*/  SHF.R.S32.HI R8, RZ, 0x1f, R7 ;  /* 0x0000001fff087819 */ /* 0x000fe20000011407 */
[----:B------:R-:W-:Y:S01]  /*2430*/  IMAD.IADD R103, R11, 0x1, R103 ;  /* 0x000000010b677824 */ /* 0x000fe200078e0267 */
[----:B------:R-:W-:Y:S01]  /*2440*/  SHF.R.S32.HI R10, RZ, 0x1f, R9 ;  /* 0x0000001fff0a7819 */ /* 0x000fe20000011409 */
[----:B-----5:R-:W-:Y:S01]  /*2450*/  IMAD.WIDE.U32 R110, R144, R106, R110 ;  /* 0x0000006a906e7225 */ /* 0x020fe200078e006e */
[----:B------:R-:W-:-:S02]  /*2460*/  LEA.HI R21, R8, R7, RZ, 0x3 ;  /* 0x0000000708157211 */ /* 0x000fc400078f18ff */
[----:B------:R-:W-:Y:S01]  /*2470*/  LEA.HI R7, R8, R7, RZ, 0x6 ;  /* 0x0000000708077211 */ /* 0x000fe200078f30ff */
[----:B------:R-:W-:Y:S01]  /*2480*/  IMAD.WIDE.U32 R108, R144, R106, R108 ;  /* 0x0000006a906c7225 */ /* 0x000fe200078e006c */
[CC--:B------:R-:W-:Y:S02]  /*2490*/  LEA.HI R8, R10.reuse, R9.reuse, RZ, 0x6 ;  /* 0x000000090a087211 */ /* 0x0c0fe400078f30ff */
[----:B------:R-:W-:Y:S01]  /*24a0*/  LEA.HI R26, R10, R9, RZ, 0x3 ;  /* 0x000000090a1a7211 */ /* 0x000fe200078f18ff */
[CC--:B------:R-:W-:Y:S01]  /*24b0*/  IMAD.WIDE.U32 R104, R144.reuse, R100.reuse, R104 ;  /* 0x0000006490687225 */ /* 0x0c0fe200078e0068 */
[----:B------:R-:W-:Y:S02]  /*24c0*/  SHF.R.S32.HI R7, RZ, 0x6, R7 ;  /* 0x00000006ff077819 */ /* 0x000fe40000011407 */
[----:B------:R-:W-:Y:S01]  /*24d0*/  SHF.R.S32.HI R9, RZ, 0x6, R8 ;  /* 0x00000006ff097819 */ /* 0x000fe20000011408 */
[----:B------:R-:W-:Y:S01]  /*24e0*/  IMAD.WIDE.U32 R102, R144, R100, R102 ;  /* 0x0000006490667225 */ /* 0x000fe200078e0066 */
[----:B------:R-:W-:-:S02]  /*24f0*/  LOP3.LUT R10, R218, 0x38, R26, 0xf8, !PT ;  /* 0x00000038da0a7812 */ /* 0x000fc400078ef81a */
[----:B------:R-:W-:Y:S01]  /*2500*/  SHF.R.S32.HI R20, RZ, 0x1f, R13 ;  /* 0x0000001fff147819 */ /* 0x000fe2000001140d */
[C---:B------:R-:W-:Y:S01]  /*2510*/  IMAD R143, R7.reuse, 0x1c00, R220 ;  /* 0x00001c00078f7824 */ /* 0x040fe200078e02dc */
[--C-:B------:R-:W-:Y:S01]  /*2520*/  LOP3.LUT R8, R218, 0x38, R21.reuse, 0xf8, !PT ;  /* 0x00000038da087812 */ /* 0x100fe200078ef815 */
[----:B------:R-:W-:Y:S01]  /*2530*/  IMAD R141, R7, 0x1c00, R222 ;  /* 0x00001c00078d7824 */ /* 0x000fe200078e02de */
[----:B------:R-:W-:Y:S01]  /*2540*/  LOP3.LUT R7, R10, R219, RZ, 0x3c, !PT ;  /* 0x000000db0a077212 */ /* 0x000fe200078e3cff */
[C---:B------:R-:W-:Y:S01]  /*2550*/  IMAD R142, R9.reuse, 0x1c00, R220 ;  /* 0x00001c00098e7824 */ /* 0x040fe200078e02dc */
[----:B------:R-:W-:Y:S01]  /*2560*/  LEA.HI R28, R20, R13, RZ, 0x3 ;  /* 0x0000000d141c7211 */ /* 0x000fe200078f18ff */
[----:B------:R-:W-:Y:S01]  /*2570*/  IMAD R139, R9, 0x1c00, R222 ;  /* 0x00001c00098b7824 */ /* 0x000fe200078e02de */
[----:B------:R-:W-:Y:S01]  /*2580*/  LOP3.LUT R11, R217, 0x38, R21, 0xf8, !PT ;  /* 0x00000038d90b7812 */ /* 0x000fe200078ef815 */
[----:B------:R-:W-:Y:S01]  /*2590*/  IMAD.IADD R142, R142, 0x1, R7 ;  /* 0x000000018e8e7824 */ /* 0x000fe200078e0207 */
[----:B------:R-:W-:Y:S01]  /*25a0*/  LOP3.LUT R8, R8, R219, RZ, 0x3c, !PT ;  /* 0x000000db08087212 */ /* 0x000fe200078e3cff */
[----:B------:R-:W-:Y:S01]  /*25b0*/  IMAD.X R121, R12, 0x1, R147, P3 ;  /* 0x000000010c797824 */ /* 0x000fe200018e0693 */
[----:B------:R-:W-:Y:S01]  /*25c0*/  LEA.HI R13, R20, R13, RZ, 0x6 ;  /* 0x0000000d140d7211 */ /* 0x000fe200078f30ff */
[----:B------:R-:W-:Y:S01]  /*25d0*/  IMAD.IADD R38, R115, 0x1, R39 ;  /* 0x0000000173267824 */ /* 0x000fe200078e0227 */
[----:B------:R-:W-:Y:S01]  /*25e0*/  LOP3.LUT R14, R11, R25, RZ, 0x3c, !PT ;  /* 0x000000190b0e7212 */ /* 0x000fe200078e3cff */
[----:B------:R-:W-:Y:S01]  /*25f0*/  IMAD.IADD R143, R143, 0x1, R8 ;  /* 0x000000018f8f7824 */ /* 0x000fe200078e0208 */
[----:B------:R-:W-:-:S02]  /*2600*/  SHF.R.S32.HI R13, RZ, 0x6, R13 ;  /* 0x00000006ff0d7819 */ /* 0x000fc4000001140d */
[----:B------:R-:W-:Y:S01]  /*2610*/  LOP3.LUT R7, R217, 0x38, R26, 0xf8, !PT ;  /* 0x00000038d9077812 */ /* 0x000fe200078ef81a */
[----:B------:R-:W-:Y:S01]  /*2620*/  IMAD.IADD R141, R141, 0x1, R14 ;  /* 0x000000018d8d7824 */ /* 0x000fe200078e020e */
[----:B------:R-:W-:Y:S01]  /*2630*/  LOP3.LUT R11, R217, 0x38, R28, 0xf8, !PT ;  /* 0x00000038d90b7812 */ /* 0x000fe200078ef81c */
[C---:B------:R-:W-:Y:S01]  /*2640*/  IMAD R138, R13.reuse, 0x1c00, R222 ;  /* 0x00001c000d8a7824 */ /* 0x040fe200078e02de */
[----:B------:R-:W-:Y:S01]  /*2650*/  LOP3.LUT R8, R218, 0x38, R28, 0xf8, !PT ;  /* 0x00000038da087812 */ /* 0x000fe200078ef81c */
[----:B------:R-:W-:Y:S01]  /*2660*/  IMAD R140, R13, 0x1c00, R220 ;  /* 0x00001c000d8c7824 */ /* 0x000fe200078e02dc */
[-C--:B------:R-:W-:Y:S01]  /*2670*/  LOP3.LUT R10, R7, R25.reuse, RZ, 0x3c, !PT ;  /* 0x00000019070a7212 */ /* 0x080fe200078e3cff */
[----:B------:R-:W-:Y:S01]  /*2680*/  IMAD R13, R113, 0x70, RZ ;  /* 0x00000070710d7824 */ /* 0x000fe200078e02ff */
[----:B------:R-:W-:Y:S01]  /*2690*/  LOP3.LUT R11, R11, R25, RZ, 0x3c, !PT ;  /* 0x000000190b0b7212 */ /* 0x000fe200078e3cff */
[----:B------:R-:W-:Y:S01]  /*26a0*/  IMAD.WIDE.U32 R112, R112, 0x70, RZ ;  /* 0x0000007070707825 */ /* 0x000fe200078e00ff */
[----:B------:R-:W-:-:S02]  /*26b0*/  LOP3.LUT R7, R8, R219, RZ, 0x3c, !PT ;  /* 0x000000db08077212 */ /* 0x000fc400078e3cff */
[----:B------:R-:W-:Y:S01]  /*26c0*/  SHF.R.S32.HI R9, RZ, 0x1f, R144 ;  /* 0x0000001fff097819 */ /* 0x000fe20000011490 */
[----:B------:R-:W-:Y:S01]  /*26d0*/  IMAD.IADD R138, R138, 0x1, R11 ;  /* 0x000000018a8a7824 */ /* 0x000fe200078e020b */
[----:B------:R-:W-:Y:S01]  /*26e0*/  LOP3.LUT R14, R218, 0x18, R18, 0xf8, !PT ;  /* 0x00000018da0e7812 */ /* 0x000fe200078ef812 */
[----:B------:R-:W-:Y:S01]  /*26f0*/  IMAD.IADD R140, R140, 0x1, R7 ;  /* 0x000000018c8c7824 */ /* 0x000fe200078e0207 */
[----:B------:R-:W-:Y:S01]  /*2700*/  SHF.R.S32.HI R20, RZ, 0x3, R21 ;  /* 0x00000003ff147819 */ /* 0x000fe20000011415 */
[----:B------:R-:W-:Y:S01]  /*2710*/  VIADD R11, R18, 0xa0 ;  /* 0x000000a0120b7836 */ /* 0x000fe20000000000 */
[----:B------:R-:W-:Y:S01]  /*2720*/  LOP3.LUT R137, R14, R219, RZ, 0x3c, !PT ;  /* 0x000000db0e897212 */ /* 0x000fe200078e3cff */
[----:B------:R-:W-:Y:S01]  /*2730*/  IMAD R7, R9, R106, RZ ;  /* 0x0000006a09077224 */ /* 0x000fe200078e02ff */
[----:B------:R-:W-:Y:S01]  /*2740*/  LOP3.LUT R21, R21, 0xfffffff8, RZ, 0xc0, !PT ;  /* 0xfffffff815157812 */ /* 0x000fe200078ec0ff */
[----:B------:R-:W-:Y:S01]  /*2750*/  IMAD R9, R9, R100, RZ ;  /* 0x0000006409097224 */ /* 0x000fe200078e02ff */
[----:B------:R-:W-:Y:S01]  /*2760*/  ISETP.GE.AND P2, PT, R11, UR6, PT ;  /* 0x000000060b007c0c */ /* 0x000fe2000bf46270 */
[----:B------:R-:W-:Y:S01]  /*2770*/  IMAD R27, R144, R107, R7 ;  /* 0x0000006b901b7224 */ /* 0x000fe200078e0207 */
[C---:B------:R-:W-:Y:S01]  /*2780*/  SHF.L.U64.HI R7, R106.reuse, 0x6, R107 ;  /* 0x000000066a077819 */ /* 0x040fe2000001026b */
[C---:B------:R-:W-:Y:S01]  /*2790*/  IMAD.SHL.U32 R8, R106.reuse, 0x40, RZ ;  /* 0x000000406a087824 */ /* 0x040fe200078e00ff */
[----:B0-----:R-:W-:Y:S01]  /*27a0*/  SEL R30, RZ, 0x20, P2 ;  /* 0x00000020ff1e7807 */ /* 0x001fe20001000000 */
[----:B------:R-:W-:-:S03]  /*27b0*/  IMAD.WIDE.U32 R106, R106, 0x70, RZ ;  /* 0x000000706a6a7825 */ /* 0x000fc600078e00ff */
[----:B------:R-:W-:Y:S01]  /*27c0*/  LOP3.LUT R37, R29, R30, RZ, 0xfc, !PT ;  /* 0x0000001e1d257212 */ /* 0x000fe200078efcff */
[----:B------:R-:W-:Y:S01]  /*27d0*/  IMAD R25, R144, R101, R9 ;  /* 0x0000006590197224 */ /* 0x000fe200078e0209 */
[----:B------:R-:W-:Y:S01]  /*27e0*/  SHF.L.U64.HI R9, R100, 0x6, R101 ;  /* 0x0000000664097819 */ /* 0x000fe20000010265 */
        /* <DEDUP_REMOVED lines=9> */
[----:B------:R-:W-:Y:S01]  /*2880*/  SHF.R.S32.HI R27, RZ, 0x3, R28 ;  /* 0x00000003ff1b7819 */ /* 0x000fe2000001141c */
[----:B------:R-:W-:Y:S01]  /*2890*/  IMAD.IADD R14, R105, 0x1, R25 ;  /* 0x00000001690e7824 */ /* 0x000fe200078e0219 */
[----:B------:R-:W-:Y:S01]  /*28a0*/  LOP3.LUT R28, R28, 0xfffffff8, RZ, 0xc0, !PT ;  /* 0xfffffff81c1c7812 */ /* 0x000fe200078ec0ff */
[----:B------:R-:W-:Y:S01]  /*28b0*/  IMAD.IADD R15, R25, 0x1, R103 ;  /* 0x00000001190f7824 */ /* 0x000fe200078e0267 */
[----:B------:R-:W-:Y:S01]  /*28c0*/  SHF.R.S32.HI R25, RZ, 0x3, R26 ;  /* 0x00000003ff197819 */ /* 0x000fe2000001141a */
[----:B------:R-:W-:Y:S01]  /*28d0*/  IMAD.SHL.U32 R10, R100, 0x40, RZ ;  /* 0x00000040640a7824 */ /* 0x000fe200078e00ff */
[----:B------:R-:W-:Y:S01]  /*28e0*/  LOP3.LUT R26, R26, 0xfffffff8, RZ, 0xc0, !PT ;  /* 0xfffffff81a1a7812 */ /* 0x000fe200078ec0ff */
[----:B------:R-:W-:Y:S01]  /*28f0*/  IMAD.WIDE.U32 R100, R100, 0x70, RZ ;  /* 0x0000007064647825 */ /* 0x000fe200078e00ff */
[----:B------:R-:W-:-:S02]  /*2900*/  LOP3.LUT R29, R29, 0x1, RZ, 0xc0, !PT ;  /* 0x000000011d1d7812 */ /* 0x000fc400078ec0ff */
[----:B------:R-:W-:Y:S01]  /*2910*/  SHF.R.S32.HI R30, RZ, 0x1f, R21 ;  /* 0x0000001fff1e7819 */ /* 0x000fe20000011415 */
[----:B------:R-:W-:Y:S01]  /*2920*/  IMAD.IADD R137, R220, 0x1, R137 ;  /* 0x00000001dc897824 */ /* 0x000fe200078e0289 */
[----:B------:R-:W-:Y:S01]  /*2930*/  SHF.R.S32.HI R31, RZ, 0x1f, R26 ;  /* 0x0000001fff1f7819 */ /* 0x000fe2000001141a */
[----:B------:R-:W-:Y:S01]  /*2940*/  IMAD.IADD R133, R101, 0x1, R133 ;  /* 0x0000000165857824 */ /* 0x000fe200078e0285 */
[----:B------:R-:W-:Y:S02]  /*2950*/  SHF.R.S32.HI R32, RZ, 0x1f, R28 ;  /* 0x0000001fff207819 */ /* 0x000fe4000001141c */
[----:B------:R-:W-:-:S07]  /*2960*/  LOP3.LUT R37, R37, 0x20, RZ, 0xc0, !PT ;  /* 0x0000002025257812 */ /* 0x000fce00078ec0ff */
.L_x_2844:
[----:B------:R-:W2:Y:S01]  /*2970*/  LDL.LU R43, [R1+0x20] ;  /* 0x00002000012b7983 */ /* 0x000ea20000300800 */
[----:B-----5:R-:W-:Y:S01]  /*2980*/  VIADD R49, R24, 0xffffffff ;  /* 0xffffffff18317836 */ /* 0x020fe20000000000 */
[----:B------:R-:W0:Y:S01]  /*2990*/  LDC.64 R122, c[0x0][0x2e8] ;  /* 0x0000ba00ff7a7b82 */ /* 0x000e220000000a00 */
[----:B------:R-:W-:Y:S01]  /*29a0*/  LOP3.LUT P5, RZ, R228, 0x4, RZ, 0xc0, !PT ;  /* 0x00000004e4ff7812 */ /* 0x000fe200078ac0ff */
[----:B------:R-:W-:Y:S05]  /*29b0*/  YIELD ;  /* 0x0000000000007946 */ /* 0x000fea0003800000 */
[----:B------:R-:W-:Y:S01]  /*29c0*/  SHF.R.S32.HI R48, RZ, 0x1f, R49 ;  /* 0x0000001fff307819 */ /* 0x000fe20000011431 */
[-C--:B------:R-:W-:Y:S01]  /*29d0*/  IMAD R39, R132, R49.reuse, RZ ;  /* 0x0000003184277224 */ /* 0x080fe200078e02ff */
[----:B------:R-:W1:Y:S01]  /*29e0*/  LDC R119, c[0x0][0x3f4] ;  /* 0x0000fd00ff777b82 */ /* 0x000e620000000800 */
[----:B------:R-:W-:Y:S01]  /*29f0*/  IMAD.WIDE.U32 R126, R112, R49, RZ ;  /* 0x00000031707e7225 */ /* 0x000fe200078e00ff */
[----:B------:R-:W-:Y:S03]  /*2a00*/  BSSY B0, `(.L_x_2745) ;  /* 0x00007b1000007945 */ /* 0x000fe60003800000 */
[----:B------:R-:W-:Y:S01]  /*2a10*/  IMAD R39, R48, R112, R39 ;  /* 0x0000007030277224 */ /* 0x000fe200078e0227 */
[----:B------:R-:W-:-:S02]  /*2a20*/  IADD3 R24, P2, P3, R4, R126, R136 ;  /* 0x0000007e04187210 */ /* 0x000fc40007b5e088 */
[----:B------:R-:W-:Y:S01]  /*2a30*/  IADD3 R41, P4, R4, R126, RZ ;  /* 0x0000007e04297210 */ /* 0x000fe20007f9e0ff */
[----:B------:R-:W-:Y:S02]  /*2a40*/  IMAD.IADD R92, R127, 0x1, R39 ;  /* 0x000000017f5c7824 */ /* 0x000fe400078e0227 */
[----:B------:R-:W-:Y:S02]  /*2a50*/  IMAD R39, R17, 0x5400, R137 ;  /* 0x0000540011277824 */ /* 0x000fe400078e0289 */
[----:B------:R-:W-:Y:S01]  /*2a60*/  IMAD.X R42, R92, 0x1, R6, P4 ;  /* 0x000000015c2a7824 */ /* 0x000fe200020e0606 */
[----:B------:R-:W-:Y:S02]  /*2a70*/  IADD3.X R40, R6, R92, R135, P2, P3 ;  /* 0x0000005c06287210 */ /* 0x000fe400017e6487 */
[----:B------:R-:W-:Y:S02]  /*2a80*/  ISETP.GT.AND P3, PT, R49, R125, PT ;  /* 0x0000007d3100720c */ /* 0x000fe40003f64270 */
[----:B0-----:R-:W-:-:S02]  /*2a90*/  LEA R44, P2, R24, R122, 0x1 ;  /* 0x0000007a182c7211 */ /* 0x001fc400078408ff */
[----:B------:R-:W-:Y:S02]  /*2aa0*/  LEA R46, P4, R41, R122, 0x1 ;  /* 0x0000007a292e7211 */ /* 0x000fe400078808ff */
[-C--:B------:R-:W-:Y:S01]  /*2ab0*/  LEA.HI.X R45, R24, R123.reuse, R40, 0x1, P2 ;  /* 0x0000007b182d7211 */ /* 0x080fe200010f0c28 */
[----:B------:R-:W-:Y:S01]  /*2ac0*/  IMAD.MOV.U32 R24, RZ, RZ, R49 ;  /* 0x000000ffff187224 */ /* 0x000fe200078e0031 */
[----:B-1----:R-:W-:Y:S02]  /*2ad0*/  ISETP.GE.AND P2, PT, R119, 0x1, PT ;  /* 0x000000017700780c */ /* 0x002fe40003f46270 */
[----:B------:R-:W-:Y:S01]  /*2ae0*/  LEA.HI.X R47, R41, R123, R42, 0x1, P4 ;  /* 0x0000007b292f7211 */ /* 0x000fe200020f0c2a */
[C---:B------:R-:W-:Y:S02]  /*2af0*/  VIADD R41, R39.reuse, 0x20 ;  /* 0x0000002027297836 */ /* 0x040fe40000000000 */
[C---:B------:R-:W-:Y:S02]  /*2b00*/  @P5 VIADD R41, R39.reuse, 0xffffffe0 ;  /* 0xffffffe027295836 */ /* 0x040fe40000000000 */
[----:B------:R-:W-:-:S02]  /*2b10*/  IMAD R39, R39, 0x2, R118 ;  /* 0x0000000227277824 */ /* 0x000fc400078e0276 */
[----:B------:R-:W-:Y:S01]  /*2b20*/  IMAD R96, R41, 0x2, R118 ;  /* 0x0000000229607824 */ /* 0x000fe200078e0276 */
[----:B--2---:R-:W-:-:S04]  /*2b30*/  LOP3.LUT R43, R43, 0xfffffffd, RZ, 0xc0, !PT ;  /* 0xfffffffd2b2b7812 */ /* 0x004fc800078ec0ff */
[----:B------:R-:W-:-:S05]  /*2b40*/  @P3 LOP3.LUT R43, R43, 0x2, RZ, 0xfc, !PT ;  /* 0x000000022b2b3812 */ /* 0x000fca00078efcff */
[----:B------:R0:W-:Y:S01]  /*2b50*/  STL [R1+0x20], R43 ;  /* 0x0000202b01007387 */ /* 0x0001e20000100800 */
[----:B------:R-:W-:Y:S05]  /*2b60*/  @!P2 BRA `(.L_x_2746) ;  /* 0x000000740084a947 */ /* 0x000fea0003800000 */
[----:B------:R-:W-:Y:S01]  /*2b70*/  ULDC.U8 UR4, c[0x0][0x410] ;  /* 0x0001040000047ab9 */ /* 0x000fe20000000000 */
[-C--:B------:R-:W-:Y:S01]  /*2b80*/  IMAD R41, R133, R49.reuse, RZ ;  /* 0x0000003185297224 */ /* 0x080fe200078e02ff */
[----:B------:R-:W-:Y:S01]  /*2b90*/  ISETP.NE.AND P2, PT, RZ, UR4, PT ;  /* 0x00000004ff007c0c */ /* 0x000fe2000bf45270 */
[-C--:B0-----:R-:W-:Y:S02]  /*2ba0*/  IMAD R43, R134, R49.reuse, RZ ;  /* 0x00000031862b7224 */ /* 0x081fe400078e02ff */
[----:B------:R-:W-:Y:S02]  /*2bb0*/  IMAD R97, R24, -0x70, R2 ;  /* 0xffffff9018617824 */ /* 0x000fe400078e0202 */
[C---:B------:R-:W-:Y:S02]  /*2bc0*/  IMAD R41, R48.reuse, R100, R41 ;  /* 0x0000006430297224 */ /* 0x040fe400078e0229 */
[----:B------:R-:W-:Y:S01]  /*2bd0*/  IMAD R43, R48, R106, R43 ;  /* 0x0000006a302b7224 */ /* 0x000fe200078e022b */
[----:B------:R-:W-:Y:S01]  /*2be0*/  VIMNMX R97, R97, 0x70, PT ;  /* 0x0000007061617848 */ /* 0x000fe20003fe0100 */
[----:B------:R-:W-:-:S04]  /*2bf0*/  IMAD.WIDE.U32 R90, R100, R49, RZ ;  /* 0x00000031645a7225 */ /* 0x000fc800078e00ff */
        /* <DEDUP_REMOVED lines=60> */
.L_x_2749:
[----:B------:R-:W-:Y:S05]  /*2fc0*/  BSYNC B1 ;  /* 0x0000000000017941 */ /* 0x000fea0003800000 */
.L_x_2748:
[----:B0-----:R-:W-:Y:S01]  /*2fd0*/  VIADD R40, R204, 0x40 ;  /* 0x00000040cc287836 */ /* 0x001fe20000000000 */
        /* <DEDUP_REMOVED lines=56> */
.L_x_2751:
[----:B------:R-:W-:Y:S05]  /*3360*/  BSYNC B1 ;  /* 0x0000000000017941 */ /* 0x000fea0003800000 */
.L_x_2750:
[----:B0-----:R-:W2:Y:S01]  /*3370*/  LDL R40, [R1+0x44] ;  /* 0x0000440001287983 */ /* 0x001ea20000100800 */
        /* <DEDUP_REMOVED lines=57> */
[----:B------:R-:W-:Y:S02]  /*3710*/  PRMT R169, R43, 0x7610, R169 ;  /* 0x000076102ba97816 */ /* 0x000fe400000000a9 */
[----:B------:R-:W-:Y:S02]  /*3720*/  PRMT R176, R41, 0x7610, R176 ;  /* 0x0000761029b07816 */ /* 0x000fe400000000b0 */
[----:B--2---:R-:W-:Y:S01]  /*3730*/  R2UR UR4, R40 ;  /* 0x00000000280472ca */ /* 0x004fe200000e0000 */
[----:B------:R-:W-:-:S05]  /*3740*/  IMAD.MOV.U32 R40, RZ, RZ, R76 ;  /* 0x000000ffff287224 */ /* 0x000fca00078e004c */
[----:B------:R-:W-:Y:S01]  /*3750*/  PRMT R179, R40, 0x7610, R179 ;  /* 0x0000761028b37816 */ /* 0x000fe200000000b3 */
[----:B------:R-:W-:-:S05]  /*3760*/  IMAD.MOV.U32 R40, RZ, RZ, R80 ;  /* 0x000000ffff287224 */ /* 0x000fca00078e0050 */
[----:B------:R-:W-:Y:S01]  /*3770*/  PRMT R180, R40, 0x7610, R180 ;  /* 0x0000761028b47816 */ /* 0x000fe200000000b4 */
[----:B------:R-:W-:Y:S01]  /*3780*/  IMAD.MOV.U32 R40, RZ, RZ, R92 ;  /* 0x000000ffff287224 */ /* 0x000fe200078e005c */
[----:B------:R-:W-:-:S04]  /*3790*/  UISETP.NE.AND UP0, UPT, UR4, 0x3, UPT ;  /* 0x000000030400788c */ /* 0x000fc8000bf05270 */
[----:B------:R-:W-:Y:S01]  /*37a0*/  PRMT R162, R40, 0x7610, R162 ;  /* 0x0000761028a27816 */ /* 0x000fe200000000a2 */
[----:B------:R-:W-:Y:S01]  /*37b0*/  IMAD.MOV.U32 R40, RZ, RZ, R74 ;  /* 0x000000ffff287224 */ /* 0x000fe200078e004a */
[----:B------:R-:W-:-:S04]  /*37c0*/  PLOP3.LUT P2, PT, PT, PT, UP0, 0x80, 0x0 ;  /* 0x000000000000781c */ /* 0x000fc80003f4f008 */
[----:B------:R-:W-:Y:S01]  /*37d0*/  PRMT R173, R40, 0x7610, R173 ;  /* 0x0000761028ad7816 */ /* 0x000fe200000000ad */
[----:B------:R-:W-:-:S05]  /*37e0*/  IMAD.MOV.U32 R40, RZ, RZ, R82 ;  /* 0x000000ffff287224 */ /* 0x000fca00078e0052 */
        /* <DEDUP_REMOVED lines=23> */
[----:B------:R-:W-:Y:S01]  /*3960*/  PRMT R166, R40, 0x7610, R166 ;  /* 0x0000761028a67816 */ /* 0x000fe200000000a6 */
[----:B------:R-:W-:-:S05]  /*3970*/  IMAD.MOV.U32 R40, RZ, RZ, R70 ;  /* 0x000000ffff287224 */ /* 0x000fca00078e0046 */
[----:B------:R-:W-:Y:S01]  /*3980*/  PRMT R175, R40, 0x7610, R175 ;  /* 0x0000761028af7816 */ /* 0x000fe200000000af */
[----:B------:R-:W-:Y:S06]  /*3990*/  @!P2 BRA `(.L_x_2752) ;  /* 0x000000000004a947 */ /* 0x000fec0003800000 */
[----:B------:R-:W-:Y:S01]  /*39a0*/  BPT.TRAP 0x1 ;  /* 0x000000040000795c */ /* 0x000fe20000300000 */
.L_x_2752:
[----:B------:R-:W-:Y:S01]  /*39b0*/  IMAD R98, R17, 0x8, R16 ;  /* 0x0000000811627824 */ /* 0x000fe200078e0210 */
[----:B------:R-:W-:Y:S01]  /*39c0*/  SHF.L.U32 R99, R209, 0x1f, RZ ;  /* 0x0000001fd1637819 */ /* 0x000fe200000006ff */
[----:B------:R-:W-:Y:S03]  /*39d0*/  BSSY B1, `(.L_x_2753) ;  /* 0x0000003000017945 */ /* 0x000fe60003800000 */
[----:B------:R-:W0:Y:S02]  /*39e0*/  SYNCS.PHASECHK.TRANS64.TRYWAIT P5, [R98+URZ+0x36890], R99 ;  /* 0x03689063620075a7 */ /* 0x000e2400080a017f */
[----:B0-----:R-:W-:Y:S05]  /*39f0*/  @!P5 BRA `(.L_x_2754) ;  /* 0x000002b80024d947 */ /* 0x001fea0003800000 */
.L_x_3127:
[----:B------:R-:W-:Y:S05]  /*3a00*/  BSYNC B1 ;  /* 0x0000000000017941 */ /* 0x000fea0003800000 */
.L_x_2753:
        /* <DEDUP_REMOVED lines=9> */
[--C-:B------:R-:W-:Y:S02]  /*3aa0*/  SHF.R.U64 R122, R122, 0x10, R123.reuse ;  /* 0x000000107a7a7819 */ /* 0x100fe4000000127b */
[----:B------:R-:W-:Y:S02]  /*3ab0*/  SHF.R.U32.HI R128, RZ, 0x10, R123 ;  /* 0x00000010ff807819 */ /* 0x000fe4000001167b */
[----:B------:R-:W-:Y:S01]  /*3ac0*/  SHF.R.U64 R123, R126, 0x10, R127 ;  /* 0x000000107e7b7819 */ /* 0x000fe2000000127f */
[----:B--2---:R-:W-:Y:S01]  /*3ad0*/  IMAD.U32 R126, R41, 0x10000, RZ ;  /* 0x00010000297e7824 */ /* 0x004fe200078e00ff */
[C---:B------:R-:W-:Y:S02]  /*3ae0*/  PRMT R122, R130.reuse, 0x5432, R122 ;  /* 0x00005432827a7816 */ /* 0x040fe4000000007a */
[----:B------:R-:W-:Y:S02]  /*3af0*/  PRMT R123, R130, 0x5410, R123 ;  /* 0x00005410827b7816 */ /* 0x000fe4000000007b */
[----:B------:R-:W-:-:S02]  /*3b00*/  SHF.R.U32.HI R129, RZ, 0x10, R127 ;  /* 0x00000010ff817819 */ /* 0x000fc4000001167f */
[----:B------:R-:W-:Y:S02]  /*3b10*/  LOP3.LUT R130, R41, 0xffff0000, RZ, 0xc0, !PT ;  /* 0xffff000029827812 */ /* 0x000fe400078ec0ff */
[----:B------:R-:W-:Y:S02]  /*3b20*/  LOP3.LUT R127, R123, 0xffff0000, RZ, 0xc0, !PT ;  /* 0xffff00007b7f7812 */ /* 0x000fe400078ec0ff */
[C---:B------:R-:W-:Y:S01]  /*3b30*/  LOP3.LUT R131, R122.reuse, 0xffff0000, RZ, 0xc0, !PT ;  /* 0xffff00007a837812 */ /* 0x040fe200078ec0ff */
[----:B------:R-:W-:Y:S02]  /*3b40*/  IMAD.U32 R122, R122, 0x10000, RZ ;  /* 0x000100007a7a7824 */ /* 0x000fe400078e00ff */
[C---:B------:R-:W-:Y:S02]  /*3b50*/  FMUL.FTZ R41, R130.reuse, R127 ;  /* 0x0000007f82297220 */ /* 0x040fe40000410000 */
[-C--:B------:R-:W-:Y:S02]  /*3b60*/  FMUL.FTZ R130, R130, R131.reuse ;  /* 0x0000008382827220 */ /* 0x080fe40000410000 */
[----:B------:R-:W-:-:S02]  /*3b70*/  FFMA.FTZ R41, R126, R131, -R41 ;  /* 0x000000837e297223 */ /* 0x000fc40000010829 */
[----:B------:R-:W-:Y:S01]  /*3b80*/  FFMA.FTZ R126, R126, R127, R130 ;  /* 0x0000007f7e7e7223 */ /* 0x000fe20000010082 */
[----:B------:R-:W-:Y:S02]  /*3b90*/  PRMT R127, R89, 0x5432, R128 ;  /* 0x00005432597f7816 */ /* 0x000fe40000000080 */
[----:B------:R-:W-:Y:S02]  /*3ba0*/  PRMT R128, R145, 0x5410, R129 ;  /* 0x0000541091807816 */ /* 0x000fe40000000081 */
[----:B------:R-:W-:Y:S01]  /*3bb0*/  LOP3.LUT R130, R42, 0xffff0000, RZ, 0xc0, !PT ;  /* 0xffff00002a827812 */ /* 0x000fe200078ec0ff */
[C---:B------:R-:W-:Y:S01]  /*3bc0*/  IMAD.U32 R131, R127.reuse, 0x10000, RZ ;  /* 0x000100007f837824 */ /* 0x040fe200078e00ff */
[----:B------:R-:W-:Y:S01]  /*3bd0*/  LOP3.LUT R127, R127, 0xffff0000, RZ, 0xc0, !PT ;  /* 0xffff00007f7f7812 */ /* 0x000fe200078ec0ff */
[----:B------:R-:W-:Y:S01]  /*3be0*/  IMAD.U32 R129, R128, 0x10000, RZ ;  /* 0x0001000080817824 */ /* 0x000fe200078e00ff */
[----:B------:R-:W-:Y:S01]  /*3bf0*/  F2FP.BF16.F32.PACK_AB R41, R126, R41 ;  /* 0x000000297e29723e */ /* 0x000fe200000010ff */
[----:B------:R-:W-:-:S02]  /*3c00*/  IMAD.U32 R42, R42, 0x10000, RZ ;  /* 0x000100002a2a7824 */ /* 0x000fc400078e00ff */
[C---:B------:R-:W-:Y:S01]  /*3c10*/  FMUL.FTZ R145, R130.reuse, R129 ;  /* 0x0000008182917220 */ /* 0x040fe20000410000 */
[----:B------:R-:W-:-:S03]  /*3c20*/  FMUL.FTZ R130, R130, R131 ;  /* 0x0000008382827220 */ /* 0x000fc60000410000 */
[C---:B------:R-:W-:Y:S01]  /*3c30*/  FFMA.FTZ R145, R42.reuse, R131, -R145 ;  /* 0x000000832a917223 */ /* 0x040fe20000010891 */
[----:B------:R-:W-:Y:S01]  /*3c40*/  FFMA.FTZ R130, R42, R129, R130 ;  /* 0x000000812a827223 */ /* 0x000fe20000010082 */
[----:B------:R-:W-:Y:S01]  /*3c50*/  LOP3.LUT R129, R128, 0xffff0000, RZ, 0xc0, !PT ;  /* 0xffff000080817812 */ /* 0x000fe200078ec0ff */
[C---:B------:R-:W-:Y:S01]  /*3c60*/  IMAD.U32 R128, R43.reuse, 0x10000, RZ ;  /* 0x000100002b807824 */ /* 0x040fe200078e00ff */
[----:B------:R-:W-:-:S05]  /*3c70*/  LOP3.LUT R42, R43, 0xffff0000, RZ, 0xc0, !PT ;  /* 0xffff00002b2a7812 */ /* 0x000fca00078ec0ff */
[C---:B------:R-:W-:Y:S01]  /*3c80*/  FMUL.FTZ R43, R42.reuse, R129 ;  /* 0x000000812a2b7220 */ /* 0x040fe20000410000 */
[----:B------:R-:W-:-:S03]  /*3c90*/  FMUL.FTZ R42, R42, R127 ;  /* 0x0000007f2a2a7220 */ /* 0x000fc60000410000 */
[C---:B------:R-:W-:Y:S01]  /*3ca0*/  FFMA.FTZ R43, R128.reuse, R127, -R43 ;  /* 0x0000007f802b7223 */ /* 0x040fe2000001082b */
[----:B------:R-:W-:Y:S01]  /*3cb0*/  FFMA.FTZ R42, R128, R129, R42 ;  /* 0x00000081802a7223 */ /* 0x000fe2000001002a */
[----:B------:R-:W-:Y:S01]  /*3cc0*/  IMAD.U32 R128, R123, 0x10000, RZ ;  /* 0x000100007b807824 */ /* 0x000fe200078e00ff */
[C---:B------:R-:W-:Y:S01]  /*3cd0*/  LOP3.LUT R123, R40.reuse, 0xffff0000, RZ, 0xc0, !PT ;  /* 0xffff0000287b7812 */ /* 0x040fe200078ec0ff */
[----:B------:R-:W-:Y:S02]  /*3ce0*/  IMAD.U32 R127, R40, 0x10000, RZ ;  /* 0x00010000287f7824 */ /* 0x000fe400078e00ff */
[----:B------:R-:W-:Y:S02]  /*3cf0*/  F2FP.BF16.F32.PACK_AB R43, R42, R43 ;  /* 0x0000002b2a2b723e */ /* 0x000fe400000010ff */
[C---:B------:R-:W-:Y:S01]  /*3d00*/  FMUL.FTZ R40, R123.reuse, R128 ;  /* 0x000000807b287220 */ /* 0x040fe20000410000 */
[----:B------:R-:W-:Y:S01]  /*3d10*/  FMUL.FTZ R123, R123, R122 ;  /* 0x0000007a7b7b7220 */ /* 0x000fe20000410000 */
[----:B------:R-:W-:-:S02]  /*3d20*/  F2FP.BF16.F32.PACK_AB R42, R130, R145 ;  /* 0x00000091822a723e */ /* 0x000fc400000010ff */
[C---:B------:R-:W-:Y:S01]  /*3d30*/  FFMA.FTZ R40, R127.reuse, R122, -R40 ;  /* 0x0000007a7f287223 */ /* 0x040fe20000010828 */
[----:B------:R-:W-:-:S05]  /*3d40*/  FFMA.FTZ R123, R127, R128, R123 ;  /* 0x000000807f7b7223 */ /* 0x000fca000001007b */
[----:B------:R-:W-:-:S07]  /*3d50*/  F2FP.BF16.F32.PACK_AB R40, R123, R40 ;  /* 0x000000287b28723e */ /* 0x000fce00000010ff */
.L_x_2760:
[----:B------:R-:W-:Y:S05]  /*3d60*/  BSYNC B3 ;  /* 0x0000000000037941 */ /* 0x000fea0003800000 */
.L_x_2759:
[----:B--2---:R1:W-:Y:S02]  /*3d70*/  STG.E.128 desc[UR60][R46.64], R40 ;  /* 0x000000282e007986 */ /* 0x0043e4000c101d3c */
.L_x_2758:
[----:B------:R-:W-:Y:S05]  /*3d80*/  BSYNC B2 ;  /* 0x0000000000027941 */ /* 0x000fea0003800000 */
.L_x_2757:
[----:B------:R-:W-:Y:S01]  /*3d90*/  ISETP.NE.AND P3, PT, R33, RZ, PT ;  /* 0x000000ff2100720c */ /* 0x000fe20003f65270 */
[----:B------:R-:W-:-:S12]  /*3da0*/  BSSY B2, `(.L_x_2761) ;  /* 0x0000036000027945 */ /* 0x000fd80003800000 */
[----:B------:R-:W-:Y:S05]  /*3db0*/  @!P3 BRA `(.L_x_2762) ;  /* 0x0000000000d0b947 */ /* 0x000fea0003800000 */
[----:B-1----:R1:W2:Y:S01]  /*3dc0*/  LDS.128 R40, [R96+0x21000] ;  /* 0x0210000060287984 */ /* 0x0022a20000000c00 */
[----:B------:R-:W-:Y:S01]  /*3dd0*/  ISETP.GE.AND P3, PT, R215, R119, PT ;  /* 0x00000077d700720c */ /* 0x000fe20003f66270 */
[----:B------:R-:W-:-:S12]  /*3de0*/  BSSY B3, `(.L_x_2763) ;  /* 0x0000030000037945 */ /* 0x000fd80003800000 */
[----:B-1----:R-:W-:Y:S05]  /*3df0*/  @P3 BRA `(.L_x_2764) ;  /* 0x0000000000b83947 */ /* 0x002fea0003800000 */
[----:B------:R-:W-:Y:S02]  /*3e00*/  SHF.R.U64 R123, R92, 0x10, R93 ;  /* 0x000000105c7b7819 */ /* 0x000fe4000000125d */
[----:B------:R-:W-:Y:S02]  /*3e10*/  SHF.R.U64 R92, R94, 0x10, R95 ;  /* 0x000000105e5c7819 */ /* 0x000fe4000000125f */
[----:B------:R-:W-:Y:S02]  /*3e20*/  PRMT R94, R162, 0x5410, R123 ;  /* 0x00005410a25e7816 */ /* 0x000fe4000000007b */
[----:B------:R-:W-:Y:S02]  /*3e30*/  PRMT R92, R146, 0x5432, R92 ;  /* 0x00005432925c7816 */ /* 0x000fe4000000005c */
[C---:B--2---:R-:W-:Y:S02]  /*3e40*/  LOP3.LUT R122, R41.reuse, 0xffff0000, RZ, 0xc0, !PT ;  /* 0xffff0000297a7812 */ /* 0x044fe400078ec0ff */
[C---:B------:R-:W-:Y:S01]  /*3e50*/  LOP3.LUT R123, R92.reuse, 0xffff0000, RZ, 0xc0, !PT ;  /* 0xffff00005c7b7812 */ /* 0x040fe200078ec0ff */
[----:B------:R-:W-:Y:S01]  /*3e60*/  IMAD.U32 R92, R92, 0x10000, RZ ;  /* 0x000100005c5c7824 */ /* 0x000fe200078e00ff */
[C---:B------:R-:W-:Y:S01]  /*3e70*/  LOP3.LUT R126, R94.reuse, 0xffff0000, RZ, 0xc0, !PT ;  /* 0xffff00005e7e7812 */ /* 0x040fe200078ec0ff */
[----:B------:R-:W-:Y:S01]  /*3e80*/  IMAD.U32 R94, R94, 0x10000, RZ ;  /* 0x000100005e5e7824 */ /* 0x000fe200078e00ff */
[----:B------:R-:W-:Y:S01]  /*3e90*/  SHF.R.U32.HI R127, RZ, 0x10, R95 ;  /* 0x00000010ff7f7819 */ /* 0x000fe2000001165f */
[CC--:B------:R-:W-:Y:S01]  /*3ea0*/  FMUL.FTZ R128, R122.reuse, R123.reuse ;  /* 0x0000007b7a807220 */ /* 0x0c0fe20000410000 */
[----:B------:R-:W-:Y:S01]  /*3eb0*/  SHF.R.U32.HI R93, RZ, 0x10, R93 ;  /* 0x00000010ff5d7819 */ /* 0x000fe2000001165d */
[-C--:B------:R-:W-:Y:S01]  /*3ec0*/  FMUL.FTZ R130, R122, R126.reuse ;  /* 0x0000007e7a827220 */ /* 0x080fe20000410000 */
[----:B------:R-:W-:Y:S01]  /*3ed0*/  IMAD.U32 R95, R41, 0x10000, RZ ;  /* 0x00010000295f7824 */ /* 0x000fe200078e00ff */
[----:B------:R-:W-:Y:S01]  /*3ee0*/  PRMT R122, R186, 0x5410, R127 ;  /* 0x00005410ba7a7816 */ /* 0x000fe2000000007f */
[----:B------:R-:W-:Y:S01]  /*3ef0*/  IMAD.U32 R127, R40, 0x10000, RZ ;  /* 0x00010000287f7824 */ /* 0x000fe200078e00ff */
[----:B------:R-:W-:Y:S01]  /*3f00*/  PRMT R93, R164, 0x5410, R93 ;  /* 0x00005410a45d7816 */ /* 0x000fe2000000005d */
[C---:B------:R-:W-:Y:S01]  /*3f10*/  FFMA.FTZ R126, R95.reuse, R126, -R128 ;  /* 0x0000007e5f7e7223 */ /* 0x040fe20000010880 */
[----:B------:R-:W-:Y:S01]  /*3f20*/  LOP3.LUT R41, R42, 0xffff0000, RZ, 0xc0, !PT ;  /* 0xffff00002a297812 */ /* 0x000fe200078ec0ff */
[----:B------:R-:W-:Y:S01]  /*3f30*/  FFMA.FTZ R95, R95, R123, R130 ;  /* 0x0000007b5f5f7223 */ /* 0x000fe20000010082 */
[C---:B------:R-:W-:Y:S01]  /*3f40*/  IMAD.U32 R128, R122.reuse, 0x10000, RZ ;  /* 0x000100007a807824 */ /* 0x040fe200078e00ff */
[----:B------:R-:W-:Y:S01]  /*3f50*/  LOP3.LUT R122, R122, 0xffff0000, RZ, 0xc0, !PT ;  /* 0xffff00007a7a7812 */ /* 0x000fe200078ec0ff */
[C---:B------:R-:W-:Y:S01]  /*3f60*/  IMAD.U32 R130, R93.reuse, 0x10000, RZ ;  /* 0x000100005d827824 */ /* 0x040fe200078e00ff */
[----:B------:R-:W-:Y:S01]  /*3f70*/  LOP3.LUT R93, R93, 0xffff0000, RZ, 0xc0, !PT ;  /* 0xffff00005d5d7812 */ /* 0x000fe200078ec0ff */
[----:B------:R-:W-:-:S02]  /*3f80*/  IMAD.U32 R123, R42, 0x10000, RZ ;  /* 0x000100002a7b7824 */ /* 0x000fc400078e00ff */
[----:B------:R-:W-:Y:S01]  /*3f90*/  FMUL.FTZ R162, R41, R128 ;  /* 0x0000008029a27220 */ /* 0x000fe20000410000 */
[----:B------:R-:W-:Y:S01]  /*3fa0*/  LOP3.LUT R42, R43, 0xffff0000, RZ, 0xc0, !PT ;  /* 0xffff00002b2a7812 */ /* 0x000fe200078ec0ff */
[-C--:B------:R-:W-:Y:S01]  /*3fb0*/  FMUL.FTZ R164, R41, R130.reuse ;  /* 0x0000008229a47220 */ /* 0x080fe20000410000 */
[----:B------:R-:W-:Y:S01]  /*3fc0*/  LOP3.LUT R40, R40, 0xffff0000, RZ, 0xc0, !PT ;  /* 0xffff000028287812 */ /* 0x000fe200078ec0ff */
[----:B------:R-:W-:Y:S01]  /*3fd0*/  FFMA.FTZ R162, R123, R130, -R162 ;  /* 0x000000827ba27223 */ /* 0x000fe200000108a2 */
[----:B------:R-:W-:Y:S02]  /*3fe0*/  IMAD.U32 R43, R43, 0x10000, RZ ;  /* 0x000100002b2b7824 */ /* 0x000fe400078e00ff */
[----:B------:R-:W-:Y:S01]  /*3ff0*/  FFMA.FTZ R123, R123, R128, R164 ;  /* 0x000000807b7b7223 */ /* 0x000fe200000100a4 */
        /* <DEDUP_REMOVED lines=14> */
.L_x_2764:
[----:B------:R-:W-:Y:S05]  /*40e0*/  BSYNC B3 ;  /* 0x0000000000037941 */ /* 0x000fea0003800000 */
.L_x_2763:
[----:B--2---:R2:W-:Y:S02]  /*40f0*/  STG.E.128 desc[UR60][R46.64+0x40], R40 ;  /* 0x000040282e007986 */ /* 0x0045e4000c101d3c */
.L_x_2762:
[----:B------:R-:W-:Y:S05]  /*4100*/  BSYNC B2 ;  /* 0x0000000000027941 */ /* 0x000fea0003800000 */
.L_x_2761:
[----:B------:R-:W-:Y:S01]  /*4110*/  ISETP.NE.AND P3, PT, R34, RZ, PT ;  /* 0x000000ff2200720c */ /* 0x000fe20003f65270 */
[----:B------:R-:W-:-:S12]  /*4120*/  BSSY B2, `(.L_x_2765) ;  /* 0x0000035000027945 */ /* 0x000fd80003800000 */
[----:B------:R-:W-:Y:S05]  /*4130*/  @!P3 BRA `(.L_x_2766) ;  /* 0x0000000000ccb947 */ /* 0x000fea0003800000 */
[----:B-12---:R1:W2:Y:S01]  /*4140*/  LDS.128 R40, [R39+0x24800] ;  /* 0x0248000027287984 */ /* 0x0062a20000000c00 */
[----:B------:R-:W-:Y:S01]  /*4150*/  ISETP.GE.AND P3, PT, R213, R119, PT ;  /* 0x00000077d500720c */ /* 0x000fe20003f66270 */
[----:B------:R-:W-:-:S12]  /*4160*/  BSSY B3, `(.L_x_2767) ;  /* 0x000002f000037945 */ /* 0x000fd80003800000 */
[----:B-1----:R-:W-:Y:S05]  /*4170*/  @P3 BRA `(.L_x_2768) ;  /* 0x0000000000b43947 */ /* 0x002fea0003800000 */
[----:B------:R-:W-:Y:S01]  /*4180*/  SHF.R.U64 R92, R86, 0x10, R87 ;  /* 0x00000010565c7819 */ /* 0x000fe20000001257 */
[----:B--2---:R-:W-:Y:S01]  /*4190*/  IMAD.U32 R94, R43, 0x10000, RZ ;  /* 0x000100002b5e7824 */ /* 0x004fe200078e00ff */
[----:B------:R-:W-:Y:S02]  /*41a0*/  SHF.R.U64 R93, R84, 0x10, R85 ;  /* 0x00000010545d7819 */ /* 0x000fe40000001255 */
[----:B------:R-:W-:Y:S02]  /*41b0*/  SHF.R.U32.HI R87, RZ, 0x10, R87 ;  /* 0x00000010ff577819 */ /* 0x000fe40000011657 */
[----:B------:R-:W-:Y:S02]  /*41c0*/  PRMT R92, R91, 0x5432, R92 ;  /* 0x000054325b5c7816 */ /* 0x000fe4000000005c */
[----:B------:R-:W-:Y:S01]  /*41d0*/  SHF.R.U32.HI R95, RZ, 0x10, R85 ;  /* 0x00000010ff5f7819 */ /* 0x000fe20000011655 */
[----:B------:R-:W-:Y:S01]  /*41e0*/  IMAD.U32 R85, R42, 0x10000, RZ ;  /* 0x000100002a557824 */ /* 0x000fe200078e00ff */
[----:B------:R-:W-:-:S02]  /*41f0*/  PRMT R93, R182, 0x5410, R93 ;  /* 0x00005410b65d7816 */ /* 0x000fc4000000005d */
[----:B------:R-:W-:Y:S02]  /*4200*/  PRMT R87, R185, 0x5410, R87 ;  /* 0x00005410b9577816 */ /* 0x000fe40000000057 */
[----:B------:R-:W-:Y:S02]  /*4210*/  LOP3.LUT R127, R41, 0xffff0000, RZ, 0xc0, !PT ;  /* 0xffff0000297f7812 */ /* 0x000fe400078ec0ff */
[C---:B------:R-:W-:Y:S01]  /*4220*/  LOP3.LUT R122, R92.reuse, 0xffff0000, RZ, 0xc0, !PT ;  /* 0xffff00005c7a7812 */ /* 0x040fe200078ec0ff */
        /* <DEDUP_REMOVED lines=8> */
[----:B------:R-:W-:-:S02]  /*42b0*/  IMAD.U32 R43, R41, 0x10000, RZ ;  /* 0x00010000292b7824 */ /* 0x000fc400078e00ff */
[-C--:B------:R-:W-:Y:S01]  /*42c0*/  FMUL.FTZ R127, R127, R126.reuse ;  /* 0x0000007e7f7f7220 */ /* 0x080fe20000410000 */
[----:B------:R-:W-:Y:S02]  /*42d0*/  IMAD.U32 R41, R40, 0x10000, RZ ;  /* 0x0001000028297824 */ /* 0x000fe400078e00ff */
[----:B------:R-:W-:Y:S01]  /*42e0*/  FMUL.FTZ R130, R42, R95 ;  /* 0x0000005f2a827220 */ /* 0x000fe20000410000 */
[----:B------:R-:W-:Y:S01]  /*42f0*/  LOP3.LUT R40, R40, 0xffff0000, RZ, 0xc0, !PT ;  /* 0xffff000028287812 */ /* 0x000fe200078ec0ff */
[C---:B------:R-:W-:Y:S01]  /*4300*/  FFMA.FTZ R128, R43.reuse, R126, -R128 ;  /* 0x0000007e2b807223 */ /* 0x040fe20000010880 */
[----:B------:R-:W-:Y:S01]  /*4310*/  FFMA.FTZ R127, R43, R122, R127 ;  /* 0x0000007a2b7f7223 */ /* 0x000fe2000001007f */
[-C--:B------:R-:W-:Y:S01]  /*4320*/  FMUL.FTZ R42, R42, R123.reuse ;  /* 0x0000007b2a2a7220 */ /* 0x080fe20000410000 */
[----:B------:R-:W-:Y:S01]  /*4330*/  LOP3.LUT R87, R87, 0xffff0000, RZ, 0xc0, !PT ;  /* 0xffff000057577812 */ /* 0x000fe200078ec0ff */
[----:B------:R-:W-:Y:S01]  /*4340*/  IMAD.U32 R93, R93, 0x10000, RZ ;  /* 0x000100005d5d7824 */ /* 0x000fe200078e00ff */
[----:B------:R-:W-:Y:S01]  /*4350*/  LOP3.LUT R43, R86, 0xffff0000, RZ, 0xc0, !PT ;  /* 0xffff0000562b7812 */ /* 0x000fe200078ec0ff */
[C---:B------:R-:W-:Y:S01]  /*4360*/  FFMA.FTZ R130, R85.reuse, R123, -R130 ;  /* 0x0000007b55827223 */ /* 0x040fe20000010882 */
[----:B------:R-:W-:Y:S01]  /*4370*/  FFMA.FTZ R85, R85, R95, R42 ;  /* 0x0000005f55557223 */ /* 0x000fe2000001002a */
[----:B------:R-:W-:Y:S01]  /*4380*/  FMUL.FTZ R95, R84, R87 ;  /* 0x00000057545f7220 */ /* 0x000fe20000410000 */
[CC--:B------:R-:W-:Y:S01]  /*4390*/  FMUL.FTZ R42, R40.reuse, R92.reuse ;  /* 0x0000005c282a7220 */ /* 0x0c0fe20000410000 */
[----:B------:R-:W-:Y:S01]  /*43a0*/  FMUL.FTZ R123, R40, R93 ;  /* 0x0000005d287b7220 */ /* 0x000fe20000410000 */
        /* <DEDUP_REMOVED lines=9> */
[----:B------:R-:W-:-:S07]  /*4440*/  F2FP.BF16.F32.PACK_AB R43, R84, R95 ;  /* 0x0000005f542b723e */ /* 0x000fce00000010ff */
.L_x_2768:
[----:B------:R-:W-:Y:S05]  /*4450*/  BSYNC B3 ;  /* 0x0000000000037941 */ /* 0x000fea0003800000 */
.L_x_2767:
[----:B--2---:R3:W-:Y:S02]  /*4460*/  STG.E.128 desc[UR60][R46.64+0x80], R40 ;  /* 0x000080282e007986 */ /* 0x0047e4000c101d3c */
.L_x_2766:
[----:B------:R-:W-:Y:S05]  /*4470*/  BSYNC B2 ;  /* 0x0000000000027941 */ /* 0x000fea0003800000 */
.L_x_2765:
        /* <DEDUP_REMOVED lines=52> */
.L_x_2772:
[----:B------:R-:W-:Y:S05]  /*47c0*/  BSYNC B3 ;  /* 0x0000000000037941 */ /* 0x000fea0003800000 */
.L_x_2771:
[----:B--2---:R4:W-:Y:S02]  /*47d0*/  STG.E.128 desc[UR60][R46.64+0xc0], R40 ;  /* 0x0000c0282e007986 */ /* 0x0049e4000c101d3c */
.L_x_2770:
[----:B------:R-:W-:Y:S05]  /*47e0*/  BSYNC B2 ;  /* 0x0000000000027941 */ /* 0x000fea0003800000 */
.L_x_2769:
        /* <DEDUP_REMOVED lines=52> */
.L_x_2776:
[----:B------:R-:W-:Y:S05]  /*4b30*/  BSYNC B3 ;  /* 0x0000000000037941 */ /* 0x000fea0003800000 */
.L_x_2775:
[----:B--2---:R1:W-:Y:S02]  /*4b40*/  STG.E.128 desc[UR60][R46.64+0x100], R40 ;  /* 0x000100282e007986 */ /* 0x0043e4000c101d3c */
.L_x_2774:
[----:B------:R-:W-:Y:S05]  /*4b50*/  BSYNC B2 ;  /* 0x0000000000027941 */ /* 0x000fea0003800000 */
.L_x_2773:
[----:B------:R-:W-:-:S13]  /*4b60*/  ISETP.NE.AND P3, PT, R37, RZ, PT ;  /* 0x000000ff2500720c */ /* 0x000fda0003f65270 */
[----:B------:R-:W-:Y:S05]  /*4b70*/  @!P3 BRA `(.L_x_2756) ;  /* 0x0000000000ccb947 */ /* 0x000fea0003800000 */
[----:B-1234-:R1:W2:Y:S01]  /*4b80*/  LDS.128 R40, [R96+0x28000] ;  /* 0x0280000060287984 */ /* 0x01e2a20000000c00 */
[----:B------:R-:W-:Y:S01]  /*4b90*/  ISETP.GE.AND P3, PT, R216, R119, PT ;  /* 0x00000077d800720c */ /* 0x000fe20003f66270 */
[----:B------:R-:W-:-:S12]  /*4ba0*/  BSSY B2, `(.L_x_2777) ;  /* 0x000002f000027945 */ /* 0x000fd80003800000 */
[----:B-1----:R-:W-:Y:S05]  /*4bb0*/  @P3 BRA `(.L_x_2778) ;  /* 0x0000000000b43947 */ /* 0x002fea0003800000 */
[----:B------:R-:W-:Y:S02]  /*4bc0*/  SHF.R.U64 R74, R74, 0x10, R75 ;  /* 0x000000104a4a7819 */ /* 0x000fe4000000124b */
[----:B------:R-:W-:Y:S01]  /*4bd0*/  SHF.R.U64 R77, R72, 0x10, R73 ;  /* 0x00000010484d7819 */ /* 0x000fe20000001249 */
[----:B--2---:R-:W-:Y:S01]  /*4be0*/  IMAD.U32 R72, R42, 0x10000, RZ ;  /* 0x000100002a487824 */ /* 0x004fe200078e00ff */
[----:B------:R-:W-:Y:S02]  /*4bf0*/  SHF.R.U32.HI R75, RZ, 0x10, R75 ;  /* 0x00000010ff4b7819 */ /* 0x000fe4000001164b */
[----:B------:R-:W-:Y:S02]  /*4c00*/  SHF.R.U32.HI R76, RZ, 0x10, R73 ;  /* 0x00000010ff4c7819 */ /* 0x000fe40000011649 */
[----:B------:R-:W-:Y:S02]  /*4c10*/  PRMT R173, R173, 0x5410, R74 ;  /* 0x00005410adad7816 */ /* 0x000fe4000000004a */
[----:B------:R-:W-:Y:S01]  /*4c20*/  PRMT R172, R172, 0x5410, R77 ;  /* 0x00005410acac7816 */ /* 0x000fe2000000004d */
[----:B------:R-:W-:Y:S01]  /*4c30*/  IMAD.U32 R77, R41, 0x10000, RZ ;  /* 0x00010000294d7824 */ /* 0x000fe200078e00ff */
[----:B------:R-:W-:-:S02]  /*4c40*/  PRMT R174, R174, 0x5410, R75 ;  /* 0x00005410aeae7816 */ /* 0x000fc4000000004b */
        /* <DEDUP_REMOVED lines=8> */
[----:B------:R-:W-:Y:S01]  /*4cd0*/  FMUL.FTZ R82, R75, R80 ;  /* 0x000000504b527220 */ /* 0x000fe20000410000 */
[----:B------:R-:W-:Y:S01]  /*4ce0*/  LOP3.LUT R42, R43, 0xffff0000, RZ, 0xc0, !PT ;  /* 0xffff00002b2a7812 */ /* 0x000fe200078ec0ff */
[C---:B------:R-:W-:Y:S01]  /*4cf0*/  FMUL.FTZ R81, R73.reuse, R74 ;  /* 0x0000004a49517220 */ /* 0x040fe20000410000 */
[----:B------:R-:W-:Y:S01]  /*4d00*/  FMUL.FTZ R73, R73, R76 ;  /* 0x0000004c49497220 */ /* 0x000fe20000410000 */
[-C--:B------:R-:W-:Y:S01]  /*4d10*/  FMUL.FTZ R79, R75, R78.reuse ;  /* 0x0000004e4b4f7220 */ /* 0x080fe20000410000 */
[----:B------:R-:W-:Y:S01]  /*4d20*/  LOP3.LUT R75, R40, 0xffff0000, RZ, 0xc0, !PT ;  /* 0xffff0000284b7812 */ /* 0x000fe200078ec0ff */
[----:B------:R-:W-:Y:S01]  /*4d30*/  FFMA.FTZ R40, R77, R78, -R82 ;  /* 0x0000004e4d287223 */ /* 0x000fe20000010852 */
[----:B------:R-:W-:Y:S01]  /*4d40*/  LOP3.LUT R174, R174, 0xffff0000, RZ, 0xc0, !PT ;  /* 0xffff0000aeae7812 */ /* 0x000fe200078ec0ff */
[----:B------:R-:W-:Y:S01]  /*4d50*/  IMAD.U32 R78, R173, 0x10000, RZ ;  /* 0x00010000ad4e7824 */ /* 0x000fe200078e00ff */
[----:B------:R-:W-:Y:S01]  /*4d60*/  LOP3.LUT R171, R171, 0xffff0000, RZ, 0xc0, !PT ;  /* 0xffff0000abab7812 */ /* 0x000fe200078ec0ff */
[----:B------:R-:W-:-:S02]  /*4d70*/  IMAD.U32 R172, R172, 0x10000, RZ ;  /* 0x00010000acac7824 */ /* 0x000fc400078e00ff */
[----:B------:R-:W-:Y:S01]  /*4d80*/  FFMA.FTZ R77, R77, R80, R79 ;  /* 0x000000504d4d7223 */ /* 0x000fe2000001004f */
[C---:B------:R-:W-:Y:S01]  /*4d90*/  FFMA.FTZ R76, R72.reuse, R76, -R81 ;  /* 0x0000004c484c7223 */ /* 0x040fe20000010851 */
[----:B------:R-:W-:Y:S01]  /*4da0*/  FFMA.FTZ R73, R72, R74, R73 ;  /* 0x0000004a48497223 */ /* 0x000fe20000010049 */
[C---:B------:R-:W-:Y:S01]  /*4db0*/  FMUL.FTZ R72, R42.reuse, R174 ;  /* 0x000000ae2a487220 */ /* 0x040fe20000410000 */
[-C--:B------:R-:W-:Y:S01]  /*4dc0*/  FMUL.FTZ R79, R42, R171.reuse ;  /* 0x000000ab2a4f7220 */ /* 0x080fe20000410000 */
[C---:B------:R-:W-:Y:S01]  /*4dd0*/  FMUL.FTZ R42, R75.reuse, R78 ;  /* 0x0000004e4b2a7220 */ /* 0x040fe20000410000 */
        /* <DEDUP_REMOVED lines=10> */
[----:B------:R-:W-:-:S07]  /*4e80*/  F2FP.BF16.F32.PACK_AB R43, R79, R72 ;  /* 0x000000484f2b723e */ /* 0x000fce00000010ff */
.L_x_2778:
[----:B------:R-:W-:Y:S05]  /*4e90*/  BSYNC B2 ;  /* 0x0000000000027941 */ /* 0x000fea0003800000 */
.L_x_2777:
[----:B--2---:R1:W-:Y:S02]  /*4ea0*/  STG.E.128 desc[UR60][R46.64+0x140], R40 ;  /* 0x000140282e007986 */ /* 0x0043e4000c101d3c */
.L_x_2756:
[----:B------:R-:W-:Y:S05]  /*4eb0*/  BSYNC B1 ;  /* 0x0000000000017941 */ /* 0x000fea0003800000 */
.L_x_2755:
        /* <DEDUP_REMOVED lines=23> */
[----:B------:R-:W-:Y:S01]  /*5030*/  IMAD.U32 R41, R40, 0x10000, RZ ;  /* 0x0001000028297824 */ /* 0x000fe200078e00ff */
[----:B------:R-:W-:Y:S01]  /*5040*/  LOP3.LUT R69, R42, 0xffff0000, RZ, 0xc0, !PT ;  /* 0xffff00002a457812 */ /* 0x000fe200078ec0ff */
[C---:B------:R-:W-:Y:S01]  /*5050*/  FMUL.FTZ R74, R68.reuse, R72 ;  /* 0x00000048444a7220 */ /* 0x040fe20000410000 */
[----:B------:R-:W-:Y:S01]  /*5060*/  LOP3.LUT R42, R43, 0xffff0000, RZ, 0xc0, !PT ;  /* 0xffff00002b2a7812 */ /* 0x000fe200078ec0ff */
[----:B------:R-:W-:Y:S01]  /*5070*/  FMUL.FTZ R75, R68, R70 ;  /* 0x00000046444b7220 */ /* 0x000fe20000410000 */
        /* <DEDUP_REMOVED lines=8> */
[----:B------:R-:W-:Y:S01]  /*5100*/  FFMA.FTZ R75, R47, R72, R75 ;  /* 0x000000482f4b7223 */ /* 0x000fe2000001004b */
[C---:B------:R-:W-:Y:S01]  /*5110*/  FMUL.FTZ R68, R42.reuse, R176 ;  /* 0x000000b02a447220 */ /* 0x040fe20000410000 */
[----:B------:R-:W-:Y:S01]  /*5120*/  FMUL.FTZ R47, R42, R168 ;  /* 0x000000a82a2f7220 */ /* 0x000fe20000410000 */
[----:B------:R-:W-:Y:S01]  /*5130*/  FFMA.FTZ R77, R46, R71, -R77 ;  /* 0x000000472e4d7223 */ /* 0x000fe2000001084d */
[----:B------:R-:W-:Y:S01]  /*5140*/  FMUL.FTZ R42, R40, R175 ;  /* 0x000000af282a7220 */ /* 0x000fe20000410000 */
[----:B------:R-:W-:Y:S01]  /*5150*/  FFMA.FTZ R46, R46, R73, R69 ;  /* 0x000000492e2e7223 */ /* 0x000fe20000010045 */
[-C--:B------:R-:W-:Y:S01]  /*5160*/  FMUL.FTZ R40, R40, R167.reuse ;  /* 0x000000a728287220 */ /* 0x080fe20000410000 */
[----:B------:R-:W-:Y:S02]  /*5170*/  IMAD.U32 R43, R43, 0x10000, RZ ;  /* 0x000100002b2b7824 */ /* 0x000fe400078e00ff */
[----:B------:R-:W-:Y:S01]  /*5180*/  FFMA.FTZ R42, R41, R167, -R42 ;  /* 0x000000a7292a7223 */ /* 0x000fe2000001082a */
[----:B------:R-:W-:Y:S01]  /*5190*/  F2FP.BF16.F32.PACK_AB R74, R75, R74 ;  /* 0x0000004a4b4a723e */ /* 0x000fe200000010ff */
        /* <DEDUP_REMOVED lines=8> */
.L_x_2783:
[----:B------:R-:W-:Y:S05]  /*5220*/  BSYNC B2 ;  /* 0x0000000000027941 */ /* 0x000fea0003800000 */
.L_x_2782:
[----:B--2---:R1:W-:Y:S02]  /*5230*/  STG.E.128 desc[UR60][R44.64], R40 ;  /* 0x000000282c007986 */ /* 0x0043e4000c101d3c */
.L_x_2781:
[----:B------:R-:W-:Y:S05]  /*5240*/  BSYNC B1 ;  /* 0x0000000000017941 */ /* 0x000fea0003800000 */
.L_x_2780:
        /* <DEDUP_REMOVED lines=28> */
[-C--:B------:R-:W-:Y:S01]  /*5410*/  FMUL.FTZ R71, R46, R66.reuse ;  /* 0x000000422e477220 */ /* 0x080fe20000410000 */
[----:B------:R-:W-:Y:S01]  /*5420*/  LOP3.LUT R40, R40, 0xffff0000, RZ, 0xc0, !PT ;  /* 0xffff000028287812 */ /* 0x000fe200078ec0ff */
[----:B------:R-:W-:Y:S01]  /*5430*/  FMUL.FTZ R46, R64, R69 ;  /* 0x00000045402e7220 */ /* 0x000fe20000410000 */
[----:B------:R-:W-:Y:S01]  /*5440*/  LOP3.LUT R170, R170, 0xffff0000, RZ, 0xc0, !PT ;  /* 0xffff0000aaaa7812 */ /* 0x000fe200078ec0ff */
[----:B------:R-:W-:Y:S01]  /*5450*/  IMAD.U32 R163, R163, 0x10000, RZ ;  /* 0x00010000a3a37824 */ /* 0x000fe200078e00ff */
[----:B------:R-:W-:Y:S01]  /*5460*/  LOP3.LUT R165, R165, 0xffff0000, RZ, 0xc0, !PT ;  /* 0xffff0000a5a57812 */ /* 0x000fe200078ec0ff */
[-C--:B------:R-:W-:Y:S01]  /*5470*/  FMUL.FTZ R64, R64, R67.reuse ;  /* 0x0000004340407220 */ /* 0x080fe20000410000 */
[C---:B------:R-:W-:Y:S01]  /*5480*/  FFMA.FTZ R70, R43.reuse, R66, -R70 ;  /* 0x000000422b467223 */ /* 0x040fe20000010846 */
[----:B------:R-:W-:Y:S01]  /*5490*/  FFMA.FTZ R71, R43, R68, R71 ;  /* 0x000000442b477223 */ /* 0x000fe20000010047 */
[----:B------:R-:W-:Y:S01]  /*54a0*/  FFMA.FTZ R67, R47, R67, -R46 ;  /* 0x000000432f437223 */ /* 0x000fe2000001082e */
[CC--:B------:R-:W-:Y:S01]  /*54b0*/  FMUL.FTZ R43, R65.reuse, R170.reuse ;  /* 0x000000aa412b7220 */ /* 0x0c0fe20000410000 */
[C---:B------:R-:W-:Y:S01]  /*54c0*/  FMUL.FTZ R46, R40.reuse, R169 ;  /* 0x000000a9282e7220 */ /* 0x040fe20000410000 */
[----:B------:R-:W-:Y:S01]  /*54d0*/  FMUL.FTZ R65, R65, R165 ;  /* 0x000000a541417220 */ /* 0x000fe20000410000 */
[----:B------:R-:W-:Y:S01]  /*54e0*/  FMUL.FTZ R40, R40, R163 ;  /* 0x000000a328287220 */ /* 0x000fe20000410000 */
[C---:B------:R-:W-:Y:S01]  /*54f0*/  FFMA.FTZ R43, R42.reuse, R165, -R43 ;  /* 0x000000a52a2b7223 */ /* 0x040fe2000001082b */
[C---:B------:R-:W-:Y:S01]  /*5500*/  FFMA.FTZ R46, R41.reuse, R163, -R46 ;  /* 0x000000a3292e7223 */ /* 0x040fe2000001082e */
[----:B------:R-:W-:Y:S01]  /*5510*/  FFMA.FTZ R42, R42, R170, R65 ;  /* 0x000000aa2a2a7223 */ /* 0x000fe20000010041 */
[----:B------:R-:W-:Y:S01]  /*5520*/  FFMA.FTZ R41, R41, R169, R40 ;  /* 0x000000a929297223 */ /* 0x000fe20000010028 */
[----:B------:R-:W-:Y:S01]  /*5530*/  FFMA.FTZ R64, R47, R69, R64 ;  /* 0x000000452f407223 */ /* 0x000fe20000010040 */
[----:B------:R-:W-:-:S02]  /*5540*/  F2FP.BF16.F32.PACK_AB R70, R71, R70 ;  /* 0x000000464746723e */ /* 0x000fc400000010ff */
[----:B------:R-:W-:Y:S02]  /*5550*/  F2FP.BF16.F32.PACK_AB R43, R42, R43 ;  /* 0x0000002b2a2b723e */ /* 0x000fe400000010ff */
[----:B------:R-:W-:Y:S01]  /*5560*/  F2FP.BF16.F32.PACK_AB R40, R41, R46 ;  /* 0x0000002e2928723e */ /* 0x000fe200000010ff */
[----:B------:R-:W-:Y:S01]  /*5570*/  IMAD.MOV.U32 R41, RZ, RZ, R70 ;  /* 0x000000ffff297224 */ /* 0x000fe200078e0046 */
[----:B------:R-:W-:-:S07]  /*5580*/  F2FP.BF16.F32.PACK_AB R42, R64, R67 ;  /* 0x00000043402a723e */ /* 0x000fce00000010ff */
.L_x_2787:
[----:B------:R-:W-:Y:S05]  /*5590*/  BSYNC B2 ;  /* 0x0000000000027941 */ /* 0x000fea0003800000 */
.L_x_2786:
[----:B--2---:R1:W-:Y:S02]  /*55a0*/  STG.E.128 desc[UR60][R44.64+0x40], R40 ;  /* 0x000040282c007986 */ /* 0x0043e4000c101d3c */
.L_x_2785:
[----:B------:R-:W-:Y:S05]  /*55b0*/  BSYNC B1 ;  /* 0x0000000000017941 */ /* 0x000fea0003800000 */
.L_x_2784:
        /* <DEDUP_REMOVED lines=53> */
.L_x_2791:
[----:B------:R-:W-:Y:S05]  /*5910*/  BSYNC B2 ;  /* 0x0000000000027941 */ /* 0x000fea0003800000 */
.L_x_2790:
[----:B--2---:R1:W-:Y:S02]  /*5920*/  STG.E.128 desc[UR60][R44.64+0x80], R40 ;  /* 0x000080282c007986 */ /* 0x0043e4000c101d3c */
.L_x_2789:
[----:B------:R-:W-:Y:S05]  /*5930*/  BSYNC B1 ;  /* 0x0000000000017941 */ /* 0x000fea0003800000 */
.L_x_2788:
        /* <DEDUP_REMOVED lines=53> */
.L_x_2795:
[----:B------:R-:W-:Y:S05]  /*5c90*/  BSYNC B2 ;  /* 0x0000000000027941 */ /* 0x000fea0003800000 */
.L_x_2794:
[----:B--2---:R1:W-:Y:S02]  /*5ca0*/  STG.E.128 desc[UR60][R44.64+0xc0], R40 ;  /* 0x0000c0282c007986 */ /* 0x0043e4000c101d3c */
.L_x_2793:
[----:B------:R-:W-:Y:S05]  /*5cb0*/  BSYNC B1 ;  /* 0x0000000000017941 */ /* 0x000fea0003800000 */
.L_x_2792:
        /* <DEDUP_REMOVED lines=53> */
.L_x_2799:
[----:B------:R-:W-:Y:S05]  /*6010*/  BSYNC B2 ;  /* 0x0000000000027941 */ /* 0x000fea0003800000 */
.L_x_2798:
[----:B--2---:R1:W-:Y:S02]  /*6020*/  STG.E.128 desc[UR60][R44.64+0x100], R40 ;  /* 0x000100282c007986 */ /* 0x0043e4000c101d3c */
.L_x_2797:
[----:B------:R-:W-:Y:S05]  /*6030*/  BSYNC B1 ;  /* 0x0000000000017941 */ /* 0x000fea0003800000 */
.L_x_2796:
[----:B------:R-:W-:-:S13]  /*6040*/  ISETP.NE.AND P3, PT, R37, RZ, PT ;  /* 0x000000ff2500720c */ /* 0x000fda0003f65270 */
        /* <DEDUP_REMOVED lines=51> */
.L_x_2801:
[----:B------:R-:W-:Y:S05]  /*6380*/  BSYNC B1 ;  /* 0x0000000000017941 */ /* 0x000fea0003800000 */
.L_x_2800:
[----:B--2---:R1:W-:Y:S01]  /*6390*/  STG.E.128 desc[UR60][R44.64+0x140], R40 ;  /* 0x000140282c007986 */ /* 0x0043e2000c101d3c */
[----:B------:R-:W-:Y:S05]  /*63a0*/  BRA `(.L_x_2779) ;  /* 0x0000004000587947 */ /* 0x000fea0003800000 */
.L_x_2747:
        /* <DEDUP_REMOVED lines=47> */
.L_x_2803:
[----:B------:R-:W-:Y:S05]  /*66a0*/  BSYNC B1 ;  /* 0x0000000000017941 */ /* 0x000fea0003800000 */
.L_x_2802:
        /* <DEDUP_REMOVED lines=48> */
.L_x_2805:
[----:B------:R-:W-:Y:S05]  /*69b0*/  BSYNC B1 ;  /* 0x0000000000017941 */ /* 0x000fea0003800000 */
.L_x_2804:
[----:B0-----:R-:W2:Y:S01]  /*69c0*/  LDL R88, [R1+0x44] ;  /* 0x0000440001587983 */ /* 0x001ea20000100800 */
[----:B------:R-:W-:Y:S01]  /*69d0*/  IMAD.MOV.U32 R89, RZ, RZ, R41 ;  /* 0x000000ffff597224 */ /* 0x000fe200078e0029 */
[----:B------:R-:W-:Y:S01]  /*69e0*/  PRMT R171, R93, 0x5410, R94 ;  /* 0x000054105dab7816 */ /* 0x000fe2000000005e */
[----:B------:R-:W-:Y:S02]  /*69f0*/  IMAD.MOV.U32 R90, RZ, RZ, R44 ;  /* 0x000000ffff5a7224 */ /* 0x000fe400078e002c */
[----:B------:R-:W-:-:S05]  /*6a00*/  IMAD.MOV.U32 R91, RZ, RZ, R45 ;  /* 0x000000ffff5b7224 */ /* 0x000fca00078e002d */
        /* <DEDUP_REMOVED lines=10> */
[----:B------:R-:W-:-:S05]  /*6ab0*/  IMAD.MOV.U32 R91, RZ, RZ, R62 ;  /* 0x000000ffff5b7224 */ /* 0x000fca00078e003e */
[----:B------:R-:W-:Y:S01]  /*6ac0*/  PRMT R180, R91, 0x7610, R180 ;  /* 0x000076105bb47816 */ /* 0x000fe200000000b4 */
[----:B-----5:R-:W-:Y:S01]  /*6ad0*/  IMAD.MOV.U32 R91, RZ, RZ, R66 ;  /* 0x000000ffff5b7224 */ /* 0x020fe200078e0042 */
        /* <DEDUP_REMOVED lines=15> */
[----:B------:R-:W-:Y:S01]  /*6bd0*/  IMAD.MOV.U32 R89, RZ, RZ, R55 ;  /* 0x000000ffff597224 */ /* 0x000fe200078e0037 */
[----:B------:R-:W-:Y:S01]  /*6be0*/  PRMT R181, R90, 0x7610, R181 ;  /* 0x000076105ab57816 */ /* 0x000fe200000000b5 */
        /* <DEDUP_REMOVED lines=38> */
[----:B------:R-:W-:-:S04]  /*6e50*/  PRMT R169, R91, 0x5410, R90 ;  /* 0x000054105ba97816 */ /* 0x000fc8000000005a */
[----:B------:R-:W-:Y:S01]  /*6e60*/  PRMT R160, R89, 0x5410, R88 ;  /* 0x0000541059a07816 */ /* 0x000fe20000000058 */
[----:B------:R-:W-:Y:S02]  /*6e70*/  IMAD.MOV.U32 R89, RZ, RZ, R84 ;  /* 0x000000ffff597224 */ /* 0x000fe400078e0054 */
[----:B------:R-:W-:-:S05]  /*6e80*/  IMAD.MOV.U32 R88, RZ, RZ, R85 ;  /* 0x000000ffff587224 */ /* 0x000fca00078e0055 */
[----:B------:R-:W-:Y:S01]  /*6e90*/  PRMT R170, R89, 0x5410, R88 ;  /* 0x0000541059aa7816 */ /* 0x000fe20000000058 */
[----:B------:R-:W-:Y:S06]  /*6ea0*/  @!P2 BRA `(.L_x_2806) ;  /* 0x000000000004a947 */ /* 0x000fec0003800000 */
[----:B------:R-:W-:Y:S01]  /*6eb0*/  BPT.TRAP 0x1 ;  /* 0x000000040000795c */ /* 0x000fe20000300000 */
.L_x_2806:
        /* <DEDUP_REMOVED lines=8> */
.L_x_3128:
[----:B------:R-:W-:Y:S05]  /*6f40*/  BSYNC B1 ;  /* 0x0000000000017941 */ /* 0x000fea0003800000 */
.L_x_2807:
        /* <DEDUP_REMOVED lines=33> */
[--C-:B------:R-:W-:Y:S02]  /*7160*/  SHF.R.U64 R49, R60, 0x10, R61.reuse ;  /* 0x000000103c317819 */ /* 0x100fe4000000123d */
[----:B------:R-:W-:Y:S02]  /*7170*/  SHF.R.U32.HI R60, RZ, 0x10, R61 ;  /* 0x00000010ff3c7819 */ /* 0x000fe4000001163d */
[--C-:B------:R-:W-:Y:S02]  /*7180*/  SHF.R.U64 R50, R50, 0x10, R51.reuse ;  /* 0x0000001032327819 */ /* 0x100fe40000001233 */
[----:B------:R-:W-:-:S02]  /*7190*/  SHF.R.U32.HI R163, RZ, 0x10, R51 ;  /* 0x00000010ffa37819 */ /* 0x000fc40000011633 */
[--C-:B------:R-:W-:Y:S02]  /*71a0*/  SHF.R.U64 R61, R62, 0x10, R63.reuse ;  /* 0x000000103e3d7819 */ /* 0x100fe4000000123f */
[----:B------:R-:W-:Y:S02]  /*71b0*/  SHF.R.U32.HI R51, RZ, 0x10, R63 ;  /* 0x00000010ff337819 */ /* 0x000fe4000001163f */
[----:B------:R-:W-:Y:S02]  /*71c0*/  PRMT R60, R167, 0x5432, R60 ;  /* 0x00005432a73c7816 */ /* 0x000fe4000000003c */
[C---:B------:R-:W-:Y:S02]  /*71d0*/  PRMT R63, R166.reuse, 0x5432, R48 ;  /* 0x00005432a63f7816 */ /* 0x040fe40000000030 */
[----:B------:R-:W-:Y:S01]  /*71e0*/  PRMT R165, R166, 0x5410, R165 ;  /* 0x00005410a6a57816 */ /* 0x000fe200000000a5 */
[----:B0-----:R-:W-:Y:S01]  /*71f0*/  IMAD.U32 R166, R93, 0x10000, RZ ;  /* 0x000100005da67824 */ /* 0x001fe200078e00ff */
[----:B------:R-:W-:Y:S01]  /*7200*/  PRMT R62, R164, 0x5432, R50 ;  /* 0x00005432a43e7816 */ /* 0x000fe20000000032 */
[----:B------:R-:W-:Y:S01]  /*7210*/  IMAD.U32 R50, R60, 0x10000, RZ ;  /* 0x000100003c327824 */ /* 0x000fe200078e00ff */
[----:B------:R-:W-:Y:S01]  /*7220*/  PRMT R48, R164, 0x5410, R163 ;  /* 0x00005410a4307816 */ /* 0x000fe200000000a3 */
[----:B------:R-:W-:Y:S01]  /*7230*/  IMAD.U32 R164, R63, 0x10000, RZ ;  /* 0x000100003fa47824 */ /* 0x000fe200078e00ff */
[----:B------:R-:W-:Y:S01]  /*7240*/  PRMT R49, R167, 0x5410, R49 ;  /* 0x00005410a7317816 */ /* 0x000fe20000000031 */
[----:B--2---:R-:W-:-:S02]  /*7250*/  IMAD.U32 R163, R89, 0x10000, RZ ;  /* 0x0001000059a37824 */ /* 0x004fc400078e00ff */
[C---:B------:R-:W-:Y:S01]  /*7260*/  FMUL.FTZ R167, R166.reuse, R50 ;  /* 0x00000032a6a77220 */ /* 0x040fe20000410000 */
[-C--:B------:R-:W-:Y:S01]  /*7270*/  FMUL.FTZ R166, R166, R164.reuse ;  /* 0x000000a4a6a67220 */ /* 0x080fe20000410000 */
[----:B------:R-:W-:Y:S02]  /*7280*/  LOP3.LUT R93, R93, 0xffff0000, RZ, 0xc0, !PT ;  /* 0xffff00005d5d7812 */ /* 0x000fe400078ec0ff */
[C---:B------:R-:W-:Y:S01]  /*7290*/  FFMA.FTZ R164, R163.reuse, R164, -R167 ;  /* 0x000000a4a3a47223 */ /* 0x040fe200000108a7 */
[----:B------:R-:W-:Y:S01]  /*72a0*/  FFMA.FTZ R163, R163, R50, R166 ;  /* 0x00000032a3a37223 */ /* 0x000fe200000100a6 */
[----:B------:R-:W-:Y:S01]  /*72b0*/  LOP3.LUT R166, R63, 0xffff0000, RZ, 0xc0, !PT ;  /* 0xffff00003fa67812 */ /* 0x000fe200078ec0ff */
[----:B------:R-:W-:Y:S01]  /*72c0*/  IMAD.U32 R167, R95, 0x10000, RZ ;  /* 0x000100005fa77824 */ /* 0x000fe200078e00ff */
[----:B------:R-:W-:Y:S02]  /*72d0*/  LOP3.LUT R63, R60, 0xffff0000, RZ, 0xc0, !PT ;  /* 0xffff00003c3f7812 */ /* 0x000fe400078ec0ff */
[----:B------:R-:W-:Y:S01]  /*72e0*/  LOP3.LUT R50, R89, 0xffff0000, RZ, 0xc0, !PT ;  /* 0xffff000059327812 */ /* 0x000fe200078ec0ff */
[----:B------:R-:W-:Y:S01]  /*72f0*/  FMUL.FTZ R89, R93, R166 ;  /* 0x000000a65d597220 */ /* 0x000fe20000410000 */
[----:B------:R-:W-:Y:S01]  /*7300*/  PRMT R51, R181, 0x5410, R51 ;  /* 0x00005410b5337816 */ /* 0x000fe20000000033 */
[----:B------:R-:W-:Y:S01]  /*7310*/  FMUL.FTZ R60, R93, R63 ;  /* 0x0000003f5d3c7220 */ /* 0x000fe20000410000 */
[----:B------:R-:W-:Y:S01]  /*7320*/  IMAD.U32 R93, R91, 0x10000, RZ ;  /* 0x000100005b5d7824 */ /* 0x000fe200078e00ff */
[----:B------:R-:W-:-:S02]  /*7330*/  LOP3.LUT R95, R95, 0xffff0000, RZ, 0xc0, !PT ;  /* 0xffff00005f5f7812 */ /* 0x000fc400078ec0ff */
[C---:B------:R-:W-:Y:S01]  /*7340*/  FFMA.FTZ R60, R50.reuse, R166, -R60 ;  /* 0x000000a6323c7223 */ /* 0x040fe2000001083c */
[----:B------:R-:W-:Y:S02]  /*7350*/  IMAD.U32 R166, R51, 0x10000, RZ ;  /* 0x0001000033a67824 */ /* 0x000fe400078e00ff */
[----:B------:R-:W-:Y:S01]  /*7360*/  FFMA.FTZ R50, R50, R63, R89 ;  /* 0x0000003f32327223 */ /* 0x000fe20000010059 */
[C---:B------:R-:W-:Y:S01]  /*7370*/  IMAD.U32 R63, R48.reuse, 0x10000, RZ ;  /* 0x00010000303f7824 */ /* 0x040fe200078e00ff */
[----:B------:R-:W-:Y:S01]  /*7380*/  LOP3.LUT R48, R48, 0xffff0000, RZ, 0xc0, !PT ;  /* 0xffff000030307812 */ /* 0x000fe200078ec0ff */
[----:B------:R-:W-:Y:S01]  /*7390*/  FMUL.FTZ R89, R167, R166 ;  /* 0x000000a6a7597220 */ /* 0x000fe20000410000 */
[----:B------:R-:W-:Y:S02]  /*73a0*/  LOP3.LUT R91, R91, 0xffff0000, RZ, 0xc0, !PT ;  /* 0xffff00005b5b7812 */ /* 0x000fe400078ec0ff */
[----:B------:R-:W-:Y:S01]  /*73b0*/  PRMT R61, R180, 0x5410, R61 ;  /* 0x00005410b43d7816 */ /* 0x000fe2000000003d */
[-C--:B------:R-:W-:Y:S01]  /*73c0*/  FFMA.FTZ R89, R93, R63.reuse, -R89 ;  /* 0x0000003f5d597223 */ /* 0x080fe20000010859 */
[----:B------:R-:W-:Y:S01]  /*73d0*/  FMUL.FTZ R63, R167, R63 ;  /* 0x0000003fa73f7220 */ /* 0x000fe20000410000 */
[----:B------:R-:W-:-:S02]  /*73e0*/  F2FP.BF16.F32.PACK_AB R60, R60, R164 ;  /* 0x000000a43c3c723e */ /* 0x000fc400000010ff */
[----:B------:R-:W-:Y:S01]  /*73f0*/  F2FP.BF16.F32.PACK_AB R50, R50, R163 ;  /* 0x000000a33232723e */ /* 0x000fe200000010ff */
[----:B------:R-:W-:Y:S01]  /*7400*/  FFMA.FTZ R63, R93, R166, R63 ;  /* 0x000000a65d3f7223 */ /* 0x000fe2000001003f */
[----:B------:R-:W-:Y:S01]  /*7410*/  LOP3.LUT R93, R51, 0xffff0000, RZ, 0xc0, !PT ;  /* 0xffff0000335d7812 */ /* 0x000fe200078ec0ff */
[----:B------:R-:W-:-:S04]  /*7420*/  IMAD.U32 R166, R165, 0x10000, RZ ;  /* 0x00010000a5a67824 */ /* 0x000fc800078e00ff */
[----:B------:R-:W-:-:S04]  /*7430*/  FMUL.FTZ R51, R95, R93 ;  /* 0x0000005d5f337220 */ /* 0x000fc80000410000 */
[-C--:B------:R-:W-:Y:S01]  /*7440*/  FFMA.FTZ R51, R91, R48.reuse, -R51 ;  /* 0x000000305b337223 */ /* 0x080fe20000010833 */
[----:B------:R-:W-:Y:S01]  /*7450*/  FMUL.FTZ R48, R95, R48 ;  /* 0x000000305f307220 */ /* 0x000fe20000410000 */
[C---:B------:R-:W-:Y:S01]  /*7460*/  IMAD.U32 R95, R92.reuse, 0x10000, RZ ;  /* 0x000100005c5f7824 */ /* 0x040fe200078e00ff */
[----:B------:R-:W-:Y:S02]  /*7470*/  LOP3.LUT R92, R92, 0xffff0000, RZ, 0xc0, !PT ;  /* 0xffff00005c5c7812 */ /* 0x000fe400078ec0ff */
[----:B------:R-:W-:Y:S01]  /*7480*/  FFMA.FTZ R48, R91, R93, R48 ;  /* 0x0000005d5b307223 */ /* 0x000fe20000010030 */
[----:B------:R-:W-:Y:S01]  /*7490*/  IMAD.U32 R93, R49, 0x10000, RZ ;  /* 0x00010000315d7824 */ /* 0x000fe200078e00ff */
[----:B------:R-:W-:Y:S01]  /*74a0*/  F2FP.BF16.F32.PACK_AB R51, R51, R89 ;  /* 0x000000593333723e */ /* 0x000fe200000010ff */
[C---:B------:R-:W-:Y:S01]  /*74b0*/  IMAD.U32 R91, R88.reuse, 0x10000, RZ ;  /* 0x00010000585b7824 */ /* 0x040fe200078e00ff */
[----:B------:R-:W-:Y:S01]  /*74c0*/  LOP3.LUT R88, R88, 0xffff0000, RZ, 0xc0, !PT ;  /* 0xffff000058587812 */ /* 0x000fe200078ec0ff */
[C---:B------:R-:W-:Y:S01]  /*74d0*/  FMUL.FTZ R167, R95.reuse, R93 ;  /* 0x0000005d5fa77220 */ /* 0x040fe20000410000 */
[----:B------:R-:W-:Y:S01]  /*74e0*/  FMUL.FTZ R95, R95, R166 ;  /* 0x000000a65f5f7220 */ /* 0x000fe20000410000 */
[----:B------:R-:W-:Y:S01]  /*74f0*/  F2FP.BF16.F32.PACK_AB R48, R48, R63 ;  /* 0x0000003f3030723e */ /* 0x000fe200000010ff */
[----:B------:R-:W-:-:S02]  /*7500*/  IMAD.MOV.U32 R89, RZ, RZ, R60 ;  /* 0x000000ffff597224 */ /* 0x000fc400078e003c */
[C---:B------:R-:W-:Y:S01]  /*7510*/  FFMA.FTZ R167, R91.reuse, R166, -R167 ;  /* 0x000000a65ba77223 */ /* 0x040fe200000108a7 */
[----:B------:R-:W-:Y:S01]  /*7520*/  FFMA.FTZ R95, R91, R93, R95 ;  /* 0x0000005d5b5f7223 */ /* 0x000fe2000001005f */
[----:B------:R-:W-:Y:S02]  /*7530*/  LOP3.LUT R91, R49, 0xffff0000, RZ, 0xc0, !PT ;  /* 0xffff0000315b7812 */ /* 0x000fe400078ec0ff */
[----:B------:R-:W-:Y:S01]  /*7540*/  LOP3.LUT R49, R165, 0xffff0000, RZ, 0xc0, !PT ;  /* 0xffff0000a5317812 */ /* 0x000fe200078ec0ff */
[C---:B------:R-:W-:Y:S01]  /*7550*/  IMAD.U32 R165, R62.reuse, 0x10000, RZ ;  /* 0x000100003ea57824 */ /* 0x040fe200078e00ff */
[----:B------:R-:W-:Y:S01]  /*7560*/  LOP3.LUT R62, R62, 0xffff0000, RZ, 0xc0, !PT ;  /* 0xffff00003e3e7812 */ /* 0x000fe200078ec0ff */
[C---:B------:R-:W-:Y:S02]  /*7570*/  FMUL.FTZ R93, R92.reuse, R91 ;  /* 0x0000005b5c5d7220 */ /* 0x040fe40000410000 */
[-C--:B------:R-:W-:Y:S02]  /*7580*/  FMUL.FTZ R92, R92, R49.reuse ;  /* 0x000000315c5c7220 */ /* 0x080fe40000410000 */
[----:B------:R-:W-:Y:S01]  /*7590*/  FFMA.FTZ R49, R88, R49, -R93 ;  /* 0x0000003158317223 */ /* 0x000fe2000001085d */
[----:B------:R-:W-:-:S02]  /*75a0*/  IMAD.U32 R93, R94, 0x10000, RZ ;  /* 0x000100005e5d7824 */ /* 0x000fc400078e00ff */
[----:B------:R-:W-:Y:S01]  /*75b0*/  FFMA.FTZ R88, R88, R91, R92 ;  /* 0x0000005b58587223 */ /* 0x000fe2000001005c */
[C---:B------:R-:W-:Y:S01]  /*75c0*/  IMAD.U32 R92, R61.reuse, 0x10000, RZ ;  /* 0x000100003d5c7824 */ /* 0x040fe200078e00ff */
[----:B------:R-:W-:Y:S01]  /*75d0*/  LOP3.LUT R94, R94, 0xffff0000, RZ, 0xc0, !PT ;  /* 0xffff00005e5e7812 */ /* 0x000fe200078ec0ff */
[C---:B------:R-:W-:Y:S01]  /*75e0*/  IMAD.U32 R91, R90.reuse, 0x10000, RZ ;  /* 0x000100005a5b7824 */ /* 0x040fe200078e00ff */
[----:B------:R-:W-:Y:S01]  /*75f0*/  LOP3.LUT R61, R61, 0xffff0000, RZ, 0xc0, !PT ;  /* 0xffff00003d3d7812 */ /* 0x000fe200078ec0ff */
[CC--:B------:R-:W-:Y:S01]  /*7600*/  FMUL.FTZ R166, R93.reuse, R92.reuse ;  /* 0x0000005c5da67220 */ /* 0x0c0fe20000410000 */
[-C--:B------:R-:W-:Y:S01]  /*7610*/  FMUL.FTZ R93, R93, R165.reuse ;  /* 0x000000a55d5d7220 */ /* 0x080fe20000410000 */
[----:B------:R-:W-:Y:S02]  /*7620*/  LOP3.LUT R90, R90, 0xffff0000, RZ, 0xc0, !PT ;  /* 0xffff00005a5a7812 */ /* 0x000fe400078ec0ff */
[C---:B------:R-:W-:Y:S01]  /*7630*/  FFMA.FTZ R166, R91.reuse, R165, -R166 ;  /* 0x000000a55ba67223 */ /* 0x040fe200000108a6 */
[----:B------:R-:W-:Y:S01]  /*7640*/  FFMA.FTZ R93, R91, R92, R93 ;  /* 0x0000005c5b5d7223 */ /* 0x000fe2000001005d */
[C---:B------:R-:W-:Y:S01]  /*7650*/  FMUL.FTZ R91, R94.reuse, R61 ;  /* 0x0000003d5e5b7220 */ /* 0x040fe20000410000 */
[----:B------:R-:W-:Y:S01]  /*7660*/  FMUL.FTZ R94, R94, R62 ;  /* 0x0000003e5e5e7220 */ /* 0x000fe20000410000 */
[----:B------:R-:W-:-:S02]  /*7670*/  F2FP.BF16.F32.PACK_AB R95, R88, R95 ;  /* 0x0000005f585f723e */ /* 0x000fc400000010ff */
[C---:B------:R-:W-:Y:S01]  /*7680*/  FFMA.FTZ R91, R90.reuse, R62, -R91 ;  /* 0x0000003e5a5b7223 */ /* 0x040fe2000001085b */
[----:B------:R-:W-:Y:S01]  /*7690*/  FFMA.FTZ R94, R90, R61, R94 ;  /* 0x0000003d5a5e7223 */ /* 0x000fe2000001005e */
[----:B------:R-:W-:Y:S01]  /*76a0*/  F2FP.BF16.F32.PACK_AB R49, R49, R167 ;  /* 0x000000a73131723e */ /* 0x000fe200000010ff */
[----:B------:R-:W-:Y:S02]  /*76b0*/  IMAD.MOV.U32 R92, RZ, RZ, R95 ;  /* 0x000000ffff5c7224 */ /* 0x000fe400078e005f */
[----:B------:R-:W-:Y:S01]  /*76c0*/  F2FP.BF16.F32.PACK_AB R91, R91, R166 ;  /* 0x000000a65b5b723e */ /* 0x000fe200000010ff */
[----:B------:R-:W-:Y:S01]  /*76d0*/  IMAD.MOV.U32 R95, RZ, RZ, R48 ;  /* 0x000000ffff5f7224 */ /* 0x000fe200078e0030 */
[----:B------:R-:W-:Y:S01]  /*76e0*/  F2FP.BF16.F32.PACK_AB R94, R94, R93 ;  /* 0x0000005d5e5e723e */ /* 0x000fe200000010ff */
[----:B------:R-:W-:Y:S02]  /*76f0*/  IMAD.MOV.U32 R88, RZ, RZ, R49 ;  /* 0x000000ffff587224 */ /* 0x000fe400078e0031 */
[----:B------:R-:W-:-:S02]  /*7700*/  IMAD.MOV.U32 R90, RZ, RZ, R91 ;  /* 0x000000ffff5a7224 */ /* 0x000fc400078e005b */
[----:B------:R-:W-:Y:S02]  /*7710*/  IMAD.MOV.U32 R93, RZ, RZ, R50 ;  /* 0x000000ffff5d7224 */ /* 0x000fe400078e0032 */
[----:B------:R-:W-:-:S07]  /*7720*/  IMAD.MOV.U32 R91, RZ, RZ, R51 ;  /* 0x000000ffff5b7224 */ /* 0x000fce00078e0033 */
.L_x_2814:
[----:B------:R-:W-:Y:S05]  /*7730*/  BSYNC B3 ;  /* 0x0000000000037941 */ /* 0x000fea0003800000 */
.L_x_2813:
        /* <DEDUP_REMOVED lines=12> */
.L_x_2812:
[----:B------:R-:W-:Y:S05]  /*7800*/  BSYNC B2 ;  /* 0x0000000000027941 */ /* 0x000fea0003800000 */
.L_x_2811:
        /* <DEDUP_REMOVED lines=27> */
[----:B--2---:R-:W-:Y:S01]  /*79c0*/  IMAD.U32 R161, R61, 0x10000, RZ ;  /* 0x000100003da17824 */ /* 0x004fe200078e00ff */
[----:B------:R-:W-:Y:S01]  /*79d0*/  SHF.R.U32.HI R92, RZ, 0x10, R45 ;  /* 0x00000010ff5c7819 */ /* 0x000fe2000001162d */
[----:B0-----:R-:W-:Y:S01]  /*79e0*/  IMAD.U32 R93, R49, 0x10000, RZ ;  /* 0x00010000315d7824 */ /* 0x001fe200078e00ff */
[----:B------:R-:W-:Y:S02]  /*79f0*/  PRMT R91, R179, 0x5410, R91 ;  /* 0x00005410b35b7816 */ /* 0x000fe4000000005b */
[----:B------:R-:W-:Y:S02]  /*7a00*/  PRMT R92, R177, 0x5432, R92 ;  /* 0x00005432b15c7816 */ /* 0x000fe4000000005c */
[----:B------:R-:W-:Y:S01]  /*7a10*/  LOP3.LUT R61, R61, 0xffff0000, RZ, 0xc0, !PT ;  /* 0xffff00003d3d7812 */ /* 0x000fe200078ec0ff */
[----:B------:R-:W-:Y:S01]  /*7a20*/  IMAD.U32 R95, R91, 0x10000, RZ ;  /* 0x000100005b5f7824 */ /* 0x000fe200078e00ff */
[----:B------:R-:W-:Y:S01]  /*7a30*/  LOP3.LUT R49, R49, 0xffff0000, RZ, 0xc0, !PT ;  /* 0xffff000031317812 */ /* 0x000fe200078ec0ff */
[----:B------:R-:W-:Y:S01]  /*7a40*/  IMAD.U32 R94, R92, 0x10000, RZ ;  /* 0x000100005c5e7824 */ /* 0x000fe200078e00ff */
[----:B------:R-:W-:Y:S01]  /*7a50*/  SHF.R.U64 R57, R56, 0x10, R57 ;  /* 0x0000001038397819 */ /* 0x000fe20000001239 */
[-C--:B------:R-:W-:Y:S01]  /*7a60*/  FMUL.FTZ R163, R161, R95.reuse ;  /* 0x0000005fa1a37220 */ /* 0x080fe20000410000 */
[----:B------:R-:W-:Y:S01]  /*7a70*/  LOP3.LUT R56, R63, 0xffff0000, RZ, 0xc0, !PT ;  /* 0xffff00003f387812 */ /* 0x000fe200078ec0ff */
[-C--:B------:R-:W-:Y:S01]  /*7a80*/  FMUL.FTZ R161, R161, R94.reuse ;  /* 0x0000005ea1a17220 */ /* 0x080fe20000410000 */
[----:B------:R-:W-:Y:S01]  /*7a90*/  SHF.R.U64 R45, R44, 0x10, R45 ;  /* 0x000000102c2d7819 */ /* 0x000fe2000000122d */
[----:B------:R-:W-:Y:S01]  /*7aa0*/  FFMA.FTZ R94, R93, R94, -R163 ;  /* 0x0000005e5d5e7223 */ /* 0x000fe200000108a3 */
[----:B------:R-:W-:Y:S01]  /*7ab0*/  LOP3.LUT R44, R51, 0xffff0000, RZ, 0xc0, !PT ;  /* 0xffff0000332c7812 */ /* 0x000fe200078ec0ff */
[----:B------:R-:W-:Y:S01]  /*7ac0*/  FFMA.FTZ R93, R93, R95, R161 ;  /* 0x0000005f5d5d7223 */ /* 0x000fe200000100a1 */
[----:B------:R-:W-:Y:S01]  /*7ad0*/  LOP3.LUT R95, R92, 0xffff0000, RZ, 0xc0, !PT ;  /* 0xffff00005c5f7812 */ /* 0x000fe200078ec0ff */
[----:B------:R-:W-:Y:S01]  /*7ae0*/  IMAD.U32 R163, R63, 0x10000, RZ ;  /* 0x000100003fa37824 */ /* 0x000fe200078e00ff */
[----:B------:R-:W-:-:S02]  /*7af0*/  LOP3.LUT R92, R91, 0xffff0000, RZ, 0xc0, !PT ;  /* 0xffff00005b5c7812 */ /* 0x000fc400078ec0ff */
[----:B------:R-:W-:Y:S02]  /*7b00*/  SHF.R.U64 R46, R46, 0x10, R47 ;  /* 0x000000102e2e7819 */ /* 0x000fe4000000122f */
[----:B------:R-:W-:Y:S01]  /*7b10*/  SHF.R.U64 R58, R58, 0x10, R59 ;  /* 0x000000103a3a7819 */ /* 0x000fe2000000123b */
[CC--:B------:R-:W-:Y:S01]  /*7b20*/  FMUL.FTZ R91, R61.reuse, R92.reuse ;  /* 0x0000005c3d5b7220 */ /* 0x0c0fe20000410000 */
[-C--:B------:R-:W-:Y:S01]  /*7b30*/  FMUL.FTZ R61, R61, R95.reuse ;  /* 0x0000005f3d3d7220 */ /* 0x080fe20000410000 */
[----:B------:R-:W-:Y:S02]  /*7b40*/  PRMT R46, R175, 0x5432, R46 ;  /* 0x00005432af2e7816 */ /* 0x000fe4000000002e */
[C---:B------:R-:W-:Y:S01]  /*7b50*/  FFMA.FTZ R91, R49.reuse, R95, -R91 ;  /* 0x0000005f315b7223 */ /* 0x040fe2000001085b */
[----:B------:R-:W-:Y:S01]  /*7b60*/  FFMA.FTZ R49, R49, R92, R61 ;  /* 0x0000005c31317223 */ /* 0x000fe2000001003d */
[----:B------:R-:W-:Y:S01]  /*7b70*/  SHF.R.U32.HI R61, RZ, 0x10, R59 ;  /* 0x00000010ff3d7819 */ /* 0x000fe2000001163b */
[----:B------:R-:W-:Y:S01]  /*7b80*/  IMAD.U32 R95, R51, 0x10000, RZ ;  /* 0x00010000335f7824 */ /* 0x000fe200078e00ff */
[----:B------:R-:W-:-:S02]  /*7b90*/  SHF.R.U32.HI R92, RZ, 0x10, R47 ;  /* 0x00000010ff5c7819 */ /* 0x000fc4000001162f */
[----:B------:R-:W-:Y:S02]  /*7ba0*/  PRMT R61, R178, 0x5410, R61 ;  /* 0x00005410b23d7816 */ /* 0x000fe4000000003d */
[----:B------:R-:W-:Y:S02]  /*7bb0*/  PRMT R92, R176, 0x5432, R92 ;  /* 0x00005432b05c7816 */ /* 0x000fe4000000005c */
[----:B------:R-:W-:Y:S01]  /*7bc0*/  PRMT R58, R175, 0x5410, R58 ;  /* 0x00005410af3a7816 */ /* 0x000fe2000000003a */
[C---:B------:R-:W-:Y:S01]  /*7bd0*/  IMAD.U32 R161, R61.reuse, 0x10000, RZ ;  /* 0x000100003da17824 */ /* 0x040fe200078e00ff */
[----:B------:R-:W-:Y:S01]  /*7be0*/  LOP3.LUT R61, R61, 0xffff0000, RZ, 0xc0, !PT ;  /* 0xffff00003d3d7812 */ /* 0x000fe200078ec0ff */
[C---:B------:R-:W-:Y:S01]  /*7bf0*/  IMAD.U32 R164, R92.reuse, 0x10000, RZ ;  /* 0x000100005ca47824 */ /* 0x040fe200078e00ff */
[----:B------:R-:W-:Y:S01]  /*7c00*/  LOP3.LUT R92, R92, 0xffff0000, RZ, 0xc0, !PT ;  /* 0xffff00005c5c7812 */ /* 0x000fe200078ec0ff */
[----:B------:R-:W-:Y:S01]  /*7c10*/  FMUL.FTZ R165, R163, R161 ;  /* 0x000000a1a3a57220 */ /* 0x000fe20000410000 */
[----:B------:R-:W-:Y:S01]  /*7c20*/  F2FP.BF16.F32.PACK_AB R91, R91, R94 ;  /* 0x0000005e5b5b723e */ /* 0x000fe200000010ff */
[C---:B------:R-:W-:Y:S01]  /*7c30*/  FMUL.FTZ R51, R56.reuse, R61 ;  /* 0x0000003d38337220 */ /* 0x040fe20000410000 */
[----:B------:R-:W-:Y:S01]  /*7c40*/  FMUL.FTZ R163, R163, R164 ;  /* 0x000000a4a3a37220 */ /* 0x000fe20000410000 */
[----:B------:R-:W-:Y:S01]  /*7c50*/  FMUL.FTZ R56, R56, R92 ;  /* 0x0000005c38387220 */ /* 0x000fe20000410000 */
[C---:B------:R-:W-:Y:S01]  /*7c60*/  FFMA.FTZ R164, R95.reuse, R164, -R165 ;  /* 0x000000a45fa47223 */ /* 0x040fe200000108a5 */
[C---:B------:R-:W-:Y:S01]  /*7c70*/  FFMA.FTZ R51, R44.reuse, R92, -R51 ;  /* 0x0000005c2c337223 */ /* 0x040fe20000010833 */
[----:B------:R-:W-:Y:S01]  /*7c80*/  FFMA.FTZ R163, R95, R161, R163 ;  /* 0x000000a15fa37223 */ /* 0x000fe200000100a3 */
[----:B------:R-:W-:Y:S01]  /*7c90*/  FFMA.FTZ R44, R44, R61, R56 ;  /* 0x0000003d2c2c7223 */ /* 0x000fe20000010038 */
[----:B------:R-:W-:Y:S01]  /*7ca0*/  PRMT R56, R177, 0x5410, R45 ;  /* 0x00005410b1387816 */ /* 0x000fe2000000002d */
[----:B------:R-:W-:Y:S01]  /*7cb0*/  IMAD.U32 R95, R60, 0x10000, RZ ;  /* 0x000100003c5f7824 */ /* 0x000fe200078e00ff */
[----:B------:R-:W-:Y:S01]  /*7cc0*/  PRMT R45, R176, 0x5410, R57 ;  /* 0x00005410b02d7816 */ /* 0x000fe20000000039 */
[----:B------:R-:W-:Y:S01]  /*7cd0*/  IMAD.U32 R57, R48, 0x10000, RZ ;  /* 0x0001000030397824 */ /* 0x000fe200078e00ff */
[----:B------:R-:W-:Y:S01]  /*7ce0*/  LOP3.LUT R60, R60, 0xffff0000, RZ, 0xc0, !PT ;  /* 0xffff00003c3c7812 */ /* 0x000fe200078ec0ff */
[C---:B------:R-:W-:Y:S01]  /*7cf0*/  IMAD.U32 R63, R56.reuse, 0x10000, RZ ;  /* 0x00010000383f7824 */ /* 0x040fe200078e00ff */
[C---:B------:R-:W-:Y:S01]  /*7d00*/  LOP3.LUT R47, R45.reuse, 0xffff0000, RZ, 0xc0, !PT ;  /* 0xffff00002d2f7812 */ /* 0x040fe200078ec0ff */
[----:B------:R-:W-:Y:S01]  /*7d10*/  IMAD.U32 R61, R45, 0x10000, RZ ;  /* 0x000100002d3d7824 */ /* 0x000fe200078e00ff */
[----:B------:R-:W-:-:S02]  /*7d20*/  LOP3.LUT R45, R56, 0xffff0000, RZ, 0xc0, !PT ;  /* 0xffff0000382d7812 */ /* 0x000fc400078ec0ff */
[----:B------:R-:W-:Y:S01]  /*7d30*/  LOP3.LUT R48, R48, 0xffff0000, RZ, 0xc0, !PT ;  /* 0xffff000030307812 */ /* 0x000fe200078ec0ff */
[C---:B------:R-:W-:Y:S01]  /*7d40*/  FMUL.FTZ R56, R60.reuse, R47 ;  /* 0x0000002f3c387220 */ /* 0x040fe20000410000 */
[C---:B------:R-:W-:Y:S01]  /*7d50*/  FMUL.FTZ R92, R95.reuse, R61 ;  /* 0x0000003d5f5c7220 */ /* 0x040fe20000410000 */
[----:B------:R-:W-:Y:S01]  /*7d60*/  FMUL.FTZ R60, R60, R45 ;  /* 0x0000002d3c3c7220 */ /* 0x000fe20000410000 */
[----:B------:R-:W-:Y:S01]  /*7d70*/  FMUL.FTZ R95, R95, R63 ;  /* 0x0000003f5f5f7220 */ /* 0x000fe20000410000 */
[C---:B------:R-:W-:Y:S01]  /*7d80*/  FFMA.FTZ R45, R48.reuse, R45, -R56 ;  /* 0x0000002d302d7223 */ /* 0x040fe20000010838 */
[C---:B------:R-:W-:Y:S01]  /*7d90*/  FFMA.FTZ R92, R57.reuse, R63, -R92 ;  /* 0x0000003f395c7223 */ /* 0x040fe2000001085c */
[----:B------:R-:W-:Y:S01]  /*7da0*/  FFMA.FTZ R47, R48, R47, R60 ;  /* 0x0000002f302f7223 */ /* 0x000fe2000001003c */
        /* <DEDUP_REMOVED lines=14> */
[-C--:B------:R-:W-:Y:S01]  /*7e90*/  FMUL.FTZ R62, R62, R46.reuse ;  /* 0x0000002e3e3e7220 */ /* 0x080fe20000410000 */
[----:B------:R-:W-:Y:S01]  /*7ea0*/  F2FP.BF16.F32.PACK_AB R93, R49, R93 ;  /* 0x0000005d315d723e */ /* 0x000fe200000010ff */
[----:B------:R-:W-:Y:S02]  /*7eb0*/  IMAD.MOV.U32 R49, RZ, RZ, R91 ;  /* 0x000000ffff317224 */ /* 0x000fe400078e005b */
[C---:B------:R-:W-:Y:S01]  /*7ec0*/  FFMA.FTZ R48, R50.reuse, R46, -R48 ;  /* 0x0000002e32307223 */ /* 0x040fe20000010830 */
[----:B------:R-:W-:Y:S01]  /*7ed0*/  FFMA.FTZ R62, R50, R58, R62 ;  /* 0x0000003a323e7223 */ /* 0x000fe2000001003e */
[----:B------:R-:W-:Y:S01]  /*7ee0*/  F2FP.BF16.F32.PACK_AB R44, R44, R163 ;  /* 0x000000a32c2c723e */ /* 0x000fe200000010ff */
[----:B------:R-:W-:Y:S01]  /*7ef0*/  IMAD.MOV.U32 R61, RZ, RZ, R93 ;  /* 0x000000ffff3d7224 */ /* 0x000fe200078e005d */
        /* <DEDUP_REMOVED lines=8> */
[----:B------:R-:W-:-:S07]  /*7f80*/  IMAD.MOV.U32 R50, RZ, RZ, R59 ;  /* 0x000000ffff327224 */ /* 0x000fce00078e003b */
.L_x_2818:
[----:B------:R-:W-:Y:S05]  /*7f90*/  BSYNC B3 ;  /* 0x0000000000037941 */ /* 0x000fea0003800000 */
.L_x_2817:
        /* <DEDUP_REMOVED lines=10> */
.L_x_2816:
[----:B------:R-:W-:Y:S05]  /*8040*/  BSYNC B2 ;  /* 0x0000000000027941 */ /* 0x000fea0003800000 */
.L_x_2815:
[----:B------:R-:W-:-:S13]  /*8050*/  ISETP.NE.AND P4, PT, R34, RZ, PT ;  /* 0x000000ff2200720c */ /* 0x000fda0003f85270 */
[----:B------:R-:W-:Y:S05]  /*8060*/  @!P4 BRA `(.L_x_2810) ;  /* 0x000000080004c947 */ /* 0x000fea0003800000 */
[----:B0-----:R-:W3:Y:S01]  /*8070*/  LDL R44, [R1+0x20] ;  /* 0x00002000012c7983 */ /* 0x001ee20000100800 */
        /* <DEDUP_REMOVED lines=24> */
[--C-:B------:R-:W-:Y:S01]  /*8200*/  SHF.R.U64 R42, R42, 0x10, R43.reuse ;  /* 0x000000102a2a7819 */ /* 0x100fe2000000122b */
[----:B--2---:R-:W-:Y:S01]  /*8210*/  IMAD.U32 R61, R49, 0x10000, RZ ;  /* 0x00010000313d7824 */ /* 0x004fe200078e00ff */
[----:B------:R-:W-:Y:S01]  /*8220*/  SHF.R.U32.HI R59, RZ, 0x10, R43 ;  /* 0x00000010ff3b7819 */ /* 0x000fe2000001162b */
[----:B------:R-:W-:Y:S01]  /*8230*/  IMAD.U32 R89, R51, 0x10000, RZ ;  /* 0x0001000033597824 */ /* 0x000fe200078e00ff */
[--C-:B------:R-:W-:Y:S01]  /*8240*/  SHF.R.U64 R43, R52, 0x10, R53.reuse ;  /* 0x00000010342b7819 */ /* 0x100fe20000001235 */
[----:B0-----:R-:W-:Y:S01]  /*8250*/  IMAD.U32 R88, R47, 0x10000, RZ ;  /* 0x000100002f587824 */ /* 0x001fe200078e00ff */
[----:B------:R-:W-:Y:S01]  /*8260*/  SHF.R.U32.HI R52, RZ, 0x10, R53 ;  /* 0x00000010ff347819 */ /* 0x000fe20000011635 */
[----:B------:R-:W-:Y:S01]  /*8270*/  IMAD.U32 R90, R50, 0x10000, RZ ;  /* 0x00010000325a7824 */ /* 0x000fe200078e00ff */
[--C-:B------:R-:W-:Y:S01]  /*8280*/  SHF.R.U64 R40, R40, 0x10, R41.reuse ;  /* 0x0000001028287819 */ /* 0x100fe20000001229 */
[----:B------:R-:W-:Y:S01]  /*8290*/  IMAD.U32 R63, R46, 0x10000, RZ ;  /* 0x000100002e3f7824 */ /* 0x000fe200078e00ff */
[----:B------:R-:W-:-:S02]  /*82a0*/  SHF.R.U32.HI R41, RZ, 0x10, R41 ;  /* 0x00000010ff297819 */ /* 0x000fc40000011629 */
[----:B------:R-:W-:Y:S02]  /*82b0*/  PRMT R52, R174, 0x5432, R52 ;  /* 0x00005432ae347816 */ /* 0x000fe40000000034 */
[----:B------:R-:W-:Y:S02]  /*82c0*/  SHF.R.U64 R53, R54, 0x10, R55 ;  /* 0x0000001036357819 */ /* 0x000fe40000001237 */
[----:B------:R-:W-:Y:S01]  /*82d0*/  PRMT R41, R172, 0x5432, R41 ;  /* 0x00005432ac297816 */ /* 0x000fe20000000029 */
[C---:B------:R-:W-:Y:S01]  /*82e0*/  IMAD.U32 R91, R52.reuse, 0x10000, RZ ;  /* 0x00010000345b7824 */ /* 0x040fe200078e00ff */
[----:B------:R-:W-:Y:S01]  /*82f0*/  SHF.R.U32.HI R54, RZ, 0x10, R55 ;  /* 0x00000010ff367819 */ /* 0x000fe20000011637 */
[----:B------:R-:W-:Y:S01]  /*8300*/  IMAD.U32 R55, R45, 0x10000, RZ ;  /* 0x000100002d377824 */ /* 0x000fe200078e00ff */
        /* <DEDUP_REMOVED lines=8> */
[----:B------:R-:W-:Y:S01]  /*8390*/  LOP3.LUT R41, R41, 0xffff0000, RZ, 0xc0, !PT ;  /* 0xffff000029297812 */ /* 0x000fe200078ec0ff */
[----:B------:R-:W-:Y:S01]  /*83a0*/  FMUL.FTZ R94, R62, R52 ;  /* 0x000000343e5e7220 */ /* 0x000fe20000410000 */
[----:B------:R-:W-:Y:S01]  /*83b0*/  LOP3.LUT R60, R45, 0xffff0000, RZ, 0xc0, !PT ;  /* 0xffff00002d3c7812 */ /* 0x000fe200078ec0ff */
[----:B------:R-:W-:Y:S01]  /*83c0*/  IMAD.U32 R92, R54, 0x10000, RZ ;  /* 0x00010000365c7824 */ /* 0x000fe200078e00ff */
[----:B------:R-:W-:Y:S01]  /*83d0*/  PRMT R59, R171, 0x5432, R59 ;  /* 0x00005432ab3b7816 */ /* 0x000fe2000000003b */
[----:B------:R-:W-:Y:S01]  /*83e0*/  FMUL.FTZ R62, R62, R41 ;  /* 0x000000293e3e7220 */ /* 0x000fe20000410000 */
[----:B------:R-:W-:Y:S01]  /*83f0*/  LOP3.LUT R51, R51, 0xffff0000, RZ, 0xc0, !PT ;  /* 0xffff000033337812 */ /* 0x000fe200078ec0ff */
[----:B------:R-:W-:Y:S01]  /*8400*/  FFMA.FTZ R61, R55, R91, R61 ;  /* 0x0000005b373d7223 */ /* 0x000fe2000001003d */
[----:B------:R-:W-:Y:S01]  /*8410*/  LOP3.LUT R54, R54, 0xffff0000, RZ, 0xc0, !PT ;  /* 0xffff000036367812 */ /* 0x000fe200078ec0ff */
[----:B------:R-:W-:Y:S01]  /*8420*/  FFMA.FTZ R94, R60, R41, -R94 ;  /* 0x000000293c5e7223 */ /* 0x000fe2000001085e */
[----:B------:R-:W-:Y:S01]  /*8430*/  PRMT R43, R174, 0x5410, R43 ;  /* 0x00005410ae2b7816 */ /* 0x000fe2000000002b */
[----:B------:R-:W-:-:S02]  /*8440*/  IMAD.U32 R55, R59, 0x10000, RZ ;  /* 0x000100003b377824 */ /* 0x000fc400078e00ff */
[----:B------:R-:W-:Y:S01]  /*8450*/  FMUL.FTZ R41, R89, R92 ;  /* 0x0000005c59297220 */ /* 0x000fe20000410000 */
[----:B------:R-:W-:Y:S01]  /*8460*/  PRMT R40, R172, 0x5410, R40 ;  /* 0x00005410ac287816 */ /* 0x000fe20000000028 */
[----:B------:R-:W-:Y:S01]  /*8470*/  FFMA.FTZ R62, R60, R52, R62 ;  /* 0x000000343c3e7223 */ /* 0x000fe2000001003e */
[----:B------:R-:W-:Y:S01]  /*8480*/  LOP3.LUT R47, R47, 0xffff0000, RZ, 0xc0, !PT ;  /* 0xffff00002f2f7812 */ /* 0x000fe200078ec0ff */
[----:B------:R-:W-:Y:S01]  /*8490*/  FMUL.FTZ R60, R51, R54 ;  /* 0x00000036333c7220 */ /* 0x000fe20000410000 */
[----:B------:R-:W-:Y:S01]  /*84a0*/  LOP3.LUT R59, R59, 0xffff0000, RZ, 0xc0, !PT ;  /* 0xffff00003b3b7812 */ /* 0x000fe200078ec0ff */
[-C--:B------:R-:W-:Y:S01]  /*84b0*/  FMUL.FTZ R89, R89, R55.reuse ;  /* 0x0000003759597220 */ /* 0x080fe20000410000 */
[----:B------:R-:W-:Y:S01]  /*84c0*/  FFMA.FTZ R41, R88, R55, -R41 ;  /* 0x0000003758297223 */ /* 0x000fe20000010829 */
[C---:B------:R-:W-:Y:S01]  /*84d0*/  IMAD.U32 R49, R48.reuse, 0x10000, RZ ;  /* 0x0001000030317824 */ /* 0x040fe200078e00ff */
[----:B------:R-:W-:Y:S01]  /*84e0*/  LOP3.LUT R48, R48, 0xffff0000, RZ, 0xc0, !PT ;  /* 0xffff000030307812 */ /* 0x000fe200078ec0ff */
[----:B------:R-:W-:-:S02]  /*84f0*/  IMAD.U32 R55, R43, 0x10000, RZ ;  /* 0x000100002b377824 */ /* 0x000fc400078e00ff */
[-C--:B------:R-:W-:Y:S01]  /*8500*/  FMUL.FTZ R51, R51, R59.reuse ;  /* 0x0000003b33337220 */ /* 0x080fe20000410000 */
[C---:B------:R-:W-:Y:S02]  /*8510*/  IMAD.U32 R52, R40.reuse, 0x10000, RZ ;  /* 0x0001000028347824 */ /* 0x040fe400078e00ff */
[----:B------:R-:W-:Y:S01]  /*8520*/  FFMA.FTZ R60, R47, R59, -R60 ;  /* 0x0000003b2f3c7223 */ /* 0x000fe2000001083c */
[----:B------:R-:W-:Y:S01]  /*8530*/  LOP3.LUT R59, R40, 0xffff0000, RZ, 0xc0, !PT ;  /* 0xffff0000283b7812 */ /* 0x000fe200078ec0ff */
[-C--:B------:R-:W-:Y:S01]  /*8540*/  FMUL.FTZ R40, R49, R55.reuse ;  /* 0x0000003731287220 */ /* 0x080fe20000410000 */
[C---:B------:R-:W-:Y:S01]  /*8550*/  IMAD.U32 R45, R44.reuse, 0x10000, RZ ;  /* 0x000100002c2d7824 */ /* 0x040fe200078e00ff */
[----:B------:R-:W-:Y:S01]  /*8560*/  LOP3.LUT R43, R43, 0xffff0000, RZ, 0xc0, !PT ;  /* 0xffff00002b2b7812 */ /* 0x000fe200078ec0ff */
[----:B------:R-:W-:Y:S01]  /*8570*/  FMUL.FTZ R49, R49, R52 ;  /* 0x0000003431317220 */ /* 0x000fe20000410000 */
[----:B------:R-:W-:Y:S01]  /*8580*/  PRMT R42, R171, 0x5410, R42 ;  /* 0x00005410ab2a7816 */ /* 0x000fe2000000002a */
[----:B------:R-:W-:Y:S01]  /*8590*/  FFMA.FTZ R51, R47, R54, R51 ;  /* 0x000000362f337223 */ /* 0x000fe20000010033 */
[C---:B------:R-:W-:Y:S01]  /*85a0*/  FFMA.FTZ R40, R45.reuse, R52, -R40 ;  /* 0x000000342d287223 */ /* 0x040fe20000010828 */
[----:B------:R-:W-:Y:S01]  /*85b0*/  FFMA.FTZ R49, R45, R55, R49 ;  /* 0x000000372d317223 */ /* 0x000fe20000010031 */
[----:B------:R-:W-:Y:S01]  /*85c0*/  LOP3.LUT R44, R44, 0xffff0000, RZ, 0xc0, !PT ;  /* 0xffff00002c2c7812 */ /* 0x000fe200078ec0ff */
[----:B------:R-:W-:Y:S01]  /*85d0*/  FMUL.FTZ R47, R48, R43 ;  /* 0x0000002b302f7220 */ /* 0x000fe20000410000 */
[C---:B------:R-:W-:Y:S01]  /*85e0*/  IMAD.U32 R45, R93.reuse, 0x10000, RZ ;  /* 0x000100005d2d7824 */ /* 0x040fe200078e00ff */
        /* <DEDUP_REMOVED lines=8> */
[----:B------:R-:W-:Y:S01]  /*8670*/  FMUL.FTZ R43, R90, R45 ;  /* 0x0000002d5a2b7220 */ /* 0x000fe20000410000 */
[----:B------:R-:W-:Y:S01]  /*8680*/  FMUL.FTZ R44, R50, R93 ;  /* 0x0000005d322c7220 */ /* 0x000fe20000410000 */
[----:B------:R-:W-:Y:S01]  /*8690*/  FMUL.FTZ R90, R90, R52 ;  /* 0x000000345a5a7220 */ /* 0x000fe20000410000 */
[----:B------:R-:W-:Y:S01]  /*86a0*/  FMUL.FTZ R50, R50, R42 ;  /* 0x0000002a32327220 */ /* 0x000fe20000410000 */
[C---:B------:R-:W-:Y:S01]  /*86b0*/  FFMA.FTZ R43, R63.reuse, R52, -R43 ;  /* 0x000000343f2b7223 */ /* 0x040fe2000001082b */
[----:B------:R-:W-:Y:S01]  /*86c0*/  FFMA.FTZ R44, R46, R42, -R44 ;  /* 0x0000002a2e2c7223 */ /* 0x000fe2000001082c */
[----:B------:R-:W-:Y:S01]  /*86d0*/  FFMA.FTZ R89, R88, R92, R89 ;  /* 0x0000005c58597223 */ /* 0x000fe20000010059 */
[----:B------:R-:W-:Y:S01]  /*86e0*/  FFMA.FTZ R90, R63, R45, R90 ;  /* 0x0000002d3f5a7223 */ /* 0x000fe2000001005a */
[----:B------:R-:W-:Y:S01]  /*86f0*/  FFMA.FTZ R50, R46, R93, R50 ;  /* 0x0000005d2e327223 */ /* 0x000fe20000010032 */
[----:B------:R-:W-:-:S02]  /*8700*/  F2FP.BF16.F32.PACK_AB R53, R94, R53 ;  /* 0x000000355e35723e */ /* 0x000fc400000010ff */
[----:B------:R-:W-:Y:S02]  /*8710*/  F2FP.BF16.F32.PACK_AB R41, R60, R41 ;  /* 0x000000293c29723e */ /* 0x000fe400000010ff */
[----:B------:R-:W-:Y:S01]  /*8720*/  F2FP.BF16.F32.PACK_AB R61, R62, R61 ;  /* 0x0000003d3e3d723e */ /* 0x000fe200000010ff */
[----:B------:R-:W-:Y:S01]  /*8730*/  IMAD.MOV.U32 R45, RZ, RZ, R53 ;  /* 0x000000ffff2d7224 */ /* 0x000fe200078e0035 */
[----:B------:R-:W-:Y:S01]  /*8740*/  F2FP.BF16.F32.PACK_AB R40, R47, R40 ;  /* 0x000000282f28723e */ /* 0x000fe200000010ff */
[----:B------:R-:W-:Y:S01]  /*8750*/  IMAD.MOV.U32 R47, RZ, RZ, R41 ;  /* 0x000000ffff2f7224 */ /* 0x000fe200078e0029 */
[----:B------:R-:W-:Y:S02]  /*8760*/  F2FP.BF16.F32.PACK_AB R43, R44, R43 ;  /* 0x0000002b2c2b723e */ /* 0x000fe400000010ff */
[----:B------:R-:W-:Y:S01]  /*8770*/  F2FP.BF16.F32.PACK_AB R48, R48, R49 ;  /* 0x000000313030723e */ /* 0x000fe200000010ff */
[----:B------:R-:W-:Y:S01]  /*8780*/  IMAD.MOV.U32 R44, RZ, RZ, R40 ;  /* 0x000000ffff2c7224 */ /* 0x000fe200078e0028 */
[----:B------:R-:W-:Y:S01]  /*8790*/  F2FP.BF16.F32.PACK_AB R51, R51, R89 ;  /* 0x000000593333723e */ /* 0x000fe200000010ff */
[----:B------:R-:W-:Y:S01]  /*87a0*/  IMAD.MOV.U32 R49, RZ, RZ, R61 ;  /* 0x000000ffff317224 */ /* 0x000fe200078e003d */
[----:B------:R-:W-:Y:S01]  /*87b0*/  F2FP.BF16.F32.PACK_AB R50, R50, R90 ;  /* 0x0000005a3232723e */ /* 0x000fe200000010ff */
[----:B------:R-:W-:-:S07]  /*87c0*/  IMAD.MOV.U32 R46, RZ, RZ, R43 ;  /* 0x000000ffff2e7224 */ /* 0x000fce00078e002b */
.L_x_2820:
[----:B------:R-:W-:Y:S05]  /*87d0*/  BSYNC B2 ;  /* 0x0000000000027941 */ /* 0x000fea0003800000 */
.L_x_2819:
        /* <DEDUP_REMOVED lines=10> */
.L_x_2810:
[----:B------:R-:W-:Y:S05]  /*8880*/  BSYNC B1 ;  /* 0x0000000000017941 */ /* 0x000fea0003800000 */
.L_x_2809:
[----:B---3--:R-:W-:Y:S02]  /*8890*/  VIADD R41, R204, 0x40 ;  /* 0x00000040cc297836 */ /* 0x008fe40000000000 */
[-C--:B--2---:R-:W-:Y:S02]  /*88a0*/  IMAD R40, R148, R128.reuse, RZ ;  /* 0x0000008094287224 */ /* 0x084fe400078e02ff */
        /* <DEDUP_REMOVED lines=11> */
[----:B------:R-:W-:Y:S02]  /*8960*/  IADD3.X R43, R5, R52, R30, P3, P4 ;  /* 0x00000034052b7210 */ /* 0x000fe40001fe841e */
[----:B------:R-:W-:Y:S02]  /*8970*/  LEA.HI R41, R41, R40, RZ, 0x4 ;  /* 0x0000002829297211 */ /* 0x000fe400078f20ff */
[----:B0-----:R-:W-:-:S02]  /*8980*/  SHF.R.U32.HI R46, RZ, 0x3, R217 ;  /* 0x00000003ff2e7819 */ /* 0x001fc400000116d9 */
        /* <DEDUP_REMOVED lines=28> */
[----:B0-----:R-:W-:Y:S01]  /*8b50*/  IMAD.U32 R57, R41, 0x10000, RZ ;  /* 0x0001000029397824 */ /* 0x001fe200078e00ff */
[----:B------:R-:W-:Y:S01]  /*8b60*/  SHF.R.U64 R53, R72, 0x10, R73 ;  /* 0x0000001048357819 */ /* 0x000fe20000001249 */
[----:B------:R-:W-:Y:S01]  /*8b70*/  IMAD.U32 R63, R47, 0x10000, RZ ;  /* 0x000100002f3f7824 */ /* 0x000fe200078e00ff */
[----:B------:R-:W-:Y:S01]  /*8b80*/  SHF.R.U64 R54, R74, 0x10, R75 ;  /* 0x000000104a367819 */ /* 0x000fe2000000124b */
[----:B------:R-:W-:Y:S01]  /*8b90*/  IMAD.U32 R62, R43, 0x10000, RZ ;  /* 0x000100002b3e7824 */ /* 0x000fe200078e00ff */
[----:B------:R-:W-:Y:S01]  /*8ba0*/  SHF.R.U32.HI R72, RZ, 0x10, R73 ;  /* 0x00000010ff487819 */ /* 0x000fe20000011649 */
[----:B------:R-:W-:Y:S01]  /*8bb0*/  IMAD.U32 R73, R46, 0x10000, RZ ;  /* 0x000100002e497824 */ /* 0x000fe200078e00ff */
[----:B------:R-:W-:Y:S01]  /*8bc0*/  SHF.R.U32.HI R74, RZ, 0x10, R75 ;  /* 0x00000010ff4a7819 */ /* 0x000fe2000001164b */
[----:B------:R-:W-:Y:S01]  /*8bd0*/  IMAD.U32 R61, R42, 0x10000, RZ ;  /* 0x000100002a3d7824 */ /* 0x000fe200078e00ff */
[----:B------:R-:W-:-:S02]  /*8be0*/  PRMT R75, R170, 0x5432, R84 ;  /* 0x00005432aa4b7816 */ /* 0x000fc40000000054 */
[--C-:B------:R-:W-:Y:S02]  /*8bf0*/  SHF.R.U64 R56, R86, 0x10, R87.reuse ;  /* 0x0000001056387819 */ /* 0x100fe40000001257 */
[----:B------:R-:W-:Y:S01]  /*8c00*/  SHF.R.U32.HI R86, RZ, 0x10, R87 ;  /* 0x00000010ff567819 */ /* 0x000fe20000011657 */
[----:B------:R-:W-:Y:S01]  /*8c10*/  IMAD.U32 R84, R75, 0x10000, RZ ;  /* 0x000100004b547824 */ /* 0x000fe200078e00ff */
[----:B------:R-:W-:Y:S02]  /*8c20*/  PRMT R72, R168, 0x5432, R72 ;  /* 0x00005432a8487816 */ /* 0x000fe40000000048 */
[----:B------:R-:W-:Y:S01]  /*8c30*/  LOP3.LUT R60, R45, 0xffff0000, RZ, 0xc0, !PT ;  /* 0xffff00002d3c7812 */ /* 0x000fe200078ec0ff */
[----:B------:R-:W-:Y:S01]  /*8c40*/  FMUL.FTZ R90, R59, R84 ;  /* 0x000000543b5a7220 */ /* 0x000fe20000410000 */
[----:B------:R-:W-:Y:S01]  /*8c50*/  LOP3.LUT R75, R75, 0xffff0000, RZ, 0xc0, !PT ;  /* 0xffff00004b4b7812 */ /* 0x000fe200078ec0ff */
[----:B------:R-:W-:Y:S01]  /*8c60*/  IMAD.U32 R88, R72, 0x10000, RZ ;  /* 0x0001000048587824 */ /* 0x000fe200078e00ff */
[----:B------:R-:W-:Y:S01]  /*8c70*/  PRMT R86, R169, 0x5432, R86 ;  /* 0x00005432a9567816 */ /* 0x000fe20000000056 */
[----:B------:R-:W-:Y:S01]  /*8c80*/  IMAD.U32 R45, R44, 0x10000, RZ ;  /* 0x000100002c2d7824 */ /* 0x000fe200078e00ff */
[----:B------:R-:W-:Y:S01]  /*8c90*/  PRMT R74, R162, 0x5432, R74 ;  /* 0x00005432a24a7816 */ /* 0x000fe2000000004a */
[----:B------:R-:W-:Y:S01]  /*8ca0*/  FMUL.FTZ R89, R60, R75 ;  /* 0x0000004b3c597220 */ /* 0x000fe20000410000 */
[----:B------:R-:W-:Y:S01]  /*8cb0*/  LOP3.LUT R87, R72, 0xffff0000, RZ, 0xc0, !PT ;  /* 0xffff000048577812 */ /* 0x000fe200078ec0ff */
[----:B------:R-:W-:Y:S01]  /*8cc0*/  FMUL.FTZ R92, R59, R88 ;  /* 0x000000583b5c7220 */ /* 0x000fe20000410000 */
[----:B------:R-:W-:Y:S01]  /*8cd0*/  LOP3.LUT R58, R41, 0xffff0000, RZ, 0xc0, !PT ;  /* 0xffff0000293a7812 */ /* 0x000fe200078ec0ff */
[----:B------:R-:W-:Y:S01]  /*8ce0*/  IMAD.U32 R85, R86, 0x10000, RZ ;  /* 0x0001000056557824 */ /* 0x000fe200078e00ff */
[----:B------:R-:W-:Y:S01]  /*8cf0*/  PRMT R170, R170, 0x5410, R55 ;  /* 0x00005410aaaa7816 */ /* 0x000fe20000000037 */
[----:B------:R-:W-:-:S02]  /*8d00*/  IMAD.U32 R59, R74, 0x10000, RZ ;  /* 0x000100004a3b7824 */ /* 0x000fc400078e00ff */
[-C--:B------:R-:W-:Y:S01]  /*8d10*/  FMUL.FTZ R91, R60, R87.reuse ;  /* 0x000000573c5b7220 */ /* 0x080fe20000410000 */
[----:B------:R-:W-:Y:S01]  /*8d20*/  FFMA.FTZ R55, R57, R88, -R90 ;  /* 0x0000005839377223 */ /* 0x000fe2000001085a */
[----:B------:R-:W-:Y:S01]  /*8d30*/  FFMA.FTZ R60, R58, R87, -R89 ;  /* 0x000000573a3c7223 */ /* 0x000fe20000010859 */
[----:B------:R-:W-:Y:S01]  /*8d40*/  LOP3.LUT R47, R47, 0xffff0000, RZ, 0xc0, !PT ;  /* 0xffff00002f2f7812 */ /* 0x000fe200078ec0ff */
[----:B------:R-:W-:Y:S01]  /*8d50*/  FFMA.FTZ R57, R57, R84, R92 ;  /* 0x0000005439397223 */ /* 0x000fe2000001005c */
[C---:B------:R-:W-:Y:S01]  /*8d60*/  FMUL.FTZ R87, R63.reuse, R85 ;  /* 0x000000553f577220 */ /* 0x040fe20000410000 */
[----:B------:R-:W-:Y:S01]  /*8d70*/  LOP3.LUT R72, R86, 0xffff0000, RZ, 0xc0, !PT ;  /* 0xffff000056487812 */ /* 0x000fe200078ec0ff */
[-C--:B------:R-:W-:Y:S01]  /*8d80*/  FMUL.FTZ R84, R63, R59.reuse ;  /* 0x0000003b3f547220 */ /* 0x080fe20000410000 */
[----:B------:R-:W-:Y:S01]  /*8d90*/  LOP3.LUT R74, R74, 0xffff0000, RZ, 0xc0, !PT ;  /* 0xffff00004a4a7812 */ /* 0x000fe200078ec0ff */
[----:B------:R-:W-:Y:S01]  /*8da0*/  FFMA.FTZ R59, R62, R59, -R87 ;  /* 0x0000003b3e3b7223 */ /* 0x000fe20000010857 */
[----:B------:R-:W-:Y:S01]  /*8db0*/  PRMT R53, R168, 0x5410, R53 ;  /* 0x00005410a8357816 */ /* 0x000fe20000000035 */
[----:B------:R-:W-:Y:S01]  /*8dc0*/  FFMA.FTZ R62, R62, R85, R84 ;  /* 0x000000553e3e7223 */ /* 0x000fe20000010054 */
[----:B------:R-:W-:Y:S01]  /*8dd0*/  LOP3.LUT R43, R43, 0xffff0000, RZ, 0xc0, !PT ;  /* 0xffff00002b2b7812 */ /* 0x000fe200078ec0ff */
[----:B------:R-:W-:Y:S01]  /*8de0*/  FMUL.FTZ R88, R47, R72 ;  /* 0x000000482f587220 */ /* 0x000fe20000410000 */
[----:B------:R-:W-:-:S02]  /*8df0*/  IMAD.U32 R84, R170, 0x10000, RZ ;  /* 0x00010000aa547824 */ /* 0x000fc400078e00ff */
[-C--:B------:R-:W-:Y:S01]  /*8e00*/  FMUL.FTZ R90, R47, R74.reuse ;  /* 0x0000004a2f5a7220 */ /* 0x080fe20000410000 */
[----:B------:R-:W-:Y:S01]  /*8e10*/  LOP3.LUT R44, R44, 0xffff0000, RZ, 0xc0, !PT ;  /* 0xffff00002c2c7812 */ /* 0x000fe200078ec0ff */
[----:B------:R-:W-:Y:S01]  /*8e20*/  IMAD.U32 R86, R53, 0x10000, RZ ;  /* 0x0001000035567824 */ /* 0x000fe200078e00ff */
[----:B------:R-:W-:Y:S01]  /*8e30*/  LOP3.LUT R47, R170, 0xffff0000, RZ, 0xc0, !PT ;  /* 0xffff0000aa2f7812 */ /* 0x000fe200078ec0ff */
[----:B------:R-:W-:Y:S01]  /*8e40*/  FFMA.FTZ R74, R43, R74, -R88 ;  /* 0x0000004a2b4a7223 */ /* 0x000fe20000010858 */
[C---:B------:R-:W-:Y:S01]  /*8e50*/  IMAD.U32 R41, R40.reuse, 0x10000, RZ ;  /* 0x0001000028297824 */ /* 0x040fe200078e00ff */
[----:B------:R-:W-:Y:S01]  /*8e60*/  LOP3.LUT R53, R53, 0xffff0000, RZ, 0xc0, !PT ;  /* 0xffff000035357812 */ /* 0x000fe200078ec0ff */
[C---:B------:R-:W-:Y:S01]  /*8e70*/  FMUL.FTZ R88, R45.reuse, R84 ;  /* 0x000000542d587220 */ /* 0x040fe20000410000 */
[----:B------:R-:W-:Y:S01]  /*8e80*/  LOP3.LUT R40, R40, 0xffff0000, RZ, 0xc0, !PT ;  /* 0xffff000028287812 */ /* 0x000fe200078ec0ff */
[----:B------:R-:W-:Y:S01]  /*8e90*/  FFMA.FTZ R58, R58, R75, R91 ;  /* 0x0000004b3a3a7223 */ /* 0x000fe2000001005b */
[-C--:B------:R-:W-:Y:S01]  /*8ea0*/  FMUL.FTZ R63, R45, R86.reuse ;  /* 0x000000562d3f7220 */ /* 0x080fe20000410000 */
[----:B------:R-:W-:Y:S01]  /*8eb0*/  PRMT R56, R169, 0x5410, R56 ;  /* 0x00005410a9387816 */ /* 0x000fe20000000038 */
[----:B------:R-:W-:Y:S01]  /*8ec0*/  FMUL.FTZ R75, R44, R47 ;  /* 0x0000002f2c4b7220 */ /* 0x000fe20000410000 */
[----:B------:R-:W-:Y:S01]  /*8ed0*/  PRMT R54, R162, 0x5410, R54 ;  /* 0x00005410a2367816 */ /* 0x000fe20000000036 */
[C---:B------:R-:W-:Y:S01]  /*8ee0*/  FFMA.FTZ R45, R41.reuse, R86, -R88 ;  /* 0x00000056292d7223 */ /* 0x040fe20000010858 */
[----:B------:R-:W-:Y:S01]  /*8ef0*/  FFMA.FTZ R41, R41, R84, R63 ;  /* 0x0000005429297223 */ /* 0x000fe2000001003f */
[-C--:B------:R-:W-:Y:S01]  /*8f00*/  FMUL.FTZ R85, R44, R53.reuse ;  /* 0x000000352c557220 */ /* 0x080fe20000410000 */
[----:B------:R-:W-:Y:S01]  /*8f10*/  LOP3.LUT R46, R46, 0xffff0000, RZ, 0xc0, !PT ;  /* 0xffff00002e2e7812 */ /* 0x000fe200078ec0ff */
[----:B------:R-:W-:Y:S01]  /*8f20*/  FFMA.FTZ R44, R40, R53, -R75 ;  /* 0x00000035282c7223 */ /* 0x000fe2000001084b */
[C---:B------:R-:W-:Y:S01]  /*8f30*/  LOP3.LUT R63, R56.reuse, 0xffff0000, RZ, 0xc0, !PT ;  /* 0xffff0000383f7812 */ /* 0x040fe200078ec0ff */
[----:B------:R-:W-:Y:S01]  /*8f40*/  FFMA.FTZ R43, R43, R72, R90 ;  /* 0x000000482b2b7223 */ /* 0x000fe2000001005a */
[----:B------:R-:W-:Y:S01]  /*8f50*/  IMAD.U32 R84, R56, 0x10000, RZ ;  /* 0x0001000038547824 */ /* 0x000fe200078e00ff */
[C---:B------:R-:W-:Y:S01]  /*8f60*/  LOP3.LUT R53, R54.reuse, 0xffff0000, RZ, 0xc0, !PT ;  /* 0xffff000036357812 */ /* 0x040fe200078ec0ff */
[----:B------:R-:W-:Y:S01]  /*8f70*/  IMAD.U32 R72, R54, 0x10000, RZ ;  /* 0x0001000036487824 */ /* 0x000fe200078e00ff */
[----:B------:R-:W-:Y:S01]  /*8f80*/  LOP3.LUT R42, R42, 0xffff0000, RZ, 0xc0, !PT ;  /* 0xffff00002a2a7812 */ /* 0x000fe200078ec0ff */
[----:B------:R-:W-:Y:S01]  /*8f90*/  FFMA.FTZ R40, R40, R47, R85 ;  /* 0x0000002f28287223 */ /* 0x000fe20000010055 */
[C---:B------:R-:W-:Y:S01]  /*8fa0*/  FMUL.FTZ R54, R73.reuse, R84 ;  /* 0x0000005449367220 */ /* 0x040fe20000410000 */
[C---:B------:R-:W-:Y:S01]  /*8fb0*/  FMUL.FTZ R47, R46.reuse, R63 ;  /* 0x0000003f2e2f7220 */ /* 0x040fe20000410000 */
[-C--:B------:R-:W-:Y:S01]  /*8fc0*/  FMUL.FTZ R73, R73, R72.reuse ;  /* 0x0000004849497220 */ /* 0x080fe20000410000 */
[-C--:B------:R-:W-:Y:S01]  /*8fd0*/  FMUL.FTZ R46, R46, R53.reuse ;  /* 0x000000352e2e7220 */ /* 0x080fe20000410000 */
[C---:B------:R-:W-:Y:S01]  /*8fe0*/  FFMA.FTZ R54, R61.reuse, R72, -R54 ;  /* 0x000000483d367223 */ /* 0x040fe20000010836 */
[----:B------:R-:W-:Y:S01]  /*8ff0*/  FFMA.FTZ R47, R42, R53, -R47 ;  /* 0x000000352a2f7223 */ /* 0x000fe2000001082f */
[----:B------:R-:W-:Y:S01]  /*9000*/  F2FP.BF16.F32.PACK_AB R44, R44, R45 ;  /* 0x0000002d2c2c723e */ /* 0x000fe200000010ff */
        /* <DEDUP_REMOVED lines=13> */
[----:B------:R-:W-:Y:S02]  /*90e0*/  IMAD.MOV.U32 R45, RZ, RZ, R57 ;  /* 0x000000ffff2d7224 */ /* 0x000fe400078e0039 */
[----:B------:R-:W-:-:S07]  /*90f0*/  IMAD.MOV.U32 R47, RZ, RZ, R62 ;  /* 0x000000ffff2f7224 */ /* 0x000fce00078e003e */
.L_x_2824:
[----:B------:R-:W-:Y:S05]  /*9100*/  BSYNC B2 ;  /* 0x0000000000027941 */ /* 0x000fea0003800000 */
.L_x_2823:
[----:B0-----:R3:W-:Y:S04]  /*9110*/  STG.E.128 desc[UR60][R48.64], R40 ;  /* 0x0000002830007986 */ /* 0x0017e8000c101d3c */
[----:B--2---:R3:W-:Y:S02]  /*9120*/  @!P3 STG.E.128 desc[UR60][R50.64], R44 ;  /* 0x0000002c3200b986 */ /* 0x0047e4000c101d3c */
.L_x_2822:
[----:B------:R-:W-:Y:S05]  /*9130*/  BSYNC B1 ;  /* 0x0000000000017941 */ /* 0x000fea0003800000 */
.L_x_2821:
[----:B------:R-:W-:Y:S01]  /*9140*/  ISETP.NE.AND P3, PT, R33, RZ, PT ;  /* 0x000000ff2100720c */ /* 0x000fe20003f65270 */
[----:B------:R-:W-:-:S12]  /*9150*/  BSSY B1, `(.L_x_2825) ;  /* 0x000007f000017945 */ /* 0x000fd80003800000 */
[----:B------:R-:W-:Y:S05]  /*9160*/  @!P3 BRA `(.L_x_2826) ;  /* 0x0000000400f4b947 */ /* 0x000fea0003800000 */
[----:B---3--:R-:W-:Y:S01]  /*9170*/  SEL R40, R124, R146, !P1 ;  /* 0x000000927c287207 */ /* 0x008fe20004800000 */
        /* <DEDUP_REMOVED lines=32> */
[----:B0-----:R-:W-:Y:S01]  /*9380*/  IMAD.U32 R59, R41, 0x10000, RZ ;  /* 0x00010000293b7824 */ /* 0x001fe200078e00ff */
[----:B------:R-:W-:Y:S01]  /*9390*/  SHF.R.U32.HI R70, RZ, 0x10, R71 ;  /* 0x00000010ff467819 */ /* 0x000fe20000011647 */
[----:B--2---:R-:W-:Y:S01]  /*93a0*/  IMAD.U32 R63, R47, 0x10000, RZ ;  /* 0x000100002f3f7824 */ /* 0x004fe200078e00ff */
[----:B------:R-:W-:Y:S01]  /*93b0*/  SHF.R.U32.HI R71, RZ, 0x10, R81 ;  /* 0x00000010ff477819 */ /* 0x000fe20000011651 */
[----:B------:R-:W-:Y:S01]  /*93c0*/  IMAD.U32 R56, R43, 0x10000, RZ ;  /* 0x000100002b387824 */ /* 0x000fe200078e00ff */
[--C-:B------:R-:W-:Y:S01]  /*93d0*/  SHF.R.U64 R57, R68, 0x10, R69.reuse ;  /* 0x0000001044397819 */ /* 0x100fe20000001245 */
[----:B------:R-:W-:Y:S01]  /*93e0*/  IMAD.U32 R68, R45, 0x10000, RZ ;  /* 0x000100002d447824 */ /* 0x000fe200078e00ff */
[----:B------:R-:W-:Y:S02]  /*93f0*/  SHF.R.U32.HI R69, RZ, 0x10, R69 ;  /* 0x00000010ff457819 */ /* 0x000fe40000011645 */
[----:B------:R-:W-:-:S02]  /*9400*/  PRMT R71, R160, 0x5432, R71 ;  /* 0x00005432a0477816 */ /* 0x000fc40000000047 */
[----:B------:R-:W-:Y:S02]  /*9410*/  PRMT R57, R158, 0x5410, R57 ;  /* 0x000054109e397816 */ /* 0x000fe40000000039 */
[----:B------:R-:W-:Y:S01]  /*9420*/  SHF.R.U64 R61, R80, 0x10, R81 ;  /* 0x00000010503d7819 */ /* 0x000fe20000001251 */
[----:B------:R-:W-:Y:S01]  /*9430*/  IMAD.U32 R72, R71, 0x10000, RZ ;  /* 0x0001000047487824 */ /* 0x000fe200078e00ff */
[----:B------:R-:W-:Y:S02]  /*9440*/  PRMT R158, R158, 0x5432, R69 ;  /* 0x000054329e9e7816 */ /* 0x000fe40000000045 */
[--C-:B------:R-:W-:Y:S02]  /*9450*/  SHF.R.U64 R62, R82, 0x10, R83.reuse ;  /* 0x00000010523e7819 */ /* 0x100fe40000001253 */
[----:B------:R-:W-:Y:S01]  /*9460*/  SHF.R.U32.HI R82, RZ, 0x10, R83 ;  /* 0x00000010ff527819 */ /* 0x000fe20000011653 */
[----:B------:R-:W-:Y:S01]  /*9470*/  IMAD.U32 R69, R158, 0x10000, RZ ;  /* 0x000100009e457824 */ /* 0x000fe200078e00ff */
[----:B------:R-:W-:-:S02]  /*9480*/  PRMT R160, R160, 0x5410, R61 ;  /* 0x00005410a0a07816 */ /* 0x000fc4000000003d */
[C---:B------:R-:W-:Y:S01]  /*9490*/  PRMT R61, R159.reuse, 0x5410, R62 ;  /* 0x000054109f3d7816 */ /* 0x040fe2000000003e */
[CC--:B------:R-:W-:Y:S01]  /*94a0*/  FMUL.FTZ R62, R68.reuse, R72.reuse ;  /* 0x00000048443e7220 */ /* 0x0c0fe20000410000 */
[----:B------:R-:W-:Y:S01]  /*94b0*/  PRMT R82, R159, 0x5432, R82 ;  /* 0x000054329f527816 */ /* 0x000fe20000000052 */
[-C--:B------:R-:W-:Y:S01]  /*94c0*/  FMUL.FTZ R68, R68, R69.reuse ;  /* 0x0000004544447220 */ /* 0x080fe20000410000 */
[----:B------:R-:W-:Y:S01]  /*94d0*/  PRMT R70, R157, 0x5432, R70 ;  /* 0x000054329d467816 */ /* 0x000fe20000000046 */
[----:B------:R-:W-:Y:S01]  /*94e0*/  FFMA.FTZ R62, R59, R69, -R62 ;  /* 0x000000453b3e7223 */ /* 0x000fe2000001083e */
[----:B------:R-:W-:Y:S01]  /*94f0*/  LOP3.LUT R60, R45, 0xffff0000, RZ, 0xc0, !PT ;  /* 0xffff00002d3c7812 */ /* 0x000fe200078ec0ff */
[----:B------:R-:W-:Y:S01]  /*9500*/  IMAD.U32 R73, R82, 0x10000, RZ ;  /* 0x0001000052497824 */ /* 0x000fe200078e00ff */
[----:B------:R-:W-:Y:S01]  /*9510*/  LOP3.LUT R71, R71, 0xffff0000, RZ, 0xc0, !PT ;  /* 0xffff000047477812 */ /* 0x000fe200078ec0ff */
[----:B------:R-:W-:Y:S01]  /*9520*/  FFMA.FTZ R59, R59, R72, R68 ;  /* 0x000000483b3b7223 */ /* 0x000fe20000010044 */
[----:B------:R-:W-:Y:S01]  /*9530*/  LOP3.LUT R69, R158, 0xffff0000, RZ, 0xc0, !PT ;  /* 0xffff00009e457812 */ /* 0x000fe200078ec0ff */
[----:B------:R-:W-:Y:S01]  /*9540*/  IMAD.U32 R68, R70, 0x10000, RZ ;  /* 0x0001000046447824 */ /* 0x000fe200078e00ff */
[----:B------:R-:W-:Y:S01]  /*9550*/  LOP3.LUT R55, R41, 0xffff0000, RZ, 0xc0, !PT ;  /* 0xffff000029377812 */ /* 0x000fe200078ec0ff */
[C---:B------:R-:W-:Y:S01]  /*9560*/  FMUL.FTZ R74, R60.reuse, R71 ;  /* 0x000000473c4a7220 */ /* 0x040fe20000410000 */
[----:B------:R-:W-:Y:S01]  /*9570*/  LOP3.LUT R47, R47, 0xffff0000, RZ, 0xc0, !PT ;  /* 0xffff00002f2f7812 */ /* 0x000fe200078ec0ff */
[----:B------:R-:W-:Y:S01]  /*9580*/  FMUL.FTZ R60, R60, R69 ;  /* 0x000000453c3c7220 */ /* 0x000fe20000410000 */
[C---:B------:R-:W-:Y:S01]  /*9590*/  FMUL.FTZ R75, R63.reuse, R73 ;  /* 0x000000493f4b7220 */ /* 0x040fe20000410000 */
[----:B------:R-:W-:Y:S01]  /*95a0*/  LOP3.LUT R82, R82, 0xffff0000, RZ, 0xc0, !PT ;  /* 0xffff000052527812 */ /* 0x000fe200078ec0ff */
[-C--:B------:R-:W-:Y:S01]  /*95b0*/  FMUL.FTZ R72, R63, R68.reuse ;  /* 0x000000443f487220 */ /* 0x080fe20000410000 */
[----:B------:R-:W-:Y:S01]  /*95c0*/  LOP3.LUT R70, R70, 0xffff0000, RZ, 0xc0, !PT ;  /* 0xffff000046467812 */ /* 0x000fe200078ec0ff */
[C---:B------:R-:W-:Y:S01]  /*95d0*/  FFMA.FTZ R69, R55.reuse, R69, -R74 ;  /* 0x0000004537457223 */ /* 0x040fe2000001084a */
[----:B------:R-:W-:Y:S01]  /*95e0*/  FFMA.FTZ R60, R55, R71, R60 ;  /* 0x00000047373c7223 */ /* 0x000fe2000001003c */
[----:B------:R-:W-:Y:S01]  /*95f0*/  LOP3.LUT R53, R43, 0xffff0000, RZ, 0xc0, !PT ;  /* 0xffff00002b357812 */ /* 0x000fe200078ec0ff */
[C---:B------:R-:W-:Y:S01]  /*9600*/  FFMA.FTZ R55, R56.reuse, R68, -R75 ;  /* 0x0000004438377223 */ /* 0x040fe2000001084b */
[----:B------:R-:W-:Y:S01]  /*9610*/  FFMA.FTZ R56, R56, R73, R72 ;  /* 0x0000004938387223 */ /* 0x000fe20000010048 */
[----:B------:R-:W-:Y:S01]  /*9620*/  FMUL.FTZ R74, R47, R82 ;  /* 0x000000522f4a7220 */ /* 0x000fe20000410000 */
[----:B------:R-:W-:-:S02]  /*9630*/  IMAD.U32 R45, R44, 0x10000, RZ ;  /* 0x000100002c2d7824 */ /* 0x000fc400078e00ff */
[-C--:B------:R-:W-:Y:S01]  /*9640*/  FMUL.FTZ R80, R47, R70.reuse ;  /* 0x000000462f507220 */ /* 0x080fe20000410000 */
[----:B------:R-:W-:Y:S01]  /*9650*/  IMAD.U32 R72, R160, 0x10000, RZ ;  /* 0x00010000a0487824 */ /* 0x000fe200078e00ff */
[----:B------:R-:W-:Y:S01]  /*9660*/  LOP3.LUT R44, R44, 0xffff0000, RZ, 0xc0, !PT ;  /* 0xffff00002c2c7812 */ /* 0x000fe200078ec0ff */
[----:B------:R-:W-:Y:S01]  /*9670*/  IMAD.U32 R68, R57, 0x10000, RZ ;  /* 0x0001000039447824 */ /* 0x000fe200078e00ff */
[----:B------:R-:W-:Y:S01]  /*9680*/  LOP3.LUT R47, R160, 0xffff0000, RZ, 0xc0, !PT ;  /* 0xffff0000a02f7812 */ /* 0x000fe200078ec0ff */
[----:B------:R-:W-:Y:S01]  /*9690*/  FFMA.FTZ R74, R53, R70, -R74 ;  /* 0x00000046354a7223 */ /* 0x000fe2000001084a */
[----:B------:R-:W-:Y:S01]  /*96a0*/  LOP3.LUT R57, R57, 0xffff0000, RZ, 0xc0, !PT ;  /* 0xffff000039397812 */ /* 0x000fe200078ec0ff */
[C---:B------:R-:W-:Y:S01]  /*96b0*/  FMUL.FTZ R70, R45.reuse, R72 ;  /* 0x000000482d467220 */ /* 0x040fe20000410000 */
[----:B------:R-:W-:Y:S02]  /*96c0*/  IMAD.U32 R41, R40, 0x10000, RZ ;  /* 0x0001000028297824 */ /* 0x000fe400078e00ff */
[----:B------:R-:W-:Y:S01]  /*96d0*/  FMUL.FTZ R45, R45, R68 ;  /* 0x000000442d2d7220 */ /* 0x000fe20000410000 */
[----:B------:R-:W-:Y:S01]  /*96e0*/  PRMT R58, R157, 0x5410, R58 ;  /* 0x000054109d3a7816 */ /* 0x000fe2000000003a */
[----:B------:R-:W-:Y:S01]  /*96f0*/  FFMA.FTZ R71, R53, R82, R80 ;  /* 0x0000005235477223 */ /* 0x000fe20000010050 */
[C---:B------:R-:W-:Y:S01]  /*9700*/  IMAD.U32 R43, R42.reuse, 0x10000, RZ ;  /* 0x000100002a2b7824 */ /* 0x040fe200078e00ff */
[----:B------:R-:W-:Y:S01]  /*9710*/  LOP3.LUT R54, R42, 0xffff0000, RZ, 0xc0, !PT ;  /* 0xffff00002a367812 */ /* 0x000fe200078ec0ff */
[C---:B------:R-:W-:Y:S01]  /*9720*/  FMUL.FTZ R53, R44.reuse, R47 ;  /* 0x0000002f2c357220 */ /* 0x040fe20000410000 */
[----:B------:R-:W-:Y:S01]  /*9730*/  FMUL.FTZ R63, R44, R57 ;  /* 0x000000392c3f7220 */ /* 0x000fe20000410000 */
[----:B------:R-:W-:Y:S01]  /*9740*/  LOP3.LUT R40, R40, 0xffff0000, RZ, 0xc0, !PT ;  /* 0xffff000028287812 */ /* 0x000fe200078ec0ff */
[C---:B------:R-:W-:Y:S01]  /*9750*/  IMAD.U32 R42, R46.reuse, 0x10000, RZ ;  /* 0x000100002e2a7824 */ /* 0x040fe200078e00ff */
[----:B------:R-:W-:Y:S01]  /*9760*/  LOP3.LUT R46, R46, 0xffff0000, RZ, 0xc0, !PT ;  /* 0xffff00002e2e7812 */ /* 0x000fe200078ec0ff */
[----:B------:R-:W-:-:S02]  /*9770*/  IMAD.U32 R44, R61, 0x10000, RZ ;  /* 0x000100003d2c7824 */ /* 0x000fc400078e00ff */
[----:B------:R-:W-:Y:S01]  /*9780*/  FFMA.FTZ R72, R41, R72, R45 ;  /* 0x0000004829487223 */ /* 0x000fe2000001002d */
[----:B------:R-:W-:Y:S01]  /*9790*/  LOP3.LUT R61, R61, 0xffff0000, RZ, 0xc0, !PT ;  /* 0xffff00003d3d7812 */ /* 0x000fe200078ec0ff */
[----:B------:R-:W-:Y:S01]  /*97a0*/  FFMA.FTZ R70, R41, R68, -R70 ;  /* 0x0000004429467223 */ /* 0x000fe20000010846 */
[C---:B------:R-:W-:Y:S01]  /*97b0*/  LOP3.LUT R45, R58.reuse, 0xffff0000, RZ, 0xc0, !PT ;  /* 0xffff00003a2d7812 */ /* 0x040fe200078ec0ff */
[----:B------:R-:W-:Y:S02]  /*97c0*/  IMAD.U32 R41, R58, 0x10000, RZ ;  /* 0x000100003a297824 */ /* 0x000fe400078e00ff */
        /* <DEDUP_REMOVED lines=20> */
.L_x_2828:
[----:B------:R-:W-:Y:S05]  /*9910*/  BSYNC B2 ;  /* 0x0000000000027941 */ /* 0x000fea0003800000 */
.L_x_2827:
[----:B0-----:R4:W-:Y:S04]  /*9920*/  STG.E.128 desc[UR60][R48.64], R40 ;  /* 0x0000002830007986 */ /* 0x0019e8000c101d3c */
[----:B--2---:R4:W-:Y:S02]  /*9930*/  @!P3 STG.E.128 desc[UR60][R50.64], R44 ;  /* 0x0000002c3200b986 */ /* 0x0049e4000c101d3c */
.L_x_2826:
[----:B------:R-:W-:Y:S05]  /*9940*/  BSYNC B1 ;  /* 0x0000000000017941 */ /* 0x000fea0003800000 */
.L_x_2825:
[----:B------:R-:W-:-:S13]  /*9950*/  ISETP.NE.AND P3, PT, R34, RZ, PT ;  /* 0x000000ff2200720c */ /* 0x000fda0003f65270 */
[----:B------:R-:W-:Y:S05]  /*9960*/  @!P3 BRA `(.L_x_2779) ;  /* 0x0000000800e8b947 */ /* 0x000fea0003800000 */
[----:B---34-:R-:W2:Y:S01]  /*9970*/  LDL R40, [R1+0x20] ;  /* 0x0000200001287983 */ /* 0x018ea20000100800 */
[----:B------:R-:W-:Y:S01]  /*9980*/  SHF.R.U32.HI R43, RZ, 0x3, R217 ;  /* 0x00000003ff2b7819 */ /* 0x000fe200000116d9 */
[----:B------:R-:W-:Y:S01]  /*9990*/  BSSY B1, `(.L_x_2829) ;  /* 0x0000074000017945 */ /* 0x000fe20003800000 */
[----:B------:R-:W-:-:S04]  /*99a0*/  IADD3 R42, P3, P4, R116, R126, R28 ;  /* 0x0000007e742a7210 */ /* 0x000fc80007c7e01c */
[----:B0-----:R-:W-:Y:S02]  /*99b0*/  IADD3.X R45, R5, R52, R32, P3, P4 ;  /* 0x00000034052d7210 */ /* 0x001fe40001fe8420 */
        /* <DEDUP_REMOVED lines=27> */
[----:B------:R-:W-:Y:S01]  /*9b70*/  SHF.R.U32.HI R63, RZ, 0x10, R77 ;  /* 0x00000010ff3f7819 */ /* 0x000fe2000001164d */
[----:B0-----:R-:W-:Y:S01]  /*9b80*/  IMAD.U32 R55, R41, 0x10000, RZ ;  /* 0x0001000029377824 */ /* 0x001fe200078e00ff */
[----:B------:R-:W-:Y:S01]  /*9b90*/  PRMT R62, R153, 0x5432, R62 ;  /* 0x00005432993e7816 */ /* 0x000fe2000000003e */
[----:B------:R-:W-:Y:S01]  /*9ba0*/  IMAD.U32 R57, R43, 0x10000, RZ ;  /* 0x000100002b397824 */ /* 0x000fe200078e00ff */
[----:B------:R-:W-:Y:S01]  /*9bb0*/  PRMT R153, R153, 0x5410, R64 ;  /* 0x0000541099997816 */ /* 0x000fe20000000040 */
[----:B------:R-:W-:Y:S01]  /*9bc0*/  IMAD.U32 R53, R44, 0x10000, RZ ;  /* 0x000100002c357824 */ /* 0x000fe200078e00ff */
[----:B------:R-:W-:Y:S01]  /*9bd0*/  PRMT R63, R156, 0x5432, R63 ;  /* 0x000054329c3f7816 */ /* 0x000fe2000000003f */
[----:B------:R-:W-:Y:S01]  /*9be0*/  IMAD.U32 R51, R40, 0x10000, RZ ;  /* 0x0001000028337824 */ /* 0x000fe200078e00ff */
[----:B------:R-:W-:-:S02]  /*9bf0*/  SHF.R.U64 R69, R66, 0x10, R67 ;  /* 0x0000001042457819 */ /* 0x000fc40000001243 */
[----:B------:R-:W-:Y:S01]  /*9c00*/  SHF.R.U64 R65, R76, 0x10, R77 ;  /* 0x000000104c417819 */ /* 0x000fe2000000124d */
[----:B------:R-:W-:Y:S01]  /*9c10*/  IMAD.U32 R64, R63, 0x10000, RZ ;  /* 0x000100003f407824 */ /* 0x000fe200078e00ff */
[----:B------:R-:W-:Y:S02]  /*9c20*/  SHF.R.U64 R66, R78, 0x10, R79 ;  /* 0x000000104e427819 */ /* 0x000fe4000000124f */
[----:B------:R-:W-:Y:S01]  /*9c30*/  LOP3.LUT R59, R45, 0xffff0000, RZ, 0xc0, !PT ;  /* 0xffff00002d3b7812 */ /* 0x000fe200078ec0ff */
[----:B------:R-:W-:Y:S01]  /*9c40*/  IMAD.U32 R45, R153, 0x10000, RZ ;  /* 0x00010000992d7824 */ /* 0x000fe200078e00ff */
[----:B------:R-:W-:Y:S02]  /*9c50*/  SHF.R.U32.HI R67, RZ, 0x10, R67 ;  /* 0x00000010ff437819 */ /* 0x000fe40000011643 */
[----:B------:R-:W-:Y:S01]  /*9c60*/  SHF.R.U32.HI R78, RZ, 0x10, R79 ;  /* 0x00000010ff4e7819 */ /* 0x000fe2000001164f */
[----:B------:R-:W-:Y:S01]  /*9c70*/  FMUL.FTZ R68, R58, R45 ;  /* 0x0000002d3a447220 */ /* 0x000fe20000410000 */
[----:B------:R-:W-:-:S02]  /*9c80*/  LOP3.LUT R61, R47, 0xffff0000, RZ, 0xc0, !PT ;  /* 0xffff00002f3d7812 */ /* 0x000fc400078ec0ff */
[----:B------:R-:W-:Y:S01]  /*9c90*/  PRMT R156, R156, 0x5410, R65 ;  /* 0x000054109c9c7816 */ /* 0x000fe20000000041 */
[-C--:B------:R-:W-:Y:S01]  /*9ca0*/  FFMA.FTZ R68, R55, R64.reuse, R68 ;  /* 0x0000004037447223 */ /* 0x080fe20000010044 */
[----:B------:R-:W-:Y:S02]  /*9cb0*/  PRMT R47, R154, 0x5432, R69 ;  /* 0x000054329a2f7816 */ /* 0x000fe40000000045 */
[----:B------:R-:W-:Y:S01]  /*9cc0*/  PRMT R65, R155, 0x5410, R66 ;  /* 0x000054109b417816 */ /* 0x000fe20000000042 */
[----:B------:R-:W-:Y:S01]  /*9cd0*/  FMUL.FTZ R66, R58, R64 ;  /* 0x000000403a427220 */ /* 0x000fe20000410000 */
[----:B------:R-:W-:Y:S02]  /*9ce0*/  LOP3.LUT R63, R63, 0xffff0000, RZ, 0xc0, !PT ;  /* 0xffff00003f3f7812 */ /* 0x000fe400078ec0ff */
[----:B------:R-:W-:Y:S01]  /*9cf0*/  PRMT R154, R154, 0x5410, R67 ;  /* 0x000054109a9a7816 */ /* 0x000fe20000000043 */
[----:B------:R-:W-:Y:S01]  /*9d00*/  FFMA.FTZ R45, R55, R45, -R66 ;  /* 0x0000002d372d7223 */ /* 0x000fe20000010842 */
[----:B------:R-:W-:Y:S01]  /*9d10*/  PRMT R155, R155, 0x5432, R78 ;  /* 0x000054329b9b7816 */ /* 0x000fe2000000004e */
[----:B------:R-:W-:Y:S01]  /*9d20*/  FMUL.FTZ R67, R59, R63 ;  /* 0x0000003f3b437220 */ /* 0x000fe20000410000 */
[----:B------:R-:W-:Y:S01]  /*9d30*/  LOP3.LUT R56, R41, 0xffff0000, RZ, 0xc0, !PT ;  /* 0xffff000029387812 */ /* 0x000fe200078ec0ff */
[----:B------:R-:W-:Y:S01]  /*9d40*/  IMAD.U32 R55, R154, 0x10000, RZ ;  /* 0x000100009a377824 */ /* 0x000fe200078e00ff */
[----:B------:R-:W-:Y:S01]  /*9d50*/  LOP3.LUT R153, R153, 0xffff0000, RZ, 0xc0, !PT ;  /* 0xffff000099997812 */ /* 0x000fe200078ec0ff */
[C---:B------:R-:W-:Y:S01]  /*9d60*/  IMAD.U32 R58, R155.reuse, 0x10000, RZ ;  /* 0x000100009b3a7824 */ /* 0x040fe200078e00ff */
[----:B------:R-:W-:Y:S01]  /*9d70*/  LOP3.LUT R155, R155, 0xffff0000, RZ, 0xc0, !PT ;  /* 0xffff00009b9b7812 */ /* 0x000fe200078ec0ff */
[----:B------:R-:W-:Y:S01]  /*9d80*/  IMAD.U32 R41, R42, 0x10000, RZ ;  /* 0x000100002a297824 */ /* 0x000fe200078e00ff */
[----:B------:R-:W-:Y:S01]  /*9d90*/  LOP3.LUT R154, R154, 0xffff0000, RZ, 0xc0, !PT ;  /* 0xffff00009a9a7812 */ /* 0x000fe200078ec0ff */
[----:B------:R-:W-:Y:S01]  /*9da0*/  FFMA.FTZ R64, R56, R153, -R67 ;  /* 0x0000009938407223 */ /* 0x000fe20000010843 */
[CC--:B------:R-:W-:Y:S01]  /*9db0*/  FMUL.FTZ R66, R60.reuse, R58.reuse ;  /* 0x0000003a3c427220 */ /* 0x0c0fe20000410000 */
[----:B------:R-:W-:Y:S01]  /*9dc0*/  FMUL.FTZ R67, R60, R55 ;  /* 0x000000373c437220 */ /* 0x000fe20000410000 */
[----:B------:R-:W-:Y:S01]  /*9dd0*/  FMUL.FTZ R59, R59, R153 ;  /* 0x000000993b3b7220 */ /* 0x000fe20000410000 */
[----:B------:R-:W-:Y:S01]  /*9de0*/  LOP3.LUT R54, R43, 0xffff0000, RZ, 0xc0, !PT ;  /* 0xffff00002b367812 */ /* 0x000fe200078ec0ff */
[C---:B------:R-:W-:Y:S01]  /*9df0*/  FFMA.FTZ R66, R57.reuse, R55, -R66 ;  /* 0x0000003739427223 */ /* 0x040fe20000010842 */
[----:B------:R-:W-:Y:S01]  /*9e00*/  FFMA.FTZ R67, R57, R58, R67 ;  /* 0x0000003a39437223 */ /* 0x000fe20000010043 */
[----:B------:R-:W-:Y:S01]  /*9e10*/  FFMA.FTZ R63, R56, R63, R59 ;  /* 0x0000003f383f7223 */ /* 0x000fe2000001003b */
[----:B------:R-:W-:Y:S01]  /*9e20*/  FMUL.FTZ R55, R61, R155 ;  /* 0x0000009b3d377220 */ /* 0x000fe20000410000 */
[----:B------:R-:W-:-:S02]  /*9e30*/  IMAD.U32 R58, R156, 0x10000, RZ ;  /* 0x000100009c3a7824 */ /* 0x000fc400078e00ff */
[-C--:B------:R-:W-:Y:S01]  /*9e40*/  FMUL.FTZ R59, R61, R154.reuse ;  /* 0x0000009a3d3b7220 */ /* 0x080fe20000410000 */
[----:B------:R-:W-:Y:S02]  /*9e50*/  IMAD.U32 R56, R62, 0x10000, RZ ;  /* 0x000100003e387824 */ /* 0x000fe400078e00ff */
[----:B------:R-:W-:Y:S01]  /*9e60*/  FFMA.FTZ R61, R54, R154, -R55 ;  /* 0x0000009a363d7223 */ /* 0x000fe20000010837 */
[C---:B------:R-:W-:Y:S01]  /*9e70*/  FMUL.FTZ R60, R53.reuse, R58 ;  /* 0x0000003a353c7220 */ /* 0x040fe20000410000 */
[----:B------:R-:W-:Y:S01]  /*9e80*/  LOP3.LUT R44, R44, 0xffff0000, RZ, 0xc0, !PT ;  /* 0xffff00002c2c7812 */ /* 0x000fe200078ec0ff */
[-C--:B------:R-:W-:Y:S01]  /*9e90*/  FMUL.FTZ R53, R53, R56.reuse ;  /* 0x0000003835357220 */ /* 0x080fe20000410000 */
[----:B------:R-:W-:Y:S01]  /*9ea0*/  LOP3.LUT R57, R156, 0xffff0000, RZ, 0xc0, !PT ;  /* 0xffff00009c397812 */ /* 0x000fe200078ec0ff */
[C---:B------:R-:W-:Y:S01]  /*9eb0*/  FFMA.FTZ R60, R51.reuse, R56, -R60 ;  /* 0x00000038333c7223 */ /* 0x040fe2000001083c */
[----:B------:R-:W-:Y:S01]  /*9ec0*/  LOP3.LUT R55, R62, 0xffff0000, RZ, 0xc0, !PT ;  /* 0xffff00003e377812 */ /* 0x000fe200078ec0ff */
[----:B------:R-:W-:Y:S01]  /*9ed0*/  FFMA.FTZ R62, R54, R155, R59 ;  /* 0x0000009b363e7223 */ /* 0x000fe2000001003b */
[----:B------:R-:W-:Y:S01]  /*9ee0*/  LOP3.LUT R40, R40, 0xffff0000, RZ, 0xc0, !PT ;  /* 0xffff000028287812 */ /* 0x000fe200078ec0ff */
[----:B------:R-:W-:Y:S01]  /*9ef0*/  FFMA.FTZ R53, R51, R58, R53 ;  /* 0x0000003a33357223 */ /* 0x000fe20000010035 */
[----:B------:R-:W-:-:S02]  /*9f00*/  IMAD.U32 R43, R46, 0x10000, RZ ;  /* 0x000100002e2b7824 */ /* 0x000fc400078e00ff */
[C---:B------:R-:W-:Y:S01]  /*9f10*/  FMUL.FTZ R59, R44.reuse, R57 ;  /* 0x000000392c3b7220 */ /* 0x040fe20000410000 */
[-C--:B------:R-:W-:Y:S01]  /*9f20*/  FMUL.FTZ R51, R44, R55.reuse ;  /* 0x000000372c337220 */ /* 0x080fe20000410000 */
[----:B------:R-:W-:Y:S01]  /*9f30*/  IMAD.U32 R54, R65, 0x10000, RZ ;  /* 0x0001000041367824 */ /* 0x000fe200078e00ff */
[----:B------:R-:W-:Y:S01]  /*9f40*/  LOP3.LUT R46, R46, 0xffff0000, RZ, 0xc0, !PT ;  /* 0xffff00002e2e7812 */ /* 0x000fe200078ec0ff */
[----:B------:R-:W-:Y:S01]  /*9f50*/  IMAD.U32 R44, R47, 0x10000, RZ ;  /* 0x000100002f2c7824 */ /* 0x000fe200078e00ff */
[----:B------:R-:W-:Y:S01]  /*9f60*/  LOP3.LUT R65, R65, 0xffff0000, RZ, 0xc0, !PT ;  /* 0xffff000041417812 */ /* 0x000fe200078ec0ff */
[C---:B------:R-:W-:Y:S01]  /*9f70*/  FFMA.FTZ R59, R40.reuse, R55, -R59 ;  /* 0x00000037283b7223 */ /* 0x040fe2000001083b */
[----:B------:R-:W-:Y:S01]  /*9f80*/  LOP3.LUT R47, R47, 0xffff0000, RZ, 0xc0, !PT ;  /* 0xffff00002f2f7812 */ /* 0x000fe200078ec0ff */
        /* <DEDUP_REMOVED lines=20> */
.L_x_2830:
[----:B------:R-:W-:Y:S05]  /*a0d0*/  BSYNC B1 ;  /* 0x0000000000017941 */ /* 0x000fea0003800000 */
.L_x_2829:
        /* <DEDUP_REMOVED lines=10> */
.L_x_2746:
[----:B------:R-:W2:Y:S02]  /*a180*/  LDL R40, [R1+0x44] ;  /* 0x0000440001287983 */ /* 0x000ea40000100800 */
[----:B--2---:R-:W-:-:S13]  /*a190*/  R2UR UR4, R40 ;  /* 0x00000000280472ca */ /* 0x004fda00000e0000 */
[----:B------:R-:W-:-:S06]  /*a1a0*/  UISETP.NE.AND UP0, UPT, UR4, 0x3, UPT ;  /* 0x000000030400788c */ /* 0x000fcc000bf05270 */
[----:B------:R-:W-:-:S13]  /*a1b0*/  PLOP3.LUT P2, PT, PT, PT, UP0, 0x80, 0x0 ;  /* 0x000000000000781c */ /* 0x000fda0003f4f008 */
[----:B------:R-:W-:Y:S05]  /*a1c0*/  @!P2 BRA `(.L_x_2831) ;  /* 0x000000000004a947 */ /* 0x000fea0003800000 */
[----:B------:R-:W-:Y:S01]  /*a1d0*/  BPT.TRAP 0x1 ;  /* 0x000000040000795c */ /* 0x000fe20000300000 */
.L_x_2831:
[----:B------:R-:W-:Y:S01]  /*a1e0*/  IMAD R98, R17, 0x8, R16 ;  /* 0x0000000811627824 */ /* 0x000fe200078e0210 */
[----:B------:R-:W-:Y:S01]  /*a1f0*/  SHF.L.U32 R99, R209, 0x1f, RZ ;  /* 0x0000001fd1637819 */ /* 0x000fe200000006ff */
[----:B------:R-:W-:Y:S01]  /*a200*/  IMAD R97, R24, -0x70, R2 ;  /* 0xffffff9018617824 */ /* 0x000fe200078e0202 */
[----:B------:R-:W-:Y:S02]  /*a210*/  BSSY B1, `(.L_x_2832) ;  /* 0x0000004000017945 */ /* 0x000fe40003800000 */
[----:B------:R-:W1:Y:S02]  /*a220*/  SYNCS.PHASECHK.TRANS64.TRYWAIT P3, [R98+URZ+0x36890], R99 ;  /* 0x03689063620075a7 */ /* 0x000e64000806017f */
[----:B------:R-:W-:Y:S01]  /*a230*/  VIMNMX R97, R97, 0x70, PT ;  /* 0x0000007061617848 */ /* 0x000fe20003fe0100 */
[----:B-1----:R-:W-:Y:S06]  /*a240*/  @!P3 BRA `(.L_x_2833) ;  /* 0x000002500038b947 */ /* 0x002fec0003800000 */
.L_x_3129:
[----:B------:R-:W-:Y:S05]  /*a250*/  BSYNC B1 ;  /* 0x0000000000017941 */ /* 0x000fea0003800000 */
.L_x_2832:
[----:B------:R-:W-:Y:S01]  /*a260*/  ISETP.GE.AND P3, PT, R204, R97, PT ;  /* 0x00000061cc00720c */ /* 0x000fe20003f66270 */
[----:B------:R-:W-:-:S12]  /*a270*/  BSSY B1, `(.L_x_2834) ;  /* 0x0000014000017945 */ /* 0x000fd80003800000 */
[----:B------:R-:W-:Y:S05]  /*a280*/  @P3 BRA `(.L_x_2835) ;  /* 0x0000000000483947 */ /* 0x000fea0003800000 */
[----:B------:R-:W-:-:S13]  /*a290*/  ISETP.NE.AND P3, PT, R29, RZ, PT ;  /* 0x000000ff1d00720c */ /* 0x000fda0003f65270 */
[----:B0-----:R-:W0:Y:S04]  /*a2a0*/  @P3 LDS.128 R40, [R39+0x21000] ;  /* 0x0210000027283984 */ /* 0x001e280000000c00 */
[----:B0-----:R-:W-:Y:S01]  /*a2b0*/  @P3 STG.E.128 desc[UR60][R46.64], R40 ;  /* 0x000000282e003986 */ /* 0x001fe2000c101d3c */
[----:B------:R-:W-:-:S13]  /*a2c0*/  ISETP.NE.AND P3, PT, R33, RZ, PT ;  /* 0x000000ff2100720c */ /* 0x000fda0003f65270 */
[----:B------:R-:W0:Y:S04]  /*a2d0*/  @P3 LDS.128 R40, [R96+0x21000] ;  /* 0x0210000060283984 */ /* 0x000e280000000c00 */
        /* <DEDUP_REMOVED lines=12> */
[----:B0-----:R2:W-:Y:S02]  /*a3a0*/  @P3 STG.E.128 desc[UR60][R46.64+0x140], R40 ;  /* 0x000140282e003986 */ /* 0x0015e4000c101d3c */
.L_x_2835:
[----:B------:R-:W-:Y:S05]  /*a3b0*/  BSYNC B1 ;  /* 0x0000000000017941 */ /* 0x000fea0003800000 */
.L_x_2834:
[----:B--2---:R-:W-:-:S05]  /*a3c0*/  VIADD R40, R204, 0x40 ;  /* 0x00000040cc287836 */ /* 0x004fca0000000000 */
[----:B------:R-:W-:-:S13]  /*a3d0*/  ISETP.GE.AND P3, PT, R40, R97, PT ;  /* 0x000000612800720c */ /* 0x000fda0003f66270 */
        /* <DEDUP_REMOVED lines=19> */
.L_x_2779:
[----:B------:R-:W-:Y:S05]  /*a510*/  BSYNC B0 ;  /* 0x0000000000007941 */ /* 0x000fea0003800000 */
.L_x_2745:
        /* <DEDUP_REMOVED lines=17> */
.L_x_2837:
[----:B------:R-:W-:Y:S05]  /*a630*/  BSYNC B0 ;  /* 0x0000000000007941 */ /* 0x000fea0003800000 */
.L_x_2836:
[----:B------:R-:W1:Y:S01]  /*a640*/  SYNCS.PHASECHK.TRANS64.TRYWAIT P2, [R98+URZ+0x368b0], R99 ;  /* 0x0368b063620075a7 */ /* 0x000e62000804017f */
[----:B------:R-:W-:Y:S01]  /*a650*/  ULDC.64 UR4, c[0x0][0x318] ;  /* 0x0000c60000047ab9 */ /* 0x000fe20000000a00 */
[----:B------:R-:W-:Y:S01]  /*a660*/  ULDC.64 UR6, c[0x0][0x328] ;  /* 0x0000ca0000067ab9 */ /* 0x000fe20000000a00 */
[----:B0-----:R-:W-:Y:S01]  /*a670*/  IMAD.U32 R40, RZ, RZ, UR4 ;  /* 0x00000004ff287e24 */ /* 0x001fe2000f8e00ff */
[----:B------:R-:W-:Y:S01]  /*a680*/  BSSY B0, `(.L_x_2838) ;  /* 0x0000009000007945 */ /* 0x000fe20003800000 */
[----:B------:R-:W-:Y:S02]  /*a690*/  IMAD.U32 R42, RZ, RZ, UR6 ;  /* 0x00000006ff2a7e24 */ /* 0x000fe4000f8e00ff */
[----:B------:R-:W-:Y:S01]  /*a6a0*/  IMAD.U32 R41, RZ, RZ, UR7 ;  /* 0x00000007ff297e24 */ /* 0x000fe2000f8e00ff */
[----:B------:R0:W-:Y:S04]  /*a6b0*/  STL [R1+0x38], R40 ;  /* 0x0000382801007387 */ /* 0x0001e80000100800 */
[----:B------:R2:W-:Y:S01]  /*a6c0*/  STL [R1+0x40], R42 ;  /* 0x0000402a01007387 */ /* 0x0005e20000100800 */
[----:B0-----:R-:W-:-:S05]  /*a6d0*/  IMAD.U32 R40, RZ, RZ, UR5 ;  /* 0x00000005ff287e24 */ /* 0x001fca000f8e00ff */
[----:B------:R2:W-:Y:S04]  /*a6e0*/  STL [R1+0x24], R40 ;  /* 0x0000242801007387 */ /* 0x0005e80000100800 */
[----:B------:R2:W-:Y:S02]  /*a6f0*/  STL [R1+0x3c], R41 ;  /* 0x00003c2901007387 */ /* 0x0005e40000100800 */
[----:B-12---:R-:W-:Y:S05]  /*a700*/  @!P2 BRA `(.L_x_2839) ;  /* 0x0000024c001ca947 */ /* 0x006fea0003800000 */
.L_x_3130:
[----:B------:R-:W-:Y:S05]  /*a710*/  BSYNC B0 ;  /* 0x0000000000007941 */ /* 0x000fea0003800000 */
.L_x_2838:
[----:B------:R1:W5:Y:S04]  /*a720*/  LDL R51, [R1+0x40] ;  /* 0x0000400001337983 */ /* 0x0003680000100800 */
[----:B------:R1:W5:Y:S04]  /*a730*/  LDL R50, [R1+0x3c] ;  /* 0x00003c0001327983 */ /* 0x0003680000100800 */
[----:B------:R1:W5:Y:S04]  /*a740*/  LDL R49, [R1+0x38] ;  /* 0x0000380001317983 */ /* 0x0003680000100800 */
[----:B------:R1:W5:Y:S01]  /*a750*/  LDL R48, [R1+0x24] ;  /* 0x0000240001307983 */ /* 0x0003620000100800 */
        /* <DEDUP_REMOVED lines=35> */
.L_x_2841:
[----:B------:R-:W-:Y:S05]  /*a990*/  BSYNC B0 ;  /* 0x0000000000007941 */ /* 0x000fea0003800000 */
.L_x_2840:
[----:B-1----:R-:W-:Y:S01]  /*a9a0*/  VIADD R40, R204, 0x40 ;  /* 0x00000040cc287836 */ /* 0x002fe20000000000 */
[----:B------:R-:W-:Y:S04]  /*a9b0*/  BSSY B0, `(.L_x_2842) ;  /* 0x0000024000007945 */ /* 0x000fe80003800000 */
[----:B------:R-:W-:-:S13]  /*a9c0*/  ISETP.GE.AND P2, PT, R40, R97, PT ;  /* 0x000000612800720c */ /* 0x000fda0003f46270 */
[----:B------:R-:W-:Y:S05]  /*a9d0*/  @P2 BRA `(.L_x_2843) ;  /* 0x0000000000842947 */ /* 0x000fea0003800000 */
[----:B-----5:R-:W-:Y:S01]  /*a9e0*/  R2UR UR7, R51 ;  /* 0x00000000330772ca */ /* 0x020fe200000e0000 */
[----:B------:R-:W-:Y:S01]  /*a9f0*/  IMAD.MOV.U32 R40, RZ, RZ, R114 ;  /* 0x000000ffff287224 */ /* 0x000fe200078e0072 */
        /* <DEDUP_REMOVED lines=31> */
.L_x_2843:
[----:B------:R-:W-:Y:S05]  /*abf0*/  BSYNC B0 ;  /* 0x0000000000007941 */ /* 0x000fea0003800000 */
.L_x_2842:
[----:B------:R-:W2:Y:S01]  /*ac00*/  LDL R39, [R1+0x20] ;  /* 0x0000200001277983 */ /* 0x000ea20000100800 */
        /* <DEDUP_REMOVED lines=13> */
[----:B-1----:R-:W-:Y:S02]  /*ace0*/  SEL R40, RZ, 0x1, P3 ;  /* 0x00000001ff287807 */ /* 0x002fe40001800000 */
[----:B------:R-:W-:Y:S02]  /*acf0*/  SEL R17, R17, RZ, P3 ;  /* 0x000000ff11117207 */ /* 0x000fe40001800000 */
[----:B------:R-:W-:Y:S02]  /*ad00*/  LOP3.LUT R209, R209, R40, RZ, 0x3c, !PT ;  /* 0x00000028d1d17212 */ /* 0x000fe400078e3cff */
[----:B--2---:R-:W-:-:S13]  /*ad10*/  LOP3.LUT P4, RZ, R39, 0x2, RZ, 0xc0, !PT ;  /* 0x0000000227ff7812 */ /* 0x004fda000788c0ff */
[----:B0-----:R-:W-:Y:S05]  /*ad20*/  @P4 BRA `(.L_x_2844) ;  /* 0xffffff7c00104947 */ /* 0x001fea000383ffff */
.L_x_2740:
[----:B------:R-:W0:Y:S01]  /*ad30*/  LDC R0, c[0x0][0x448] ;  /* 0x00011200ff007b82 */ /* 0x000e220000000800 */
[----:B------:R-:W-:Y:S01]  /*ad40*/  VIADD R2, R224, 0x7f ;  /* 0x0000007fe0027836 */ /* 0x000fe20000000000 */
[----:B------:R-:W-:Y:S01]  /*ad50*/  BSSY B0, `(.L_x_2845) ;  /* 0x0000047000007945 */ /* 0x000fe20003800000 */
[----:B------:R-:W-:Y:S02]  /*ad60*/  CS2R R118, SRZ ;  /* 0x0000000000767805 */ /* 0x000fe4000001ff00 */
        /* <DEDUP_REMOVED lines=20> */
[----:B0-----:R-:W-:-:S02]  /*aeb0*/  ISETP.NE.AND P0, PT, R0, 0x1, PT ;  /* 0x000000010000780c */ /* 0x001fc40003f05270 */
        /* <DEDUP_REMOVED lines=17> */
[----:B-----5:R-:W-:Y:S02]  /*afd0*/  CS2R R48, SRZ ;  /* 0x0000000000307805 */ /* 0x020fe4000001ff00 */
        /* <DEDUP_REMOVED lines=8> */
[----:B------:R-:W-:Y:S01]  /*b060*/  CS2R R32, SRZ ;  /* 0x0000000000207805 */ /* 0x000fe2000001ff00 */
[----:B------:R-:W-:Y:S02]  /*b070*/  IMAD.MOV.U32 R10, RZ, RZ, RZ ;  /* 0x000000ffff0a7224 */ /* 0x000fe400078e00ff */
[----:B------:R-:W-:-:S02]  /*b080*/  IMAD.MOV.U32 R30, RZ, RZ, RZ ;  /* 0x000000ffff1e7224 */ /* 0x000fc400078e00ff */
[----:B------:R-:W-:Y:S02]  /*b090*/  IMAD.MOV.U32 R6, RZ, RZ, RZ ;  /* 0x000000ffff067224 */ /* 0x000fe400078e00ff */
[----:B------:R-:W-:Y:S02]  /*b0a0*/  IMAD.MOV.U32 R28, RZ, RZ, RZ ;  /* 0x000000ffff1c7224 */ /* 0x000fe400078e00ff */
[----:B------:R-:W-:Y:S02]  /*b0b0*/  IMAD.MOV.U32 R136, RZ, RZ, RZ ;  /* 0x000000ffff887224 */ /* 0x000fe400078e00ff */
[----:B0-----:R-:W-:-:S04]  /*b0c0*/  @P0 IMAD.HI.U32 R3, R2, R3, RZ ;  /* 0x0000000302030227 */ /* 0x001fc800078e00ff */
[----:B------:R-:W-:Y:S01]  /*b0d0*/  IMAD.MOV.U32 R5, RZ, RZ, RZ ;  /* 0x000000ffff057224 */ /* 0x000fe200078e00ff */
[----:B-1----:R-:W-:Y:S01]  /*b0e0*/  @P0 SHF.R.U32.HI R2, RZ, R0, R3 ;  /* 0x00000000ff020219 */ /* 0x002fe20000011603 */
[----:B------:R-:W-:Y:S01]  /*b0f0*/  IMAD.MOV.U32 R0, RZ, RZ, RZ ;  /* 0x000000ffff007224 */ /* 0x000fe200078e00ff */
[----:B------:R-:W-:-:S03]  /*b100*/  PLOP3.LUT P0, PT, PT, PT, PT, 0x80, 0x0 ;  /* 0x000000000000781c */ /* 0x000fc60003f0f070 */
[----:B------:R-:W-:Y:S02]  /*b110*/  IMAD.IADD R3, R149, 0x1, R2 ;  /* 0x0000000195037824 */ /* 0x000fe400078e0202 */
[----:B------:R-:W-:-:S04]  /*b120*/  IMAD.MOV.U32 R2, RZ, RZ, RZ ;  /* 0x000000ffff027224 */ /* 0x000fc800078e00ff */
[----:B------:R-:W-:-:S05]  /*b130*/  IMAD.HI R2, R3, -0x6db6db6d, R2 ;  /* 0x9249249303027827 */ /* 0x000fca00078e0202 */
[----:B------:R-:W-:-:S04]  /*b140*/  SHF.R.U32.HI R3, RZ, 0x1f, R2 ;  /* 0x0000001fff037819 */ /* 0x000fc80000011602 */
[----:B------:R-:W-:Y:S01]  /*b150*/  LEA.HI.SX32 R3, R2, R3, 0x1a ;  /* 0x0000000302037211 */ /* 0x000fe200078fd2ff */
[----:B------:R-:W-:-:S03]  /*b160*/  IMAD.MOV.U32 R2, RZ, RZ, RZ ;  /* 0x000000ffff027224 */ /* 0x000fc600078e00ff */
[----:B------:R-:W-:-:S04]  /*b170*/  VIMNMX R150, R150, R3, PT ;  /* 0x0000000396967248 */ /* 0x000fc80003fe0100 */
[----:B------:R-:W-:Y:S01]  /*b180*/  ISETP.GE.AND P1, PT, R150, 0x1, PT ;  /* 0x000000019600780c */ /* 0x000fe20003f26270 */
[----:B------:R-:W-:-:S12]  /*b190*/  @P2 BRA `(.L_x_2846) ;  /* 0x0000000000082947 */ /* 0x000fd80003800000 */
[----:B------:R-:W0:Y:S02]  /*b1a0*/  FENCE.VIEW.ASYNC.G ;  /* 0x00000000000073c6 */ /* 0x000e240000000100 */
[----:B0-----:R-:W-:Y:S06]  /*b1b0*/  BAR.ARV 0xc, 0x180 ;  /* 0x0306000000007b1d */ /* 0x001fec0000002000 */
.L_x_2846:
[----:B------:R-:W-:Y:S05]  /*b1c0*/  BSYNC B0 ;  /* 0x0000000000007941 */ /* 0x000fea0003800000 */
.L_x_2845:
[----:B------:R-:W-:Y:S02]  /*b1d0*/  IMAD.MOV.U32 R4, RZ, RZ, RZ ;  /* 0x000000ffff047224 */ /* 0x000fe400078e00ff */
[----:B------:R-:W-:Y:S01]  /*b1e0*/  IMAD.MOV.U32 R3, RZ, RZ, RZ ;  /* 0x000000ffff037224 */ /* 0x000fe200078e00ff */
        /* <DEDUP_REMOVED lines=34> */
.L_x_2848:
[----:B------:R-:W-:Y:S02]  /*b410*/  ULDC UR4, c[0x0][0x3f4] ;  /* 0x0000fd0000047ab9 */ /* 0x000fe40000000800 */
[----:B------:R-:W-:-:S13]  /*b420*/  ISETP.LT.AND P0, PT, RZ, UR4, PT ;  /* 0x00000004ff007c0c */ /* 0x000fda000bf01270 */
[----:B------:R-:W-:Y:S05]  /*b430*/  @P0 BRA `(.L_x_2849) ;  /* 0x0000000000400947 */ /* 0x000fea0003800000 */
[----:B------:R-:W2:Y:S02]  /*b440*/  LDL R20, [R1+0x48] ;  /* 0x0000480001147983 */ /* 0x000ea40000100800 */
[----:B--2---:R-:W-:-:S04]  /*b450*/  LEA.HI R0, R20, R20, RZ, 0x1 ;  /* 0x0000001414007211 */ /* 0x004fc800078f08ff */
        /* <DEDUP_REMOVED lines=8> */
.L_x_2852:
[----:B-1----:R1:W2:Y:S02]  /*b4e0*/  SYNCS.PHASECHK.TRANS64.TRYWAIT P0, [R16+URZ+0x36800], R3 ;  /* 0x03680003100075a7 */ /* 0x0022a4000800017f */
[----:B--2---:R-:W-:Y:S05]  /*b4f0*/  @!P0 NANOSLEEP.SYNCS 0x989680 ;  /* 0x009896800000895d */ /* 0x004fea0003900000 */
[----:B------:R-:W2:Y:S02]  /*b500*/  @!P0 SYNCS.PHASECHK.TRANS64 P0, [R16+URZ+0x36800], R3 ;  /* 0x03680003100085a7 */ /* 0x000ea4000800007f */
[----:B--2---:R-:W-:Y:S05]  /*b510*/  @!P0 BRA `(.L_x_2852) ;  /* 0xfffffffc00f08947 */ /* 0x004fea000383ffff */
.L_x_2851:
[----:B------:R-:W-:Y:S05]  /*b520*/  BSYNC B0 ;  /* 0x0000000000007941 */ /* 0x000fea0003800000 */
.L_x_2850:
[----:B------:R-:W-:Y:S05]  /*b530*/  BRA `(.L_x_2853) ;  /* 0x0000007400dc7947 */ /* 0x000fea0003800000 */
.L_x_2849:
[----:B------:R-:W2:Y:S01]  /*b540*/  LDL R0, [R1+0x8c] ;  /* 0x00008c0001007983 */ /* 0x000ea20000100800 */
[----:B------:R-:W-:Y:S01]  /*b550*/  ULDC.64 UR6, c[0x0][0x408] ;  /* 0x0001020000067ab9 */ /* 0x000fe20000000a00 */
[----:B--2---:R-:W-:Y:S02]  /*b560*/  R2UR UR4, R0 ;  /* 0x00000000000472ca */ /* 0x004fe400000e0000 */
[----:B------:R-:W-:-:S05]  /*b570*/  SHF.R.S32.HI R0, RZ, 0x1f, R144 ;  /* 0x0000001fff007819 */ /* 0x000fca0000011490 */
[----:B------:R-:W-:-:S04]  /*b580*/  IMAD R5, R0, UR6, RZ ;  /* 0x0000000600057c24 */ /* 0x000fc8000f8e02ff */
[----:B------:R-:W-:Y:S02]  /*b590*/  IMAD R5, R144, UR7, R5 ;  /* 0x0000000790057c24 */ /* 0x000fe4000f8e0205 */
[----:B------:R-:W-:-:S03]  /*b5a0*/  ULOP3.LUT UP0, URZ, UR4, 0x3ff, URZ, 0xc0, !UPT ;  /* 0x000003ff043f7892 */ /* 0x000fc6000f80c03f */
[----:B------:R-:W-:Y:S02]  /*b5b0*/  ULDC.64 UR4, c[0x0][0x3f8] ;  /* 0x0000fe0000047ab9 */ /* 0x000fe40000000a00 */
[----:B------:R-:W-:Y:S01]  /*b5c0*/  IMAD R3, R0, UR4, RZ ;  /* 0x0000000400037c24 */ /* 0x000fe2000f8e02ff */
[----:B------:R-:W-:Y:S01]  /*b5d0*/  PLOP3.LUT P0, PT, PT, PT, UP0, 0x80, 0x0 ;  /* 0x000000000000781c */ /* 0x000fe20003f0f008 */
[----:B------:R-:W-:-:S04]  /*b5e0*/  IMAD.WIDE.U32 R24, R144, UR4, RZ ;  /* 0x0000000490187c25 */ /* 0x000fc8000f8e00ff */
[C---:B------:R-:W-:Y:S02]  /*b5f0*/  IMAD R3, R144.reuse, UR5, R3 ;  /* 0x0000000590037c24 */ /* 0x040fe4000f8e0203 */
[----:B------:R-:W-:-:S04]  /*b600*/  IMAD.WIDE.U32 R144, R144, UR6, RZ ;  /* 0x0000000690907c25 */ /* 0x000fc8000f8e00ff */
[----:B------:R-:W-:Y:S02]  /*b610*/  IMAD.IADD R27, R3, 0x1, R25 ;  /* 0x00000001031b7824 */ /* 0x000fe400078e0219 */
[----:B------:R-:W-:Y:S01]  /*b620*/  IMAD.IADD R29, R5, 0x1, R145 ;  /* 0x00000001051d7824 */ /* 0x000fe200078e0291 */
[----:B------:R-:W-:Y:S06]  /*b630*/  @!P0 BRA `(.L_x_2854) ;  /* 0x0000000000408947 */ /* 0x000fec0003800000 */
        /* <DEDUP_REMOVED lines=16> */
.L_x_2854:
[----:B------:R-:W-:Y:S01]  /*b740*/  ULDC.U8 UR4, c[0x0][0x410] ;  /* 0x0001040000047ab9 */ /* 0x000fe20000000000 */
[----:B------:R-:W-:Y:S01]  /*b750*/  BSSY B0, `(.L_x_2855) ;  /* 0x000074d000007945 */ /* 0x000fe20003800000 */
[----:B------:R-:W-:Y:S01]  /*b760*/  ISETP.NE.AND P0, PT, RZ, UR4, PT ;  /* 0x00000004ff007c0c */ /* 0x000fe2000bf05270 */
[----:B------:R-:W-:-:S12]  /*b770*/  IMAD.IADD R10, R204, 0x1, R224 ;  /* 0x00000001cc0a7824 */ /* 0x000fd800078e02e0 */
[----:B------:R-:W-:Y:S05]  /*b780*/  @!P0 BRA `(.L_x_2856) ;  /* 0x0000003800b88947 */ /* 0x000fea0003800000 */
[----:B------:R-:W0:Y:S01]  /*b790*/  LDC R63, c[0x0][0x448] ;  /* 0x00011200ff3f7b82 */ /* 0x000e220000000800 */
[----:B------:R-:W1:Y:S01]  /*b7a0*/  S2R R21, SR_TID.X ;  /* 0x0000000000157919 */ /* 0x000e620000002100 */
[----:B------:R-:W-:Y:S01]  /*b7b0*/  ULDC.64 UR4, c[0x0][0x3f8] ;  /* 0x0000fe0000047ab9 */ /* 0x000fe20000000a00 */
[----:B------:R-:W-:Y:S01]  /*b7c0*/  ULDC.64 UR6, c[0x0][0x408] ;  /* 0x0001020000067ab9 */ /* 0x000fe20000000a00 */
[----:B------:R-:W-:Y:S02]  /*b7d0*/  IMAD.MOV.U32 R8, RZ, RZ, R24 ;  /* 0x000000ffff087224 */ /* 0x000fe400078e0018 */
[----:B------:R-:W-:Y:S02]  /*b7e0*/  IMAD.MOV.U32 R9, RZ, RZ, R27 ;  /* 0x000000ffff097224 */ /* 0x000fe400078e001b */
[----:B------:R-:W-:Y:S02]  /*b7f0*/  IMAD.MOV.U32 R12, RZ, RZ, R144 ;  /* 0x000000ffff0c7224 */ /* 0x000fe400078e0090 */
[----:B------:R-:W-:Y:S01]  /*b800*/  IMAD.MOV.U32 R13, RZ, RZ, R29 ;  /* 0x000000ffff0d7224 */ /* 0x000fe200078e001d */
[----:B0-----:R-:W-:Y:S01]  /*b810*/  ISETP.NE.AND P0, PT, R63, 0x1, PT ;  /* 0x000000013f00780c */ /* 0x001fe20003f05270 */
[----:B-1----:R-:W-:-:S12]  /*b820*/  VIADD R21, R21, 0xffffff80 ;  /* 0xffffff8015157836 */ /* 0x002fd80000000000 */
[----:B------:R-:W0:Y:S01]  /*b830*/  @P0 LDC R0, c[0x0][0x44c] ;  /* 0x00011300ff000b82 */ /* 0x000e220000000800 */
[----:B------:R-:W-:-:S04]  /*b840*/  SHF.R.S32.HI R20, RZ, 0x1f, R21 ;  /* 0x0000001fff147819 */ /* 0x000fc80000011415 */
[----:B------:R-:W-:-:S03]  /*b850*/  LEA.HI R20, R20, R21, RZ, 0x2 ;  /* 0x0000001514147211 */ /* 0x000fc600078f10ff */
[----:B------:R-:W1:Y:S01]  /*b860*/  @P0 LDC R5, c[0x0][0x450] ;  /* 0x00011400ff050b82 */ /* 0x000e620000000800 */
[----:B------:R-:W-:-:S05]  /*b870*/  LOP3.LUT R20, R20, 0xfffffffc, RZ, 0xc0, !PT ;  /* 0xfffffffc14147812 */ /* 0x000fca00078ec0ff */
[----:B------:R-:W-:-:S04]  /*b880*/  IMAD.IADD R20, R21, 0x1, -R20 ;  /* 0x0000000115147824 */ /* 0x000fc800078e0a14 */
[----:B------:R-:W-:-:S04]  /*b890*/  IMAD R3, R20, 0x40, R10 ;  /* 0x0000004014037824 */ /* 0x000fc800078e020a */
[----:B0-----:R-:W-:-:S05]  /*b8a0*/  @P0 IMAD.HI.U32 R0, R3, R0, RZ ;  /* 0x0000000003000227 */ /* 0x001fca00078e00ff */
[----:B-1----:R-:W-:-:S04]  /*b8b0*/  @P0 SHF.R.U32.HI R3, RZ, R5, R0 ;  /* 0x00000005ff030219 */ /* 0x002fc80000011600 */
[----:B------:R-:W-:Y:S01]  /*b8c0*/  SHF.R.S32.HI R0, RZ, 0x1f, R3 ;  /* 0x0000001fff007819 */ /* 0x000fe20000011403 */
[----:B------:R-:W-:-:S04]  /*b8d0*/  IMAD.WIDE.U32 R8, R3, UR4, R8 ;  /* 0x0000000403087c25 */ /* 0x000fc8000f8e0008 */
[C---:B------:R-:W-:Y:S02]  /*b8e0*/  IMAD R4, R0.reuse, UR4, RZ ;  /* 0x0000000400047c24 */ /* 0x040fe4000f8e02ff */
[----:B------:R-:W-:Y:S02]  /*b8f0*/  IMAD R0, R0, UR6, RZ ;  /* 0x0000000600007c24 */ /* 0x000fe4000f8e02ff */
[C---:B------:R-:W-:Y:S01]  /*b900*/  IMAD R7, R3.reuse, UR5, R4 ;  /* 0x0000000503077c24 */ /* 0x040fe2000f8e0204 */
[----:B------:R-:W-:Y:S01]  /*b910*/  ULDC.64 UR4, c[0x0][0x3e8] ;  /* 0x0000fa0000047ab9 */ /* 0x000fe20000000a00 */
[C---:B------:R-:W-:Y:S01]  /*b920*/  IMAD.WIDE.U32 R12, R3.reuse, UR6, R12 ;  /* 0x00000006030c7c25 */ /* 0x040fe2000f8e000c */
[----:B------:R-:W-:Y:S01]  /*b930*/  LEA R6, P0, R8, UR4, 0x1 ;  /* 0x0000000408067c11 */ /* 0x000fe2000f8008ff */
[----:B------:R-:W-:Y:S02]  /*b940*/  UMOV UR4, 0xffffffff ;  /* 0xffffffff00047882 */ /* 0x000fe40000000000 */
[----:B------:R-:W-:Y:S01]  /*b950*/  IMAD R3, R3, UR7, R0 ;  /* 0x0000000703037c24 */ /* 0x000fe2000f8e0200 */
[----:B------:R-:W-:Y:S01]  /*b960*/  ULDC.64 UR6, c[0x0][0x400] ;  /* 0x0001000000067ab9 */ /* 0x000fe20000000a00 */
[----:B------:R-:W-:Y:S01]  /*b970*/  IMAD.IADD R7, R9, 0x1, R7 ;  /* 0x0000000109077824 */ /* 0x000fe200078e0207 */
[----:B------:R-:W-:Y:S01]  /*b980*/  LEA R4, P1, R12, UR6, 0x1 ;  /* 0x000000060c047c11 */ /* 0x000fe2000f8208ff */
[----:B------:R-:W-:-:S03]  /*b990*/  IMAD.IADD R3, R13, 0x1, R3 ;  /* 0x000000010d037824 */ /* 0x000fc600078e0203 */
[----:B------:R-:W-:Y:S02]  /*b9a0*/  LEA.HI.X R7, R8, UR5, R7, 0x1, P0 ;  /* 0x0000000508077c11 */ /* 0x000fe400080f0c07 */
[----:B------:R-:W-:Y:S01]  /*b9b0*/  LEA.HI.X R8, R12, UR7, R3, 0x1, P1 ;  /* 0x000000070c087c11 */ /* 0x000fe200088f0c03 */
[----:B------:R-:W-:Y:S06]  /*b9c0*/  BRA.DIV UR4, `(.L_x_2857) ;  /* 0x0000023a04807947 */ /* 0x000fec000b800000 */
[----:B------:R0:W1:Y:S04]  /*b9d0*/  SHFL.IDX PT, R3, R7, RZ, 0x1c1f ;  /* 0x001c1fff07037589 */ /* 0x00006800000e0000 */
[----:B------:R0:W2:Y:S04]  /*b9e0*/  SHFL.IDX PT, R0, R6, RZ, 0x1c1f ;  /* 0x001c1fff06007589 */ /* 0x0000a800000e0000 */
[----:B------:R0:W3:Y:S04]  /*b9f0*/  SHFL.IDX PT, R5, R8, RZ, 0x1c1f ;  /* 0x001c1fff08057589 */ /* 0x0000e800000e0000 */
[----:B------:R0:W4:Y:S02]  /*ba00*/  SHFL.IDX PT, R14, R4, RZ, 0x1c1f ;  /* 0x001c1fff040e7589 */ /* 0x00012400000e0000 */
.L_x_3136:
        /* <DEDUP_REMOVED lines=16> */
[----:B------:R-:W3:Y:S01]  /*bb10*/  LDL R15, [R1+0x74] ;  /* 0x00007400010f7983 */ /* 0x000ee20000100800 */
[----:B------:R-:W-:-:S03]  /*bb20*/  ULDC UR4, c[0x0][0x3f4] ;  /* 0x0000fd0000047ab9 */ /* 0x000fc60000000800 */
[----:B------:R-:W3:Y:S04]  /*bb30*/  LDL R12, [R1+0x70] ;  /* 0x00007000010c7983 */ /* 0x000ee80000100800 */
[----:B------:R-:W3:Y:S04]  /*bb40*/  LDL R13, [R1+0x6c] ;  /* 0x00006c00010d7983 */ /* 0x000ee80000100800 */
[----:B------:R-:W3:Y:S04]  /*bb50*/  LDL R11, [R1+0x68] ;  /* 0x00006800010b7983 */ /* 0x000ee80000100800 */
[----:B------:R-:W3:Y:S01]  /*bb60*/  LDL R9, [R1+0x64] ;  /* 0x0000640001097983 */ /* 0x000ee20000100800 */
[----:B------:R-:W-:-:S02]  /*bb70*/  ISETP.GE.AND P3, PT, R215, UR4, PT ;  /* 0x00000004d7007c0c */ /* 0x000fc4000bf66270 */
[----:B------:R-:W-:Y:S02]  /*bb80*/  CS2R R60, SRZ ;  /* 0x00000000003c7805 */ /* 0x000fe4000001ff00 */
[----:B------:R-:W-:Y:S02]  /*bb90*/  ISETP.GE.AND P2, PT, R213, UR4, PT ;  /* 0x00000004d5007c0c */ /* 0x000fe4000bf46270 */
[----:B------:R-:W-:Y:S02]  /*bba0*/  CS2R R58, SRZ ;  /* 0x00000000003a7805 */ /* 0x000fe4000001ff00 */
[----:B------:R-:W-:Y:S02]  /*bbb0*/  ISETP.GE.AND P1, PT, R214, UR4, PT ;  /* 0x00000004d6007c0c */ /* 0x000fe4000bf26270 */
[----:B------:R-:W-:Y:S02]  /*bbc0*/  ISETP.GE.AND P0, PT, R212, UR4, PT ;  /* 0x00000004d4007c0c */ /* 0x000fe4000bf06270 */
[----:B------:R-:W-:Y:S01]  /*bbd0*/  ISETP.GE.AND P4, PT, R22, UR4, PT ;  /* 0x0000000416007c0c */ /* 0x000fe2000bf86270 */
[----:B------:R-:W-:-:S04]  /*bbe0*/  @!P3 IMAD.SHL.U32 R27, R215, 0x2, RZ ;  /* 0x00000002d71bb824 */ /* 0x000fc800078e00ff */
[----:B------:R-:W-:-:S04]  /*bbf0*/  @!P2 IMAD.SHL.U32 R31, R213, 0x2, RZ ;  /* 0x00000002d51fa824 */ /* 0x000fc800078e00ff */
[----:B------:R-:W-:Y:S01]  /*bc00*/  @!P1 IMAD.SHL.U32 R35, R214, 0x2, RZ ;  /* 0x00000002d6239824 */ /* 0x000fe200078e00ff */
[-C--:B--2---:R-:W-:Y:S01]  /*bc10*/  @!P3 IADD3 R24, P6, R0, R27.reuse, RZ ;  /* 0x0000001b0018b210 */ /* 0x084fe20007fde0ff */
[----:B------:R-:W-:Y:S01]  /*bc20*/  @!P0 IMAD.SHL.U32 R65, R212, 0x2, RZ ;  /* 0x00000002d4418824 */ /* 0x000fe200078e00ff */
[----:B----4-:R-:W-:Y:S02]  /*bc30*/  @!P3 IADD3 R26, P5, R14, R27, RZ ;  /* 0x0000001b0e1ab210 */ /* 0x010fe40007fbe0ff */
        /* <DEDUP_REMOVED lines=8> */
[----:B---3--:R-:W-:Y:S01]  /*bcc0*/  @!P3 SHF.L.U64.HI R20, R215, 0x1, R15 ;  /* 0x00000001d714b819 */ /* 0x008fe2000001020f */
[----:B------:R-:W-:Y:S01]  /*bcd0*/  @!P4 IMAD.MOV.U32 R15, RZ, RZ, R5 ;  /* 0x000000ffff0fc224 */ /* 0x000fe200078e0005 */
[----:B------:R-:W-:-:S03]  /*bce0*/  @!P2 SHF.L.U64.HI R12, R213, 0x1, R12 ;  /* 0x00000001d50ca819 */ /* 0x000fc6000001020c */
[--C-:B-1----:R-:W-:Y:S01]  /*bcf0*/  @!P3 IMAD.X R25, R3, 0x1, R20.reuse, P6 ;  /* 0x000000010319b824 */ /* 0x102fe200030e0614 */
[-C--:B------:R-:W-:Y:S01]  /*bd00*/  @!P2 IADD3 R28, P6, R0, R31.reuse, RZ ;  /* 0x0000001f001ca210 */ /* 0x080fe20007fde0ff */
[----:B------:R-:W-:Y:S01]  /*bd10*/  @!P3 IMAD.X R27, R5, 0x1, R20, P5 ;  /* 0x00000001051bb824 */ /* 0x000fe200028e0614 */
[----:B------:R-:W-:Y:S02]  /*bd20*/  @!P2 IADD3 R30, P5, R14, R31, RZ ;  /* 0x0000001f0e1ea210 */ /* 0x000fe40007fbe0ff */
[----:B------:R-:W-:Y:S01]  /*bd30*/  @!P1 SHF.L.U64.HI R20, R214, 0x1, R13 ;  /* 0x00000001d6149819 */ /* 0x000fe2000001020d */
[--C-:B------:R-:W-:Y:S01]  /*bd40*/  @!P2 IMAD.X R29, R3, 0x1, R12.reuse, P6 ;  /* 0x00000001031da824 */ /* 0x100fe200030e060c */
[-C--:B------:R-:W-:Y:S01]  /*bd50*/  @!P1 IADD3 R32, P6, R0, R35.reuse, RZ ;  /* 0x0000002300209210 */ /* 0x080fe20007fde0ff */
[----:B------:R-:W-:Y:S01]  /*bd60*/  @!P2 IMAD.X R31, R5, 0x1, R12, P5 ;  /* 0x00000001051fa824 */ /* 0x000fe200028e060c */
[----:B------:R-:W-:Y:S01]  /*bd70*/  ISETP.GE.AND P5, PT, R216, UR4, PT ;  /* 0x00000004d8007c0c */ /* 0x000fe2000bfa6270 */
[----:B------:R-:W-:Y:S01]  /*bd80*/  @!P4 IMAD.MOV.U32 R12, RZ, RZ, R0 ;  /* 0x000000ffff0cc224 */ /* 0x000fe200078e0000 */
[----:B------:R-:W-:Y:S01]  /*bd90*/  @!P0 SHF.L.U64.HI R38, R212, 0x1, R11 ;  /* 0x00000001d4268819 */ /* 0x000fe2000001020b */
[--C-:B------:R-:W-:Y:S01]  /*bda0*/  @!P1 IMAD.X R33, R3, 0x1, R20.reuse, P6 ;  /* 0x0000000103219824 */ /* 0x100fe200030e0614 */
[----:B------:R-:W-:Y:S01]  /*bdb0*/  @!P1 IADD3 R34, P6, R14, R35, RZ ;  /* 0x000000230e229210 */ /* 0x000fe20007fde0ff */
[----:B------:R-:W-:Y:S01]  /*bdc0*/  @!P4 IMAD.MOV.U32 R13, RZ, RZ, R3 ;  /* 0x000000ffff0dc224 */ /* 0x000fe200078e0003 */
[----:B------:R1:W5:Y:S03]  /*bdd0*/  @!P3 LD.E.64 R56, desc[UR60][R24.64] ;  /* 0x0000003c1838b980 */ /* 0x000366000c101b00 */
[----:B------:R-:W-:Y:S01]  /*bde0*/  @!P1 IMAD.X R35, R5, 0x1, R20, P6 ;  /* 0x0000000105239824 */ /* 0x000fe200030e0614 */
[-C--:B------:R-:W-:Y:S01]  /*bdf0*/  @!P0 IADD3 R40, P6, R0, R65.reuse, RZ ;  /* 0x0000004100288210 */ /* 0x080fe20007fde0ff */
[----:B------:R-:W-:Y:S01]  /*be00*/  @!P4 IMAD.WIDE R12, R22, 0x2, R12 ;  /* 0x00000002160cc825 */ /* 0x000fe200078e020c */
[----:B------:R1:W5:Y:S03]  /*be10*/  @!P3 LD.E.64 R54, desc[UR60][R26.64] ;  /* 0x0000003c1a36b980 */ /* 0x000366000c101b00 */
[----:B------:R-:W-:Y:S01]  /*be20*/  @!P0 IMAD.X R41, R3, 0x1, R38, P6 ;  /* 0x0000000103298824 */ /* 0x000fe200030e0626 */
[----:B------:R-:W-:Y:S01]  /*be30*/  @!P0 IADD3 R64, P6, R14, R65, RZ ;  /* 0x000000410e408210 */ /* 0x000fe20007fde0ff */
[----:B------:R-:W-:Y:S01]  /*be40*/  @!P4 IMAD.WIDE R20, R22, 0x2, R14 ;  /* 0x000000021614c825 */ /* 0x000fe200078e020e */
[----:B------:R1:W5:Y:S03]  /*be50*/  @!P4 LD.E.64 R60, desc[UR60][R12.64] ;  /* 0x0000003c0c3cc980 */ /* 0x000366000c101b00 */
[C---:B------:R-:W-:Y:S01]  /*be60*/  @!P5 IMAD.SHL.U32 R15, R216.reuse, 0x2, RZ ;  /* 0x00000002d80fd824 */ /* 0x040fe200078e00ff */
[----:B------:R1:W5:Y:S01]  /*be70*/  @!P4 LD.E.64 R58, desc[UR60][R20.64] ;  /* 0x0000003c143ac980 */ /* 0x000362000c101b00 */
[----:B------:R-:W-:Y:S01]  /*be80*/  @!P0 IMAD.X R65, R5, 0x1, R38, P6 ;  /* 0x0000000105418824 */ /* 0x000fe200030e0626 */
[----:B------:R-:W-:-:S02]  /*be90*/  @!P5 SHF.L.U64.HI R36, R216, 0x1, R9 ;  /* 0x00000001d824d819 */ /* 0x000fc40000010209 */
[-C--:B------:R-:W-:Y:S01]  /*bea0*/  @!P5 IADD3 R66, P4, R0, R15.reuse, RZ ;  /* 0x0000000f0042d210 */ /* 0x080fe20007f9e0ff */
[----:B------:R1:W5:Y:S01]  /*beb0*/  @!P2 LD.E.64 R50, desc[UR60][R28.64] ;  /* 0x0000003c1c32a980 */ /* 0x000362000c101b00 */
[----:B------:R-:W-:Y:S02]  /*bec0*/  @!P5 IADD3 R14, P6, R14, R15, RZ ;  /* 0x0000000f0e0ed210 */ /* 0x000fe40007fde0ff */
[----:B------:R-:W-:Y:S01]  /*bed0*/  CS2R R38, SRZ ;  /* 0x0000000000267805 */ /* 0x000fe2000001ff00 */
[--C-:B------:R-:W-:Y:S01]  /*bee0*/  @!P5 IMAD.X R67, R3, 0x1, R36.reuse, P4 ;  /* 0x000000010343d824 */ /* 0x100fe200020e0624 */
[----:B------:R1:W5:Y:S01]  /*bef0*/  @!P2 LD.E.64 R52, desc[UR60][R30.64] ;  /* 0x0000003c1e34a980 */ /* 0x000362000c101b00 */
[----:B------:R-:W-:Y:S01]  /*bf00*/  @!P5 IMAD.X R15, R5, 0x1, R36, P6 ;  /* 0x00000001050fd824 */ /* 0x000fe200030e0624 */
[----:B------:R-:W-:Y:S02]  /*bf10*/  CS2R R36, SRZ ;  /* 0x0000000000247805 */ /* 0x000fe4000001ff00 */
[----:B------:R1:W5:Y:S04]  /*bf20*/  @!P1 LD.E.64 R46, desc[UR60][R32.64] ;  /* 0x0000003c202e9980 */ /* 0x000368000c101b00 */
[----:B------:R1:W5:Y:S04]  /*bf30*/  @!P1 LD.E.64 R48, desc[UR60][R34.64] ;  /* 0x0000003c22309980 */ /* 0x000368000c101b00 */
[----:B------:R1:W5:Y:S04]  /*bf40*/  @!P0 LD.E.64 R44, desc[UR60][R40.64] ;  /* 0x0000003c282c8980 */ /* 0x000368000c101b00 */
[----:B------:R1:W5:Y:S04]  /*bf50*/  @!P0 LD.E.64 R42, desc[UR60][R64.64] ;  /* 0x0000003c402a8980 */ /* 0x000368000c101b00 */
[----:B------:R1:W5:Y:S04]  /*bf60*/  @!P5 LD.E.64 R38, desc[UR60][R66.64] ;  /* 0x0000003c4226d980 */ /* 0x000368000c101b00 */
[----:B------:R1:W5:Y:S02]  /*bf70*/  @!P5 LD.E.64 R36, desc[UR60][R14.64] ;  /* 0x0000003c0e24d980 */ /* 0x000364000c101b00 */
.L_x_2859:
[----:B------:R-:W-:Y:S05]  /*bf80*/  BSYNC B1 ;  /* 0x0000000000017941 */ /* 0x000fea0003800000 */
.L_x_2858:
[----:B--2--5:R-:W-:Y:S01]  /*bf90*/  IMAD.MOV.U32 R0, RZ, RZ, R58 ;  /* 0x000000ffff007224 */ /* 0x024fe200078e003a */
[----:B------:R-:W-:Y:S01]  /*bfa0*/  UMOV UR4, 0xffffffff ;  /* 0xffffffff00047882 */ /* 0x000fe20000000000 */
[----:B-1----:R-:W-:Y:S01]  /*bfb0*/  IMAD.MOV.U32 R3, RZ, RZ, R59 ;  /* 0x000000ffff037224 */ /* 0x002fe200078e003b */
[----:B------:R-:W-:Y:S01]  /*bfc0*/  CS2R R30, SRZ ;  /* 0x00000000001e7805 */ /* 0x000fe2000001ff00 */
        /* <DEDUP_REMOVED lines=44> */
[----:B------:R-:W-:Y:S02]  /*c290*/  PRMT R78, R5, 0x7610, R78 ;  /* 0x00007610054e7816 */ /* 0x000fe4000000004e */
[----:B------:R-:W-:Y:S01]  /*c2a0*/  PRMT R79, R9, 0x7610, R79 ;  /* 0x00007610094f7816 */ /* 0x000fe2000000004f */
[----:B------:R-:W-:Y:S06]  /*c2b0*/  BRA.DIV UR4, `(.L_x_2860) ;  /* 0x0000023204b47947 */ /* 0x000fec000b800000 */
[----:B------:R1:W2:Y:S04]  /*c2c0*/  SHFL.IDX PT, R3, R7, 0x1, 0x1c1f ;  /* 0x003c1f0007037f89 */ /* 0x0002a800000e0000 */
[----:B------:R1:W3:Y:S04]  /*c2d0*/  SHFL.IDX PT, R0, R6, 0x1, 0x1c1f ;  /* 0x003c1f0006007f89 */ /* 0x0002e800000e0000 */
[----:B------:R1:W1:Y:S04]  /*c2e0*/  SHFL.IDX PT, R5, R8, 0x1, 0x1c1f ;  /* 0x003c1f0008057f89 */ /* 0x00026800000e0000 */
[----:B0-----:R-:W0:Y:S02]  /*c2f0*/  SHFL.IDX PT, R4, R4, 0x1, 0x1c1f ;  /* 0x003c1f0004047f89 */ /* 0x001e2400000e0000 */
.L_x_3142:
[----:B------:R-:W-:Y:S01]  /*c300*/  VIADD R10, R10, 0x40 ;  /* 0x000000400a0a7836 */ /* 0x000fe20000000000 */
[----:B-1----:R-:W-:Y:S01]  /*c310*/  LOP3.LUT R6, R218, 0x18, R18, 0xf8, !PT ;  /* 0x00000018da067812 */ /* 0x002fe200078ef812 */
[----:B------:R-:W-:Y:S01]  /*c320*/  BSSY B1, `(.L_x_2861) ;  /* 0x0000059000017945 */ /* 0x000fe20003800000 */
[----:B------:R-:W-:Y:S02]  /*c330*/  LOP3.LUT P0, RZ, R228, 0x4, RZ, 0xc0, !PT ;  /* 0x00000004e4ff7812 */ /* 0x000fe4000780c0ff */
[----:B------:R-:W-:Y:S02]  /*c340*/  CS2R R32, SRZ ;  /* 0x0000000000207805 */ /* 0x000fe4000001ff00 */
[----:B------:R-:W-:Y:S02]  /*c350*/  ISETP.GE.AND P1, PT, R10, R63, PT ;  /* 0x0000003f0a00720c */ /* 0x000fe40003f26270 */
[----:B------:R-:W-:Y:S02]  /*c360*/  CS2R R26, SRZ ;  /* 0x00000000001a7805 */ /* 0x000fe4000001ff00 */
[----:B------:R-:W-:-:S02]  /*c370*/  LOP3.LUT R7, R6, R219, RZ, 0x3c, !PT ;  /* 0x000000db06077212 */ /* 0x000fc400078e3cff */
[----:B------:R-:W-:Y:S02]  /*c380*/  CS2R R20, SRZ ;  /* 0x0000000000147805 */ /* 0x000fe4000001ff00 */
[----:B------:R-:W-:Y:S02]  /*c390*/  CS2R R12, SRZ ;  /* 0x00000000000c7805 */ /* 0x000fe4000001ff00 */
[----:B------:R-:W-:Y:S02]  /*c3a0*/  CS2R R8, SRZ ;  /* 0x0000000000087805 */ /* 0x000fe4000001ff00 */
[----:B------:R-:W-:Y:S01]  /*c3b0*/  CS2R R40, SRZ ;  /* 0x0000000000287805 */ /* 0x000fe2000001ff00 */
[----:B------:R-:W-:Y:S01]  /*c3c0*/  IMAD.IADD R7, R220, 0x1, R7 ;  /* 0x00000001dc077824 */ /* 0x000fe200078e0207 */
[----:B------:R-:W-:Y:S02]  /*c3d0*/  CS2R R34, SRZ ;  /* 0x0000000000227805 */ /* 0x000fe4000001ff00 */
[----:B------:R-:W-:-:S02]  /*c3e0*/  CS2R R28, SRZ ;  /* 0x00000000001c7805 */ /* 0x000fc4000001ff00 */
[----:B------:R-:W-:Y:S02]  /*c3f0*/  CS2R R24, SRZ ;  /* 0x0000000000187805 */ /* 0x000fe4000001ff00 */
[----:B----4-:R-:W-:Y:S01]  /*c400*/  CS2R R14, SRZ ;  /* 0x00000000000e7805 */ /* 0x010fe2000001ff00 */
[----:B------:R-:W-:Y:S01]  /*c410*/  IMAD R62, R7, 0x2, R16 ;  /* 0x00000002073e7824 */ /* 0x000fe200078e0210 */
[----:B------:R-:W-:Y:S01]  /*c420*/  CS2R R10, SRZ ;  /* 0x00000000000a7805 */ /* 0x000fe2000001ff00 */
[----:B------:R-:W-:Y:S06]  /*c430*/  @P1 BRA `(.L_x_2862) ;  /* 0x00000004001c1947 */ /* 0x000fec0003800000 */
[----:B------:R-:W4:Y:S01]  /*c440*/  LDL R68, [R1+0x74] ;  /* 0x0000740001447983 */ /* 0x000f220000100800 */
[----:B------:R-:W-:-:S03]  /*c450*/  ULDC UR4, c[0x0][0x3f4] ;  /* 0x0000fd0000047ab9 */ /* 0x000fc60000000800 */
[----:B------:R-:W2:Y:S04]  /*c460*/  LDL R67, [R1+0x70] ;  /* 0x0000700001437983 */ /* 0x000ea80000100800 */
[----:B------:R-:W2:Y:S04]  /*c470*/  LDL R65, [R1+0x6c] ;  /* 0x00006c0001417983 */ /* 0x000ea80000100800 */
[----:B------:R-:W2:Y:S04]  /*c480*/  LDL R64, [R1+0x68] ;  /* 0x0000680001407983 */ /* 0x000ea80000100800 */
[----:B------:R-:W2:Y:S01]  /*c490*/  LDL R66, [R1+0x64] ;  /* 0x0000640001427983 */ /* 0x000ea20000100800 */
[----:B------:R-:W-:-:S02]  /*c4a0*/  ISETP.GE.AND P4, PT, R215, UR4, PT ;  /* 0x00000004d7007c0c */ /* 0x000fc4000bf86270 */
[----:B------:R-:W-:Y:S02]  /*c4b0*/  ISETP.GE.AND P3, PT, R213, UR4, PT ;  /* 0x00000004d5007c0c */ /* 0x000fe4000bf66270 */
[----:B------:R-:W-:Y:S02]  /*c4c0*/  ISETP.GE.AND P2, PT, R214, UR4, PT ;  /* 0x00000004d6007c0c */ /* 0x000fe4000bf46270 */
[----:B------:R-:W-:-:S07]  /*c4d0*/  ISETP.GE.AND P1, PT, R212, UR4, PT ;  /* 0x00000004d4007c0c */ /* 0x000fce000bf26270 */
[----:B------:R-:W-:Y:S02]  /*c4e0*/  @!P4 IMAD.SHL.U32 R9, R215, 0x2, RZ ;  /* 0x00000002d709c824 */ /* 0x000fe400078e00ff */
[----:B------:R-:W-:-:S03]  /*c4f0*/  @!P3 IMAD.SHL.U32 R71, R213, 0x2, RZ ;  /* 0x00000002d547b824 */ /* 0x000fc600078e00ff */
[-C--:B---3--:R-:W-:Y:S02]  /*c500*/  @!P4 IADD3 R10, P5, R0, R9.reuse, RZ ;  /* 0x00000009000ac210 */ /* 0x088fe40007fbe0ff */
[----:B0-----:R-:W-:Y:S01]  /*c510*/  @!P4 IADD3 R8, P6, R4, R9, RZ ;  /* 0x000000090408c210 */ /* 0x001fe20007fde0ff */
[----:B------:R-:W-:Y:S01]  /*c520*/  @!P1 IMAD.SHL.U32 R7, R212, 0x2, RZ ;  /* 0x00000002d4079824 */ /* 0x000fe200078e00ff */
[----:B------:R-:W-:Y:S02]  /*c530*/  CS2R R40, SRZ ;  /* 0x0000000000287805 */ /* 0x000fe4000001ff00 */
[----:B------:R-:W-:Y:S02]  /*c540*/  CS2R R30, SRZ ;  /* 0x00000000001e7805 */ /* 0x000fe4000001ff00 */
[----:B------:R-:W-:Y:S02]  /*c550*/  CS2R R34, SRZ ;  /* 0x0000000000227805 */ /* 0x000fe4000001ff00 */
[----:B------:R-:W-:-:S02]  /*c560*/  CS2R R32, SRZ ;  /* 0x0000000000207805 */ /* 0x000fc4000001ff00 */
[----:B------:R-:W-:Y:S02]  /*c570*/  CS2R R28, SRZ ;  /* 0x00000000001c7805 */ /* 0x000fe4000001ff00 */
[----:B------:R-:W-:Y:S02]  /*c580*/  CS2R R26, SRZ ;  /* 0x00000000001a7805 */ /* 0x000fe4000001ff00 */
[----:B------:R-:W-:Y:S02]  /*c590*/  CS2R R24, SRZ ;  /* 0x0000000000187805 */ /* 0x000fe4000001ff00 */
[----:B----4-:R-:W-:Y:S02]  /*c5a0*/  @!P4 SHF.L.U64.HI R6, R215, 0x1, R68 ;  /* 0x00000001d706c819 */ /* 0x010fe40000010244 */
[----:B--2---:R-:W-:-:S03]  /*c5b0*/  @!P3 SHF.L.U64.HI R12, R213, 0x1, R67 ;  /* 0x00000001d50cb819 */ /* 0x004fc60000010243 */
[--C-:B------:R-:W-:Y:S01]  /*c5c0*/  @!P4 IMAD.X R11, R3, 0x1, R6.reuse, P5 ;  /* 0x00000001030bc824 */ /* 0x100fe200028e0606 */
[----:B------:R-:W-:Y:S01]  /*c5d0*/  @!P3 IADD3 R74, P5, R0, R71, RZ ;  /* 0x00000047004ab210 */ /* 0x000fe20007fbe0ff */
[C---:B------:R-:W-:Y:S01]  /*c5e0*/  @!P2 IMAD.SHL.U32 R67, R214.reuse, 0x2, RZ ;  /* 0x00000002d643a824 */ /* 0x040fe200078e00ff */
[----:B------:R-:W-:Y:S01]  /*c5f0*/  @!P2 SHF.L.U64.HI R14, R214, 0x1, R65 ;  /* 0x00000001d60ea819 */ /* 0x000fe20000010241 */
[----:B------:R-:W-:Y:S01]  /*c600*/  @!P4 IMAD.X R9, R5, 0x1, R6, P6 ;  /* 0x000000010509c824 */ /* 0x000fe200030e0606 */
[----:B------:R0:W5:Y:S01]  /*c610*/  @!P4 LD.E.64 R34, desc[UR60][R10.64] ;  /* 0x0000003c0a22c980 */ /* 0x000162000c101b00 */
[C---:B------:R-:W-:Y:S01]  /*c620*/  @!P3 IMAD.X R75, R3.reuse, 0x1, R12, P5 ;  /* 0x00000001034bb824 */ /* 0x040fe200028e060c */
[----:B------:R-:W-:Y:S02]  /*c630*/  @!P2 IADD3 R68, P5, R0, R67, RZ ;  /* 0x000000430044a210 */ /* 0x000fe40007fbe0ff */
[----:B------:R-:W-:Y:S01]  /*c640*/  @!P3 IADD3 R70, P6, R4, R71, RZ ;  /* 0x000000470446b210 */ /* 0x000fe20007fde0ff */
[----:B------:R1:W5:Y:S01]  /*c650*/  @!P4 LD.E.64 R32, desc[UR60][R8.64] ;  /* 0x0000003c0820c980 */ /* 0x000362000c101b00 */
[----:B------:R-:W-:Y:S01]  /*c660*/  @!P1 SHF.L.U64.HI R20, R212, 0x1, R64 ;  /* 0x00000001d4149819 */ /* 0x000fe20000010240 */
[----:B------:R-:W-:Y:S01]  /*c670*/  @!P2 IMAD.X R69, R3, 0x1, R14, P5 ;  /* 0x000000010345a824 */ /* 0x000fe200028e060e */
[----:B------:R-:W-:Y:S01]  /*c680*/  @!P1 IADD3 R64, P5, R0, R7, RZ ;  /* 0x0000000700409210 */ /* 0x000fe20007fbe0ff */
[----:B------:R-:W-:Y:S01]  /*c690*/  IMAD.MOV.U32 R72, RZ, RZ, R66 ;  /* 0x000000ffff487224 */ /* 0x000fe200078e0042 */
[----:B0-----:R-:W-:Y:S01]  /*c6a0*/  CS2R R10, SRZ ;  /* 0x00000000000a7805 */ /* 0x001fe2000001ff00 */
[----:B------:R-:W-:Y:S01]  /*c6b0*/  @!P3 IMAD.X R71, R5, 0x1, R12, P6 ;  /* 0x000000010547b824 */ /* 0x000fe200030e060c */
[C---:B------:R-:W-:Y:S01]  /*c6c0*/  @!P2 IADD3 R66, P6, R4.reuse, R67, RZ ;  /* 0x000000430442a210 */ /* 0x040fe20007fde0ff */
[----:B------:R-:W-:Y:S01]  /*c6d0*/  @!P1 IMAD.X R65, R3, 0x1, R20, P5 ;  /* 0x0000000103419824 */ /* 0x000fe200028e0614 */
[----:B------:R-:W-:-:S02]  /*c6e0*/  @!P1 IADD3 R6, P5, R4, R7, RZ ;  /* 0x0000000704069210 */ /* 0x000fc40007fbe0ff */
[----:B-1----:R-:W-:Y:S01]  /*c6f0*/  CS2R R8, SRZ ;  /* 0x0000000000087805 */ /* 0x002fe2000001ff00 */
[----:B------:R-:W5:Y:S01]  /*c700*/  @!P3 LD.E.64 R28, desc[UR60][R74.64] ;  /* 0x0000003c4a1cb980 */ /* 0x000f62000c101b00 */
[C---:B------:R-:W-:Y:S01]  /*c710*/  @!P2 IMAD.X R67, R5.reuse, 0x1, R14, P6 ;  /* 0x000000010543a824 */ /* 0x040fe200030e060e */
[----:B------:R-:W-:Y:S01]  /*c720*/  ISETP.GE.AND P6, PT, R22, UR4, PT ;  /* 0x0000000416007c0c */ /* 0x000fe2000bfc6270 */
[----:B------:R-:W-:Y:S01]  /*c730*/  @!P1 IMAD.X R7, R5, 0x1, R20, P5 ;  /* 0x0000000105079824 */ /* 0x000fe200028e0614 */
[----:B------:R-:W-:Y:S01]  /*c740*/  ISETP.GE.AND P5, PT, R216, UR4, PT ;  /* 0x00000004d8007c0c */ /* 0x000fe2000bfa6270 */
[----:B------:R-:W5:Y:S04]  /*c750*/  @!P3 LD.E.64 R26, desc[UR60][R70.64] ;  /* 0x0000003c461ab980 */ /* 0x000f68000c101b00 */
[----:B------:R-:W5:Y:S06]  /*c760*/  @!P2 LD.E.64 R24, desc[UR60][R68.64] ;  /* 0x0000003c4418a980 */ /* 0x000f6c000c101b00 */
[----:B------:R-:W-:-:S02]  /*c770*/  @!P6 IMAD.MOV.U32 R12, RZ, RZ, R0 ;  /* 0x000000ffff0ce224 */ /* 0x000fc400078e0000 */
[----:B------:R-:W-:Y:S02]  /*c780*/  @!P6 IMAD.MOV.U32 R13, RZ, RZ, R3 ;  /* 0x000000ffff0de224 */ /* 0x000fe400078e0003 */
[----:B------:R-:W-:-:S04]  /*c790*/  @!P6 IMAD.WIDE R14, R22, 0x2, R4 ;  /* 0x00000002160ee825 */ /* 0x000fc800078e0204 */
[----:B------:R-:W-:Y:S01]  /*c7a0*/  @!P6 IMAD.WIDE R12, R22, 0x2, R12 ;  /* 0x00000002160ce825 */ /* 0x000fe200078e020c */
[----:B------:R0:W5:Y:S03]  /*c7b0*/  @!P6 LD.E.64 R30, desc[UR60][R14.64] ;  /* 0x0000003c0e1ee980 */ /* 0x000166000c101b00 */
[C---:B------:R-:W-:Y:S01]  /*c7c0*/  @!P5 IMAD.SHL.U32 R21, R216.reuse, 0x2, RZ ;  /* 0x00000002d815d824 */ /* 0x040fe200078e00ff */
[----:B------:R1:W5:Y:S01]  /*c7d0*/  @!P6 LD.E.64 R40, desc[UR60][R12.64] ;  /* 0x0000003c0c28e980 */ /* 0x000362000c101b00 */
[----:B------:R-:W-:-:S03]  /*c7e0*/  @!P5 SHF.L.U64.HI R20, R216, 0x1, R72 ;  /* 0x00000001d814d819 */ /* 0x000fc60000010248 */
[----:B------:R-:W-:-:S05]  /*c7f0*/  @!P5 IADD3 R72, P6, R0, R21, RZ ;  /* 0x000000150048d210 */ /* 0x000fca0007fde0ff */
[--C-:B------:R-:W-:Y:S01]  /*c800*/  @!P5 IMAD.X R73, R3, 0x1, R20.reuse, P6 ;  /* 0x000000010349d824 */ /* 0x100fe200030e0614 */
[----:B------:R-:W-:Y:S02]  /*c810*/  @!P5 IADD3 R4, P6, R4, R21, RZ ;  /* 0x000000150404d210 */ /* 0x000fe40007fde0ff */
[----:B0-----:R-:W-:Y:S02]  /*c820*/  CS2R R14, SRZ ;  /* 0x00000000000e7805 */ /* 0x001fe4000001ff00 */
[----:B-1----:R-:W-:Y:S01]  /*c830*/  CS2R R12, SRZ ;  /* 0x00000000000c7805 */ /* 0x002fe2000001ff00 */
[----:B------:R1:W5:Y:S01]  /*c840*/  @!P5 LD.E.64 R10, desc[UR60][R72.64] ;  /* 0x0000003c480ad980 */ /* 0x000362000c101b00 */
[----:B------:R-:W-:Y:S01]  /*c850*/  @!P5 IMAD.X R5, R5, 0x1, R20, P6 ;  /* 0x000000010505d824 */ /* 0x000fe200030e0614 */
[----:B------:R-:W-:Y:S02]  /*c860*/  CS2R R20, SRZ ;  /* 0x0000000000147805 */ /* 0x000fe4000001ff00 */
[----:B------:R1:W5:Y:S04]  /*c870*/  @!P1 LD.E.64 R14, desc[UR60][R64.64] ;  /* 0x0000003c400e9980 */ /* 0x000368000c101b00 */
[----:B------:R1:W5:Y:S04]  /*c880*/  @!P2 LD.E.64 R20, desc[UR60][R66.64] ;  /* 0x0000003c4214a980 */ /* 0x000368000c101b00 */
[----:B------:R1:W5:Y:S04]  /*c890*/  @!P1 LD.E.64 R12, desc[UR60][R6.64] ;  /* 0x0000003c060c9980 */ /* 0x000368000c101b00 */
[----:B------:R1:W5:Y:S02]  /*c8a0*/  @!P5 LD.E.64 R8, desc[UR60][R4.64] ;  /* 0x0000003c0408d980 */ /* 0x000364000c101b00 */
.L_x_2862:
[----:B------:R-:W-:Y:S05]  /*c8b0*/  BSYNC B1 ;  /* 0x0000000000017941 */ /* 0x000fea0003800000 */
.L_x_2861:
[----:B-1----:R-:W2:Y:S01]  /*c8c0*/  LDL R7, [R1+0x48] ;  /* 0x0000480001077983 */ /* 0x002ea20000100800 */
[C---:B------:R-:W-:Y:S01]  /*c8d0*/  VIADD R5, R62.reuse, 0x15400 ;  /* 0x000154003e057836 */ /* 0x040fe20000000000 */
[----:B------:R-:W-:Y:S01]  /*c8e0*/  VIADDMNMX R63, R63, -R224, 0x80, PT ;  /* 0x000000803f3f7446 */ /* 0x000fe200038009e0 */
[----:B---3--:R-:W-:Y:S01]  /*c8f0*/  VIADD R0, R62, 0x15440 ;  /* 0x000154403e007836 */ /* 0x008fe20000000000 */
[----:B------:R-:W-:Y:S01]  /*c900*/  BSSY B1, `(.L_x_2863) ;  /* 0x0000037000017945 */ /* 0x000fe20003800000 */
[----:B------:R-:W-:Y:S01]  /*c910*/  @P0 VIADD R0, R5, 0xffffffc0 ;  /* 0xffffffc005000836 */ /* 0x000fe20000000000 */
[----:B------:R-:W-:Y:S01]  /*c920*/  ISETP.GE.AND P1, PT, R204, R63, PT ;  /* 0x0000003fcc00720c */ /* 0x000fe20003f26270 */
[----:B-----5:R-:W-:Y:S02]  /*c930*/  IMAD.MOV.U32 R5, RZ, RZ, R32 ;  /* 0x000000ffff057224 */ /* 0x020fe400078e0020 */
[----:B0-----:R-:W-:Y:S02]  /*c940*/  IMAD.MOV.U32 R4, RZ, RZ, R30 ;  /* 0x000000ffff047224 */ /* 0x001fe400078e001e */
        /* <DEDUP_REMOVED lines=32> */
[----:B--2---:R-:W-:-:S04]  /*cb50*/  LEA.HI R3, R7, R7, RZ, 0x1 ;  /* 0x0000000707037211 */ /* 0x004fc800078f08ff */
[----:B------:R-:W-:-:S05]  /*cb60*/  LOP3.LUT R3, R3, 0xfffffffe, RZ, 0xc0, !PT ;  /* 0xfffffffe03037812 */ /* 0x000fca00078ec0ff */
[----:B------:R-:W-:Y:S02]  /*cb70*/  IMAD.IADD R3, R7, 0x1, -R3 ;  /* 0x0000000107037824 */ /* 0x000fe400078e0a03 */
[----:B------:R-:W-:-:S03]  /*cb80*/  IMAD.MOV.U32 R7, RZ, RZ, R20 ;  /* 0x000000ffff077224 */ /* 0x000fc600078e0014 */
[----:B------:R-:W-:Y:S01]  /*cb90*/  SHF.L.U32 R5, R3, 0x1f, RZ ;  /* 0x0000001f03057819 */ /* 0x000fe200000006ff */
[----:B------:R-:W-:Y:S01]  /*cba0*/  IMAD.MOV.U32 R3, RZ, RZ, R21 ;  /* 0x000000ffff037224 */ /* 0x000fe200078e0015 */
[----:B------:R-:W-:Y:S01]  /*cbb0*/  PRMT R71, R7, 0x7610, R71 ;  /* 0x0000761007477816 */ /* 0x000fe20000000047 */
[----:B------:R-:W-:Y:S01]  /*cbc0*/  IMAD.MOV.U32 R7, RZ, RZ, R8 ;  /* 0x000000ffff077224 */ /* 0x000fe200078e0008 */
[----:B------:R-:W0:Y:S02]  /*cbd0*/  SYNCS.PHASECHK.TRANS64.TRYWAIT P0, [R16+URZ+0x36800], R5 ;  /* 0x03680005100075a7 */ /* 0x000e24000800017f */
[----:B------:R-:W-:Y:S02]  /*cbe0*/  PRMT R72, R3, 0x7610, R72 ;  /* 0x0000761003487816 */ /* 0x000fe40000000048 */
[----:B------:R-:W-:Y:S01]  /*cbf0*/  PRMT R3, R7, 0x7610, R3 ;  /* 0x0000761007037816 */ /* 0x000fe20000000003 */
[----:B------:R-:W-:-:S05]  /*cc00*/  IMAD.MOV.U32 R7, RZ, RZ, R41 ;  /* 0x000000ffff077224 */ /* 0x000fca00078e0029 */
[----:B------:R-:W-:Y:S01]  /*cc10*/  PRMT R102, R7, 0x7610, R102 ;  /* 0x0000761007667816 */ /* 0x000fe20000000066 */
[----:B------:R-:W-:-:S05]  /*cc20*/  IMAD.MOV.U32 R7, RZ, RZ, R29 ;  /* 0x000000ffff077224 */ /* 0x000fca00078e001d */
[----:B------:R-:W-:Y:S01]  /*cc30*/  PRMT R90, R7, 0x7610, R90 ;  /* 0x00007610075a7816 */ /* 0x000fe2000000005a */
[----:B------:R-:W-:-:S05]  /*cc40*/  IMAD.MOV.U32 R7, RZ, RZ, R14 ;  /* 0x000000ffff077224 */ /* 0x000fca00078e000e */
[----:B------:R-:W-:Y:S01]  /*cc50*/  PRMT R69, R7, 0x7610, R69 ;  /* 0x0000761007457816 */ /* 0x000fe20000000045 */
[----:B0-----:R-:W-:Y:S06]  /*cc60*/  @!P0 BRA `(.L_x_2864) ;  /* 0x0000022800bc8947 */ /* 0x001fec0003800000 */
.L_x_3143:
[----:B------:R-:W-:Y:S05]  /*cc70*/  BSYNC B1 ;  /* 0x0000000000017941 */ /* 0x000fea0003800000 */
.L_x_2863:
        /* <DEDUP_REMOVED lines=25> */
[----:B------:R-:W-:Y:S02]  /*ce10*/  PRMT R109, R109, 0x5410, R60 ;  /* 0x000054106d6d7816 */ /* 0x000fe4000000003c */
[----:B------:R-:W-:Y:S02]  /*ce20*/  LOP3.LUT R108, R111, 0xffff0000, RZ, 0xc0, !PT ;  /* 0xffff00006f6c7812 */ /* 0x000fe400078ec0ff */
[C---:B0-----:R-:W-:Y:S01]  /*ce30*/  LOP3.LUT R59, R6.reuse, 0xffff0000, RZ, 0xc0, !PT ;  /* 0xffff0000063b7812 */ /* 0x041fe200078ec0ff */
[----:B------:R-:W-:Y:S01]  /*ce40*/  IMAD.U32 R58, R6, 0x10000, RZ ;  /* 0x00010000063a7824 */ /* 0x000fe200078e00ff */
[C---:B------:R-:W-:Y:S01]  /*ce50*/  LOP3.LUT R61, R7.reuse, 0xffff0000, RZ, 0xc0, !PT ;  /* 0xffff0000073d7812 */ /* 0x040fe200078ec0ff */
[----:B------:R-:W-:-:S02]  /*ce60*/  IMAD.U32 R60, R7, 0x10000, RZ ;  /* 0x00010000073c7824 */ /* 0x000fc400078e00ff */
[CC--:B------:R-:W-:Y:S01]  /*ce70*/  FMUL.FTZ R115, R59.reuse, R112.reuse ;  /* 0x000000703b737220 */ /* 0x0c0fe20000410000 */
[-C--:B------:R-:W-:Y:S01]  /*ce80*/  FMUL.FTZ R59, R59, R107.reuse ;  /* 0x0000006b3b3b7220 */ /* 0x080fe20000410000 */
[C---:B------:R-:W-:Y:S01]  /*ce90*/  IMAD.U32 R6, R4.reuse, 0x10000, RZ ;  /* 0x0001000004067824 */ /* 0x040fe200078e00ff */
[----:B------:R-:W-:Y:S01]  /*cea0*/  LOP3.LUT R4, R4, 0xffff0000, RZ, 0xc0, !PT ;  /* 0xffff000004047812 */ /* 0x000fe200078ec0ff */
[C---:B------:R-:W-:Y:S02]  /*ceb0*/  IMAD.U32 R7, R5.reuse, 0x10000, RZ ;  /* 0x0001000005077824 */ /* 0x040fe400078e00ff */
[C---:B------:R-:W-:Y:S01]  /*cec0*/  FFMA.FTZ R115, R58.reuse, R107, -R115 ;  /* 0x0000006b3a737223 */ /* 0x040fe20000010873 */
[----:B------:R-:W-:Y:S01]  /*ced0*/  FFMA.FTZ R112, R58, R112, R59 ;  /* 0x000000703a707223 */ /* 0x000fe2000001003b */
[----:B------:R-:W-:Y:S01]  /*cee0*/  LOP3.LUT R5, R5, 0xffff0000, RZ, 0xc0, !PT ;  /* 0xffff000005057812 */ /* 0x000fe200078ec0ff */
[C---:B------:R-:W-:Y:S01]  /*cef0*/  FMUL.FTZ R117, R61.reuse, R113 ;  /* 0x000000713d757220 */ /* 0x040fe20000410000 */
[----:B------:R-:W-:Y:S01]  /*cf00*/  FMUL.FTZ R107, R61, R110 ;  /* 0x0000006e3d6b7220 */ /* 0x000fe20000410000 */
[----:B------:R-:W-:Y:S01]  /*cf10*/  LOP3.LUT R58, R109, 0xffff0000, RZ, 0xc0, !PT ;  /* 0xffff00006d3a7812 */ /* 0x000fe200078ec0ff */
[----:B------:R-:W-:-:S02]  /*cf20*/  IMAD.U32 R61, R111, 0x10000, RZ ;  /* 0x000100006f3d7824 */ /* 0x000fc400078e00ff */
[C---:B------:R-:W-:Y:S01]  /*cf30*/  FFMA.FTZ R117, R60.reuse, R110, -R117 ;  /* 0x0000006e3c757223 */ /* 0x040fe20000010875 */
[----:B------:R-:W-:Y:S02]  /*cf40*/  IMAD.U32 R59, R109, 0x10000, RZ ;  /* 0x000100006d3b7824 */ /* 0x000fe400078e00ff */
[----:B------:R-:W-:Y:S01]  /*cf50*/  FFMA.FTZ R114, R60, R113, R107 ;  /* 0x000000713c727223 */ /* 0x000fe2000001006b */
        /* <DEDUP_REMOVED lines=11> */
[----:B------:R-:W-:-:S05]  /*d010*/  F2FP.BF16.F32.PACK_AB R5, R108, R5 ;  /* 0x000000056c05723e */ /* 0x000fca00000010ff */
[----:B------:R0:W-:Y:S02]  /*d020*/  STS.128 [R62+0x15400], R4 ;  /* 0x015400043e007388 */ /* 0x0001e40000000c00 */
.L_x_2868:
[----:B------:R-:W-:Y:S05]  /*d030*/  BSYNC B2 ;  /* 0x0000000000027941 */ /* 0x000fea0003800000 */
.L_x_2867:
[----:B------:R-:W-:Y:S04]  /*d040*/  BSSY B2, `(.L_x_2869) ;  /* 0x0000030000027945 */ /* 0x000fe80003800000 */
[----:B------:R-:W-:Y:S05]  /*d050*/  @P1 BRA `(.L_x_2870) ;  /* 0x0000000000b81947 */ /* 0x000fea0003800000 */
[----:B0-----:R-:W0:Y:S01]  /*d060*/  LDS.128 R4, [R0] ;  /* 0x0000000000047984 */ /* 0x001e220000000c00 */
        /* <DEDUP_REMOVED lines=45> */
.L_x_2870:
[----:B------:R-:W-:Y:S05]  /*d340*/  BSYNC B2 ;  /* 0x0000000000027941 */ /* 0x000fea0003800000 */
.L_x_2869:
        /* <DEDUP_REMOVED lines=48> */
.L_x_2872:
[----:B------:R-:W-:Y:S05]  /*d650*/  BSYNC B2 ;  /* 0x0000000000027941 */ /* 0x000fea0003800000 */
.L_x_2871:
        /* <DEDUP_REMOVED lines=48> */
.L_x_2874:
[----:B------:R-:W-:Y:S05]  /*d960*/  BSYNC B2 ;  /* 0x0000000000027941 */ /* 0x000fea0003800000 */
.L_x_2873:
        /* <DEDUP_REMOVED lines=48> */
.L_x_2876:
[----:B------:R-:W-:Y:S05]  /*dc70*/  BSYNC B2 ;  /* 0x0000000000027941 */ /* 0x000fea0003800000 */
.L_x_2875:
[----:B------:R-:W-:Y:S05]  /*dc80*/  @P5 BRA `(.L_x_2866) ;  /* 0x0000000000b85947 */ /* 0x000fea0003800000 */
[----:B01234-:R-:W0:Y:S01]  /*dc90*/  LDS.128 R4, [R0+0x8000] ;  /* 0x0080000000047984 */ /* 0x01fe220000000c00 */
        /* <DEDUP_REMOVED lines=45> */
.L_x_2866:
[----:B------:R-:W-:Y:S05]  /*df70*/  BSYNC B1 ;  /* 0x0000000000017941 */ /* 0x000fea0003800000 */
.L_x_2865:
[----:B01234-:R-:W-:-:S05]  /*df80*/  VIADD R4, R204, 0x40 ;  /* 0x00000040cc047836 */ /* 0x01ffca0000000000 */
[----:B------:R-:W-:-:S13]  /*df90*/  ISETP.GE.AND P0, PT, R4, R63, PT ;  /* 0x0000003f0400720c */ /* 0x000fda0003f06270 */
[----:B------:R-:W-:Y:S05]  /*dfa0*/  @P0 BRA `(.L_x_2877) ;  /* 0x0000004c001c0947 */ /* 0x000fea0003800000 */
[----:B------:R-:W0:Y:S01]  /*dfb0*/  LDC R5, c[0x0][0x3f4] ;  /* 0x0000fd00ff057b82 */ /* 0x000e220000000800 */
        /* <DEDUP_REMOVED lines=54> */
.L_x_2879:
[----:B------:R-:W-:Y:S05]  /*e320*/  BSYNC B1 ;  /* 0x0000000000017941 */ /* 0x000fea0003800000 */
.L_x_2878:
        /* <DEDUP_REMOVED lines=48> */
.L_x_2881:
[----:B------:R-:W-:Y:S05]  /*e630*/  BSYNC B1 ;  /* 0x0000000000017941 */ /* 0x000fea0003800000 */
.L_x_2880:
        /* <DEDUP_REMOVED lines=48> */
.L_x_2883:
[----:B------:R-:W-:Y:S05]  /*e940*/  BSYNC B1 ;  /* 0x0000000000017941 */ /* 0x000fea0003800000 */
.L_x_2882:
        /* <DEDUP_REMOVED lines=48> */
.L_x_2885:
[----:B------:R-:W-:Y:S05]  /*ec50*/  BSYNC B1 ;  /* 0x0000000000017941 */ /* 0x000fea0003800000 */
.L_x_2884:
        /* <DEDUP_REMOVED lines=48> */
.L_x_2887:
[----:B------:R-:W-:Y:S05]  /*ef60*/  BSYNC B1 ;  /* 0x0000000000017941 */ /* 0x000fea0003800000 */
.L_x_2886:
        /* <DEDUP_REMOVED lines=15> */
[C---:B------:R-:W-:Y:S01]  /*f060*/  IMAD.U32 R10, R7.reuse, 0x10000, RZ ;  /* 0x00010000070a7824 */ /* 0x040fe200078e00ff */
[----:B------:R-:W-:Y:S01]  /*f070*/  LOP3.LUT R7, R7, 0xffff0000, RZ, 0xc0, !PT ;  /* 0xffff000007077812 */ /* 0x000fe200078ec0ff */
[----:B------:R-:W-:-:S02]  /*f080*/  IMAD.U32 R8, R6, 0x10000, RZ ;  /* 0x0001000006087824 */ /* 0x000fc400078e00ff */
[C---:B------:R-:W-:Y:S01]  /*f090*/  FMUL.FTZ R15, R9.reuse, R13 ;  /* 0x0000000d090f7220 */ /* 0x040fe20000410000 */
[-C--:B------:R-:W-:Y:S01]  /*f0a0*/  FMUL.FTZ R14, R9, R11.reuse ;  /* 0x0000000b090e7220 */ /* 0x080fe20000410000 */
[C---:B------:R-:W-:Y:S01]  /*f0b0*/  FMUL.FTZ R9, R7.reuse, R64 ;  /* 0x0000004007097220 */ /* 0x040fe20000410000 */
[----:B------:R-:W-:Y:S02]  /*f0c0*/  IMAD.U32 R3, R4, 0x10000, RZ ;  /* 0x0001000004037824 */ /* 0x000fe400078e00ff */
[C---:B------:R-:W-:Y:S01]  /*f0d0*/  FFMA.FTZ R15, R8.reuse, R11, -R15 ;  /* 0x0000000b080f7223 */ /* 0x040fe2000001080f */
[----:B------:R-:W-:Y:S01]  /*f0e0*/  FFMA.FTZ R14, R8, R13, R14 ;  /* 0x0000000d080e7223 */ /* 0x000fe2000001000e */
[-C--:B------:R-:W-:Y:S01]  /*f0f0*/  FMUL.FTZ R11, R7, R66.reuse ;  /* 0x00000042070b7220 */ /* 0x080fe20000410000 */
[C---:B------:R-:W-:Y:S01]  /*f100*/  IMAD.U32 R6, R5.reuse, 0x10000, RZ ;  /* 0x0001000005067824 */ /* 0x040fe200078e00ff */
[----:B------:R-:W-:Y:S01]  /*f110*/  LOP3.LUT R4, R4, 0xffff0000, RZ, 0xc0, !PT ;  /* 0xffff000004047812 */ /* 0x000fe200078ec0ff */
[C---:B------:R-:W-:Y:S01]  /*f120*/  IMAD.U32 R8, R12.reuse, 0x10000, RZ ;  /* 0x000100000c087824 */ /* 0x040fe200078e00ff */
        /* <DEDUP_REMOVED lines=20> */
.L_x_2856:
[----:B------:R-:W0:Y:S01]  /*f270*/  S2R R0, SR_TID.X ;  /* 0x0000000000007919 */ /* 0x000e220000002100 */
[----:B------:R-:W1:Y:S01]  /*f280*/  LDC R69, c[0x0][0x448] ;  /* 0x00011200ff457b82 */ /* 0x000e620000000800 */
[----:B------:R-:W-:Y:S01]  /*f290*/  ULDC.64 UR4, c[0x0][0x3f8] ;  /* 0x0000fe0000047ab9 */ /* 0x000fe20000000a00 */
[----:B------:R-:W-:Y:S01]  /*f2a0*/  ULDC.64 UR6, c[0x0][0x408] ;  /* 0x0001020000067ab9 */ /* 0x000fe20000000a00 */
[----:B------:R-:W-:Y:S02]  /*f2b0*/  IMAD.MOV.U32 R8, RZ, RZ, R24 ;  /* 0x000000ffff087224 */ /* 0x000fe400078e0018 */
[----:B------:R-:W-:Y:S02]  /*f2c0*/  IMAD.MOV.U32 R9, RZ, RZ, R27 ;  /* 0x000000ffff097224 */ /* 0x000fe400078e001b */
[----:B------:R-:W-:Y:S01]  /*f2d0*/  IMAD.MOV.U32 R4, RZ, RZ, R144 ;  /* 0x000000ffff047224 */ /* 0x000fe200078e0090 */
[----:B-1----:R-:W-:Y:S01]  /*f2e0*/  ISETP.NE.AND P0, PT, R69, 0x1, PT ;  /* 0x000000014500780c */ /* 0x002fe20003f05270 */
[----:B0-----:R-:W-:-:S05]  /*f2f0*/  VIADD R0, R0, 0xffffff80 ;  /* 0xffffff8000007836 */ /* 0x001fca0000000000 */
[----:B------:R-:W-:-:S07]  /*f300*/  SHF.R.S32.HI R3, RZ, 0x1f, R0 ;  /* 0x0000001fff037819 */ /* 0x000fce0000011400 */
[----:B------:R-:W0:Y:S01]  /*f310*/  @P0 LDC R5, c[0x0][0x450] ;  /* 0x00011400ff050b82 */ /* 0x000e220000000800 */
[----:B------:R-:W-:-:S04]  /*f320*/  LEA.HI R3, R3, R0, RZ, 0x2 ;  /* 0x0000000003037211 */ /* 0x000fc800078f10ff */
[----:B------:R-:W-:-:S05]  /*f330*/  LOP3.LUT R3, R3, 0xfffffffc, RZ, 0xc0, !PT ;  /* 0xfffffffc03037812 */ /* 0x000fca00078ec0ff */
[----:B------:R-:W-:Y:S02]  /*f340*/  IMAD.IADD R3, R0, 0x1, -R3 ;  /* 0x0000000100037824 */ /* 0x000fe400078e0a03 */
[----:B------:R-:W1:Y:S02]  /*f350*/  @P0 LDC R0, c[0x0][0x44c] ;  /* 0x00011300ff000b82 */ /* 0x000e640000000800 */
[----:B------:R-:W-:-:S04]  /*f360*/  IMAD R3, R3, 0x40, R10 ;  /* 0x0000004003037824 */ /* 0x000fc800078e020a */
[----:B-1----:R-:W-:-:S05]  /*f370*/  @P0 IMAD.HI.U32 R0, R3, R0, RZ ;  /* 0x0000000003000227 */ /* 0x002fca00078e00ff */
[----:B0-----:R-:W-:Y:S01]  /*f380*/  @P0 SHF.R.U32.HI R3, RZ, R5, R0 ;  /* 0x00000005ff030219 */ /* 0x001fe20000011600 */
[----:B------:R-:W-:-:S03]  /*f390*/  IMAD.MOV.U32 R5, RZ, RZ, R29 ;  /* 0x000000ffff057224 */ /* 0x000fc600078e001d */
        /* <DEDUP_REMOVED lines=17> */
[----:B------:R-:W0:Y:S04]  /*f4b0*/  SHFL.IDX PT, R3, R8, RZ, 0x1c1f ;  /* 0x001c1fff08037589 */ /* 0x000e2800000e0000 */
[----:B------:R-:W1:Y:S04]  /*f4c0*/  SHFL.IDX PT, R0, R6, RZ, 0x1c1f ;  /* 0x001c1fff06007589 */ /* 0x000e6800000e0000 */
[----:B------:R2:W3:Y:S04]  /*f4d0*/  SHFL.IDX PT, R5, R7, RZ, 0x1c1f ;  /* 0x001c1fff07057589 */ /* 0x0004e800000e0000 */
[----:B------:R2:W4:Y:S01]  /*f4e0*/  SHFL.IDX PT, R14, R9, RZ, 0x1c1f ;  /* 0x001c1fff090e7589 */ /* 0x00052200000e0000 */
[----:B0-----:R-:W-:-:S02]  /*f4f0*/  IMAD.MOV.U32 R21, RZ, RZ, R3 ;  /* 0x000000ffff157224 */ /* 0x001fc400078e0003 */
[----:B-12---:R-:W-:-:S07]  /*f500*/  IMAD.MOV.U32 R20, RZ, RZ, R0 ;  /* 0x000000ffff147224 */ /* 0x006fce00078e0000 */
.L_x_3149:
        /* <DEDUP_REMOVED lines=18> */
[----:B------:R-:W2:Y:S01]  /*f630*/  LDL R3, [R1+0x5c] ;  /* 0x00005c0001037983 */ /* 0x000ea20000100800 */
[----:B------:R-:W-:-:S03]  /*f640*/  ULDC UR4, c[0x0][0x3f4] ;  /* 0x0000fd0000047ab9 */ /* 0x000fc60000000800 */
[----:B------:R-:W3:Y:S01]  /*f650*/  LDL R0, [R1+0x60] ;  /* 0x0000600001007983 */ /* 0x000ee20000100800 */
[----:B------:R-:W-:Y:S02]  /*f660*/  ISETP.GE.AND P0, PT, R18, UR4, PT ;  /* 0x0000000412007c0c */ /* 0x000fe4000bf06270 */
[----:B------:R-:W-:Y:S02]  /*f670*/  CS2R R32, SRZ ;  /* 0x0000000000207805 */ /* 0x000fe4000001ff00 */
[----:B------:R-:W-:Y:S02]  /*f680*/  ISETP.GE.AND P1, PT, R206, UR4, PT ;  /* 0x00000004ce007c0c */ /* 0x000fe4000bf26270 */
[----:B------:R-:W-:Y:S02]  /*f690*/  CS2R R34, SRZ ;  /* 0x0000000000227805 */ /* 0x000fe4000001ff00 */
[----:B------:R-:W-:Y:S02]  /*f6a0*/  ISETP.GE.AND P2, PT, R207, UR4, PT ;  /* 0x00000004cf007c0c */ /* 0x000fe4000bf46270 */
[----:B------:R-:W-:-:S02]  /*f6b0*/  CS2R R44, SRZ ;  /* 0x00000000002c7805 */ /* 0x000fc4000001ff00 */
[----:B------:R-:W-:Y:S02]  /*f6c0*/  CS2R R46, SRZ ;  /* 0x00000000002e7805 */ /* 0x000fe4000001ff00 */
[----:B------:R-:W-:Y:S02]  /*f6d0*/  CS2R R28, SRZ ;  /* 0x00000000001c7805 */ /* 0x000fe4000001ff00 */
[----:B------:R-:W-:Y:S01]  /*f6e0*/  CS2R R30, SRZ ;  /* 0x00000000001e7805 */ /* 0x000fe2000001ff00 */
[----:B------:R-:W-:Y:S01]  /*f6f0*/  @!P0 IMAD.WIDE R4, R18, 0x2, R20 ;  /* 0x0000000212048825 */ /* 0x000fe200078e0214 */
[----:B------:R-:W-:Y:S02]  /*f700*/  CS2R R40, SRZ ;  /* 0x0000000000287805 */ /* 0x000fe4000001ff00 */
[----:B------:R-:W-:Y:S02]  /*f710*/  CS2R R42, SRZ ;  /* 0x00000000002a7805 */ /* 0x000fe4000001ff00 */
[----:B------:R-:W-:-:S02]  /*f720*/  CS2R R24, SRZ ;  /* 0x0000000000187805 */ /* 0x000fc4000001ff00 */
[----:B------:R-:W-:Y:S01]  /*f730*/  CS2R R26, SRZ ;  /* 0x00000000001a7805 */ /* 0x000fe2000001ff00 */
[----:B------:R0:W5:Y:S01]  /*f740*/  @!P0 LD.E.128 R32, desc[UR60][R4.64] ;  /* 0x0000003c04208980 */ /* 0x000162000c101d00 */
[----:B------:R-:W-:Y:S02]  /*f750*/  CS2R R36, SRZ ;  /* 0x0000000000247805 */ /* 0x000fe4000001ff00 */
[----:B------:R-:W-:Y:S01]  /*f760*/  CS2R R38, SRZ ;  /* 0x0000000000267805 */ /* 0x000fe2000001ff00 */
[----:B0-----:R-:W-:-:S05]  /*f770*/  @!P0 IMAD.WIDE R4, R18, 0x2, R50 ;  /* 0x0000000212048825 */ /* 0x001fca00078e0232 */
[----:B------:R0:W5:Y:S01]  /*f780*/  @!P0 LD.E.128 R44, desc[UR60][R4.64] ;  /* 0x0000003c042c8980 */ /* 0x000162000c101d00 */
[----:B--2---:R-:W-:Y:S02]  /*f790*/  @!P1 IMAD.SHL.U32 R15, R3, 0x8, RZ ;  /* 0x00000008030f9824 */ /* 0x004fe400078e00ff */
[----:B---3--:R-:W-:Y:S02]  /*f7a0*/  @!P2 IMAD.SHL.U32 R49, R0, 0x8, RZ ;  /* 0x000000080031a824 */ /* 0x008fe400078e00ff */
[----:B------:R-:W-:-:S04]  /*f7b0*/  @!P1 IMAD.WIDE R12, R15, 0x2, R20 ;  /* 0x000000020f0c9825 */ /* 0x000fc800078e0214 */
[----:B------:R-:W-:Y:S01]  /*f7c0*/  @!P2 IMAD.WIDE R20, R49, 0x2, R20 ;  /* 0x000000023114a825 */ /* 0x000fe200078e0214 */
[----:B------:R0:W5:Y:S03]  /*f7d0*/  @!P1 LD.E.128 R28, desc[UR60][R12.64] ;  /* 0x0000003c0c1c9980 */ /* 0x000166000c101d00 */
[--C-:B------:R-:W-:Y:S01]  /*f7e0*/  @!P1 IMAD.WIDE R14, R15, 0x2, R50.reuse ;  /* 0x000000020f0e9825 */ /* 0x100fe200078e0232 */
[----:B------:R0:W5:Y:S03]  /*f7f0*/  @!P2 LD.E.128 R24, desc[UR60][R20.64] ;  /* 0x0000003c1418a980 */ /* 0x000166000c101d00 */
[----:B------:R-:W-:Y:S01]  /*f800*/  @!P2 IMAD.WIDE R48, R49, 0x2, R50 ;  /* 0x000000023130a825 */ /* 0x000fe200078e0232 */
[----:B------:R0:W5:Y:S04]  /*f810*/  @!P1 LD.E.128 R40, desc[UR60][R14.64] ;  /* 0x0000003c0e289980 */ /* 0x000168000c101d00 */
[----:B------:R0:W5:Y:S02]  /*f820*/  @!P2 LD.E.128 R36, desc[UR60][R48.64] ;  /* 0x0000003c3024a980 */ /* 0x000164000c101d00 */
.L_x_2890:
[----:B------:R-:W-:Y:S05]  /*f830*/  BSYNC B1 ;  /* 0x0000000000017941 */ /* 0x000fea0003800000 */
.L_x_2889:
[----:B0----5:R-:W-:Y:S01]  /*f840*/  IMAD.MOV.U32 R4, RZ, RZ, R46 ;  /* 0x000000ffff047224 */ /* 0x021fe200078e002e */
        /* <DEDUP_REMOVED lines=52> */
[----:B------:R-:W2:Y:S04]  /*fb90*/  SHFL.IDX PT, R7, R7, 0x1, 0x1c1f ;  /* 0x003c1f0007077f89 */ /* 0x000ea800000e0000 */
[----:B------:R3:W4:Y:S01]  /*fba0*/  SHFL.IDX PT, R14, R9, 0x1, 0x1c1f ;  /* 0x003c1f00090e7f89 */ /* 0x00072200000e0000 */
[----:B0-----:R-:W-:-:S02]  /*fbb0*/  IMAD.MOV.U32 R21, RZ, RZ, R3 ;  /* 0x000000ffff157224 */ /* 0x001fc400078e0003 */
[----:B-1-3--:R-:W-:-:S07]  /*fbc0*/  IMAD.MOV.U32 R20, RZ, RZ, R0 ;  /* 0x000000ffff147224 */ /* 0x00afce00078e0000 */
.L_x_3155:
[----:B------:R-:W-:Y:S01]  /*fbd0*/  VIADD R10, R10, 0x40 ;  /* 0x000000400a0a7836 */ /* 0x000fe20000000000 */
[----:B------:R-:W-:Y:S01]  /*fbe0*/  BSSY B1, `(.L_x_2892) ;  /* 0x0000030000017945 */ /* 0x000fe20003800000 */
[----:B----4-:R-:W-:Y:S01]  /*fbf0*/  IMAD.MOV.U32 R60, RZ, RZ, R14 ;  /* 0x000000ffff3c7224 */ /* 0x010fe200078e000e */
[----:B------:R-:W-:Y:S01]  /*fc00*/  CS2R R8, SRZ ;  /* 0x0000000000087805 */ /* 0x000fe2000001ff00 */
[----:B--2---:R-:W-:Y:S01]  /*fc10*/  IMAD.MOV.U32 R61, RZ, RZ, R7 ;  /* 0x000000ffff3d7224 */ /* 0x004fe200078e0007 */
        /* <DEDUP_REMOVED lines=22> */
[----:B------:R-:W-:Y:S01]  /*fd80*/  CS2R R52, SRZ ;  /* 0x0000000000347805 */ /* 0x000fe2000001ff00 */
[----:B------:R-:W-:Y:S01]  /*fd90*/  @!P0 IMAD.WIDE R12, R18, 0x2, R20 ;  /* 0x00000002120c8825 */ /* 0x000fe200078e0214 */
[----:B------:R-:W-:Y:S02]  /*fda0*/  CS2R R54, SRZ ;  /* 0x0000000000367805 */ /* 0x000fe4000001ff00 */
[----:B------:R-:W-:Y:S02]  /*fdb0*/  CS2R R8, SRZ ;  /* 0x0000000000087805 */ /* 0x000fe4000001ff00 */
[----:B------:R-:W-:Y:S02]  /*fdc0*/  CS2R R10, SRZ ;  /* 0x00000000000a7805 */ /* 0x000fe4000001ff00 */
[----:B------:R-:W-:Y:S01]  /*fdd0*/  CS2R R56, SRZ ;  /* 0x0000000000387805 */ /* 0x000fe2000001ff00 */
[----:B------:R0:W5:Y:S01]  /*fde0*/  @!P0 LD.E.128 R48, desc[UR60][R12.64] ;  /* 0x0000003c0c308980 */ /* 0x000162000c101d00 */
[----:B------:R-:W-:-:S02]  /*fdf0*/  CS2R R58, SRZ ;  /* 0x00000000003a7805 */ /* 0x000fc4000001ff00 */
[----:B------:R-:W-:Y:S02]  /*fe00*/  CS2R R14, SRZ ;  /* 0x00000000000e7805 */ /* 0x000fe4000001ff00 */
[----:B0-----:R-:W-:Y:S01]  /*fe10*/  CS2R R12, SRZ ;  /* 0x00000000000c7805 */ /* 0x001fe2000001ff00 */
[----:B--2---:R-:W-:Y:S02]  /*fe20*/  @!P1 IMAD.SHL.U32 R65, R3, 0x8, RZ ;  /* 0x0000000803419824 */ /* 0x004fe400078e00ff */
[----:B---3--:R-:W-:Y:S02]  /*fe30*/  @!P2 IMAD.SHL.U32 R67, R0, 0x8, RZ ;  /* 0x000000080043a824 */ /* 0x008fe400078e00ff */
[----:B------:R-:W-:-:S04]  /*fe40*/  @!P1 IMAD.WIDE R62, R65, 0x2, R20 ;  /* 0x00000002413e9825 */ /* 0x000fc800078e0214 */
[----:B------:R-:W-:Y:S01]  /*fe50*/  @!P2 IMAD.WIDE R20, R67, 0x2, R20 ;  /* 0x000000024314a825 */ /* 0x000fe200078e0214 */
[----:B------:R0:W5:Y:S03]  /*fe60*/  @!P1 LD.E.128 R52, desc[UR60][R62.64] ;  /* 0x0000003c3e349980 */ /* 0x000166000c101d00 */
[--C-:B------:R-:W-:Y:S01]  /*fe70*/  @!P1 IMAD.WIDE R64, R65, 0x2, R60.reuse ;  /* 0x0000000241409825 */ /* 0x100fe200078e023c */
[----:B------:R0:W5:Y:S03]  /*fe80*/  @!P2 LD.E.128 R56, desc[UR60][R20.64] ;  /* 0x0000003c1438a980 */ /* 0x000166000c101d00 */
[--C-:B------:R-:W-:Y:S01]  /*fe90*/  @!P2 IMAD.WIDE R66, R67, 0x2, R60.reuse ;  /* 0x000000024342a825 */ /* 0x100fe200078e023c */
[----:B------:R0:W5:Y:S03]  /*fea0*/  @!P1 LD.E.128 R8, desc[UR60][R64.64] ;  /* 0x0000003c40089980 */ /* 0x000166000c101d00 */
[----:B------:R-:W-:Y:S01]  /*feb0*/  @!P0 IMAD.WIDE R60, R18, 0x2, R60 ;  /* 0x00000002123c8825 */ /* 0x000fe200078e023c */
[----:B------:R0:W5:Y:S04]  /*fec0*/  @!P2 LD.E.128 R12, desc[UR60][R66.64] ;  /* 0x0000003c420ca980 */ /* 0x000168000c101d00 */
[----:B------:R0:W5:Y:S02]  /*fed0*/  @!P0 LD.E.128 R4, desc[UR60][R60.64] ;  /* 0x0000003c3c048980 */ /* 0x000164000c101d00 */
.L_x_2893:
[----:B------:R-:W-:Y:S05]  /*fee0*/  BSYNC B1 ;  /* 0x0000000000017941 */ /* 0x000fea0003800000 */
.L_x_2892:
[----:B0-----:R-:W2:Y:S01]  /*fef0*/  LDL R60, [R1+0x48] ;  /* 0x00004800013c7983 */ /* 0x001ea20000100800 */
[----:B-----5:R-:W-:Y:S01]  /*ff00*/  IMAD.MOV.U32 R3, RZ, RZ, R4 ;  /* 0x000000ffff037224 */ /* 0x020fe200078e0004 */
[----:B------:R-:W-:Y:S01]  /*ff10*/  BSSY B1, `(.L_x_2894) ;  /* 0x0000034000017945 */ /* 0x000fe20003800000 */
        /* <DEDUP_REMOVED lines=26> */
[----:B------:R-:W-:Y:S02]  /*100c0*/  IMAD.MOV.U32 R20, RZ, RZ, R13 ;  /* 0x000000ffff147224 */ /* 0x000fe400078e000d */
[----:B------:R-:W-:Y:S01]  /*100d0*/  IMAD.MOV.U32 R21, RZ, RZ, R14 ;  /* 0x000000ffff157224 */ /* 0x000fe200078e000e */
        /* <DEDUP_REMOVED lines=13> */
[----:B------:R-:W-:Y:S01]  /*101b0*/  IMAD.MOV.U32 R3, RZ, RZ, R15 ;  /* 0x000000ffff037224 */ /* 0x000fe200078e000f */
[----:B------:R-:W-:Y:S01]  /*101c0*/  PRMT R97, R60, 0x7610, R97 ;  /* 0x000076103c617816 */ /* 0x000fe20000000061 */
[----:B------:R-:W-:-:S03]  /*101d0*/  IMAD.MOV.U32 R60, RZ, RZ, R54 ;  /* 0x000000ffff3c7224 */ /* 0x000fc600078e0036 */
[----:B------:R-:W-:Y:S02]  /*101e0*/  PRMT R68, R3, 0x7610, R68 ;  /* 0x0000761003447816 */ /* 0x000fe40000000044 */
[----:B------:R-:W-:Y:S02]  /*101f0*/  VIADDMNMX R3, R69, -R224, 0x80, PT ;  /* 0x0000008045037446 */ /* 0x000fe400038009e0 */
[----:B------:R-:W-:Y:S01]  /*10200*/  PRMT R80, R60, 0x7610, R80 ;  /* 0x000076103c507816 */ /* 0x000fe20000000050 */
[----:B------:R-:W-:Y:S01]  /*10210*/  IMAD.MOV.U32 R60, RZ, RZ, R58 ;  /* 0x000000ffff3c7224 */ /* 0x000fe200078e003a */
[----:B------:R-:W-:Y:S02]  /*10220*/  ISETP.GE.AND P1, PT, R204, R3, PT ;  /* 0x00000003cc00720c */ /* 0x000fe40003f26270 */
[----:B------:R-:W-:Y:S01]  /*10230*/  PRMT R69, R63, 0x7610, R69 ;  /* 0x000076103f457816 */ /* 0x000fe20000000045 */
[----:B0-----:R-:W-:Y:S10]  /*10240*/  @!P0 BRA `(.L_x_2895) ;  /* 0x000001f800488947 */ /* 0x001ff40003800000 */
.L_x_3156:
[----:B------:R-:W-:Y:S05]  /*10250*/  BSYNC B1 ;  /* 0x0000000000017941 */ /* 0x000fea0003800000 */
.L_x_2894:
[----:B------:R-:W-:Y:S01]  /*10260*/  BSSY B1, `(.L_x_2896) ;  /* 0x000014f000017945 */ /* 0x000fe20003800000 */
[----:B------:R-:W-:Y:S02]  /*10270*/  PRMT R71, R60, 0x7610, R71 ;  /* 0x000076103c477816 */ /* 0x000fe40000000047 */
[----:B------:R-:W-:Y:S01]  /*10280*/  PRMT R72, R62, 0x7610, R72 ;  /* 0x000076103e487816 */ /* 0x000fe20000000048 */
[----:B------:R-:W-:Y:S06]  /*10290*/  @P1 BRA `(.L_x_2897) ;  /* 0x00000014002c1947 */ /* 0x000fec0003800000 */
[----:B------:R-:W1:Y:S01]  /*102a0*/  LDC R73, c[0x0][0x3f4] ;  /* 0x0000fd00ff497b82 */ /* 0x000e620000000800 */
[----:B------:R-:W-:Y:S01]  /*102b0*/  BSSY B2, `(.L_x_2898) ;  /* 0x0000075000027945 */ /* 0x000fe20003800000 */
[-C--:B-1----:R-:W-:Y:S02]  /*102c0*/  ISETP.GE.AND P0, PT, R18, R73.reuse, PT ;  /* 0x000000491200720c */ /* 0x082fe40003f06270 */
[-C--:B------:R-:W-:Y:S02]  /*102d0*/  ISETP.GE.AND P1, PT, R206, R73.reuse, PT ;  /* 0x00000049ce00720c */ /* 0x080fe40003f26270 */
[----:B------:R-:W-:-:S09]  /*102e0*/  ISETP.GE.AND P2, PT, R207, R73, PT ;  /* 0x00000049cf00720c */ /* 0x000fd20003f46270 */
[----:B------:R-:W-:Y:S05]  /*102f0*/  @P0 BRA `(.L_x_2899) ;  /* 0x0000000400c00947 */ /* 0x000fea0003800000 */
[----:B------:R-:W1:Y:S01]  /*10300*/  S2R R64, SR_TID.X ;  /* 0x0000000000407919 */ /* 0x000e620000002100 */
[----:B------:R-:W-:Y:S02]  /*10310*/  LOP3.LUT R60, R218, 0x38, R18, 0xf8, !PT ;  /* 0x00000038da3c7812 */ /* 0x000fe400078ef812 */
[----:B------:R-:W-:Y:S02]  /*10320*/  SHF.R.U64 R115, R44, 0x10, R45 ;  /* 0x000000102c737819 */ /* 0x000fe4000000122d */
[----:B0-----:R-:W-:Y:S02]  /*10330*/  LOP3.LUT R61, R60, R219, RZ, 0x3c, !PT ;  /* 0x000000db3c3d7212 */ /* 0x001fe400078e3cff */
[----:B------:R-:W-:Y:S02]  /*10340*/  SHF.R.U64 R112, R32, 0x10, R33 ;  /* 0x0000001020707819 */ /* 0x000fe40000001221 */
[----:B------:R-:W-:Y:S01]  /*10350*/  SHF.R.U32.HI R44, RZ, 0x10, R45 ;  /* 0x00000010ff2c7819 */ /* 0x000fe2000001162d */
[----:B------:R-:W-:Y:S01]  /*10360*/  IMAD.IADD R61, R220, 0x1, R61 ;  /* 0x00000001dc3d7824 */ /* 0x000fe200078e023d */
[----:B------:R-:W-:-:S02]  /*10370*/  SHF.R.U64 R45, R46, 0x10, R47 ;  /* 0x000000102e2d7819 */ /* 0x000fc4000000122f */
[----:B------:R-:W-:Y:S01]  /*10380*/  PRMT R116, R108, 0x5410, R115 ;  /* 0x000054106c747816 */ /* 0x000fe20000000073 */
[----:B------:R-:W-:Y:S01]  /*10390*/  IMAD R106, R61, 0x2, R16 ;  /* 0x000000023d6a7824 */ /* 0x000fe200078e0210 */
[----:B------:R-:W-:Y:S02]  /*103a0*/  SHF.R.U32.HI R113, RZ, 0x10, R33 ;  /* 0x00000010ff717819 */ /* 0x000fe40000011621 */
[----:B------:R-:W-:Y:S01]  /*103b0*/  PRMT R112, R111, 0x5410, R112 ;  /* 0x000054106f707816 */ /* 0x000fe20000000070 */
[----:B------:R-:W-:Y:S01]  /*103c0*/  IMAD.U32 R118, R116, 0x10000, RZ ;  /* 0x0001000074767824 */ /* 0x000fe200078e00ff */
[--C-:B------:R-:W-:Y:S02]  /*103d0*/  SHF.R.U64 R33, R34, 0x10, R35.reuse ;  /* 0x0000001022217819 */ /* 0x100fe40000001223 */
[----:B------:R-:W-:Y:S01]  /*103e0*/  SHF.R.U32.HI R32, RZ, 0x10, R35 ;  /* 0x00000010ff207819 */ /* 0x000fe20000011623 */
[----:B------:R-:W-:Y:S01]  /*103f0*/  IMAD.U32 R114, R112, 0x10000, RZ ;  /* 0x0001000070727824 */ /* 0x000fe200078e00ff */
[----:B------:R-:W-:-:S02]  /*10400*/  PRMT R46, R68, 0x5432, R45 ;  /* 0x00005432442e7816 */ /* 0x000fc4000000002d */
[----:B------:R-:W-:Y:S02]  /*10410*/  SHF.R.U32.HI R35, RZ, 0x10, R47 ;  /* 0x00000010ff237819 */ /* 0x000fe4000001162f */
[----:B------:R-:W-:Y:S02]  /*10420*/  PRMT R113, R110, 0x5410, R113 ;  /* 0x000054106e717816 */ /* 0x000fe40000000071 */
[----:B------:R-:W-:Y:S02]  /*10430*/  PRMT R117, R109, 0x5410, R44 ;  /* 0x000054106d757816 */ /* 0x000fe4000000002c */
[----:B------:R-:W-:Y:S01]  /*10440*/  PRMT R35, R70, 0x5432, R35 ;  /* 0x0000543246237816 */ /* 0x000fe20000000023 */
[----:B-1----:R-:W-:Y:S01]  /*10450*/  VIADD R64, R64, 0xffffff80 ;  /* 0xffffff8040407836 */ /* 0x002fe20000000000 */
[----:B------:R-:W-:Y:S01]  /*10460*/  PRMT R32, R71, 0x5432, R32 ;  /* 0x0000543247207816 */ /* 0x000fe20000000020 */
[----:B------:R-:W-:Y:S01]  /*10470*/  IMAD.U32 R119, R117, 0x10000, RZ ;  /* 0x0001000075777824 */ /* 0x000fe200078e00ff */
[----:B------:R-:W-:Y:S01]  /*10480*/  LOP3.LUT R116, R116, 0xffff0000, RZ, 0xc0, !PT ;  /* 0xffff000074747812 */ /* 0x000fe200078ec0ff */
[----:B------:R-:W-:Y:S01]  /*10490*/  IMAD.U32 R115, R113, 0x10000, RZ ;  /* 0x0001000071737824 */ /* 0x000fe200078e00ff */
[----:B------:R-:W-:-:S02]  /*104a0*/  SHF.R.S32.HI R63, RZ, 0x1f, R64 ;  /* 0x0000001fff3f7819 */ /* 0x000fc40000011440 */
[----:B------:R-:W-:Y:S02]  /*104b0*/  LOP3.LUT R112, R112, 0xffff0000, RZ, 0xc0, !PT ;  /* 0xffff000070707812 */ /* 0x000fe400078ec0ff */
[----:B------:R-:W-:Y:S02]  /*104c0*/  LEA.HI R63, R63, R64, RZ, 0x2 ;  /* 0x000000403f3f7211 */ /* 0x000fe400078f10ff */
[----:B------:R-:W-:Y:S02]  /*104d0*/  PRMT R33, R72, 0x5432, R33 ;  /* 0x0000543248217816 */ /* 0x000fe40000000021 */
[----:B------:R-:W-:Y:S02]  /*104e0*/  LOP3.LUT R63, R63, 0xfffffffc, RZ, 0xc0, !PT ;  /* 0xfffffffc3f3f7812 */ /* 0x000fe400078ec0ff */
[----:B------:R-:W-:Y:S02]  /*104f0*/  LOP3.LUT R117, R117, 0xffff0000, RZ, 0xc0, !PT ;  /* 0xffff000075757812 */ /* 0x000fe400078ec0ff */
[----:B------:R-:W-:Y:S01]  /*10500*/  LOP3.LUT R113, R113, 0xffff0000, RZ, 0xc0, !PT ;  /* 0xffff000071717812 */ /* 0x000fe200078ec0ff */
[----:B------:R-:W-:-:S05]  /*10510*/  IMAD.IADD R63, R64, 0x1, -R63 ;  /* 0x00000001403f7824 */ /* 0x000fca00078e0a3f */
[----:B------:R-:W-:-:S04]  /*10520*/  LEA.HI R62, R73, R63, RZ, 0x1d ;  /* 0x0000003f493e7211 */ /* 0x000fc800078fe8ff */
[----:B------:R-:W-:Y:S01]  /*10530*/  SHF.R.S32.HI R65, RZ, 0x1f, R62 ;  /* 0x0000001fff417819 */ /* 0x000fe2000001143e */
[----:B------:R-:W-:-:S03]  /*10540*/  IMAD.SHL.U32 R63, R62, 0x8, RZ ;  /* 0x000000083e3f7824 */ /* 0x000fc600078e00ff */
[----:B------:R-:W-:Y:S02]  /*10550*/  LEA.HI R65, R65, R62, RZ, 0x3 ;  /* 0x0000003e41417211 */ /* 0x000fe400078f18ff */
[----:B------:R-:W-:-:S03]  /*10560*/  LOP3.LUT R60, R218, 0x38, R63, 0xf8, !PT ;  /* 0x00000038da3c7812 */ /* 0x000fc600078ef83f */
[----:B------:R-:W-:Y:S01]  /*10570*/  IMAD.SHL.U32 R65, R65, 0x400, RZ ;  /* 0x0000040041417824 */ /* 0x000fe200078e00ff */
[----:B------:R-:W-:-:S04]  /*10580*/  LOP3.LUT R60, R60, R219, RZ, 0x3c, !PT ;  /* 0x000000db3c3c7212 */ /* 0x000fc800078e3cff */
[----:B------:R-:W-:-:S04]  /*10590*/  LOP3.LUT R65, R65, 0x7fffe000, RZ, 0xc0, !PT ;  /* 0x7fffe00041417812 */ /* 0x000fc800078ec0ff */
[----:B------:R-:W-:Y:S02]  /*105a0*/  IADD3 R65, R60, R65, R220 ;  /* 0x000000413c417210 */ /* 0x000fe40007ffe0dc */
[----:B------:R-:W0:Y:S03]  /*105b0*/  LDS.128 R60, [R106+0x15400] ;  /* 0x015400006a3c7984 */ /* 0x000e260000000c00 */
[----:B------:R-:W-:-:S05]  /*105c0*/  IMAD R107, R65, 0x2, R16 ;  /* 0x00000002416b7824 */ /* 0x000fca00078e0210 */
[----:B------:R-:W1:Y:S01]  /*105d0*/  LDS.128 R64, [R107+0x15400] ;  /* 0x015400006b407984 */ /* 0x000e620000000c00 */
[----:B0-----:R-:W-:Y:S01]  /*105e0*/  IMAD.U32 R47, R60, 0x10000, RZ ;  /* 0x000100003c2f7824 */ /* 0x001fe200078e00ff */
[C---:B------:R-:W-:Y:S01]  /*105f0*/  LOP3.LUT R34, R62.reuse, 0xffff0000, RZ, 0xc0, !PT ;  /* 0xffff00003e227812 */ /* 0x040fe200078ec0ff */
[----:B------:R-:W-:Y:S01]  /*10600*/  IMAD.U32 R44, R62, 0x10000, RZ ;  /* 0x000100003e2c7824 */ /* 0x000fe200078e00ff */
[----:B------:R-:W-:Y:S01]  /*10610*/  LOP3.LUT R62, R63, 0xffff0000, RZ, 0xc0, !PT ;  /* 0xffff00003f3e7812 */ /* 0x000fe200078ec0ff */
[----:B------:R-:W-:Y:S01]  /*10620*/  IMAD.U32 R108, R61, 0x10000, RZ ;  /* 0x000100003d6c7824 */ /* 0x000fe200078e00ff */
[----:B------:R-:W-:Y:S01]  /*10630*/  LOP3.LUT R60, R60, 0xffff0000, RZ, 0xc0, !PT ;  /* 0xffff00003c3c7812 */ /* 0x000fe200078ec0ff */
[----:B------:R-:W-:Y:S01]  /*10640*/  IMAD.U32 R109, R63, 0x10000, RZ ;  /* 0x000100003f6d7824 */ /* 0x000fe200078e00ff */
        /* <DEDUP_REMOVED lines=20> */
[----:B------:R-:W-:Y:S01]  /*10790*/  FFMA.FTZ R120, R109, R120, R111 ;  /* 0x000000786d787223 */ /* 0x000fe2000001006f */
[----:B------:R-:W-:Y:S01]  /*107a0*/  FMUL.FTZ R109, R63, R112 ;  /* 0x000000703f6d7220 */ /* 0x000fe20000410000 */
[----:B------:R-:W-:-:S02]  /*107b0*/  IMAD.U32 R65, R66, 0x10000, RZ ;  /* 0x0001000042417824 */ /* 0x000fc400078e00ff */
[----:B------:R-:W-:Y:S01]  /*107c0*/  FFMA.FTZ R112, R60, R112, -R47 ;  /* 0x000000703c707223 */ /* 0x000fe2000001082f */
[----:B------:R-:W-:Y:S01]  /*107d0*/  IMAD.U32 R63, R46, 0x10000, RZ ;  /* 0x000100002e3f7824 */ /* 0x000fe200078e00ff */
[----:B------:R-:W-:Y:S01]  /*107e0*/  LOP3.LUT R66, R66, 0xffff0000, RZ, 0xc0, !PT ;  /* 0xffff000042427812 */ /* 0x000fe200078ec0ff */
[----:B------:R-:W-:Y:S01]  /*107f0*/  IMAD.U32 R47, R33, 0x10000, RZ ;  /* 0x00010000212f7824 */ /* 0x000fe200078e00ff */
[----:B------:R-:W-:Y:S01]  /*10800*/  LOP3.LUT R67, R67, 0xffff0000, RZ, 0xc0, !PT ;  /* 0xffff000043437812 */ /* 0x000fe200078ec0ff */
[----:B------:R-:W-:Y:S01]  /*10810*/  FMUL.FTZ R111, R65, R63 ;  /* 0x0000003f416f7220 */ /* 0x000fe20000410000 */
[----:B------:R-:W-:Y:S01]  /*10820*/  LOP3.LUT R33, R33, 0xffff0000, RZ, 0xc0, !PT ;  /* 0xffff000021217812 */ /* 0x000fe200078ec0ff */
[-C--:B------:R-:W-:Y:S01]  /*10830*/  FMUL.FTZ R65, R65, R47.reuse ;  /* 0x0000002f41417220 */ /* 0x080fe20000410000 */
[----:B------:R-:W-:Y:S01]  /*10840*/  LOP3.LUT R35, R35, 0xffff0000, RZ, 0xc0, !PT ;  /* 0xffff000023237812 */ /* 0x000fe200078ec0ff */
[----:B------:R-:W-:Y:S01]  /*10850*/  FFMA.FTZ R111, R44, R47, -R111 ;  /* 0x0000002f2c6f7223 */ /* 0x000fe2000001086f */
[----:B------:R-:W-:Y:S01]  /*10860*/  LOP3.LUT R47, R46, 0xffff0000, RZ, 0xc0, !PT ;  /* 0xffff00002e2f7812 */ /* 0x000fe200078ec0ff */
[----:B------:R-:W-:Y:S01]  /*10870*/  FFMA.FTZ R46, R44, R63, R65 ;  /* 0x0000003f2c2e7223 */ /* 0x000fe20000010041 */
[----:B------:R-:W-:Y:S01]  /*10880*/  LOP3.LUT R32, R32, 0xffff0000, RZ, 0xc0, !PT ;  /* 0xffff000020207812 */ /* 0x000fe200078ec0ff */
[----:B------:R-:W-:Y:S01]  /*10890*/  FMUL.FTZ R110, R64, R117 ;  /* 0x00000075406e7220 */ /* 0x000fe20000410000 */
[C---:B------:R-:W-:Y:S01]  /*108a0*/  FMUL.FTZ R65, R67.reuse, R35 ;  /* 0x0000002343417220 */ /* 0x040fe20000410000 */
[C---:B------:R-:W-:Y:S01]  /*108b0*/  FMUL.FTZ R63, R66.reuse, R47 ;  /* 0x0000002f423f7220 */ /* 0x040fe20000410000 */
[----:B------:R-:W-:Y:S01]  /*108c0*/  FMUL.FTZ R66, R66, R33 ;  /* 0x0000002142427220 */ /* 0x000fe20000410000 */
[-C--:B------:R-:W-:Y:S01]  /*108d0*/  FMUL.FTZ R64, R64, R113.reuse ;  /* 0x0000007140407220 */ /* 0x080fe20000410000 */
[----:B------:R-:W-:Y:S01]  /*108e0*/  FMUL.FTZ R44, R67, R32 ;  /* 0x00000020432c7220 */ /* 0x000fe20000410000 */
[----:B------:R-:W-:Y:S01]  /*108f0*/  FFMA.FTZ R109, R60, R116, R109 ;  /* 0x000000743c6d7223 */ /* 0x000fe2000001006d */
[C---:B------:R-:W-:Y:S01]  /*10900*/  FFMA.FTZ R110, R61.reuse, R113, -R110 ;  /* 0x000000713d6e7223 */ /* 0x040fe2000001086e */
[C---:B------:R-:W-:Y:S01]  /*10910*/  FFMA.FTZ R60, R34.reuse, R33, -R63 ;  /* 0x00000021223c7223 */ /* 0x040fe2000001083f */
[----:B------:R-:W-:Y:S01]  /*10920*/  FFMA.FTZ R47, R34, R47, R66 ;  /* 0x0000002f222f7223 */ /* 0x000fe20000010042 */
[C---:B------:R-:W-:Y:S01]  /*10930*/  FFMA.FTZ R65, R62.reuse, R32, -R65 ;  /* 0x000000203e417223 */ /* 0x040fe20000010841 */
        /* <DEDUP_REMOVED lines=9> */
[----:B------:R1:W-:Y:S01]  /*109d0*/  STS.128 [R106+0x15400], R32 ;  /* 0x015400206a007388 */ /* 0x0003e20000000c00 */
[----:B------:R-:W-:-:S05]  /*109e0*/  F2FP.BF16.F32.PACK_AB R47, R63, R120 ;  /* 0x000000783f2f723e */ /* 0x000fca00000010ff */
[----:B------:R1:W-:Y:S02]  /*109f0*/  STS.128 [R107+0x15400], R44 ;  /* 0x0154002c6b007388 */ /* 0x0003e40000000c00 */
.L_x_2899:
[----:B------:R-:W-:Y:S05]  /*10a00*/  BSYNC B2 ;  /* 0x0000000000027941 */ /* 0x000fea0003800000 */
.L_x_2898:
[----:B------:R-:W-:Y:S04]  /*10a10*/  BSSY B2, `(.L_x_2900) ;  /* 0x000006a000027945 */ /* 0x000fe80003800000 */
[----:B------:R-:W-:Y:S05]  /*10a20*/  @P1 BRA `(.L_x_2901) ;  /* 0x0000000400a01947 */ /* 0x000fea0003800000 */
[----:B-1----:R-:W2:Y:S04]  /*10a30*/  LDL R32, [R1+0x5c] ;  /* 0x00005c0001207983 */ /* 0x002ea80000100800 */
[----:B------:R-:W3:Y:S01]  /*10a40*/  LDL R66, [R1+0x88] ;  /* 0x0000880001427983 */ /* 0x000ee20000100800 */
[----:B------:R-:W-:Y:S02]  /*10a50*/  SHF.R.U64 R63, R28, 0x10, R29 ;  /* 0x000000101c3f7819 */ /* 0x000fe4000000121d */
[----:B0-----:R-:W-:Y:S02]  /*10a60*/  SHF.R.U64 R61, R30, 0x10, R31 ;  /* 0x000000101e3d7819 */ /* 0x001fe4000000121f */
[----:B------:R-:W-:Y:S02]  /*10a70*/  SHF.R.U32.HI R28, RZ, 0x10, R29 ;  /* 0x00000010ff1c7819 */ /* 0x000fe4000001161d */
[----:B------:R-:W-:-:S02]  /*10a80*/  SHF.R.U32.HI R30, RZ, 0x10, R31 ;  /* 0x00000010ff1e7819 */ /* 0x000fc4000001161f */
[----:B------:R-:W-:Y:S02]  /*10a90*/  SHF.R.U64 R31, R40, 0x10, R41 ;  /* 0x00000010281f7819 */ /* 0x000fe40000001229 */
[----:B------:R-:W-:Y:S02]  /*10aa0*/  SHF.R.U64 R29, R42, 0x10, R43 ;  /* 0x000000102a1d7819 */ /* 0x000fe4000000122b */
[----:B------:R-:W-:Y:S02]  /*10ab0*/  SHF.R.U32.HI R40, RZ, 0x10, R41 ;  /* 0x00000010ff287819 */ /* 0x000fe40000011629 */
[----:B------:R-:W-:Y:S02]  /*10ac0*/  PRMT R103, R103, 0x5410, R28 ;  /* 0x0000541067677816 */ /* 0x000fe4000000001c */
[----:B------:R-:W-:Y:S02]  /*10ad0*/  PRMT R98, R98, 0x5410, R31 ;  /* 0x0000541062627816 */ /* 0x000fe4000000001f */
[----:B------:R-:W-:-:S02]  /*10ae0*/  PRMT R100, R100, 0x5410, R29 ;  /* 0x0000541064647816 */ /* 0x000fc4000000001d */
[----:B------:R-:W-:Y:S02]  /*10af0*/  SHF.R.U32.HI R42, RZ, 0x10, R43 ;  /* 0x00000010ff2a7819 */ /* 0x000fe4000001162b */
[----:B------:R-:W-:Y:S02]  /*10b00*/  PRMT R105, R105, 0x5410, R30 ;  /* 0x0000541069697816 */ /* 0x000fe4000000001e */
[----:B------:R-:W-:Y:S01]  /*10b10*/  PRMT R102, R102, 0x5410, R63 ;  /* 0x0000541066667816 */ /* 0x000fe2000000003f */
[----:B------:R-:W-:Y:S01]  /*10b20*/  IMAD.U32 R63, R98, 0x10000, RZ ;  /* 0x00010000623f7824 */ /* 0x000fe200078e00ff */
[----:B------:R-:W-:Y:S02]  /*10b30*/  PRMT R99, R99, 0x5410, R40 ;  /* 0x0000541063637816 */ /* 0x000fe40000000028 */
[----:B------:R-:W-:Y:S01]  /*10b40*/  PRMT R101, R101, 0x5410, R42 ;  /* 0x0000541065657816 */ /* 0x000fe2000000002a */
[----:B------:R-:W-:Y:S01]  /*10b50*/  IMAD.U32 R62, R102, 0x10000, RZ ;  /* 0x00010000663e7824 */ /* 0x000fe200078e00ff */
[----:B------:R-:W-:-:S02]  /*10b60*/  PRMT R104, R104, 0x5410, R61 ;  /* 0x0000541068687816 */ /* 0x000fc4000000003d */
[----:B------:R-:W-:Y:S02]  /*10b70*/  LOP3.LUT R98, R98, 0xffff0000, RZ, 0xc0, !PT ;  /* 0xffff000062627812 */ /* 0x000fe400078ec0ff */
[----:B------:R-:W-:Y:S02]  /*10b80*/  LOP3.LUT R102, R102, 0xffff0000, RZ, 0xc0, !PT ;  /* 0xffff000066667812 */ /* 0x000fe400078ec0ff */
[----:B--2---:R-:W-:-:S04]  /*10b90*/  LEA.HI R32, R73, R32, RZ, 0x1d ;  /* 0x0000002049207211 */ /* 0x004fc800078fe8ff */
        /* <DEDUP_REMOVED lines=8> */
[----:B---3--:R-:W0:Y:S03]  /*10c20*/  LDS.128 R32, [R66] ;  /* 0x0000000042207984 */ /* 0x008e260000000c00 */
        /* <DEDUP_REMOVED lines=21> */
[----:B------:R-:W-:Y:S02]  /*10d80*/  IMAD.U32 R35, R103, 0x10000, RZ ;  /* 0x0001000067237824 */ /* 0x000fe400078e00ff */
[----:B------:R-:W-:Y:S01]  /*10d90*/  FFMA.FTZ R65, R28, R62, -R65 ;  /* 0x0000003e1c417223 */ /* 0x000fe20000010841 */
[----:B------:R-:W-:Y:S01]  /*10da0*/  FMUL.FTZ R107, R42, R47 ;  /* 0x0000002f2a6b7220 */ /* 0x000fe20000410000 */
[----:B------:R-:W-:Y:S02]  /*10db0*/  IMAD.U32 R62, R101, 0x10000, RZ ;  /* 0x00010000653e7824 */ /* 0x000fe400078e00ff */
[----:B------:R-:W-:Y:S01]  /*10dc0*/  FFMA.FTZ R67, R28, R63, R67 ;  /* 0x0000003f1c437223 */ /* 0x000fe20000010043 */
[----:B------:R-:W-:Y:S02]  /*10dd0*/  IMAD.U32 R28, R105, 0x10000, RZ ;  /* 0x00010000691c7824 */ /* 0x000fe400078e00ff */
[-C--:B------:R-:W-:Y:S01]  /*10de0*/  FMUL.FTZ R63, R42, R35.reuse ;  /* 0x000000232a3f7220 */ /* 0x080fe20000410000 */
[C---:B------:R-:W-:Y:S01]  /*10df0*/  FFMA.FTZ R107, R30.reuse, R35, -R107 ;  /* 0x000000231e6b7223 */ /* 0x040fe2000001086b */
[C---:B------:R-:W-:Y:S01]  /*10e00*/  FMUL.FTZ R35, R61.reuse, R62 ;  /* 0x0000003e3d237220 */ /* 0x040fe20000410000 */
[-C--:B------:R-:W-:Y:S01]  /*10e10*/  FMUL.FTZ R61, R61, R28.reuse ;  /* 0x0000001c3d3d7220 */ /* 0x080fe20000410000 */
[----:B------:R-:W-:Y:S01]  /*10e20*/  FFMA.FTZ R63, R30, R47, R63 ;  /* 0x0000002f1e3f7223 */ /* 0x000fe2000001003f */
[----:B------:R-:W-:Y:S01]  /*10e30*/  LOP3.LUT R99, R99, 0xffff0000, RZ, 0xc0, !PT ;  /* 0xffff000063637812 */ /* 0x000fe200078ec0ff */
[C---:B------:R-:W-:Y:S01]  /*10e40*/  FFMA.FTZ R47, R40.reuse, R28, -R35 ;  /* 0x0000001c282f7223 */ /* 0x040fe20000010823 */
[----:B------:R-:W-:Y:S01]  /*10e50*/  LOP3.LUT R103, R103, 0xffff0000, RZ, 0xc0, !PT ;  /* 0xffff000067677812 */ /* 0x000fe200078ec0ff */
[----:B------:R-:W-:Y:S01]  /*10e60*/  FMUL.FTZ R28, R41, R98 ;  /* 0x00000062291c7220 */ /* 0x000fe20000410000 */
[----:B------:R-:W-:Y:S01]  /*10e70*/  FFMA.FTZ R61, R40, R62, R61 ;  /* 0x0000003e283d7223 */ /* 0x000fe2000001003d */
[----:B------:R-:W-:-:S02]  /*10e80*/  IMAD.U32 R30, R100, 0x10000, RZ ;  /* 0x00010000641e7824 */ /* 0x000fc400078e00ff */
[-C--:B------:R-:W-:Y:S01]  /*10e90*/  FMUL.FTZ R40, R41, R102.reuse ;  /* 0x0000006629287220 */ /* 0x080fe20000410000 */
[C---:B------:R-:W-:Y:S01]  /*10ea0*/  FMUL.FTZ R35, R44.reuse, R99 ;  /* 0x000000632c237220 */ /* 0x040fe20000410000 */
[----:B------:R-:W-:Y:S01]  /*10eb0*/  FFMA.FTZ R102, R29, R102, -R28 ;  /* 0x000000661d667223 */ /* 0x000fe2000001081c */
[-C--:B------:R-:W-:Y:S01]  /*10ec0*/  FMUL.FTZ R44, R44, R103.reuse ;  /* 0x000000672c2c7220 */ /* 0x080fe20000410000 */
[----:B------:R-:W-:Y:S02]  /*10ed0*/  IMAD.U32 R28, R104, 0x10000, RZ ;  /* 0x00010000681c7824 */ /* 0x000fe400078e00ff */
[----:B------:R-:W-:Y:S01]  /*10ee0*/  FMUL.FTZ R62, R43, R30 ;  /* 0x0000001e2b3e7220 */ /* 0x000fe20000410000 */
[----:B------:R-:W-:Y:S01]  /*10ef0*/  LOP3.LUT R100, R100, 0xffff0000, RZ, 0xc0, !PT ;  /* 0xffff000064647812 */ /* 0x000fe200078ec0ff */
[----:B------:R-:W-:Y:S01]  /*10f00*/  FFMA.FTZ R42, R32, R103, -R35 ;  /* 0x00000067202a7223 */ /* 0x000fe20000010823 */
[----:B------:R-:W-:Y:S01]  /*10f10*/  LOP3.LUT R104, R104, 0xffff0000, RZ, 0xc0, !PT ;  /* 0xffff000068687812 */ /* 0x000fe200078ec0ff */
[----:B------:R-:W-:Y:S01]  /*10f20*/  FFMA.FTZ R44, R32, R99, R44 ;  /* 0x00000063202c7223 */ /* 0x000fe2000001002c */
[----:B------:R-:W-:Y:S01]  /*10f30*/  LOP3.LUT R101, R101, 0xffff0000, RZ, 0xc0, !PT ;  /* 0xffff000065657812 */ /* 0x000fe200078ec0ff */
[-C--:B------:R-:W-:Y:S01]  /*10f40*/  FMUL.FTZ R32, R43, R28.reuse ;  /* 0x0000001c2b207220 */ /* 0x080fe20000410000 */
[----:B------:R-:W-:Y:S01]  /*10f50*/  LOP3.LUT R105, R105, 0xffff0000, RZ, 0xc0, !PT ;  /* 0xffff000069697812 */ /* 0x000fe200078ec0ff */
[----:B------:R-:W-:Y:S01]  /*10f60*/  FFMA.FTZ R62, R31, R28, -R62 ;  /* 0x0000001c1f3e7223 */ /* 0x000fe2000001083e */
[----:B------:R-:W-:Y:S01]  /*10f70*/  FMUL.FTZ R28, R45, R100 ;  /* 0x000000642d1c7220 */ /* 0x000fe20000410000 */
[----:B------:R-:W-:Y:S01]  /*10f80*/  FFMA.FTZ R40, R29, R98, R40 ;  /* 0x000000621d287223 */ /* 0x000fe20000010028 */
[----:B------:R-:W-:Y:S01]  /*10f90*/  FMUL.FTZ R45, R45, R104 ;  /* 0x000000682d2d7220 */ /* 0x000fe20000410000 */
[----:B------:R-:W-:Y:S01]  /*10fa0*/  FFMA.FTZ R31, R31, R30, R32 ;  /* 0x0000001e1f1f7223 */ /* 0x000fe20000010020 */
        /* <DEDUP_REMOVED lines=16> */
.L_x_2901:
[----:B------:R-:W-:Y:S05]  /*110b0*/  BSYNC B2 ;  /* 0x0000000000027941 */ /* 0x000fea0003800000 */
.L_x_2900:
[----:B------:R-:W-:Y:S05]  /*110c0*/  @P2 BRA `(.L_x_2897) ;  /* 0x0000000400a02947 */ /* 0x000fea0003800000 */
[----:B--2---:R-:W2:Y:S04]  /*110d0*/  LDL R28, [R1+0x60] ;  /* 0x00006000011c7983 */ /* 0x004ea80000100800 */
[----:B------:R-:W3:Y:S01]  /*110e0*/  LDL R60, [R1+0x80] ;  /* 0x00008000013c7983 */ /* 0x000ee20000100800 */
[----:B------:R-:W-:Y:S02]  /*110f0*/  SHF.R.U64 R43, R24, 0x10, R25 ;  /* 0x00000010182b7819 */ /* 0x000fe40000001219 */
[----:B------:R-:W-:Y:S02]  /*11100*/  SHF.R.U64 R41, R26, 0x10, R27 ;  /* 0x000000101a297819 */ /* 0x000fe4000000121b */
        /* <DEDUP_REMOVED lines=8> */
[----:B------:R-:W-:Y:S01]  /*11190*/  PRMT R89, R89, 0x5410, R26 ;  /* 0x0000541059597816 */ /* 0x000fe2000000001a */
[----:B------:R-:W-:Y:S01]  /*111a0*/  IMAD.U32 R42, R82, 0x10000, RZ ;  /* 0x00010000522a7824 */ /* 0x000fe200078e00ff */
[----:B------:R-:W-:Y:S02]  /*111b0*/  PRMT R86, R86, 0x5410, R43 ;  /* 0x0000541056567816 */ /* 0x000fe4000000002b */
[----:B------:R-:W-:Y:S02]  /*111c0*/  PRMT R83, R83, 0x5410, R36 ;  /* 0x0000541053537816 */ /* 0x000fe40000000024 */
[----:B------:R-:W-:Y:S02]  /*111d0*/  SHF.R.U32.HI R38, RZ, 0x10, R39 ;  /* 0x00000010ff267819 */ /* 0x000fe40000011627 */
[----:B------:R-:W-:Y:S01]  /*111e0*/  PRMT R88, R88, 0x5410, R41 ;  /* 0x0000541058587816 */ /* 0x000fe20000000029 */
[----:B------:R-:W-:Y:S01]  /*111f0*/  IMAD.U32 R41, R86, 0x10000, RZ ;  /* 0x0001000056297824 */ /* 0x000fe200078e00ff */
[----:B------:R-:W-:Y:S01]  /*11200*/  PRMT R85, R85, 0x5410, R38 ;  /* 0x0000541055557816 */ /* 0x000fe20000000026 */
[----:B------:R-:W-:Y:S01]  /*11210*/  IMAD.U32 R43, R83, 0x10000, RZ ;  /* 0x00010000532b7824 */ /* 0x000fe200078e00ff */
[----:B------:R-:W-:-:S02]  /*11220*/  LOP3.LUT R82, R82, 0xffff0000, RZ, 0xc0, !PT ;  /* 0xffff000052527812 */ /* 0x000fc400078ec0ff */
        /* <DEDUP_REMOVED lines=11> */
[----:B---3--:R-:W2:Y:S03]  /*112e0*/  LDS.128 R28, [R60] ;  /* 0x000000003c1c7984 */ /* 0x008ea60000000c00 */
[----:B------:R-:W-:-:S05]  /*112f0*/  IMAD R40, R73, 0x2, R16 ;  /* 0x0000000249287824 */ /* 0x000fca00078e0210 */
[----:B-1----:R-:W1:Y:S01]  /*11300*/  LDS.128 R32, [R40+0x15400] ;  /* 0x0154000028207984 */ /* 0x002e620000000c00 */
[C---:B--2---:R-:W-:Y:S01]  /*11310*/  IMAD.U32 R24, R28.reuse, 0x10000, RZ ;  /* 0x000100001c187824 */ /* 0x044fe200078e00ff */
        /* <DEDUP_REMOVED lines=14> */
[----:B0-----:R-:W-:Y:S01]  /*11400*/  FMUL.FTZ R61, R37, R43 ;  /* 0x0000002b253d7220 */ /* 0x001fe20000410000 */
        /* <DEDUP_REMOVED lines=21> */
[-C--:B------:R-:W-:Y:S01]  /*11560*/  FMUL.FTZ R38, R38, R24.reuse ;  /* 0x0000001826267220 */ /* 0x080fe20000410000 */
        /* <DEDUP_REMOVED lines=30> */
.L_x_2897:
[----:B------:R-:W-:Y:S05]  /*11750*/  BSYNC B1 ;  /* 0x0000000000017941 */ /* 0x000fea0003800000 */
.L_x_2896:
[----:B---3--:R-:W-:-:S05]  /*11760*/  VIADD R24, R204, 0x40 ;  /* 0x00000040cc187836 */ /* 0x008fca0000000000 */
[----:B------:R-:W-:-:S13]  /*11770*/  ISETP.GE.AND P0, PT, R24, R3, PT ;  /* 0x000000031800720c */ /* 0x000fda0003f06270 */
[----:B------:R-:W-:Y:S05]  /*11780*/  @P0 BRA `(.L_x_2877) ;  /* 0x0000001400240947 */ /* 0x000fea0003800000 */
[----:B------:R-:W3:Y:S01]  /*11790*/  LDC R3, c[0x0][0x3f4] ;  /* 0x0000fd00ff037b82 */ /* 0x000ee20000000800 */
[----:B------:R-:W-:Y:S01]  /*117a0*/  BSSY B1, `(.L_x_2902) ;  /* 0x0000073000017945 */ /* 0x000fe20003800000 */
[----:B-1----:R-:W-:Y:S02]  /*117b0*/  SHF.R.U32.HI R44, RZ, 0x3, R217 ;  /* 0x00000003ff2c7819 */ /* 0x002fe400000116d9 */
[-C--:B---3--:R-:W-:Y:S02]  /*117c0*/  ISETP.GE.AND P0, PT, R18, R3.reuse, PT ;  /* 0x000000031200720c */ /* 0x088fe40003f06270 */
[-C--:B------:R-:W-:Y:S02]  /*117d0*/  ISETP.GE.AND P1, PT, R206, R3.reuse, PT ;  /* 0x00000003ce00720c */ /* 0x080fe40003f26270 */
[----:B------:R-:W-:-:S09]  /*117e0*/  ISETP.GE.AND P2, PT, R207, R3, PT ;  /* 0x00000003cf00720c */ /* 0x000fd20003f46270 */
[----:B------:R-:W-:Y:S05]  /*117f0*/  @P0 BRA `(.L_x_2903) ;  /* 0x0000000400b40947 */ /* 0x000fea0003800000 */
[----:B------:R-:W3:Y:S01]  /*11800*/  LDL R42, [R1+0x84] ;  /* 0x00008400012a7983 */ /* 0x000ee20000100800 */
[----:B------:R-:W1:Y:S02]  /*11810*/  S2R R25, SR_TID.X ;  /* 0x0000000000197919 */ /* 0x000e640000002100 */
[----:B-1----:R-:W-:-:S05]  /*11820*/  VIADD R25, R25, 0xffffff80 ;  /* 0xffffff8019197836 */ /* 0x002fca0000000000 */
[----:B------:R-:W-:-:S04]  /*11830*/  SHF.R.S32.HI R24, RZ, 0x1f, R25 ;  /* 0x0000001fff187819 */ /* 0x000fc80000011419 */
[----:B------:R-:W-:-:S04]  /*11840*/  LEA.HI R24, R24, R25, RZ, 0x2 ;  /* 0x0000001918187211 */ /* 0x000fc800078f10ff */
[----:B------:R-:W-:-:S05]  /*11850*/  LOP3.LUT R24, R24, 0xfffffffc, RZ, 0xc0, !PT ;  /* 0xfffffffc18187812 */ /* 0x000fca00078ec0ff */
        /* <DEDUP_REMOVED lines=9> */
[----:B--2---:R-:W-:-:S05]  /*118f0*/  IADD3 R29, R25, R26, R222 ;  /* 0x0000001a191d7210 */ /* 0x004fca0007ffe0de */
[----:B------:R-:W-:-:S05]  /*11900*/  IMAD R32, R29, 0x2, R16 ;  /* 0x000000021d207824 */ /* 0x000fca00078e0210 */
[----:B------:R-:W1:Y:S01]  /*11910*/  LDS.128 R28, [R32+0x15400] ;  /* 0x01540000201c7984 */ /* 0x000e620000000c00 */
[--C-:B------:R-:W-:Y:S02]  /*11920*/  SHF.R.U64 R33, R4, 0x10, R5.reuse ;  /* 0x0000001004217819 */ /* 0x100fe40000001205 */
[----:B------:R-:W-:Y:S02]  /*11930*/  SHF.R.U32.HI R4, RZ, 0x10, R5 ;  /* 0x00000010ff047819 */ /* 0x000fe40000011605 */
[--C-:B------:R-:W-:Y:S02]  /*11940*/  SHF.R.U64 R5, R6, 0x10, R7.reuse ;  /* 0x0000001006057819 */ /* 0x100fe40000001207 */
[----:B------:R-:W-:Y:S02]  /*11950*/  SHF.R.U32.HI R6, RZ, 0x10, R7 ;  /* 0x00000010ff067819 */ /* 0x000fe40000011607 */
[----:B------:R-:W-:Y:S02]  /*11960*/  SHF.R.U64 R37, R48, 0x10, R49 ;  /* 0x0000001030257819 */ /* 0x000fe40000001231 */
[----:B------:R-:W-:-:S02]  /*11970*/  PRMT R90, R90, 0x5410, R33 ;  /* 0x000054105a5a7816 */ /* 0x000fc40000000021 */
[----:B------:R-:W-:Y:S02]  /*11980*/  PRMT R91, R91, 0x5410, R4 ;  /* 0x000054105b5b7816 */ /* 0x000fe40000000004 */
[----:B------:R-:W-:Y:S02]  /*11990*/  PRMT R92, R92, 0x5410, R5 ;  /* 0x000054105c5c7816 */ /* 0x000fe40000000005 */
[----:B------:R-:W-:Y:S02]  /*119a0*/  PRMT R93, R93, 0x5410, R6 ;  /* 0x000054105d5d7816 */ /* 0x000fe40000000006 */
[----:B------:R-:W-:Y:S01]  /*119b0*/  PRMT R94, R94, 0x5410, R37 ;  /* 0x000054105e5e7816 */ /* 0x000fe20000000025 */
[----:B------:R-:W-:Y:S01]  /*119c0*/  IMAD.U32 R38, R90, 0x10000, RZ ;  /* 0x000100005a267824 */ /* 0x000fe200078e00ff */
[----:B------:R-:W-:Y:S02]  /*119d0*/  SHF.R.U32.HI R48, RZ, 0x10, R49 ;  /* 0x00000010ff307819 */ /* 0x000fe40000011631 */
[----:B------:R-:W-:Y:S01]  /*119e0*/  SHF.R.U64 R35, R50, 0x10, R51 ;  /* 0x0000001032237819 */ /* 0x000fe20000001233 */
[----:B------:R-:W-:Y:S01]  /*119f0*/  IMAD.U32 R37, R94, 0x10000, RZ ;  /* 0x000100005e257824 */ /* 0x000fe200078e00ff */
[----:B------:R-:W-:-:S02]  /*11a00*/  PRMT R95, R95, 0x5410, R48 ;  /* 0x000054105f5f7816 */ /* 0x000fc40000000030 */
[----:B------:R-:W-:Y:S01]  /*11a10*/  SHF.R.U32.HI R50, RZ, 0x10, R51 ;  /* 0x00000010ff327819 */ /* 0x000fe20000011633 */
[----:B------:R-:W-:-:S03]  /*11a20*/  IMAD.U32 R39, R91, 0x10000, RZ ;  /* 0x000100005b277824 */ /* 0x000fc600078e00ff */
[----:B------:R-:W-:Y:S02]  /*11a30*/  PRMT R97, R97, 0x5410, R50 ;  /* 0x0000541061617816 */ /* 0x000fe40000000032 */
[----:B------:R-:W-:Y:S01]  /*11a40*/  LOP3.LUT R90, R90, 0xffff0000, RZ, 0xc0, !PT ;  /* 0xffff00005a5a7812 */ /* 0x000fe200078ec0ff */
[----:B-1----:R-:W-:Y:S02]  /*11a50*/  IMAD.U32 R34, R29, 0x10000, RZ ;  /* 0x000100001d227824 */ /* 0x002fe400078e00ff */
[----:B------:R-:W-:Y:S02]  /*11a60*/  IMAD.U32 R36, R31, 0x10000, RZ ;  /* 0x000100001f247824 */ /* 0x000fe400078e00ff */
[----:B------:R-:W-:Y:S01]  /*11a70*/  FMUL.FTZ R45, R34, R39 ;  /* 0x00000027222d7220 */ /* 0x000fe20000410000 */
[----:B------:R-:W-:Y:S02]  /*11a80*/  LOP3.LUT R94, R94, 0xffff0000, RZ, 0xc0, !PT ;  /* 0xffff00005e5e7812 */ /* 0x000fe400078ec0ff */
[----:B------:R-:W-:-:S02]  /*11a90*/  LOP3.LUT R29, R29, 0xffff0000, RZ, 0xc0, !PT ;  /* 0xffff00001d1d7812 */ /* 0x000fc400078ec0ff */
[----:B------:R-:W-:Y:S02]  /*11aa0*/  LOP3.LUT R91, R91, 0xffff0000, RZ, 0xc0, !PT ;  /* 0xffff00005b5b7812 */ /* 0x000fe400078ec0ff */
[----:B------:R-:W-:Y:S01]  /*11ab0*/  PRMT R96, R96, 0x5410, R35 ;  /* 0x0000541060607816 */ /* 0x000fe20000000023 */
[C---:B------:R-:W-:Y:S01]  /*11ac0*/  IMAD.U32 R35, R30.reuse, 0x10000, RZ ;  /* 0x000100001e237824 */ /* 0x040fe200078e00ff */
[----:B------:R-:W-:Y:S02]  /*11ad0*/  LOP3.LUT R30, R30, 0xffff0000, RZ, 0xc0, !PT ;  /* 0xffff00001e1e7812 */ /* 0x000fe400078ec0ff */
[----:B------:R-:W-:Y:S01]  /*11ae0*/  LOP3.LUT R31, R31, 0xffff0000, RZ, 0xc0, !PT ;  /* 0xffff00001f1f7812 */ /* 0x000fe200078ec0ff */
[----:B---3--:R-:W1:Y:S02]  /*11af0*/  LDS.128 R24, [R42] ;  /* 0x000000002a187984 */ /* 0x008e640000000c00 */
        /* <DEDUP_REMOVED lines=8> */
[----:B------:R-:W-:-:S04]  /*11b80*/  IMAD.U32 R27, R28, 0x10000, RZ ;  /* 0x000100001c1b7824 */ /* 0x000fc800078e00ff */
[CC--:B------:R-:W-:Y:S01]  /*11b90*/  FMUL.FTZ R41, R27.reuse, R38.reuse ;  /* 0x000000261b297220 */ /* 0x0c0fe20000410000 */
[-C--:B------:R-:W-:Y:S01]  /*11ba0*/  FMUL.FTZ R43, R27, R37.reuse ;  /* 0x000000251b2b7220 */ /* 0x080fe20000410000 */
[----:B------:R-:W-:Y:S02]  /*11bb0*/  IMAD.U32 R27, R95, 0x10000, RZ ;  /* 0x000100005f1b7824 */ /* 0x000fe400078e00ff */
[C---:B------:R-:W-:Y:S01]  /*11bc0*/  FFMA.FTZ R41, R4.reuse, R37, -R41 ;  /* 0x0000002504297223 */ /* 0x040fe20000010829 */
[----:B------:R-:W-:Y:S02]  /*11bd0*/  IMAD.U32 R37, R93, 0x10000, RZ ;  /* 0x000100005d257824 */ /* 0x000fe400078e00ff */
[----:B------:R-:W-:Y:S01]  /*11be0*/  FFMA.FTZ R43, R4, R38, R43 ;  /* 0x00000026042b7223 */ /* 0x000fe2000001002b */
[----:B------:R-:W-:Y:S01]  /*11bf0*/  FMUL.FTZ R47, R34, R27 ;  /* 0x0000001b222f7220 */ /* 0x000fe20000410000 */
[----:B------:R-:W-:Y:S01]  /*11c00*/  LOP3.LUT R28, R28, 0xffff0000, RZ, 0xc0, !PT ;  /* 0xffff00001c1c7812 */ /* 0x000fe200078ec0ff */
[----:B------:R-:W-:-:S02]  /*11c10*/  IMAD.U32 R4, R97, 0x10000, RZ ;  /* 0x0001000061047824 */ /* 0x000fc400078e00ff */
[----:B------:R-:W-:Y:S01]  /*11c20*/  FMUL.FTZ R34, R36, R37 ;  /* 0x0000002524227220 */ /* 0x000fe20000410000 */
[----:B------:R-:W-:Y:S01]  /*11c30*/  FFMA.FTZ R47, R6, R39, R47 ;  /* 0x00000027062f7223 */ /* 0x000fe2000001002f */
[----:B------:R-:W-:Y:S01]  /*11c40*/  LOP3.LUT R95, R95, 0xffff0000, RZ, 0xc0, !PT ;  /* 0xffff00005f5f7812 */ /* 0x000fe200078ec0ff */
[-C--:B------:R-:W-:Y:S01]  /*11c50*/  FMUL.FTZ R36, R36, R4.reuse ;  /* 0x0000000424247220 */ /* 0x080fe20000410000 */
[C---:B------:R-:W-:Y:S01]  /*11c60*/  FFMA.FTZ R39, R33.reuse, R4, -R34 ;  /* 0x0000000421277223 */ /* 0x040fe20000010822 */
[----:B------:R-:W-:Y:S01]  /*11c70*/  FMUL.FTZ R4, R28, R90 ;  /* 0x0000005a1c047220 */ /* 0x000fe20000410000 */
[----:B------:R-:W-:Y:S01]  /*11c80*/  FFMA.FTZ R45, R6, R27, -R45 ;  /* 0x0000001b062d7223 */ /* 0x000fe2000001082d */
[----:B------:R-:W-:Y:S01]  /*11c90*/  FFMA.FTZ R33, R33, R37, R36 ;  /* 0x0000002521217223 */ /* 0x000fe20000010024 */
[-C--:B------:R-:W-:Y:S01]  /*11ca0*/  FMUL.FTZ R28, R28, R94.reuse ;  /* 0x0000005e1c1c7220 */ /* 0x080fe20000410000 */
[----:B------:R-:W-:Y:S01]  /*11cb0*/  FFMA.FTZ R94, R5, R94, -R4 ;  /* 0x0000005e055e7223 */ /* 0x000fe20000010804 */
[----:B------:R-:W-:-:S02]  /*11cc0*/  IMAD.U32 R6, R92, 0x10000, RZ ;  /* 0x000100005c067824 */ /* 0x000fc400078e00ff */
[C---:B------:R-:W-:Y:S01]  /*11cd0*/  FMUL.FTZ R27, R29.reuse, R91 ;  /* 0x0000005b1d1b7220 */ /* 0x040fe20000410000 */
[-C--:B------:R-:W-:Y:S01]  /*11ce0*/  FMUL.FTZ R36, R29, R95.reuse ;  /* 0x0000005f1d247220 */ /* 0x080fe20000410000 */
[C---:B------:R-:W-:Y:S01]  /*11cf0*/  IMAD.U32 R4, R96.reuse, 0x10000, RZ ;  /* 0x0001000060047824 */ /* 0x040fe200078e00ff */
[----:B------:R-:W-:Y:S01]  /*11d00*/  LOP3.LUT R96, R96, 0xffff0000, RZ, 0xc0, !PT ;  /* 0xffff000060607812 */ /* 0x000fe200078ec0ff */
[C---:B------:R-:W-:Y:S01]  /*11d10*/  FMUL.FTZ R38, R35.reuse, R6 ;  /* 0x0000000623267220 */ /* 0x040fe20000410000 */
[C---:B------:R-:W-:Y:S01]  /*11d20*/  FFMA.FTZ R34, R24.reuse, R95, -R27 ;  /* 0x0000005f18227223 */ /* 0x040fe2000001081b */
[----:B------:R-:W-:Y:S01]  /*11d30*/  FFMA.FTZ R36, R24, R91, R36 ;  /* 0x0000005b18247223 */ /* 0x000fe20000010024 */
[----:B------:R-:W-:Y:S01]  /*11d40*/  LOP3.LUT R92, R92, 0xffff0000, RZ, 0xc0, !PT ;  /* 0xffff00005c5c7812 */ /* 0x000fe200078ec0ff */
[----:B------:R-:W-:Y:S01]  /*11d50*/  FMUL.FTZ R24, R35, R4 ;  /* 0x0000000423187220 */ /* 0x000fe20000410000 */
[----:B------:R-:W-:Y:S02]  /*11d60*/  LOP3.LUT R93, R93, 0xffff0000, RZ, 0xc0, !PT ;  /* 0xffff00005d5d7812 */ /* 0x000fe400078ec0ff */
[----:B------:R-:W-:Y:S01]  /*11d70*/  LOP3.LUT R97, R97, 0xffff0000, RZ, 0xc0, !PT ;  /* 0xffff000061617812 */ /* 0x000fe200078ec0ff */
[----:B------:R-:W-:Y:S01]  /*11d80*/  FFMA.FTZ R28, R5, R90, R28 ;  /* 0x0000005a051c7223 */ /* 0x000fe2000001001c */
[C---:B------:R-:W-:Y:S01]  /*11d90*/  FFMA.FTZ R38, R7.reuse, R4, -R38 ;  /* 0x0000000407267223 */ /* 0x040fe20000010826 */
[C---:B------:R-:W-:Y:S01]  /*11da0*/  FMUL.FTZ R5, R30.reuse, R96 ;  /* 0x000000601e057220 */ /* 0x040fe20000410000 */
[----:B------:R-:W-:Y:S01]  /*11db0*/  FFMA.FTZ R7, R7, R6, R24 ;  /* 0x0000000607077223 */ /* 0x000fe20000010018 */
        /* <DEDUP_REMOVED lines=15> */
[----:B------:R1:W-:Y:S04]  /*11eb0*/  STS.128 [R42], R4 ;  /* 0x000000042a007388 */ /* 0x0003e80000000c00 */
[----:B------:R1:W-:Y:S02]  /*11ec0*/  STS.128 [R32+0x15400], R24 ;  /* 0x0154001820007388 */ /* 0x0003e40000000c00 */
.L_x_2903:
[----:B------:R-:W-:Y:S05]  /*11ed0*/  BSYNC B1 ;  /* 0x0000000000017941 */ /* 0x000fea0003800000 */
.L_x_2902:
[----:B------:R-:W-:Y:S04]  /*11ee0*/  BSSY B1, `(.L_x_2904) ;  /* 0x000006a000017945 */ /* 0x000fe80003800000 */
[----:B------:R-:W-:Y:S05]  /*11ef0*/  @P1 BRA `(.L_x_2905) ;  /* 0x0000000400a01947 */ /* 0x000fea0003800000 */
[----:B-1----:R-:W3:Y:S04]  /*11f00*/  LDL R4, [R1+0x5c] ;  /* 0x00005c0001047983 */ /* 0x002ee80000100800 */
[----:B------:R-:W4:Y:S01]  /*11f10*/  LDL R43, [R1+0x7c] ;  /* 0x00007c00012b7983 */ /* 0x000f220000100800 */
[----:B--2---:R-:W-:Y:S02]  /*11f20*/  SHF.R.U64 R29, R8, 0x10, R9 ;  /* 0x00000010081d7819 */ /* 0x004fe40000001209 */
[----:B------:R-:W-:Y:S02]  /*11f30*/  SHF.R.U64 R33, R52, 0x10, R53 ;  /* 0x0000001034217819 */ /* 0x000fe40000001235 */
[----:B------:R-:W-:Y:S02]  /*11f40*/  PRMT R74, R74, 0x5410, R29 ;  /* 0x000054104a4a7816 */ /* 0x000fe4000000001d */
[----:B------:R-:W-:-:S02]  /*11f50*/  SHF.R.U32.HI R8, RZ, 0x10, R9 ;  /* 0x00000010ff087819 */ /* 0x000fc40000011609 */
[----:B------:R-:W-:Y:S01]  /*11f60*/  PRMT R78, R78, 0x5410, R33 ;  /* 0x000054104e4e7816 */ /* 0x000fe20000000021 */
[----:B------:R-:W-:Y:S01]  /*11f70*/  IMAD.U32 R34, R74, 0x10000, RZ ;  /* 0x000100004a227824 */ /* 0x000fe200078e00ff */
[----:B------:R-:W-:Y:S02]  /*11f80*/  SHF.R.U32.HI R52, RZ, 0x10, R53 ;  /* 0x00000010ff347819 */ /* 0x000fe40000011635 */
[----:B------:R-:W-:Y:S01]  /*11f90*/  SHF.R.U64 R9, R10, 0x10, R11 ;  /* 0x000000100a097819 */ /* 0x000fe2000000120b */
[----:B------:R-:W-:Y:S01]  /*11fa0*/  IMAD.U32 R33, R78, 0x10000, RZ ;  /* 0x000100004e217824 */ /* 0x000fe200078e00ff */
[----:B------:R-:W-:Y:S02]  /*11fb0*/  SHF.R.U64 R31, R54, 0x10, R55 ;  /* 0x00000010361f7819 */ /* 0x000fe40000001237 */
[----:B------:R-:W-:Y:S02]  /*11fc0*/  SHF.R.U32.HI R10, RZ, 0x10, R11 ;  /* 0x00000010ff0a7819 */ /* 0x000fe4000001160b */
[----:B------:R-:W-:-:S02]  /*11fd0*/  PRMT R75, R75, 0x5410, R8 ;  /* 0x000054104b4b7816 */ /* 0x000fc40000000008 */
[----:B------:R-:W-:Y:S02]  /*11fe0*/  SHF.R.U32.HI R54, RZ, 0x10, R55 ;  /* 0x00000010ff367819 */ /* 0x000fe40000011637 */
[----:B------:R-:W-:Y:S01]  /*11ff0*/  PRMT R79, R79, 0x5410, R52 ;  /* 0x000054104f4f7816 */ /* 0x000fe20000000034 */
[----:B------:R-:W-:Y:S01]  /*12000*/  IMAD.U32 R35, R75, 0x10000, RZ ;  /* 0x000100004b237824 */ /* 0x000fe200078e00ff */
[----:B------:R-:W-:Y:S02]  /*12010*/  PRMT R77, R77, 0x5410, R10 ;  /* 0x000054104d4d7816 */ /* 0x000fe4000000000a */
[----:B------:R-:W-:Y:S02]  /*12020*/  PRMT R81, R81, 0x5410, R54 ;  /* 0x0000541051517816 */ /* 0x000fe40000000036 */
[----:B------:R-:W-:Y:S02]  /*12030*/  PRMT R76, R76, 0x5410, R9 ;  /* 0x000054104c4c7816 */ /* 0x000fe40000000009 */
[----:B------:R-:W-:-:S02]  /*12040*/  PRMT R80, R80, 0x5410, R31 ;  /* 0x0000541050507816 */ /* 0x000fc4000000001f */
[----:B---3--:R-:W-:-:S04]  /*12050*/  LEA.HI R4, R3, R4, RZ, 0x1d ;  /* 0x0000000403047211 */ /* 0x008fc800078fe8ff */
        /* <DEDUP_REMOVED lines=8> */
[----:B----4-:R-:W1:Y:S03]  /*120e0*/  LDS.128 R4, [R43] ;  /* 0x000000002b047984 */ /* 0x010e660000000c00 */
[----:B------:R-:W-:-:S05]  /*120f0*/  IMAD R28, R25, 0x2, R16 ;  /* 0x00000002191c7824 */ /* 0x000fca00078e0210 */
[----:B------:R-:W2:Y:S01]  /*12100*/  LDS.128 R24, [R28+0x15400] ;  /* 0x015400001c187984 */ /* 0x000ea20000000c00 */
        /* <DEDUP_REMOVED lines=8> */
[C---:B--2---:R-:W-:Y:S01]  /*12190*/  IMAD.U32 R29, R24.reuse, 0x10000, RZ ;  /* 0x00010000181d7824 */ /* 0x044fe200078e00ff */
        /* <DEDUP_REMOVED lines=14> */
[----:B------:R-:W-:Y:S01]  /*12280*/  FMUL.FTZ R34, R32, R33 ;  /* 0x0000002120227220 */ /* 0x000fe20000410000 */
[----:B------:R-:W-:Y:S01]  /*12290*/  LOP3.LUT R29, R74, 0xffff0000, RZ, 0xc0, !PT ;  /* 0xffff00004a1d7812 */ /* 0x000fe200078ec0ff */
[-C--:B------:R-:W-:Y:S01]  /*122a0*/  FMUL.FTZ R32, R32, R8.reuse ;  /* 0x0000000820207220 */ /* 0x080fe20000410000 */
[----:B------:R-:W-:Y:S01]  /*122b0*/  FFMA.FTZ R35, R9, R35, R30 ;  /* 0x0000002309237223 */ /* 0x000fe2000001001e */
[----:B------:R-:W-:Y:S01]  /*122c0*/  LOP3.LUT R9, R78, 0xffff0000, RZ, 0xc0, !PT ;  /* 0xffff00004e097812 */ /* 0x000fe200078ec0ff */
[C---:B------:R-:W-:Y:S01]  /*122d0*/  FFMA.FTZ R38, R11.reuse, R8, -R34 ;  /* 0x000000080b267223 */ /* 0x040fe20000010822 */
[----:B------:R-:W-:Y:S01]  /*122e0*/  FFMA.FTZ R40, R11, R33, R32 ;  /* 0x000000210b287223 */ /* 0x000fe20000010020 */
[----:B------:R-:W-:Y:S01]  /*122f0*/  FMUL.FTZ R11, R24, R29 ;  /* 0x0000001d180b7220 */ /* 0x000fe20000410000 */
[----:B------:R-:W-:-:S02]  /*12300*/  IMAD.U32 R31, R26, 0x10000, RZ ;  /* 0x000100001a1f7824 */ /* 0x000fc400078e00ff */
[-C--:B------:R-:W-:Y:S01]  /*12310*/  FMUL.FTZ R33, R24, R9.reuse ;  /* 0x0000000918217220 */ /* 0x080fe20000410000 */
[----:B------:R-:W-:Y:S01]  /*12320*/  LOP3.LUT R8, R79, 0xffff0000, RZ, 0xc0, !PT ;  /* 0xffff00004f087812 */ /* 0x000fe200078ec0ff */
[----:B------:R-:W-:Y:S01]  /*12330*/  FFMA.FTZ R24, R4, R9, -R11 ;  /* 0x0000000904187223 */ /* 0x000fe2000001080b */
[----:B------:R-:W-:Y:S01]  /*12340*/  LOP3.LUT R30, R75, 0xffff0000, RZ, 0xc0, !PT ;  /* 0xffff00004b1e7812 */ /* 0x000fe200078ec0ff */
[----:B------:R-:W-:Y:S02]  /*12350*/  IMAD.U32 R11, R76, 0x10000, RZ ;  /* 0x000100004c0b7824 */ /* 0x000fe400078e00ff */
[----:B------:R-:W-:Y:S01]  /*12360*/  FFMA.FTZ R32, R4, R29, R33 ;  /* 0x0000001d04207223 */ /* 0x000fe20000010021 */
[----:B------:R-:W-:Y:S02]  /*12370*/  IMAD.U32 R9, R80, 0x10000, RZ ;  /* 0x0001000050097824 */ /* 0x000fe400078e00ff */
[----:B------:R-:W-:Y:S01]  /*12380*/  FMUL.FTZ R41, R25, R8 ;  /* 0x0000000819297220 */ /* 0x000fe20000410000 */
[----:B------:R-:W-:Y:S01]  /*12390*/  FMUL.FTZ R29, R31, R11 ;  /* 0x0000000b1f1d7220 */ /* 0x000fe20000410000 */
[----:B------:R-:W-:Y:S01]  /*123a0*/  FMUL.FTZ R34, R25, R30 ;  /* 0x0000001e19227220 */ /* 0x000fe20000410000 */
[-C--:B------:R-:W-:Y:S01]  /*123b0*/  FMUL.FTZ R31, R31, R9.reuse ;  /* 0x000000091f1f7220 */ /* 0x080fe20000410000 */
[----:B------:R-:W-:Y:S01]  /*123c0*/  LOP3.LUT R26, R26, 0xffff0000, RZ, 0xc0, !PT ;  /* 0xffff00001a1a7812 */ /* 0x000fe200078ec0ff */
[----:B------:R-:W-:Y:S01]  /*123d0*/  FFMA.FTZ R29, R10, R9, -R29 ;  /* 0x000000090a1d7223 */ /* 0x000fe2000001081d */
[C---:B------:R-:W-:Y:S01]  /*123e0*/  FFMA.FTZ R25, R5.reuse, R8, -R34 ;  /* 0x0000000805197223 */ /* 0x040fe20000010822 */
[----:B------:R-:W-:Y:S01]  /*123f0*/  FFMA.FTZ R30, R5, R30, R41 ;  /* 0x0000001e051e7223 */ /* 0x000fe20000010029 */
[----:B------:R-:W-:Y:S01]  /*12400*/  LOP3.LUT R9, R76, 0xffff0000, RZ, 0xc0, !PT ;  /* 0xffff00004c097812 */ /* 0x000fe200078ec0ff */
[----:B------:R-:W-:Y:S01]  /*12410*/  FFMA.FTZ R10, R10, R11, R31 ;  /* 0x0000000b0a0a7223 */ /* 0x000fe2000001001f */
[----:B------:R-:W-:-:S02]  /*12420*/  LOP3.LUT R27, R27, 0xffff0000, RZ, 0xc0, !PT ;  /* 0xffff00001b1b7812 */ /* 0x000fc400078ec0ff */
[----:B------:R-:W-:Y:S01]  /*12430*/  LOP3.LUT R5, R80, 0xffff0000, RZ, 0xc0, !PT ;  /* 0xffff000050057812 */ /* 0x000fe200078ec0ff */
[C---:B------:R-:W-:Y:S01]  /*12440*/  FMUL.FTZ R11, R26.reuse, R9 ;  /* 0x000000091a0b7220 */ /* 0x040fe20000410000 */
[----:B------:R-:W-:Y:S02]  /*12450*/  LOP3.LUT R8, R77, 0xffff0000, RZ, 0xc0, !PT ;  /* 0xffff00004d087812 */ /* 0x000fe400078ec0ff */
[----:B------:R-:W-:Y:S01]  /*12460*/  LOP3.LUT R4, R81, 0xffff0000, RZ, 0xc0, !PT ;  /* 0xffff000051047812 */ /* 0x000fe200078ec0ff */
[-C--:B------:R-:W-:Y:S01]  /*12470*/  FMUL.FTZ R34, R26, R5.reuse ;  /* 0x000000051a227220 */ /* 0x080fe20000410000 */
[C---:B------:R-:W-:Y:S01]  /*12480*/  FFMA.FTZ R26, R6.reuse, R5, -R11 ;  /* 0x00000005061a7223 */ /* 0x040fe2000001080b */
[----:B------:R-:W-:Y:S01]  /*12490*/  FMUL.FTZ R42, R27, R8 ;  /* 0x000000081b2a7220 */ /* 0x000fe20000410000 */
[----:B------:R-:W-:Y:S01]  /*124a0*/  F2FP.BF16.F32.PACK_AB R5, R25, R36 ;  /* 0x000000241905723e */ /* 0x000fe200000010ff */
        /* <DEDUP_REMOVED lines=13> */
.L_x_2905:
[----:B------:R-:W-:Y:S05]  /*12580*/  BSYNC B1 ;  /* 0x0000000000017941 */ /* 0x000fea0003800000 */
.L_x_2904:
[----:B------:R-:W-:Y:S05]  /*12590*/  @P2 BRA `(.L_x_2877) ;  /* 0x0000000400a02947 */ /* 0x000fea0003800000 */
[----:B-1-3--:R-:W3:Y:S04]  /*125a0*/  LDL R4, [R1+0x60] ;  /* 0x0000600001047983 */ /* 0x00aee80000100800 */
[----:B--2---:R-:W2:Y:S01]  /*125b0*/  LDL R34, [R1+0x78] ;  /* 0x0000780001227983 */ /* 0x004ea20000100800 */
[----:B------:R-:W-:Y:S02]  /*125c0*/  SHF.R.U64 R26, R56, 0x10, R57 ;  /* 0x00000010381a7819 */ /* 0x000fe40000001239 */
[----:B------:R-:W-:Y:S02]  /*125d0*/  SHF.R.U64 R25, R12, 0x10, R13 ;  /* 0x000000100c197819 */ /* 0x000fe4000000120d */
[----:B------:R-:W-:Y:S02]  /*125e0*/  SHF.R.U64 R30, R14, 0x10, R15 ;  /* 0x000000100e1e7819 */ /* 0x000fe4000000120f */
[----:B------:R-:W-:-:S02]  /*125f0*/  PRMT R69, R69, 0x5410, R26 ;  /* 0x0000541045457816 */ /* 0x000fc4000000001a */
[----:B------:R-:W-:Y:S02]  /*12600*/  SHF.R.U32.HI R15, RZ, 0x10, R15 ;  /* 0x00000010ff0f7819 */ /* 0x000fe4000001160f */
[----:B------:R-:W-:Y:S01]  /*12610*/  PRMT R26, R0, 0x5410, R25 ;  /* 0x00005410001a7816 */ /* 0x000fe20000000019 */
[----:B------:R-:W-:Y:S01]  /*12620*/  IMAD.U32 R25, R69, 0x10000, RZ ;  /* 0x0001000045197824 */ /* 0x000fe200078e00ff */
[----:B------:R-:W-:Y:S02]  /*12630*/  SHF.R.U32.HI R13, RZ, 0x10, R13 ;  /* 0x00000010ff0d7819 */ /* 0x000fe4000001160d */
[----:B------:R-:W-:Y:S01]  /*12640*/  PRMT R68, R68, 0x5410, R15 ;  /* 0x0000541044447816 */ /* 0x000fe2000000000f */
[----:B------:R-:W-:Y:S01]  /*12650*/  IMAD.U32 R27, R26, 0x10000, RZ ;  /* 0x000100001a1b7824 */ /* 0x000fe200078e00ff */
[--C-:B------:R-:W-:Y:S02]  /*12660*/  SHF.R.U64 R24, R58, 0x10, R59.reuse ;  /* 0x000000103a187819 */ /* 0x100fe4000000123b */
[----:B------:R-:W-:-:S02]  /*12670*/  SHF.R.U32.HI R59, RZ, 0x10, R59 ;  /* 0x00000010ff3b7819 */ /* 0x000fc4000001163b */
[----:B------:R-:W-:Y:S02]  /*12680*/  SHF.R.U32.HI R57, RZ, 0x10, R57 ;  /* 0x00000010ff397819 */ /* 0x000fe40000011639 */
[----:B------:R-:W-:Y:S02]  /*12690*/  PRMT R28, R20, 0x5410, R13 ;  /* 0x00005410141c7816 */ /* 0x000fe4000000000d */
[----:B------:R-:W-:Y:S02]  /*126a0*/  PRMT R72, R72, 0x5410, R59 ;  /* 0x0000541048487816 */ /* 0x000fe4000000003b */
[----:B------:R-:W-:Y:S01]  /*126b0*/  PRMT R70, R70, 0x5410, R57 ;  /* 0x0000541046467816 */ /* 0x000fe20000000039 */
[C---:B------:R-:W-:Y:S01]  /*126c0*/  IMAD.U32 R29, R28.reuse, 0x10000, RZ ;  /* 0x000100001c1d7824 */ /* 0x040fe200078e00ff */
[----:B------:R-:W-:Y:S02]  /*126d0*/  PRMT R71, R71, 0x5410, R24 ;  /* 0x0000541047477816 */ /* 0x000fe40000000018 */
[----:B------:R-:W-:-:S02]  /*126e0*/  LOP3.LUT R28, R28, 0xffff0000, RZ, 0xc0, !PT ;  /* 0xffff00001c1c7812 */ /* 0x000fc400078ec0ff */
[----:B------:R-:W-:Y:S02]  /*126f0*/  LOP3.LUT R69, R69, 0xffff0000, RZ, 0xc0, !PT ;  /* 0xffff000045457812 */ /* 0x000fe400078ec0ff */
[----:B------:R-:W-:Y:S02]  /*12700*/  PRMT R30, R21, 0x5410, R30 ;  /* 0x00005410151e7816 */ /* 0x000fe4000000001e */
        /* <DEDUP_REMOVED lines=9> */
[----:B--2---:R-:W1:Y:S03]  /*127a0*/  LDS.128 R4, [R34] ;  /* 0x0000000022047984 */ /* 0x004e660000000c00 */
        /* <DEDUP_REMOVED lines=19> */
[----:B------:R-:W-:Y:S02]  /*128e0*/  IMAD.U32 R31, R68, 0x10000, RZ ;  /* 0x00010000441f7824 */ /* 0x000fe400078e00ff */
[----:B------:R-:W-:Y:S01]  /*128f0*/  FMUL.FTZ R35, R20, R29 ;  /* 0x0000001d14237220 */ /* 0x000fe20000410000 */
[----:B------:R-:W-:Y:S02]  /*12900*/  IMAD.U32 R25, R72, 0x10000, RZ ;  /* 0x0001000048197824 */ /* 0x000fe400078e00ff */
[----:B------:R-:W-:Y:S01]  /*12910*/  FFMA.FTZ R33, R0, R27, R33 ;  /* 0x0000001b00217223 */ /* 0x000fe20000010021 */
[----:B------:R-:W-:Y:S01]  /*12920*/  FMUL.FTZ R37, R24, R31 ;  /* 0x0000001f18257220 */ /* 0x000fe20000410000 */
[----:B------:R-:W-:Y:S01]  /*12930*/  FMUL.FTZ R27, R20, R15 ;  /* 0x0000000f141b7220 */ /* 0x000fe20000410000 */
[----:B------:R-:W-:Y:S01]  /*12940*/  FMUL.FTZ R24, R24, R25 ;  /* 0x0000001918187220 */ /* 0x000fe20000410000 */
[----:B------:R-:W-:Y:S01]  /*12950*/  FFMA.FTZ R35, R12, R15, -R35 ;  /* 0x0000000f0c237223 */ /* 0x000fe20000010823 */
[----:B------:R-:W-:Y:S01]  /*12960*/  LOP3.LUT R70, R70, 0xffff0000, RZ, 0xc0, !PT ;  /* 0xffff000046467812 */ /* 0x000fe200078ec0ff */
[----:B------:R-:W-:Y:S01]  /*12970*/  FFMA.FTZ R37, R14, R25, -R37 ;  /* 0x000000190e257223 */ /* 0x000fe20000010825 */
[----:B------:R-:W-:Y:S01]  /*12980*/  LOP3.LUT R15, R26, 0xffff0000, RZ, 0xc0, !PT ;  /* 0xffff00001a0f7812 */ /* 0x000fe200078ec0ff */
[----:B------:R-:W-:Y:S01]  /*12990*/  FFMA.FTZ R24, R14, R31, R24 ;  /* 0x0000001f0e187223 */ /* 0x000fe20000010018 */
[C---:B------:R-:W-:Y:S01]  /*129a0*/  FMUL.FTZ R14, R9.reuse, R28 ;  /* 0x0000001c090e7220 */ /* 0x040fe20000410000 */
[----:B------:R-:W-:Y:S01]  /*129b0*/  FFMA.FTZ R29, R12, R29, R27 ;  /* 0x0000001d0c1d7223 */ /* 0x000fe2000001001b */
[----:B------:R-:W-:Y:S01]  /*129c0*/  FMUL.FTZ R9, R9, R70 ;  /* 0x0000004609097220 */ /* 0x000fe20000410000 */
[C---:B------:R-:W-:Y:S01]  /*129d0*/  FMUL.FTZ R25, R8.reuse, R15 ;  /* 0x0000000f08197220 */ /* 0x040fe20000410000 */
[----:B------:R-:W-:Y:S01]  /*129e0*/  FMUL.FTZ R27, R8, R69 ;  /* 0x00000045081b7220 */ /* 0x000fe20000410000 */
[----:B------:R-:W-:-:S02]  /*129f0*/  IMAD.U32 R21, R10, 0x10000, RZ ;  /* 0x000100000a157824 */ /* 0x000fc400078e00ff */
[C---:B------:R-:W-:Y:S01]  /*12a00*/  FFMA.FTZ R14, R5.reuse, R70, -R14 ;  /* 0x00000046050e7223 */ /* 0x040fe2000001080e */
[----:B------:R-:W-:Y:S02]  /*12a10*/  IMAD.U32 R8, R30, 0x10000, RZ ;  /* 0x000100001e087824 */ /* 0x000fe400078e00ff */
[----:B------:R-:W-:Y:S01]  /*12a20*/  FFMA.FTZ R28, R5, R28, R9 ;  /* 0x0000001c051c7223 */ /* 0x000fe20000010009 */
[----:B------:R-:W-:Y:S01]  /*12a30*/  IMAD.U32 R0, R71, 0x10000, RZ ;  /* 0x0001000047007824 */ /* 0x000fe200078e00ff */
[----:B------:R-:W-:Y:S01]  /*12a40*/  LOP3.LUT R10, R10, 0xffff0000, RZ, 0xc0, !PT ;  /* 0xffff00000a0a7812 */ /* 0x000fe200078ec0ff */
[C---:B------:R-:W-:Y:S01]  /*12a50*/  FFMA.FTZ R25, R4.reuse, R69, -R25 ;  /* 0x0000004504197223 */ /* 0x040fe20000010819 */
[----:B------:R-:W-:Y:S01]  /*12a60*/  FFMA.FTZ R12, R4, R15, R27 ;  /* 0x0000000f040c7223 */ /* 0x000fe2000001001b */
[----:B------:R-:W-:Y:S01]  /*12a70*/  LOP3.LUT R5, R30, 0xffff0000, RZ, 0xc0, !PT ;  /* 0xffff00001e057812 */ /* 0x000fe200078ec0ff */
[----:B------:R-:W-:Y:S01]  /*12a80*/  FMUL.FTZ R4, R21, R8 ;  /* 0x0000000815047220 */ /* 0x000fe20000410000 */
[----:B------:R-:W-:Y:S01]  /*12a90*/  LOP3.LUT R11, R11, 0xffff0000, RZ, 0xc0, !PT ;  /* 0xffff00000b0b7812 */ /* 0x000fe200078ec0ff */
[-C--:B------:R-:W-:Y:S01]  /*12aa0*/  FMUL.FTZ R20, R21, R0.reuse ;  /* 0x0000000015147220 */ /* 0x080fe20000410000 */
[----:B------:R-:W-:Y:S01]  /*12ab0*/  LOP3.LUT R71, R71, 0xffff0000, RZ, 0xc0, !PT ;  /* 0xffff000047477812 */ /* 0x000fe200078ec0ff */
[C---:B------:R-:W-:Y:S01]  /*12ac0*/  FFMA.FTZ R0, R13.reuse, R0, -R4 ;  /* 0x000000000d007223 */ /* 0x040fe20000010804 */
[----:B------:R-:W-:Y:S01]  /*12ad0*/  LOP3.LUT R68, R68, 0xffff0000, RZ, 0xc0, !PT ;  /* 0xffff000044447812 */ /* 0x000fe200078ec0ff */
[----:B------:R-:W-:Y:S01]  /*12ae0*/  FMUL.FTZ R9, R10, R5 ;  /* 0x000000050a097220 */ /* 0x000fe20000410000 */
[----:B------:R-:W-:Y:S01]  /*12af0*/  LOP3.LUT R72, R72, 0xffff0000, RZ, 0xc0, !PT ;  /* 0xffff000048487812 */ /* 0x000fe200078ec0ff */
[----:B------:R-:W-:Y:S01]  /*12b00*/  FFMA.FTZ R20, R13, R8, R20 ;  /* 0x000000080d147223 */ /* 0x000fe20000010014 */
[-C--:B------:R-:W-:Y:S01]  /*12b10*/  FMUL.FTZ R10, R10, R71.reuse ;  /* 0x000000470a0a7220 */ /* 0x080fe20000410000 */
[C---:B------:R-:W-:Y:S01]  /*12b20*/  FMUL.FTZ R4, R11.reuse, R68 ;  /* 0x000000440b047220 */ /* 0x040fe20000410000 */
[C---:B------:R-:W-:Y:S01]  /*12b30*/  FFMA.FTZ R71, R6.reuse, R71, -R9 ;  /* 0x0000004706477223 */ /* 0x040fe20000010809 */
[-C--:B------:R-:W-:Y:S01]  /*12b40*/  FMUL.FTZ R13, R11, R72.reuse ;  /* 0x000000480b0d7220 */ /* 0x080fe20000410000 */
[----:B------:R-:W-:Y:S01]  /*12b50*/  FFMA.FTZ R11, R6, R5, R10 ;  /* 0x00000005060b7223 */ /* 0x000fe2000001000a */
[----:B------:R-:W-:Y:S01]  /*12b60*/  FFMA.FTZ R72, R7, R72, -R4 ;  /* 0x0000004807487223 */ /* 0x000fe20000010804 */
        /* <DEDUP_REMOVED lines=11> */
.L_x_2877:
[----:B------:R-:W-:Y:S05]  /*12c20*/  BSYNC B0 ;  /* 0x0000000000007941 */ /* 0x000fea0003800000 */
.L_x_2855:
        /* <DEDUP_REMOVED lines=8> */
.L_x_2853:
[----:B01-3--:R-:W3:Y:S02]  /*12cb0*/  LDL R0, [R1+0x44] ;  /* 0x0000440001007983 */ /* 0x00bee40000100800 */
[----:B---3--:R-:W-:-:S13]  /*12cc0*/  R2UR UR4, R0 ;  /* 0x00000000000472ca */ /* 0x008fda00000e0000 */
[----:B------:R-:W-:-:S05]  /*12cd0*/  IMAD.U32 R0, RZ, RZ, UR4 ;  /* 0x00000004ff007e24 */ /* 0x000fca000f8e00ff */
[----:B------:R-:W-:-:S13]  /*12ce0*/  ISETP.NE.AND P0, PT, R0, 0x3, PT ;  /* 0x000000030000780c */ /* 0x000fda0003f05270 */
[----:B------:R-:W-:Y:S05]  /*12cf0*/  @!P0 BRA `(.L_x_2906) ;  /* 0x0000000000048947 */ /* 0x000fea0003800000 */
[----:B------:R-:W-:Y:S01]  /*12d00*/  BPT.TRAP 0x1 ;  /* 0x000000040000795c */ /* 0x000fe20000300000 */
.L_x_2906:
[----:B------:R-:W-:Y:S01]  /*12d10*/  IMAD R0, R205, 0x8, R16 ;  /* 0x00000008cd007824 */ /* 0x000fe200078e0210 */
[----:B----4-:R-:W-:-:S04]  /*12d20*/  SHF.L.U32 R3, R208, 0x1f, RZ ;  /* 0x0000001fd0037819 */ /* 0x010fc800000006ff */
[----:B------:R0:W1:Y:S01]  /*12d30*/  SYNCS.PHASECHK.TRANS64.TRYWAIT P2, [R0+URZ+0x36830], R3 ;  /* 0x03683003000075a7 */ /* 0x000062000804017f */
[----:B------:R-:W-:Y:S05]  /*12d40*/  @!P0 BRA `(.L_x_2907) ;  /* 0x0000000000048947 */ /* 0x000fea0003800000 */
[----:B------:R-:W-:Y:S01]  /*12d50*/  BPT.TRAP 0x1 ;  /* 0x000000040000795c */ /* 0x000fe20000300000 */
.L_x_2907:
[----:B--2---:R-:W2:Y:S02]  /*12d60*/  S2R R4, SR_TID.X ;  /* 0x0000000000047919 */ /* 0x004ea40000002100 */
[----:B--2---:R-:W-:-:S04]  /*12d70*/  LOP3.LUT R4, R4, 0x7f, RZ, 0xc0, !PT ;  /* 0x0000007f04047812 */ /* 0x004fc800078ec0ff */
[----:B------:R-:W-:Y:S01]  /*12d80*/  ISETP.NE.AND P1, PT, R4, RZ, PT ;  /* 0x000000ff0400720c */ /* 0x000fe20003f25270 */
[----:B-1----:R-:W-:-:S12]  /*12d90*/  @P2 BRA `(.L_x_2908) ;  /* 0x0000000000082947 */ /* 0x002fd80003800000 */
[----:B------:R-:W1:Y:S02]  /*12da0*/  SYNCS.PHASECHK.TRANS64.TRYWAIT P2, [R0+URZ+0x36830], R3 ;  /* 0x03683003000075a7 */ /* 0x000e64000804017f */
[----:B-1----:R-:W-:Y:S05]  /*12db0*/  @!P2 BRA `(.L_x_2909) ;  /* 0x000001cc0080a947 */ /* 0x002fea0003800000 */
.L_x_2908:
[----:B------:R-:W-:Y:S05]  /*12dc0*/  WARPSYNC.ALL ;  /* 0x0000000000007948 */ /* 0x000fea0003800000 */
[----:B01----:R-:W-:Y:S01]  /*12dd0*/  VIADD R3, R16, 0x21400 ;  /* 0x0002140010037836 */ /* 0x003fe20000000000 */
[----:B------:R-:W-:Y:S01]  /*12de0*/  R2UR UR24, R2 ;  /* 0x00000000021872ca */ /* 0x000fe200000e0000 */
[----:B------:R-:W-:Y:S01]  /*12df0*/  WARPGROUP.ARRIVE ;  /* 0x00000000000079c5 */ /* 0x000fe20000000000 */
[----:B------:R-:W-:Y:S01]  /*12e00*/  UMOV UR5, 0x40000040 ;  /* 0x4000004000057882 */ /* 0x000fe20000000000 */
[----:B------:R-:W-:Y:S01]  /*12e10*/  IMAD.MOV.U32 R5, RZ, RZ, 0x40000040 ;  /* 0x40000040ff057424 */ /* 0x000fe200078e00ff */
[----:B------:R-:W-:Y:S01]  /*12e20*/  SHF.R.U32.HI R3, RZ, 0x4, R3 ;  /* 0x00000004ff037819 */ /* 0x000fe20000011603 */
[----:B------:R-:W-:Y:S01]  /*12e30*/  UMOV UR27, UR5 ;  /* 0x00000005001b7c82 */ /* 0x000fe20008000000 */
[----:B------:R-:W-:Y:S01]  /*12e40*/  IMAD.MOV.U32 R7, RZ, RZ, 0x40000040 ;  /* 0x40000040ff077424 */ /* 0x000fe200078e00ff */
[----:B------:R-:W-:Y:S01]  /*12e50*/  UMOV UR17, UR27 ;  /* 0x0000001b00117c82 */ /* 0x000fe20008000000 */
[----:B------:R-:W-:Y:S01]  /*12e60*/  LOP3.LUT R3, R3, 0x3fff, RZ, 0xc0, !PT ;  /* 0x00003fff03037812 */ /* 0x000fe200078ec0ff */
[----:B------:R-:W-:Y:S01]  /*12e70*/  UMOV UR21, UR27 ;  /* 0x0000001b00157c82 */ /* 0x000fe20008000000 */
[----:B------:R-:W-:Y:S01]  /*12e80*/  R2UR UR19, R5 ;  /* 0x00000000051372ca */ /* 0x000fe200000e0000 */
[----:B------:R-:W-:Y:S01]  /*12e90*/  IMAD.MOV.U32 R5, RZ, RZ, 0x40000040 ;  /* 0x40000040ff057424 */ /* 0x000fe200078e00ff */
[----:B------:R-:W-:Y:S01]  /*12ea0*/  LOP3.LUT R221, R3, 0x10000, RZ, 0xfc, !PT ;  /* 0x0001000003dd7812 */ /* 0x000fe200078efcff */
[----:B------:R-:W-:Y:S01]  /*12eb0*/  IMAD.MOV.U32 R3, RZ, RZ, 0x40000040 ;  /* 0x40000040ff037424 */ /* 0x000fe200078e00ff */
[----:B------:R-:W-:Y:S01]  /*12ec0*/  ULOP3.LUT UR24, UR24, 0x10000, URZ, 0xfc, !UPT ;  /* 0x0001000018187892 */ /* 0x000fe2000f8efc3f */
[----:B------:R-:W-:Y:S01]  /*12ed0*/  R2UR UR23, R7 ;  /* 0x00000000071772ca */ /* 0x000fe200000e0000 */
[----:B------:R-:W-:Y:S01]  /*12ee0*/  IMAD.U32 R11, RZ, RZ, UR5 ;  /* 0x00000005ff0b7e24 */ /* 0x000fe2000f8e00ff */
[----:B------:R-:W-:Y:S01]  /*12ef0*/  UMOV UR9, UR27 ;  /* 0x0000001b00097c82 */ /* 0x000fe20008000000 */
[----:B------:R-:W-:Y:S01]  /*12f00*/  IMAD R2, R205, 0xa80, R221 ;  /* 0x00000a80cd027824 */ /* 0x000fe200078e02dd */
[----:B------:R-:W-:Y:S01]  /*12f10*/  R2UR UR7, R3 ;  /* 0x00000000030772ca */ /* 0x000fe200000e0000 */
[----:B------:R-:W-:Y:S01]  /*12f20*/  IMAD.MOV.U32 R9, RZ, RZ, 0x40000040 ;  /* 0x40000040ff097424 */ /* 0x000fe200078e00ff */
[----:B------:R-:W-:Y:S01]  /*12f30*/  UMOV UR4, UR24 ;  /* 0x0000001800047c82 */ /* 0x000fe20008000000 */
[C---:B------:R-:W-:Y:S01]  /*12f40*/  VIADD R4, R2.reuse, 0x80 ;  /* 0x0000008002047836 */ /* 0x040fe20000000000 */
[C---:B------:R-:W-:Y:S01]  /*12f50*/  R2UR UR6, R2.reuse ;  /* 0x00000000020672ca */ /* 0x040fe200000e0000 */
[----:B------:R-:W-:Y:S01]  /*12f60*/  UMOV UR26, UR4 ;  /* 0x00000004001a7c82 */ /* 0x000fe20008000000 */
[----:B------:R-:W-:Y:S01]  /*12f70*/  VIADD R6, R2, 0x100 ;  /* 0x0000010002067836 */ /* 0x000fe20000000000 */
[----:B------:R-:W-:Y:S01]  /*12f80*/  UMOV UR16, UR26 ;  /* 0x0000001a00107c82 */ /* 0x000fe20008000000 */
[----:B------:R-:W-:Y:S01]  /*12f90*/  R2UR UR18, R4 ;  /* 0x00000000041272ca */ /* 0x000fe200000e0000 */
[----:B------:R-:W-:Y:S01]  /*12fa0*/  UMOV UR20, UR26 ;  /* 0x0000001a00147c82 */ /* 0x000fe20008000000 */
[----:B------:R-:W-:Y:S01]  /*12fb0*/  VIADD R4, R2, 0x180 ;  /* 0x0000018002047836 */ /* 0x000fe20000000000 */
[----:B------:R-:W-:Y:S01]  /*12fc0*/  R2UR UR22, R6 ;  /* 0x00000000061672ca */ /* 0x000fe200000e0000 */
[----:B------:R-:W-:Y:S01]  /*12fd0*/  IMAD.U32 R10, RZ, RZ, UR4 ;  /* 0x00000004ff0a7e24 */ /* 0x000fe2000f8e00ff */
[----:B------:R-:W-:Y:S01]  /*12fe0*/  R2UR UR11, R9 ;  /* 0x00000000090b72ca */ /* 0x000fe200000e0000 */
[C---:B------:R-:W-:Y:S01]  /*12ff0*/  VIADD R8, R2.reuse, 0x200 ;  /* 0x0000020002087836 */ /* 0x040fe20000000000 */
[----:B------:R-:W-:Y:S01]  /*13000*/  UMOV UR8, UR26 ;  /* 0x0000001a00087c82 */ /* 0x000fe20008000000 */
[----:B------:R-:W-:Y:S01]  /*13010*/  VIADD R6, R2, 0x280 ;  /* 0x0000028002067836 */ /* 0x000fe20000000000 */
[----:B------:R-:W-:Y:S01]  /*13020*/  HGMMA.64x16x16.F32.BF16 R72, gdesc[UR4], RZ, !UPT, gsb0 ;  /* 0x00200000044879f0 */ /* 0x000fe2000c0018ff */
[----:B------:R-:W-:Y:S01]  /*13030*/  R2UR UR6, R4 ;  /* 0x00000000040672ca */ /* 0x000fe200000e0000 */
[----:B------:R-:W-:Y:S01]  /*13040*/  UMOV UR4, UR26 ;  /* 0x0000001a00047c82 */ /* 0x000fe20008000000 */
[----:B------:R-:W-:Y:S01]  /*13050*/  R2UR UR7, R5 ;  /* 0x00000000050772ca */ /* 0x000fe200000e0000 */
[----:B------:R-:W-:Y:S01]  /*13060*/  UMOV UR5, UR27 ;  /* 0x0000001b00057c82 */ /* 0x000fe20008000000 */
[----:B------:R-:W-:Y:S01]  /*13070*/  R2UR UR10, R8 ;  /* 0x00000000080a72ca */ /* 0x000fe200000e0000 */
[----:B------:R-:W-:Y:S01]  /*13080*/  IMAD.MOV.U32 R7, RZ, RZ, 0x40000040 ;  /* 0x40000040ff077424 */ /* 0x000fe200078e00ff */
[----:B------:R-:W-:Y:S01]  /*13090*/  R2UR UR14, R6 ;  /* 0x00000000060e72ca */ /* 0x000fe200000e0000 */
[----:B------:R-:W-:Y:S01]  /*130a0*/  UMOV UR12, UR26 ;  /* 0x0000001a000c7c82 */ /* 0x000fe20008000000 */
[----:B------:R-:W-:Y:S01]  /*130b0*/  UMOV UR13, UR27 ;  /* 0x0000001b000d7c82 */ /* 0x000fe20008000000 */
[C---:B------:R-:W-:Y:S01]  /*130c0*/  VIADD R4, R2.reuse, 0x300 ;  /* 0x0000030002047836 */ /* 0x040fe20000000000 */
[----:B------:R-:W-:Y:S01]  /*130d0*/  R2UR UR15, R7 ;  /* 0x00000000070f72ca */ /* 0x000fe200000e0000 */
[----:B------:R-:W-:Y:S01]  /*130e0*/  IMAD.MOV.U32 R5, RZ, RZ, 0x40000040 ;  /* 0x40000040ff057424 */ /* 0x000fe200078e00ff */
[----:B------:R-:W-:Y:S01]  /*130f0*/  UMOV UR29, 0x40000040 ;  /* 0x40000040001d7882 */ /* 0x000fe20000000000 */
[C---:B------:R-:W-:Y:S01]  /*13100*/  VIADD R6, R2.reuse, 0x2 ;  /* 0x0000000202067836 */ /* 0x040fe20000000000 */
[----:B------:R0:W-:Y:S01]  /*13110*/  STL.64 [R1], R10 ;  /* 0x0000000a01007387 */ /* 0x0001e20000100a00 */
[----:B------:R-:W-:Y:S01]  /*13120*/  IMAD.MOV.U32 R7, RZ, RZ, 0x40000040 ;  /* 0x40000040ff077424 */ /* 0x000fe200078e00ff */
[----:B------:R-:W-:Y:S01]  /*13130*/  UIADD3 UR56, UR24, 0x404, URZ ;  /* 0x0000040418387890 */ /* 0x000fe2000fffe03f */
[----:B------:R-:W-:Y:S01]  /*13140*/  VIADD R8, R2, 0x202 ;  /* 0x0000020202087836 */ /* 0x000fe20000000000 */
[----:B------:R-:W-:Y:S01]  /*13150*/  R2UR UR30, R6 ;  /* 0x00000000061e72ca */ /* 0x000fe200000e0000 */
[C---:B------:R-:W-:Y:S01]  /*13160*/  VIADD R6, R2.reuse, 0x102 ;  /* 0x0000010202067836 */ /* 0x040fe20000000000 */
[----:B------:R-:W-:Y:S01]  /*13170*/  R2UR UR31, R7 ;  /* 0x00000000071f72ca */ /* 0x000fe200000e0000 */
[----:B------:R-:W-:Y:S01]  /*13180*/  IMAD.MOV.U32 R7, RZ, RZ, 0x40000040 ;  /* 0x40000040ff077424 */ /* 0x000fe200078e00ff */
[----:B------:R-:W-:Y:S01]  /*13190*/  UMOV UR57, 0x40000040 ;  /* 0x4000004000397882 */ /* 0x000fe20000000000 */
[----:B------:R-:W-:Y:S01]  /*131a0*/  IMAD.MOV.U32 R9, RZ, RZ, 0x40000040 ;  /* 0x40000040ff097424 */ /* 0x000fe200078e00ff */
[----:B------:R-:W-:Y:S01]  /*131b0*/  UIADD3 UR52, UR24, 0x406, URZ ;  /* 0x0000040618347890 */ /* 0x000fe2000fffe03f */
[C---:B------:R-:W-:Y:S01]  /*131c0*/  VIADD R14, R2.reuse, 0x886 ;  /* 0x00000886020e7836 */ /* 0x040fe20000000000 */
[----:B------:R-:W-:Y:S01]  /*131d0*/  UMOV UR53, 0x40000040 ;  /* 0x4000004000357882 */ /* 0x000fe20000000000 */
[----:B0-----:R-:W-:Y:S01]  /*131e0*/  IMAD.U32 R11, RZ, RZ, UR29 ;  /* 0x0000001dff0b7e24 */ /* 0x001fe2000f8e00ff */
[----:B------:R-:W-:Y:S01]  /*131f0*/  UIADD3 UR48, UR24, 0x800, URZ ;  /* 0x0000080018307890 */ /* 0x000fe2000fffe03f */
[----:B------:R-:W-:Y:S01]  /*13200*/  IMAD.MOV.U32 R15, RZ, RZ, 0x40000040 ;  /* 0x40000040ff0f7424 */ /* 0x000fe200078e00ff */
[----:B------:R-:W-:Y:S01]  /*13210*/  UMOV UR49, 0x40000040 ;  /* 0x4000004000317882 */ /* 0x000fe20000000000 */
[----:B------:R-:W-:Y:S01]  /*13220*/  UIADD3 UR44, UR24, 0x802, URZ ;  /* 0x00000802182c7890 */ /* 0x000fe2000fffe03f */
[----:B------:R-:W0:Y:S01]  /*13230*/  LDC R3, c[0x0][0x448] ;  /* 0x00011200ff037b82 */ /* 0x000e220000000800 */
[----:B------:R-:W-:Y:S01]  /*13240*/  UMOV UR45, 0x40000040 ;  /* 0x40000040002d7882 */ /* 0x000fe20000000000 */
[----:B------:R-:W-:Y:S01]  /*13250*/  UIADD3 UR40, UR24, 0x804, URZ ;  /* 0x0000080418287890 */ /* 0x000fe2000fffe03f */
[----:B------:R-:W-:Y:S01]  /*13260*/  VIADD R20, R2, 0x906 ;  /* 0x0000090602147836 */ /* 0x000fe20000000000 */
[----:B------:R-:W-:Y:S01]  /*13270*/  UMOV UR41, 0x40000040 ;  /* 0x4000004000297882 */ /* 0x000fe20000000000 */
[----:B------:R-:W-:Y:S01]  /*13280*/  UIADD3 UR36, UR24, 0x806, URZ ;  /* 0x0000080618247890 */ /* 0x000fe2000fffe03f */
[----:B------:R-:W-:Y:S01]  /*13290*/  IMAD.MOV.U32 R21, RZ, RZ, 0x40000040 ;  /* 0x40000040ff157424 */ /* 0x000fe200078e00ff */
[----:B------:R-:W-:Y:S01]  /*132a0*/  UMOV UR37, 0x40000040 ;  /* 0x4000004000257882 */ /* 0x000fe20000000000 */
[----:B------:R-:W-:Y:S01]  /*132b0*/  @!P1 VIADD R0, R0, 0x36840 ;  /* 0x0003684000009836 */ /* 0x000fe20000000000 */
[----:B------:R-:W-:Y:S01]  /*132c0*/  BSSY B0, `(.L_x_2910) ;  /* 0x0000ae3000007945 */ /* 0x000fe20003800000 */
[----:B------:R-:W-:-:S02]  /*132d0*/  CS2R R118, SRZ ;  /* 0x0000000000767805 */ /* 0x000fc4000001ff00 */
[----:B------:R-:W-:Y:S02]  /*132e0*/  CS2R R116, SRZ ;  /* 0x0000000000747805 */ /* 0x000fe4000001ff00 */
[----:B------:R-:W-:Y:S02]  /*132f0*/  CS2R R114, SRZ ;  /* 0x0000000000727805 */ /* 0x000fe4000001ff00 */
[----:B------:R-:W-:Y:S02]  /*13300*/  @!P1 PRMT R0, RZ, 0x654, R0 ;  /* 0x00000654ff009816 */ /* 0x000fe40000000000 */
[----:B------:R-:W-:Y:S02]  /*13310*/  CS2R R112, SRZ ;  /* 0x0000000000707805 */ /* 0x000fe4000001ff00 */
[----:B------:R-:W-:Y:S02]  /*13320*/  CS2R R110, SRZ ;  /* 0x00000000006e7805 */ /* 0x000fe4000001ff00 */
[----:B------:R-:W-:-:S02]  /*13330*/  CS2R R108, SRZ ;  /* 0x00000000006c7805 */ /* 0x000fc4000001ff00 */
[----:B------:R-:W-:Y:S02]  /*13340*/  CS2R R106, SRZ ;  /* 0x00000000006a7805 */ /* 0x000fe4000001ff00 */
[----:B------:R-:W-:Y:S01]  /*13350*/  CS2R R104, SRZ ;  /* 0x0000000000687805 */ /* 0x000fe2000001ff00 */
[----:B------:R-:W-:Y:S02]  /*13360*/  WARPGROUP.DEPBAR.LE gsb0, 0x0 ;  /* 0x00008000000079c5 */ /* 0x000fe40000010000 */
[----:B------:R-:W-:Y:S01]  /*13370*/  WARPGROUP.ARRIVE ;  /* 0x00000000000079c5 */ /* 0x000fe20000000000 */
[----:B------:R-:W-:Y:S02]  /*13380*/  CS2R R102, SRZ ;  /* 0x0000000000667805 */ /* 0x000fe4000001ff00 */
[----:B------:R-:W-:Y:S02]  /*13390*/  CS2R R100, SRZ ;  /* 0x0000000000647805 */ /* 0x000fe4000001ff00 */
[----:B0-----:R-:W-:-:S02]  /*133a0*/  ISETP.NE.AND P2, PT, R3, 0x1, PT ;  /* 0x000000010300780c */ /* 0x001fc40003f45270 */
[----:B------:R-:W-:Y:S02]  /*133b0*/  CS2R R98, SRZ ;  /* 0x0000000000627805 */ /* 0x000fe4000001ff00 */
[----:B------:R-:W-:Y:S01]  /*133c0*/  CS2R R96, SRZ ;  /* 0x0000000000607805 */ /* 0x000fe2000001ff00 */
        /* <DEDUP_REMOVED lines=8> */
[----:B------:R-:W-:Y:S01]  /*13450*/  CS2R R94, SRZ ;  /* 0x00000000005e7805 */ /* 0x000fe2000001ff00 */
[----:B------:R-:W0:Y:S01]  /*13460*/  @P2 LDC R3, c[0x0][0x44c] ;  /* 0x00011300ff032b82 */ /* 0x000e220000000800 */
[----:B------:R-:W-:-:S02]  /*13470*/  WARPGROUP.DEPBAR.LE gsb0, 0x0 ;  /* 0x00008000000079c5 */ /* 0x000fc40000010000 */
        /* <DEDUP_REMOVED lines=57> */
[----:B-1----:R-:W-:Y:S01]  /*13810*/  IMAD.U32 R11, RZ, RZ, UR29 ;  /* 0x0000001dff0b7e24 */ /* 0x002fe2000f8e00ff */
        /* <DEDUP_REMOVED lines=273> */
[----:B------:R-:W-:Y:S03]  /*14930*/  HGMMA.64x16x16.F32.BF16 R72, gdesc[UR28], R72, gsb0 ;  /* 0x002000001c4879f0 */ /* 0x000fe60008001848 */
        /* <DEDUP_REMOVED lines=21> */
[----:B------:R-:W-:Y:S01]  /*14a90*/  UMOV UR4, UR56 ;  /* 0x0000003800047c82 */ /* 0x000fe20008000000 */
        /* <DEDUP_REMOVED lines=263> */
[----:B------:R-:W-:Y:S02]  /*15b10*/  R2UR UR38, R6 ;  /* 0x00000000062672ca */ /* 0x000fe400000e0000 */
[----:B------:R-:W-:Y:S01]  /*15b20*/  R2UR UR39, R7 ;  /* 0x00000000072772ca */ /* 0x000fe200000e0000 */
        /* <DEDUP_REMOVED lines=16> */
[----:B------:R-:W-:Y:S01]  /*15c30*/  ULDC UR42, c[0x0][0x9d8] ;  /* 0x00027600002a7ab9 */ /* 0x000fe20000000800 */
[----:B------:R-:W-:Y:S01]  /*15c40*/  ULDC UR43, c[0x0][0x9d8] ;  /* 0x00027600002b7ab9 */ /* 0x000fe20000000800 */
        /* <DEDUP_REMOVED lines=12> */
[----:B------:R-:W-:Y:S02]  /*15d10*/  ULDC UR8, c[0x0][0x9d8] ;  /* 0x0002760000087ab9 */ /* 0x000fe40000000800 */
        /* <DEDUP_REMOVED lines=16> */
[----:B------:R-:W2:Y:S01]  /*15e20*/  @P2 LDC R4, c[0x0][0x450] ;  /* 0x00011400ff042b82 */ /* 0x000ea20000000800 */
[----:B------:R-:W-:Y:S02]  /*15e30*/  WARPGROUP.DEPBAR.LE gsb0, 0x0 ;  /* 0x00008000000079c5 */ /* 0x000fe40000010000 */
[----:B------:R-:W-:-:S06]  /*15e40*/  WARPGROUP.ARRIVE ;  /* 0x00000000000079c5 */ /* 0x000fcc0000000000 */
[----:B------:R-:W-:Y:S03]  /*15e50*/  HGMMA.64x16x16.F32.BF16 R72, gdesc[UR36], R72, gsb0 ;  /* 0x00200000244879f0 */ /* 0x000fe60008001848 */
        /* <DEDUP_REMOVED lines=8> */
[----:B------:R-:W-:Y:S01]  /*15ee0*/  R2UR UR6, R8 ;  /* 0x00000000080672ca */ /* 0x000fe200000e0000 */
[----:B------:R-:W-:Y:S01]  /*15ef0*/  UMOV UR4, UR36 ;  /* 0x0000002400047c82 */ /* 0x000fe20008000000 */
[----:B------:R-:W-:Y:S01]  /*15f00*/  R2UR UR7, R9 ;  /* 0x00000000090772ca */ /* 0x000fe200000e0000 */
[----:B------:R-:W-:Y:S01]  /*15f10*/  UMOV UR5, UR37 ;  /* 0x0000002500057c82 */ /* 0x000fe20008000000 */
[----:B------:R-:W3:Y:S01]  /*15f20*/  MUFU.TANH R74, R74 ;  /* 0x0000004a004a7308 */ /* 0x000ee20000002400 */
[----:B------:R-:W-:Y:S01]  /*15f30*/  FMUL.FTZ R8, R77, UR8 ;  /* 0x000000084d087c20 */ /* 0x000fe20008410000 */
[----:B------:R-:W-:Y:S01]  /*15f40*/  FMUL.FTZ R5, R72, UR8 ;  /* 0x0000000848057c20 */ /* 0x000fe20008410000 */
[----:B------:R-:W-:-:S05]  /*15f50*/  FMUL.FTZ R7, R76, UR8 ;  /* 0x000000084c077c20 */ /* 0x000fca0008410000 */
[----:B------:R-:W4:Y:S08]  /*15f60*/  MUFU.TANH R75, R75 ;  /* 0x0000004b004b7308 */ /* 0x000f300000002400 */
[----:B------:R-:W5:Y:S08]  /*15f70*/  MUFU.TANH R78, R78 ;  /* 0x0000004e004e7308 */ /* 0x000f700000002400 */
[----:B------:R-:W5:Y:S08]  /*15f80*/  MUFU.TANH R79, R79 ;  /* 0x0000004f004f7308 */ /* 0x000f700000002400 */
        /* <DEDUP_REMOVED lines=8> */
[----:B-1----:R-:W-:Y:S01]  /*16010*/  FMUL.FTZ R10, R65, UR8 ;  /* 0x00000008410a7c20 */ /* 0x002fe20008410000 */
[----:B------:R-:W-:Y:S01]  /*16020*/  HGMMA.64x16x16.F32.BF16 R56, gdesc[UR4], R56, gsb0 ;  /* 0x00200000043879f0 */ /* 0x000fe20008001838 */
[----:B------:R-:W-:Y:S01]  /*16030*/  R2UR UR6, R14 ;  /* 0x000000000e0672ca */ /* 0x000fe200000e0000 */
[----:B------:R-:W-:Y:S01]  /*16040*/  UMOV UR4, UR36 ;  /* 0x0000002400047c82 */ /* 0x000fe20008000000 */
[----:B------:R-:W-:Y:S01]  /*16050*/  R2UR UR7, R15 ;  /* 0x000000000f0772ca */ /* 0x000fe200000e0000 */
[----:B------:R-:W-:Y:S01]  /*16060*/  UMOV UR5, UR37 ;  /* 0x0000002500057c82 */ /* 0x000fe20008000000 */
[----:B------:R-:W1:Y:S01]  /*16070*/  MUFU.TANH R66, R66 ;  /* 0x0000004200427308 */ /* 0x000e620000002400 */
[----:B------:R-:W-:Y:S01]  /*16080*/  FMUL.FTZ R9, R64, UR8 ;  /* 0x0000000840097c20 */ /* 0x000fe20008410000 */
[----:B------:R-:W-:Y:S01]  /*16090*/  FMUL.FTZ R12, R69, UR8 ;  /* 0x00000008450c7c20 */ /* 0x000fe20008410000 */
[----:B------:R-:W-:-:S05]  /*160a0*/  FMUL.FTZ R11, R68, UR8 ;  /* 0x00000008440b7c20 */ /* 0x000fca0008410000 */
[----:B------:R-:W1:Y:S08]  /*160b0*/  MUFU.TANH R67, R67 ;  /* 0x0000004300437308 */ /* 0x000e700000002400 */
[----:B------:R-:W1:Y:S08]  /*160c0*/  MUFU.TANH R70, R70 ;  /* 0x0000004600467308 */ /* 0x000e700000002400 */
[----:B------:R-:W1:Y:S08]  /*160d0*/  MUFU.TANH R71, R71 ;  /* 0x0000004700477308 */ /* 0x000e700000002400 */
[----:B------:R-:W-:Y:S08]  /*160e0*/  MUFU.TANH R7, R7 ;  /* 0x0000000700077308 */ /* 0x000ff00000002400 */
[----:B------:R-:W-:Y:S01]  /*160f0*/  MUFU.TANH R8, R8 ;  /* 0x0000000800087308 */ /* 0x000fe20000002400 */
[----:B------:R-:W-:-:S02]  /*16100*/  WARPGROUP.DEPBAR.LE gsb0, 0x0 ;  /* 0x00008000000079c5 */ /* 0x000fc40000010000 */
[----:B------:R-:W-:Y:S01]  /*16110*/  WARPGROUP.ARRIVE ;  /* 0x00000000000079c5 */ /* 0x000fe20000000000 */
[----:B------:R-:W-:Y:S01]  /*16120*/  FMUL.FTZ R13, R56, UR8 ;  /* 0x00000008380d7c20 */ /* 0x000fe20008410000 */
[----:B------:R-:W-:Y:S02]  /*16130*/  IMAD.IADD R56, R230, 0x1, R224 ;  /* 0x00000001e6387824 */ /* 0x000fe400078e02e0 */
        /* <DEDUP_REMOVED lines=8> */
[----:B0-----:R-:W-:-:S04]  /*161c0*/  @P2 IMAD.HI.U32 R3, R56, R3, RZ ;  /* 0x0000000338032227 */ /* 0x001fc800078e00ff */
[----:B------:R-:W-:Y:S01]  /*161d0*/  FMUL.FTZ R20, R61, UR8 ;  /* 0x000000083d147c20 */ /* 0x000fe20008410000 */
[----:B------:R0:W1:Y:S01]  /*161e0*/  MUFU.TANH R57, R58 ;  /* 0x0000003a00397308 */ /* 0x0000620000002400 */
[----:B------:R-:W-:Y:S01]  /*161f0*/  FMUL.FTZ R59, R59, UR8 ;  /* 0x000000083b3b7c20 */ /* 0x000fe20008410000 */
[----:B------:R-:W-:Y:S01]  /*16200*/  IMAD.MOV.U32 R61, RZ, RZ, -0x70 ;  /* 0xffffff90ff3d7424 */ /* 0x000fe200078e00ff */
[----:B--2---:R-:W-:Y:S01]  /*16210*/  @P2 SHF.R.U32.HI R56, RZ, R4, R3 ;  /* 0x00000004ff382219 */ /* 0x004fe20000011603 */
[----:B------:R-:W-:Y:S02]  /*16220*/  IMAD R4, R150, -0x70, R227 ;  /* 0xffffff9096047824 */ /* 0x000fe400078e02e3 */
[----:B------:R-:W-:Y:S01]  /*16230*/  FMUL.FTZ R62, R62, UR8 ;  /* 0x000000083e3e7c20 */ /* 0x000fe20008410000 */
[----:B------:R-:W-:Y:S01]  /*16240*/  FMUL.FTZ R63, R63, UR8 ;  /* 0x000000083f3f7c20 */ /* 0x000fe20008410000 */
[----:B------:R-:W-:Y:S01]  /*16250*/  VIADD R4, R4, 0x70 ;  /* 0x0000007004047836 */ /* 0x000fe20000000000 */
[----:B------:R-:W2:Y:S01]  /*16260*/  MUFU.TANH R59, R59 ;  /* 0x0000003b003b7308 */ /* 0x000ea20000002400 */
[----:B0-----:R-:W-:-:S04]  /*16270*/  IMAD R58, R150, R61, 0x71 ;  /* 0x00000071963a7424 */ /* 0x001fc800078e023d */
[----:B------:R-:W-:-:S03]  /*16280*/  IMAD R58, R229, -0x2, R58 ;  /* 0xfffffffee53a7824 */ /* 0x000fc600078e023a */
[----:B------:R-:W0:Y:S02]  /*16290*/  MUFU.TANH R62, R62 ;  /* 0x0000003e003e7308 */ /* 0x000e240000002400 */
[----:B------:R-:W-:-:S06]  /*162a0*/  IADD3 R89, -R226, R58, R227 ;  /* 0x0000003ae2597210 */ /* 0x000fcc0007ffe1e3 */
[----:B------:R-:W0:Y:S08]  /*162b0*/  MUFU.TANH R63, R63 ;  /* 0x0000003f003f7308 */ /* 0x000e300000002400 */
[----:B------:R-:W-:Y:S08]  /*162c0*/  MUFU.TANH R9, R9 ;  /* 0x0000000900097308 */ /* 0x000ff00000002400 */
[----:B------:R-:W-:Y:S01]  /*162d0*/  MUFU.TANH R10, R10 ;  /* 0x0000000a000a7308 */ /* 0x000fe20000002400 */
[----:B------:R-:W-:-:S02]  /*162e0*/  WARPGROUP.DEPBAR.LE gsb0, 0x0 ;  /* 0x00008000000079c5 */ /* 0x000fc40000010000 */
[----:B------:R-:W-:Y:S01]  /*162f0*/  WARPGROUP.ARRIVE ;  /* 0x00000000000079c5 */ /* 0x000fe20000000000 */
[----:B------:R-:W-:Y:S01]  /*16300*/  FMUL.FTZ R21, R48, UR8 ;  /* 0x0000000830157c20 */ /* 0x000fe20008410000 */
[----:B------:R-:W-:Y:S01]  /*16310*/  FMUL.FTZ R3, R49, UR8 ;  /* 0x0000000831037c20 */ /* 0x000fe20008410000 */
[----:B------:R-:W-:Y:S02]  /*16320*/  VIADD R48, R2, 0x986 ;  /* 0x0000098602307836 */ /* 0x000fe40000000000 */
[----:B------:R-:W-:Y:S01]  /*16330*/  FMUL.FTZ R50, R50, UR8 ;  /* 0x0000000832327c20 */ /* 0x000fe20008410000 */
[----:B------:R-:W-:Y:S01]  /*16340*/  IMAD.MOV.U32 R49, RZ, RZ, 0x40000040 ;  /* 0x40000040ff317424 */ /* 0x000fe200078e00ff */
[----:B------:R-:W-:Y:S01]  /*16350*/  HGMMA.64x16x16.F32.BF16 R40, gdesc[UR4], R40, gsb0 ;  /* 0x00200000042879f0 */ /* 0x000fe20008001828 */
[----:B------:R-:W-:Y:S01]  /*16360*/  UMOV UR4, UR36 ;  /* 0x0000002400047c82 */ /* 0x000fe20008000000 */
[----:B------:R-:W-:Y:S01]  /*16370*/  R2UR UR6, R48 ;  /* 0x00000000300672ca */ /* 0x000fe200000e0000 */
[----:B------:R-:W-:Y:S01]  /*16380*/  UMOV UR5, UR37 ;  /* 0x0000002500057c82 */ /* 0x000fe20008000000 */
[----:B------:R-:W-:Y:S01]  /*16390*/  R2UR UR7, R49 ;  /* 0x00000000310772ca */ /* 0x000fe200000e0000 */
[----:B------:R3:W0:Y:S01]  /*163a0*/  MUFU.TANH R60, R50 ;  /* 0x00000032003c7308 */ /* 0x0006220000002400 */
[----:B------:R-:W4:Y:S01]  /*163b0*/  SHFL.IDX PT, R49, R56, 0x1, 0x1c1f ;  /* 0x003c1f0038317f89 */ /* 0x000f2200000e0000 */
[----:B------:R-:W-:-:S02]  /*163c0*/  VIADD R2, R2, 0xa06 ;  /* 0x00000a0602027836 */ /* 0x000fc40000000000 */
[----:B------:R-:W-:Y:S01]  /*163d0*/  FMUL.FTZ R51, R51, UR8 ;  /* 0x0000000833337c20 */ /* 0x000fe20008410000 */
[----:B------:R-:W-:Y:S01]  /*163e0*/  FMUL.FTZ R54, R54, UR8 ;  /* 0x0000000836367c20 */ /* 0x000fe20008410000 */
[----:B------:R-:W-:Y:S01]  /*163f0*/  FMUL.FTZ R55, R55, UR8 ;  /* 0x0000000837377c20 */ /* 0x000fe20008410000 */
[----:B------:R-:W0:Y:S01]  /*16400*/  SHFL.IDX PT, R56, R56, RZ, 0x1c1f ;  /* 0x001c1fff38387589 */ /* 0x000e2200000e0000 */
[----:B------:R-:W-:Y:S01]  /*16410*/  FMUL.FTZ R52, R52, UR8 ;  /* 0x0000000834347c20 */ /* 0x000fe20008410000 */
[----:B------:R5:W-:Y:S01]  /*16420*/  MUFU.TANH R48, R3 ;  /* 0x0000000300307308 */ /* 0x000be20000002400 */
[----:B---3--:R-:W-:-:S07]  /*16430*/  IMAD R50, R229, -0x2, R4 ;  /* 0xfffffffee5327824 */ /* 0x008fce00078e0204 */
[----:B------:R-:W3:Y:S01]  /*16440*/  MUFU.TANH R51, R51 ;  /* 0x0000003300337308 */ /* 0x000ee20000002400 */
[----:B-----5:R-:W-:-:S07]  /*16450*/  IMAD.MOV.U32 R3, RZ, RZ, 0x40000040 ;  /* 0x40000040ff037424 */ /* 0x020fce00078e00ff */
[----:B------:R-:W-:Y:S01]  /*16460*/  MUFU.TANH R54, R54 ;  /* 0x0000003600367308 */ /* 0x000fe20000002400 */
[----:B----4-:R-:W-:-:S04]  /*16470*/  VIADDMNMX R4, R49, R89, R50, PT ;  /* 0x0000005931047246 */ /* 0x010fc80003800132 */
[C---:B------:R-:W-:Y:S02]  /*16480*/  ISETP.GT.AND P5, PT, R4.reuse, RZ, PT ;  /* 0x000000ff0400720c */ /* 0x040fe40003fa4270 */
[C---:B------:R-:W-:Y:S01]  /*16490*/  ISETP.GT.AND P6, PT, R4.reuse, 0x1, PT ;  /* 0x000000010400780c */ /* 0x040fe20003fc4270 */
[----:B------:R0:W4:Y:S01]  /*164a0*/  MUFU.TANH R58, R55 ;  /* 0x00000037003a7308 */ /* 0x0001220000002400 */
[----:B------:R-:W-:Y:S02]  /*164b0*/  ISETP.GT.AND P4, PT, R4, 0x8, PT ;  /* 0x000000080400780c */ /* 0x000fe40003f84270 */
[----:B------:R-:W-:Y:S02]  /*164c0*/  FSEL R93, R74, -INF , P5 ;  /* 0xff8000004a5d7808 */ /* 0x000fe40002800000 */
[----:B------:R-:W-:Y:S02]  /*164d0*/  FSEL R91, R75, -INF , P6 ;  /* 0xff8000004b5b7808 */ /* 0x000fe40003000000 */
[----:B------:R-:W-:Y:S01]  /*164e0*/  ISETP.GT.AND P3, PT, R4, 0x9, PT ;  /* 0x000000090400780c */ /* 0x000fe20003f64270 */
[----:B------:R-:W-:Y:S01]  /*164f0*/  MUFU.TANH R11, R11 ;  /* 0x0000000b000b7308 */ /* 0x000fe20000002400 */
[----:B------:R-:W-:-:S02]  /*16500*/  FSEL R87, R78, -INF , P4 ;  /* 0xff8000004e577808 */ /* 0x000fc40002000000 */
[C---:B------:R-:W-:Y:S02]  /*16510*/  ISETP.GT.AND P5, PT, R4.reuse, 0x10, PT ;  /* 0x000000100400780c */ /* 0x040fe40003fa4270 */
[----:B------:R-:W-:Y:S01]  /*16520*/  FSEL R85, R79, -INF , P3 ;  /* 0xff8000004f557808 */ /* 0x000fe20001800000 */
[----:B------:R-:W-:Y:S02]  /*16530*/  WARPGROUP.DEPBAR.LE gsb0, 0x0 ;  /* 0x00008000000079c5 */ /* 0x000fe40000010000 */
[----:B------:R-:W-:Y:S01]  /*16540*/  WARPGROUP.ARRIVE ;  /* 0x00000000000079c5 */ /* 0x000fe20000000000 */
[----:B------:R-:W-:Y:S01]  /*16550*/  ISETP.GT.AND P3, PT, R4, 0x11, PT ;  /* 0x000000110400780c */ /* 0x000fe20003f64270 */
[----:B------:R-:W-:Y:S01]  /*16560*/  FMUL.FTZ R42, R42, UR8 ;  /* 0x000000082a2a7c20 */ /* 0x000fe20008410000 */
[----:B-1----:R-:W-:Y:S01]  /*16570*/  FSEL R83, R66, -INF , P5 ;  /* 0xff80000042537808 */ /* 0x002fe20002800000 */
[----:B------:R-:W-:Y:S01]  /*16580*/  FMUL.FTZ R47, R47, UR8 ;  /* 0x000000082f2f7c20 */ /* 0x000fe20008410000 */
[----:B------:R-:W-:Y:S01]  /*16590*/  ISETP.GT.AND P4, PT, R4, 0x18, PT ;  /* 0x000000180400780c */ /* 0x000fe20003f84270 */
[----:B------:R-:W-:Y:S01]  /*165a0*/  HGMMA.64x16x16.F32.BF16 R32, gdesc[UR4], R32, gsb0 ;  /* 0x00200000042079f0 */ /* 0x000fe20008001820 */
[----:B------:R-:W-:Y:S01]  /*165b0*/  R2UR UR6, R2 ;  /* 0x00000000020672ca */ /* 0x000fe200000e0000 */
[----:B------:R-:W-:Y:S01]  /*165c0*/  UMOV UR4, UR36 ;  /* 0x0000002400047c82 */ /* 0x000fe20008000000 */
[----:B------:R-:W-:Y:S01]  /*165d0*/  R2UR UR7, R3 ;  /* 0x00000000030772ca */ /* 0x000fe200000e0000 */
[----:B------:R-:W-:Y:S01]  /*165e0*/  UMOV UR5, UR37 ;  /* 0x0000002500057c82 */ /* 0x000fe20008000000 */
[----:B------:R-:W-:Y:S01]  /*165f0*/  FMNMX.FTZ R2, R93, R91, !PT ;  /* 0x0000005b5d027209 */ /* 0x000fe20007810000 */
[----:B------:R-:W1:Y:S01]  /*16600*/  MUFU.TANH R42, R42 ;  /* 0x0000002a002a7308 */ /* 0x000e620000002400 */
[----:B------:R-:W-:Y:S01]  /*16610*/  FSEL R81, R67, -INF , P3 ;  /* 0xff80000043517808 */ /* 0x000fe20001800000 */
[----:B------:R-:W-:Y:S01]  /*16620*/  FMUL.FTZ R43, R43, UR8 ;  /* 0x000000082b2b7c20 */ /* 0x000fe20008410000 */
[----:B------:R-:W-:Y:S01]  /*16630*/  FMNMX.FTZ R2, R87, R2, !PT ;  /* 0x0000000257027209 */ /* 0x000fe20007810000 */
[----:B------:R-:W-:Y:S01]  /*16640*/  FMUL.FTZ R46, R46, UR8 ;  /* 0x000000082e2e7c20 */ /* 0x000fe20008410000 */
[----:B------:R-:W-:Y:S01]  /*16650*/  ISETP.GT.AND P3, PT, R4, 0x19, PT ;  /* 0x000000190400780c */ /* 0x000fe20003f64270 */
[----:B------:R-:W-:Y:S01]  /*16660*/  FMUL.FTZ R45, R45, UR8 ;  /* 0x000000082d2d7c20 */ /* 0x000fe20008410000 */
[----:B------:R-:W-:Y:S01]  /*16670*/  FMNMX.FTZ R2, R85, R2, !PT ;  /* 0x0000000255027209 */ /* 0x000fe20007810000 */
[----:B------:R5:W-:Y:S01]  /*16680*/  MUFU.TANH R61, R47 ;  /* 0x0000002f003d7308 */ /* 0x000be20000002400 */
[----:B------:R-:W-:Y:S01]  /*16690*/  FSEL R79, R70, -INF , P4 ;  /* 0xff800000464f7808 */ /* 0x000fe20002000000 */
[----:B------:R-:W-:Y:S01]  /*166a0*/  FMUL.FTZ R40, R40, UR8 ;  /* 0x0000000828287c20 */ /* 0x000fe20008410000 */
[----:B------:R-:W-:Y:S01]  /*166b0*/  FMNMX.FTZ R2, R83, R2, !PT ;  /* 0x0000000253027209 */ /* 0x000fe20007810000 */
[----:B------:R-:W-:Y:S01]  /*166c0*/  FMUL.FTZ R41, R41, UR8 ;  /* 0x0000000829297c20 */ /* 0x000fe20008410000 */
[----:B------:R-:W-:Y:S01]  /*166d0*/  ISETP.GT.AND P4, PT, R4, 0x20, PT ;  /* 0x000000200400780c */ /* 0x000fe20003f84270 */
[----:B------:R-:W-:Y:S01]  /*166e0*/  FMUL.FTZ R44, R44, UR8 ;  /* 0x000000082c2c7c20 */ /* 0x000fe20008410000 */
[----:B------:R-:W-:Y:S01]  /*166f0*/  FMNMX.FTZ R2, R81, R2, !PT ;  /* 0x0000000251027209 */ /* 0x000fe20007810000 */
[----:B------:R3:W1:Y:S01]  /*16700*/  MUFU.TANH R3, R43 ;  /* 0x0000002b00037308 */ /* 0x0006620000002400 */
[----:B------:R-:W-:-:S02]  /*16710*/  FSEL R77, R71, -INF , P3 ;  /* 0xff800000474d7808 */ /* 0x000fc40001800000 */
[----:B------:R-:W-:Y:S02]  /*16720*/  FMNMX.FTZ R2, R79, R2, !PT ;  /* 0x000000024f027209 */ /* 0x000fe40007810000 */
[C---:B------:R-:W-:Y:S02]  /*16730*/  ISETP.GT.AND P3, PT, R4.reuse, 0x21, PT ;  /* 0x000000210400780c */ /* 0x040fe40003f64270 */
[----:B------:R-:W-:Y:S01]  /*16740*/  FSEL R75, R57, -INF , P4 ;  /* 0xff800000394b7808 */ /* 0x000fe20002000000 */
[----:B------:R-:W-:Y:S01]  /*16750*/  MUFU.TANH R46, R46 ;  /* 0x0000002e002e7308 */ /* 0x000fe20000002400 */
[----:B------:R-:W-:Y:S02]  /*16760*/  FMNMX.FTZ R2, R77, R2, !PT ;  /* 0x000000024d027209 */ /* 0x000fe40007810000 */
[----:B------:R-:W-:Y:S02]  /*16770*/  ISETP.GT.AND P4, PT, R4, 0x28, PT ;  /* 0x000000280400780c */ /* 0x000fe40003f84270 */
[----:B--2---:R-:W-:-:S02]  /*16780*/  FSEL R65, R59, -INF , P3 ;  /* 0xff8000003b417808 */ /* 0x004fc40001800000 */
[----:B------:R-:W-:Y:S01]  /*16790*/  FMNMX.FTZ R2, R75, R2, !PT ;  /* 0x000000024b027209 */ /* 0x000fe20007810000 */
[----:B------:R-:W-:Y:S01]  /*167a0*/  MUFU.TANH R12, R12 ;  /* 0x0000000c000c7308 */ /* 0x000fe20000002400 */
[----:B------:R-:W-:Y:S02]  /*167b0*/  ISETP.GT.AND P3, PT, R4, 0x29, PT ;  /* 0x000000290400780c */ /* 0x000fe40003f64270 */
[----:B0-----:R-:W-:Y:S02]  /*167c0*/  FSEL R55, R62, -INF , P4 ;  /* 0xff8000003e377808 */ /* 0x001fe40002000000 */
[----:B------:R-:W-:Y:S02]  /*167d0*/  FMNMX.FTZ R2, R65, R2, !PT ;  /* 0x0000000241027209 */ /* 0x000fe40007810000 */
[----:B------:R-:W-:Y:S01]  /*167e0*/  ISETP.GT.AND P4, PT, R4, 0x30, PT ;  /* 0x000000300400780c */ /* 0x000fe20003f84270 */
[----:B------:R-:W-:Y:S01]  /*167f0*/  MUFU.TANH R13, R13 ;  /* 0x0000000d000d7308 */ /* 0x000fe20000002400 */
[----:B------:R-:W-:-:S02]  /*16800*/  FSEL R49, R63, -INF , P3 ;  /* 0xff8000003f317808 */ /* 0x000fc40001800000 */
[----:B------:R-:W-:Y:S02]  /*16810*/  FMNMX.FTZ R2, R55, R2, !PT ;  /* 0x0000000237027209 */ /* 0x000fe40007810000 */
[----:B------:R-:W-:Y:S01]  /*16820*/  ISETP.GT.AND P3, PT, R4, 0x31, PT ;  /* 0x000000310400780c */ /* 0x000fe20003f64270 */
[----:B------:R-:W-:Y:S02]  /*16830*/  WARPGROUP.DEPBAR.LE gsb0, 0x0 ;  /* 0x00008000000079c5 */ /* 0x000fe40000010000 */
[----:B------:R-:W-:Y:S01]  /*16840*/  WARPGROUP.ARRIVE ;  /* 0x00000000000079c5 */ /* 0x000fe20000000000 */
[----:B------:R-:W-:Y:S01]  /*16850*/  FMUL.FTZ R34, R34, UR8 ;  /* 0x0000000822227c20 */ /* 0x000fe20008410000 */
[----:B-----5:R-:W-:Y:S01]  /*16860*/  FSEL R47, R60, -INF , P4 ;  /* 0xff8000003c2f7808 */ /* 0x020fe20002000000 */
[----:B------:R-:W-:Y:S01]  /*16870*/  FMUL.FTZ R35, R35, UR8 ;  /* 0x0000000823237c20 */ /* 0x000fe20008410000 */
[----:B------:R-:W-:Y:S01]  /*16880*/  FMNMX.FTZ R2, R49, R2, !PT ;  /* 0x0000000231027209 */ /* 0x000fe20007810000 */
[----:B------:R0:W-:Y:S01]  /*16890*/  MUFU.TANH R64, R34 ;  /* 0x0000002200407308 */ /* 0x0001e20000002400 */
[----:B------:R-:W-:Y:S01]  /*168a0*/  HGMMA.64x16x16.F32.BF16 R24, gdesc[UR4], R24, gsb0 ;  /* 0x00200000041879f0 */ /* 0x000fe20008001818 */
[----:B------:R-:W-:Y:S01]  /*168b0*/  ISETP.GT.AND P4, PT, R4, 0x38, PT ;  /* 0x000000380400780c */ /* 0x000fe20003f84270 */
[----:B------:R-:W-:Y:S01]  /*168c0*/  FMUL.FTZ R38, R38, UR8 ;  /* 0x0000000826267c20 */ /* 0x000fe20008410000 */
[----:B---3--:R-:W-:Y:S01]  /*168d0*/  FSEL R43, R51, -INF , P3 ;  /* 0xff800000332b7808 */ /* 0x008fe20001800000 */
[----:B------:R-:W-:Y:S01]  /*168e0*/  ULDC UR4, c[0x0][0x988] ;  /* 0x0002620000047ab9 */ /* 0x000fe20000000800 */
[----:B------:R-:W-:Y:S01]  /*168f0*/  ISETP.GT.AND P3, PT, R4, 0x39, PT ;  /* 0x000000390400780c */ /* 0x000fe20003f64270 */
[----:B------:R-:W-:Y:S01]  /*16900*/  FMUL.FTZ R33, R33, UR8 ;  /* 0x0000000821217c20 */ /* 0x000fe20008410000 */
[----:B------:R2:W3:Y:S01]  /*16910*/  MUFU.TANH R62, R35 ;  /* 0x00000023003e7308 */ /* 0x0004e20000002400 */
[----:B0-----:R-:W-:Y:S01]  /*16920*/  FMNMX.FTZ R34, R47, R2, !PT ;  /* 0x000000022f227209 */ /* 0x001fe20007810000 */
[----:B------:R-:W-:Y:S01]  /*16930*/  FMUL.FTZ R2, R39, UR8 ;  /* 0x0000000827027c20 */ /* 0x000fe20008410000 */
[----:B----4-:R-:W-:Y:S01]  /*16940*/  FSEL R39, R58, -INF , P3 ;  /* 0xff8000003a277808 */ /* 0x010fe20001800000 */
[----:B------:R-:W-:Y:S01]  /*16950*/  FMUL.FTZ R37, R37, UR8 ;  /* 0x0000000825257c20 */ /* 0x000fe20008410000 */
[----:B------:R-:W-:Y:S01]  /*16960*/  FMNMX.FTZ R34, R43, R34, !PT ;  /* 0x000000222b227209 */ /* 0x000fe20007810000 */
[----:B------:R-:W-:Y:S01]  /*16970*/  FMUL.FTZ R32, R32, UR8 ;  /* 0x0000000820207c20 */ /* 0x000fe20008410000 */
[----:B------:R-:W-:Y:S01]  /*16980*/  ISETP.GT.AND P3, PT, R4, 0x41, PT ;  /* 0x000000410400780c */ /* 0x000fe20003f64270 */
[----:B------:R-:W0:Y:S01]  /*16990*/  MUFU.TANH R67, R2 ;  /* 0x0000000200437308 */ /* 0x000e220000002400 */
[----:B--2---:R-:W-:Y:S01]  /*169a0*/  FSEL R35, R54, -INF , P4 ;  /* 0xff80000036237808 */ /* 0x004fe20002000000 */
[----:B------:R-:W-:Y:S01]  /*169b0*/  FMUL.FTZ R36, R36, UR8 ;  /* 0x0000000824247c20 */ /* 0x000fe20008410000 */
[----:B------:R-:W-:-:S02]  /*169c0*/  ISETP.GT.AND P4, PT, R4, 0x40, PT ;  /* 0x000000400400780c */ /* 0x000fc40003f84270 */
[----:B------:R-:W-:Y:S02]  /*169d0*/  FMNMX.FTZ R34, R35, R34, !PT ;  /* 0x0000002223227209 */ /* 0x000fe40007810000 */
[----:B-1----:R-:W-:Y:S01]  /*169e0*/  FSEL R51, R42, -INF , P4 ;  /* 0xff8000002a337808 */ /* 0x002fe20002000000 */
[----:B------:R-:W1:Y:S01]  /*169f0*/  MUFU.TANH R38, R38 ;  /* 0x0000002600267308 */ /* 0x000e620000002400 */
[----:B------:R-:W-:Y:S02]  /*16a00*/  FMNMX.FTZ R34, R39, R34, !PT ;  /* 0x0000002227227209 */ /* 0x000fe40007810000 */
[C---:B------:R-:W-:Y:S02]  /*16a10*/  ISETP.GT.AND P4, PT, R4.reuse, 0x48, PT ;  /* 0x000000480400780c */ /* 0x040fe40003f84270 */
[----:B------:R-:W-:Y:S02]  /*16a20*/  FSEL R57, R3, -INF , P3 ;  /* 0xff80000003397808 */ /* 0x000fe40001800000 */
[----:B------:R-:W-:Y:S01]  /*16a30*/  FMNMX.FTZ R34, R51, R34, !PT ;  /* 0x0000002233227209 */ /* 0x000fe20007810000 */
[----:B------:R-:W-:Y:S01]  /*16a40*/  MUFU.TANH R14, R14 ;  /* 0x0000000e000e7308 */ /* 0x000fe20000002400 */
[----:B------:R-:W-:-:S02]  /*16a50*/  ISETP.GT.AND P3, PT, R4, 0x49, PT ;  /* 0x000000490400780c */ /* 0x000fc40003f64270 */
[----:B------:R-:W-:Y:S02]  /*16a60*/  FMNMX.FTZ R34, R57, R34, !PT ;  /* 0x0000002239227209 */ /* 0x000fe40007810000 */
[----:B------:R-:W-:Y:S02]  /*16a70*/  FSEL R59, R61, -INF , P3 ;  /* 0xff8000003d3b7808 */ /* 0x000fe40001800000 */
[----:B------:R-:W-:Y:S01]  /*16a80*/  ISETP.GT.AND P3, PT, R4, 0x51, PT ;  /* 0x000000510400780c */ /* 0x000fe20003f64270 */
[----:B------:R-:W-:Y:S01]  /*16a90*/  MUFU.TANH R15, R15 ;  /* 0x0000000f000f7308 */ /* 0x000fe20000002400 */
[----:B------:R-:W-:Y:S02]  /*16aa0*/  VIADDMNMX R56, R56, R89, R50, PT ;  /* 0x0000005938387246 */ /* 0x000fe40003800132 */
[----:B---3--:R-:W-:Y:S02]  /*16ab0*/  FSEL R63, R62, -INF , P3 ;  /* 0xff8000003e3f7808 */ /* 0x008fe40001800000 */
[----:B------:R-:W-:-:S02]  /*16ac0*/  ISETP.GT.AND P3, PT, R4, 0x59, PT ;  /* 0x000000590400780c */ /* 0x000fc40003f64270 */
[----:B------:R-:W-:Y:S01]  /*16ad0*/  ISETP.GT.AND P5, PT, R56, 0x8, PT ;  /* 0x000000083800780c */ /* 0x000fe20003fa4270 */
[----:B------:R-:W-:Y:S01]  /*16ae0*/  MUFU.TANH R20, R20 ;  /* 0x0000001400147308 */ /* 0x000fe20000002400 */
[----:B0-----:R-:W-:Y:S02]  /*16af0*/  FSEL R67, R67, -INF , P3 ;  /* 0xff80000043437808 */ /* 0x001fe40001800000 */
[----:B------:R-:W-:Y:S01]  /*16b00*/  ISETP.GT.AND P3, PT, R4, 0x61, PT ;  /* 0x000000610400780c */ /* 0x000fe20003f64270 */
        /* <DEDUP_REMOVED lines=18> */
[----:B------:R0:W-:Y:S01]  /*16c30*/  @!P1 SYNCS.ARRIVE.TRANS64.RED.A1T0 RZ, [R0+URZ], RZ ;  /* 0x000000ff00ff99a7 */ /* 0x0001e2000810043f */
[----:B------:R-:W-:-:S02]  /*16c40*/  FMNMX.FTZ R34, R63, R34, !PT ;  /* 0x000000223f227209 */ /* 0x000fc40007810000 */
[C---:B------:R-:W-:Y:S02]  /*16c50*/  ISETP.GT.AND P4, PT, R4.reuse, 0x60, PT ;  /* 0x000000600400780c */ /* 0x040fe40003f84270 */
[----:B------:R-:W1:Y:S01]  /*16c60*/  MUFU.TANH R30, R30 ;  /* 0x0000001e001e7308 */ /* 0x000e620000002400 */
[----:B------:R-:W-:Y:S02]  /*16c70*/  FMNMX.FTZ R34, R31, R34, !PT ;  /* 0x000000221f227209 */ /* 0x000fe40007810000 */
[----:B--2---:R-:W-:Y:S02]  /*16c80*/  FSEL R73, R73, -INF , P3 ;  /* 0xff80000049497808 */ /* 0x004fe40001800000 */
[----:B------:R-:W-:Y:S02]  /*16c90*/  FMNMX.FTZ R34, R67, R34, !PT ;  /* 0x0000002243227209 */ /* 0x000fe40007810000 */
[----:B------:R-:W-:Y:S01]  /*16ca0*/  ISETP.GT.AND P3, PT, R4, 0x69, PT ;  /* 0x000000690400780c */ /* 0x000fe20003f64270 */
[----:B------:R2:W4:Y:S01]  /*16cb0*/  MUFU.TANH R3, R2 ;  /* 0x0000000200037308 */ /* 0x0005220000002400 */
[----:B---3--:R-:W-:-:S02]  /*16cc0*/  FSEL R71, R26, -INF , P4 ;  /* 0xff8000001a477808 */ /* 0x008fc40002000000 */
[----:B------:R-:W-:Y:S01]  /*16cd0*/  ISETP.GT.AND P4, PT, R4, 0x68, PT ;  /* 0x000000680400780c */ /* 0x000fe20003f84270 */
[----:B------:R-:W-:Y:S01]  /*16ce0*/  IMAD.U32 R4, RZ, RZ, UR4 ;  /* 0x00000004ff047e24 */ /* 0x000fe2000f8e00ff */
[----:B------:R-:W-:Y:S02]  /*16cf0*/  FMNMX.FTZ R34, R71, R34, !PT ;  /* 0x0000002247227209 */ /* 0x000fe40007810000 */
[----:B------:R-:W-:Y:S01]  /*16d00*/  FSEL R7, R7, -INF , P5 ;  /* 0xff80000007077808 */ /* 0x000fe20002800000 */
[----:B------:R-:W-:Y:S01]  /*16d10*/  MUFU.TANH R46, R24 ;  /* 0x00000018002e7308 */ /* 0x000fe20000002400 */
[----:B-1----:R-:W-:Y:S01]  /*16d20*/  FSEL R69, R30, -INF , P4 ;  /* 0xff8000001e457808 */ /* 0x002fe20002000000 */
[----:B--2---:R-:W-:Y:S01]  /*16d30*/  FMUL.FTZ R2, R53, UR8 ;  /* 0x0000000835027c20 */ /* 0x004fe20008410000 */
[----:B------:R-:W-:Y:S02]  /*16d40*/  FMNMX.FTZ R34, R73, R34, !PT ;  /* 0x0000002249227209 */ /* 0x000fe40007810000 */
[----:B------:R-:W-:-:S02]  /*16d50*/  ISETP.GT.AND P4, PT, R56, 0x1, PT ;  /* 0x000000013800780c */ /* 0x000fc40003f84270 */
[----:B------:R-:W-:Y:S01]  /*16d60*/  FMNMX.FTZ R34, R69, R34, !PT ;  /* 0x0000002245227209 */ /* 0x000fe20007810000 */
[----:B------:R1:W-:Y:S01]  /*16d70*/  MUFU.TANH R30, R2 ;  /* 0x00000002001e7308 */ /* 0x0003e20000002400 */
[----:B----4-:R-:W-:Y:S02]  /*16d80*/  FSEL R53, R3, -INF , P3 ;  /* 0xff80000003357808 */ /* 0x010fe40001800000 */
[----:B------:R-:W-:Y:S02]  /*16d90*/  FSEL R6, R6, -INF , P4 ;  /* 0xff80000006067808 */ /* 0x000fe40002000000 */
[----:B------:R-:W-:Y:S02]  /*16da0*/  FMNMX.FTZ R34, R53, R34, !PT ;  /* 0x0000002235227209 */ /* 0x000fe40007810000 */
[----:B------:R-:W-:Y:S01]  /*16db0*/  ISETP.GT.AND P4, PT, R56, 0x10, PT ;  /* 0x000000103800780c */ /* 0x000fe20003f84270 */
[----:B------:R2:W-:Y:S02]  /*16dc0*/  MUFU.TANH R54, R25 ;  /* 0x0000001900367308 */ /* 0x0005e40000002400 */
[----:B------:R-:W3:Y:S01]  /*16dd0*/  SHFL.BFLY PT, R3, R34, 0x2, 0x1f ;  /* 0x0c401f0022037f89 */ /* 0x000ee200000e0000 */
[----:B------:R-:W-:-:S02]  /*16de0*/  FSEL R9, R9, -INF , P4 ;  /* 0xff80000009097808 */ /* 0x000fc40002000000 */
[----:B------:R-:W-:-:S03]  /*16df0*/  ISETP.GT.AND P4, PT, R56, 0x18, PT ;  /* 0x000000183800780c */ /* 0x000fc60003f84270 */
[----:B------:R-:W-:Y:S01]  /*16e00*/  MUFU.TANH R42, R37 ;  /* 0x00000025002a7308 */ /* 0x000fe20000002400 */
[----:B------:R-:W-:Y:S02]  /*16e10*/  FSEL R11, R11, -INF , P4 ;  /* 0xff8000000b0b7808 */ /* 0x000fe40002000000 */
[----:B------:R-:W-:-:S04]  /*16e20*/  ISETP.GT.AND P4, PT, R56, 0x20, PT ;  /* 0x000000203800780c */ /* 0x000fc80003f84270 */
[----:B------:R-:W-:Y:S01]  /*16e30*/  FSEL R13, R13, -INF , P4 ;  /* 0xff8000000d0d7808 */ /* 0x000fe20002000000 */
[----:B------:R-:W4:Y:S01]  /*16e40*/  MUFU.TANH R21, R21 ;  /* 0x0000001500157308 */ /* 0x000f220000002400 */
[----:B------:R-:W-:-:S07]  /*16e50*/  ISETP.GT.AND P4, PT, R56, 0x28, PT ;  /* 0x000000283800780c */ /* 0x000fce0003f84270 */
[----:B------:R-:W-:Y:S01]  /*16e60*/  MUFU.TANH R38, R45 ;  /* 0x0000002d00267308 */ /* 0x000fe20000002400 */
[----:B---3--:R-:W-:-:S05]  /*16e70*/  FMNMX.FTZ R3, R34, R3, !PT ;  /* 0x0000000322037209 */ /* 0x008fca0007810000 */
[----:B-1----:R-:W1:Y:S02]  /*16e80*/  SHFL.BFLY PT, R2, R3, 0x1, 0x1f ;  /* 0x0c201f0003027f89 */ /* 0x002e6400000e0000 */
[----:B------:R3:W-:Y:S08]  /*16e90*/  MUFU.TANH R34, R33 ;  /* 0x0000002100227308 */ /* 0x0007f00000002400 */
[----:B------:R-:W5:Y:S08]  /*16ea0*/  MUFU.TANH R52, R52 ;  /* 0x0000003400347308 */ /* 0x000f700000002400 */
[----:B------:R-:W0:Y:S01]  /*16eb0*/  MUFU.TANH R40, R40 ;  /* 0x0000002800287308 */ /* 0x000e220000002400 */
[----:B-1----:R-:W-:Y:S01]  /*16ec0*/  FMNMX.FTZ R3, R3, R2, !PT ;  /* 0x0000000203037209 */ /* 0x002fe20007810000 */
[----:B------:R-:W-:-:S06]  /*16ed0*/  FMUL.FTZ R2, R29, UR8 ;  /* 0x000000081d027c20 */ /* 0x000fcc0008410000 */
[----:B------:R-:W1:Y:S01]  /*16ee0*/  MUFU.TANH R41, R41 ;  /* 0x0000002900297308 */ /* 0x000e620000002400 */
[C---:B------:R-:W-:Y:S01]  /*16ef0*/  FSETP.NEU.FTZ.AND P3, PT, R3.reuse, -INF , PT ;  /* 0xff8000000300780b */ /* 0x040fe20003f7d000 */
[----:B------:R-:W-:-:S05]  /*16f00*/  FMUL.FTZ R26, R3, R4 ;  /* 0x00000004031a7220 */ /* 0x000fca0000410000 */
[----:B------:R-:W-:Y:S01]  /*16f10*/  FSEL R24, R26, RZ, P3 ;  /* 0x000000ff1a187208 */ /* 0x000fe20001800000 */
[----:B------:R-:W1:Y:S01]  /*16f20*/  MUFU.TANH R44, R44 ;  /* 0x0000002c002c7308 */ /* 0x000e620000002400 */
[----:B------:R-:W-:-:S03]  /*16f30*/  ISETP.GT.AND P3, PT, R56, RZ, PT ;  /* 0x000000ff3800720c */ /* 0x000fc60003f64270 */
[-CC-:B------:R-:W-:Y:S01]  /*16f40*/  FFMA.FTZ R197, R83, R4.reuse, -R24.reuse ;  /* 0x0000000453c57223 */ /* 0x180fe20000010818 */
[----:B------:R-:W-:Y:S01]  /*16f50*/  FSEL R29, R5, -INF , P3 ;  /* 0xff800000051d7808 */ /* 0x000fe20001800000 */
[-CC-:B------:R-:W-:Y:S01]  /*16f60*/  FFMA.FTZ R199, R79, R4.reuse, -R24.reuse ;  /* 0x000000044fc77223 */ /* 0x180fe20000010818 */
[----:B------:R-:W-:Y:S01]  /*16f70*/  ISETP.GT.AND P3, PT, R56, 0x9, PT ;  /* 0x000000093800780c */ /* 0x000fe20003f64270 */
[--C-:B------:R-:W-:Y:S01]  /*16f80*/  FFMA.FTZ R91, R91, R4, -R24.reuse ;  /* 0x000000045b5b7223 */ /* 0x100fe20000010818 */
[----:B------:R-:W-:Y:S01]  /*16f90*/  FMNMX.FTZ R26, R29, R6, !PT ;  /* 0x000000061d1a7209 */ /* 0x000fe20007810000 */
[-CC-:B------:R-:W-:Y:S01]  /*16fa0*/  FFMA.FTZ R203, R87, R4.reuse, -R24.reuse ;  /* 0x0000000457cb7223 */ /* 0x180fe20000010818 */
[----:B--2---:R-:W-:Y:S01]  /*16fb0*/  FSEL R25, R8, -INF , P3 ;  /* 0xff80000008197808 */ /* 0x004fe20001800000 */
[--C-:B------:R-:W-:Y:S01]  /*16fc0*/  FFMA.FTZ R8, R85, R4, -R24.reuse ;  /* 0x0000000455087223 */ /* 0x100fe20000010818 */
[----:B------:R-:W-:Y:S01]  /*16fd0*/  FMNMX.FTZ R26, R7, R26, !PT ;  /* 0x0000001a071a7209 */ /* 0x000fe20007810000 */
[----:B------:R-:W-:Y:S01]  /*16fe0*/  MUFU.TANH R50, R2 ;  /* 0x0000000200327308 */ /* 0x000fe20000002400 */
[----:B------:R-:W-:Y:S01]  /*16ff0*/  ISETP.GT.AND P3, PT, R56, 0x11, PT ;  /* 0x000000113800780c */ /* 0x000fe20003f64270 */
[--C-:B------:R-:W-:Y:S01]  /*17000*/  FFMA.FTZ R195, R55, R4, -R24.reuse ;  /* 0x0000000437c37223 */ /* 0x100fe20000010818 */
[----:B------:R-:W-:Y:S01]  /*17010*/  FMNMX.FTZ R26, R25, R26, !PT ;  /* 0x0000001a191a7209 */ /* 0x000fe20007810000 */
[-CC-:B------:R-:W-:Y:S01]  /*17020*/  FFMA.FTZ R193, R75, R4.reuse, -R24.reuse ;  /* 0x000000044bc17223 */ /* 0x180fe20000010818 */
[----:B---3--:R-:W-:Y:S01]  /*17030*/  FSEL R33, R10, -INF , P3 ;  /* 0xff8000000a217808 */ /* 0x008fe20001800000 */
[--C-:B------:R-:W-:Y:S01]  /*17040*/  FFMA.FTZ R10, R81, R4, -R24.reuse ;  /* 0x00000004510a7223 */ /* 0x100fe20000010818 */
[----:B------:R-:W-:Y:S01]  /*17050*/  FMNMX.FTZ R26, R9, R26, !PT ;  /* 0x0000001a091a7209 */ /* 0x000fe20007810000 */
[----:B------:R2:W-:Y:S01]  /*17060*/  MUFU.EX2 R2, R91 ;  /* 0x0000005b00027308 */ /* 0x0005e20000000800 */
[----:B------:R-:W-:Y:S01]  /*17070*/  ISETP.GT.AND P3, PT, R56, 0x19, PT ;  /* 0x000000193800780c */ /* 0x000fe20003f64270 */
[--C-:B------:R-:W-:Y:S01]  /*17080*/  FFMA.FTZ R189, R47, R4, -R24.reuse ;  /* 0x000000042fbd7223 */ /* 0x100fe20000010818 */
[----:B------:R-:W-:Y:S01]  /*17090*/  FMNMX.FTZ R26, R33, R26, !PT ;  /* 0x0000001a211a7209 */ /* 0x000fe20007810000 */
[-CC-:B------:R-:W-:Y:S01]  /*170a0*/  FFMA.FTZ R201, R93, R4.reuse, -R24.reuse ;  /* 0x000000045dc97223 */ /* 0x180fe20000010818 */
[----:B------:R-:W-:Y:S01]  /*170b0*/  FSEL R37, R12, -INF , P3 ;  /* 0xff8000000c257808 */ /* 0x000fe20001800000 */
[--C-:B------:R-:W-:Y:S01]  /*170c0*/  FFMA.FTZ R12, R77, R4, -R24.reuse ;  /* 0x000000044d0c7223 */ /* 0x100fe20000010818 */
[----:B------:R-:W-:Y:S01]  /*170d0*/  FMNMX.FTZ R26, R11, R26, !PT ;  /* 0x0000001a0b1a7209 */ /* 0x000fe20007810000 */
[----:B------:R-:W3:Y:S01]  /*170e0*/  MUFU.TANH R32, R32 ;  /* 0x0000002000207308 */ /* 0x000ee20000002400 */
        /* <DEDUP_REMOVED lines=8> */
[C---:B------:R-:W-:Y:S01]  /*17170*/  ISETP.GT.AND P3, PT, R56.reuse, 0x29, PT ;  /* 0x000000293800780c */ /* 0x040fe20003f64270 */
[----:B------:R-:W5:Y:S01]  /*17180*/  @P2 LDC R35, c[0x0][0x44c] ;  /* 0x00011300ff232b82 */ /* 0x000f620000000800 */
[----:B------:R-:W-:Y:S01]  /*17190*/  FSEL R83, R15, -INF , P4 ;  /* 0xff8000000f537808 */ /* 0x000fe20002000000 */
[--C-:B------:R-:W-:Y:S01]  /*171a0*/  FFMA.FTZ R183, R31, R4, -R24.reuse ;  /* 0x000000041fb77223 */ /* 0x100fe20000010818 */
[----:B------:R-:W-:Y:S01]  /*171b0*/  FMNMX.FTZ R26, R45, R26, !PT ;  /* 0x0000001a2d1a7209 */ /* 0x000fe20007810000 */
[-CC-:B------:R-:W-:Y:S01]  /*171c0*/  FFMA.FTZ R185, R51, R4.reuse, -R24.reuse ;  /* 0x0000000433b97223 */ /* 0x180fe20000010818 */
[----:B------:R-:W-:Y:S01]  /*171d0*/  ISETP.GT.AND P4, PT, R56, 0x30, PT ;  /* 0x000000303800780c */ /* 0x000fe20003f84270 */
[----:B------:R-:W3:Y:S01]  /*171e0*/  MUFU.TANH R28, R28 ;  /* 0x0000001c001c7308 */ /* 0x000ee20000002400 */
[----:B------:R-:W-:Y:S01]  /*171f0*/  FSEL R81, R20, -INF , P3 ;  /* 0xff80000014517808 */ /* 0x000fe20001800000 */
[--C-:B------:R-:W-:Y:S01]  /*17200*/  FFMA.FTZ R20, R49, R4, -R24.reuse ;  /* 0x0000000431147223 */ /* 0x100fe20000010818 */
[----:B------:R-:W-:Y:S01]  /*17210*/  FMNMX.FTZ R26, R83, R26, !PT ;  /* 0x0000001a531a7209 */ /* 0x000fe20007810000 */
[-CC-:B------:R-:W-:Y:S01]  /*17220*/  FFMA.FTZ R57, R57, R4.reuse, -R24.reuse ;  /* 0x0000000439397223 */ /* 0x180fe20000010818 */
[C---:B------:R-:W-:Y:S01]  /*17230*/  ISETP.GT.AND P3, PT, R56.reuse, 0x31, PT ;  /* 0x000000313800780c */ /* 0x040fe20003f64270 */
[--C-:B------:R-:W-:Y:S01]  /*17240*/  FFMA.FTZ R181, R61, R4, -R24.reuse ;  /* 0x000000043db57223 */ /* 0x100fe20000010818 */
[----:B----4-:R-:W-:Y:S01]  /*17250*/  FSEL R85, R21, -INF , P4 ;  /* 0xff80000015557808 */ /* 0x010fe20002000000 */
[----:B------:R-:W4:Y:S01]  /*17260*/  MUFU.EX2 R201, R201 ;  /* 0x000000c900c97308 */ /* 0x000f220000000800 */
[----:B------:R-:W-:Y:S01]  /*17270*/  FMNMX.FTZ R26, R81, R26, !PT ;  /* 0x0000001a511a7209 */ /* 0x000fe20007810000 */
[-CC-:B------:R-:W-:Y:S01]  /*17280*/  FFMA.FTZ R177, R71, R4.reuse, -R24.reuse ;  /* 0x0000000447b17223 */ /* 0x180fe20000010818 */
[----:B------:R-:W-:Y:S01]  /*17290*/  ISETP.GT.AND P4, PT, R56, 0x38, PT ;  /* 0x000000383800780c */ /* 0x000fe20003f84270 */
[-CC-:B------:R-:W-:Y:S01]  /*172a0*/  FFMA.FTZ R73, R73, R4.reuse, -R24.reuse ;  /* 0x0000000449497223 */ /* 0x180fe20000010818 */
[----:B------:R-:W-:Y:S01]  /*172b0*/  FSEL R79, R48, -INF , P3 ;  /* 0xff800000304f7808 */ /* 0x000fe20001800000 */
[----:B------:R-:W-:Y:S01]  /*172c0*/  FFMA.FTZ R179, R69, R4, -R24 ;  /* 0x0000000445b37223 */ /* 0x000fe20000010818 */
[----:B------:R-:W-:Y:S01]  /*172d0*/  FMNMX.FTZ R26, R85, R26, !PT ;  /* 0x0000001a551a7209 */ /* 0x000fe20007810000 */
[----:B------:R-:W4:Y:S01]  /*172e0*/  MUFU.EX2 R203, R203 ;  /* 0x000000cb00cb7308 */ /* 0x000f220000000800 */
[----:B------:R-:W-:Y:S01]  /*172f0*/  ISETP.GT.AND P3, PT, R56, 0x39, PT ;  /* 0x000000393800780c */ /* 0x000fe20003f64270 */
[----:B-----5:R-:W-:Y:S01]  /*17300*/  @P2 IMAD.HI.U32 R35, R224, R35, RZ ;  /* 0x00000023e0232227 */ /* 0x020fe200078e00ff */
[----:B------:R-:W-:-:S02]  /*17310*/  FSEL R87, R52, -INF , P4 ;  /* 0xff80000034577808 */ /* 0x000fc40002000000 */
[----:B------:R-:W-:Y:S02]  /*17320*/  CS2R R70, SRZ ;  /* 0x0000000000467805 */ /* 0x000fe4000001ff00 */
[----:B------:R-:W-:Y:S02]  /*17330*/  FMNMX.FTZ R26, R79, R26, !PT ;  /* 0x0000001a4f1a7209 */ /* 0x000fe40007810000 */
[----:B------:R-:W-:Y:S02]  /*17340*/  CS2R R68, SRZ ;  /* 0x0000000000447805 */ /* 0x000fe4000001ff00 */
[----:B------:R-:W-:Y:S01]  /*17350*/  ISETP.GT.AND P4, PT, R56, 0x40, PT ;  /* 0x000000403800780c */ /* 0x000fe20003f84270 */
[----:B------:R-:W5:Y:S01]  /*17360*/  MUFU.EX2 R8, R8 ;  /* 0x0000000800087308 */ /* 0x000f620000000800 */
[----:B--2---:R-:W-:Y:S01]  /*17370*/  FSEL R91, R30, -INF , P3 ;  /* 0xff8000001e5b7808 */ /* 0x004fe20001800000 */
[----:B------:R-:W-:Y:S01]  /*17380*/  FFMA.FTZ R30, R43, R4, -R24 ;  /* 0x000000042b1e7223 */ /* 0x000fe20000010818 */
[----:B------:R-:W-:-:S02]  /*17390*/  FMNMX.FTZ R26, R87, R26, !PT ;  /* 0x0000001a571a7209 */ /* 0x000fc40007810000 */
[----:B------:R-:W-:Y:S02]  /*173a0*/  CS2R R60, SRZ ;  /* 0x00000000003c7805 */ /* 0x000fe4000001ff00 */
[----:B------:R-:W-:Y:S02]  /*173b0*/  ISETP.GT.AND P3, PT, R56, 0x41, PT ;  /* 0x000000413800780c */ /* 0x000fe40003f64270 */
[----:B0-----:R-:W-:Y:S01]  /*173c0*/  FSEL R89, R40, -INF , P4 ;  /* 0xff80000028597808 */ /* 0x001fe20002000000 */
[----:B------:R-:W0:Y:S01]  /*173d0*/  MUFU.EX2 R197, R197 ;  /* 0x000000c500c57308 */ /* 0x000e220000000800 */
[----:B------:R-:W-:Y:S02]  /*173e0*/  FMNMX.FTZ R26, R91, R26, !PT ;  /* 0x0000001a5b1a7209 */ /* 0x000fe40007810000 */
[----:B------:R-:W-:Y:S02]  /*173f0*/  ISETP.GT.AND P4, PT, R56, 0x48, PT ;  /* 0x000000483800780c */ /* 0x000fe40003f84270 */
[----:B-1----:R-:W-:-:S02]  /*17400*/  FSEL R77, R41, -INF , P3 ;  /* 0xff800000294d7808 */ /* 0x002fc40001800000 */
[----:B------:R-:W-:Y:S01]  /*17410*/  FMNMX.FTZ R26, R89, R26, !PT ;  /* 0x0000001a591a7209 */ /* 0x000fe20007810000 */
[----:B------:R-:W1:Y:S01]  /*17420*/  MUFU.EX2 R10, R10 ;  /* 0x0000000a000a7308 */ /* 0x000e620000000800 */
[----:B------:R-:W-:Y:S02]  /*17430*/  ISETP.GT.AND P3, PT, R56, 0x49, PT ;  /* 0x000000493800780c */ /* 0x000fe40003f64270 */
[----:B------:R-:W-:Y:S01]  /*17440*/  FSEL R21, R44, -INF , P4 ;  /* 0xff8000002c157808 */ /* 0x000fe20002000000 */
[----:B------:R-:W-:Y:S01]  /*17450*/  IMAD.MOV.U32 R44, RZ, RZ, R224 ;  /* 0x000000ffff2c7224 */ /* 0x000fe200078e00e0 */
[----:B------:R-:W-:Y:S02]  /*17460*/  FMNMX.FTZ R26, R77, R26, !PT ;  /* 0x0000001a4d1a7209 */ /* 0x000fe40007810000 */
[----:B------:R-:W-:Y:S01]  /*17470*/  ISETP.GT.AND P4, PT, R56, 0x50, PT ;  /* 0x000000503800780c */ /* 0x000fe20003f84270 */
[----:B------:R-:W2:Y:S01]  /*17480*/  MUFU.EX2 R199, R199 ;  /* 0x000000c700c77308 */ /* 0x000ea20000000800 */
[----:B------:R-:W-:-:S02]  /*17490*/  FSEL R15, R38, -INF , P3 ;  /* 0xff800000260f7808 */ /* 0x000fc40001800000 */
[----:B------:R-:W-:Y:S02]  /*174a0*/  FMNMX.FTZ R26, R21, R26, !PT ;  /* 0x0000001a151a7209 */ /* 0x000fe40007810000 */
[----:B------:R-:W-:Y:S02]  /*174b0*/  ISETP.GT.AND P3, PT, R56, 0x51, PT ;  /* 0x000000513800780c */ /* 0x000fe40003f64270 */
[----:B---3--:R-:W-:Y:S01]  /*174c0*/  FSEL R41, R32, -INF , P4 ;  /* 0xff80000020297808 */ /* 0x008fe20002000000 */
[----:B------:R-:W3:Y:S01]  /*174d0*/  MUFU.EX2 R12, R12 ;  /* 0x0000000c000c7308 */ /* 0x000ee20000000800 */
[----:B------:R-:W-:Y:S01]  /*174e0*/  FMNMX.FTZ R26, R15, R26, !PT ;  /* 0x0000001a0f1a7209 */ /* 0x000fe20007810000 */
[----:B------:R-:W-:Y:S01]  /*174f0*/  FFMA.FTZ R32, R59, R4, -R24 ;  /* 0x000000043b207223 */ /* 0x000fe20000010818 */
[----:B------:R-:W-:Y:S02]  /*17500*/  ISETP.GT.AND P4, PT, R56, 0x58, PT ;  /* 0x000000583800780c */ /* 0x000fe40003f84270 */
[----:B------:R-:W-:-:S02]  /*17510*/  CS2R R58, SRZ ;  /* 0x00000000003a7805 */ /* 0x000fc4000001ff00 */
[----:B------:R-:W-:Y:S02]  /*17520*/  FSEL R55, R34, -INF , P3 ;  /* 0xff80000022377808 */ /* 0x000fe40001800000 */
[----:B------:R-:W-:Y:S01]  /*17530*/  FMNMX.FTZ R26, R41, R26, !PT ;  /* 0x0000001a291a7209 */ /* 0x000fe20007810000 */
[----:B------:R-:W-:Y:S01]  /*17540*/  MUFU.EX2 R193, R193 ;  /* 0x000000c100c17308 */ /* 0x000fe20000000800 */
[----:B------:R-:W-:Y:S02]  /*17550*/  ISETP.GT.AND P3, PT, R56, 0x59, PT ;  /* 0x000000593800780c */ /* 0x000fe40003f64270 */
[----:B------:R-:W-:Y:S01]  /*17560*/  FSEL R65, R36, -INF , P4 ;  /* 0xff80000024417808 */ /* 0x000fe20002000000 */
[----:B------:R-:W-:Y:S01]  /*17570*/  FFMA.FTZ R36, R67, R4, -R24 ;  /* 0x0000000443247223 */ /* 0x000fe20000010818 */
[----:B------:R-:W-:Y:S02]  /*17580*/  FMNMX.FTZ R26, R55, R26, !PT ;  /* 0x0000001a371a7209 */ /* 0x000fe40007810000 */
[----:B------:R-:W-:-:S02]  /*17590*/  CS2R R66, SRZ ;  /* 0x0000000000427805 */ /* 0x000fc4000001ff00 */
[----:B------:R-:W-:Y:S01]  /*175a0*/  ISETP.GT.AND P4, PT, R56, 0x60, PT ;  /* 0x000000603800780c */ /* 0x000fe20003f84270 */
[----:B------:R-:W-:Y:S01]  /*175b0*/  MUFU.EX2 R14, R14 ;  /* 0x0000000e000e7308 */ /* 0x000fe20000000800 */
[----:B------:R-:W-:Y:S02]  /*175c0*/  FSEL R49, R42, -INF , P3 ;  /* 0xff8000002a317808 */ /* 0x000fe40001800000 */
[----:B------:R-:W-:Y:S01]  /*175d0*/  FMNMX.FTZ R26, R65, R26, !PT ;  /* 0x0000001a411a7209 */ /* 0x000fe20007810000 */
[----:B------:R-:W4:Y:S01]  /*175e0*/  @P2 LDC R42, c[0x0][0x450] ;  /* 0x00011400ff2a2b82 */ /* 0x000f220000000800 */
[----:B------:R-:W-:Y:S02]  /*175f0*/  ISETP.GT.AND P3, PT, R56, 0x61, PT ;  /* 0x000000613800780c */ /* 0x000fe40003f64270 */
[----:B------:R-:W-:Y:S01]  /*17600*/  FSEL R75, R46, -INF , P4 ;  /* 0xff8000002e4b7808 */ /* 0x000fe20002000000 */
[----:B------:R-:W-:Y:S01]  /*17610*/  MUFU.EX2 R195, R195 ;  /* 0x000000c300c37308 */ /* 0x000fe20000000800 */
[----:B------:R-:W-:-:S02]  /*17620*/  FMNMX.FTZ R26, R49, R26, !PT ;  /* 0x0000001a311a7209 */ /* 0x000fc40007810000 */
[----:B------:R-:W-:Y:S02]  /*17630*/  ISETP.GT.AND P4, PT, R56, 0x68, PT ;  /* 0x000000683800780c */ /* 0x000fe40003f84270 */
[----:B------:R-:W-:Y:S02]  /*17640*/  FSEL R47, R54, -INF , P3 ;  /* 0xff800000362f7808 */ /* 0x000fe40001800000 */
[----:B------:R-:W-:Y:S01]  /*17650*/  FMNMX.FTZ R26, R75, R26, !PT ;  /* 0x0000001a4b1a7209 */ /* 0x000fe20007810000 */
[----:B------:R-:W-:Y:S01]  /*17660*/  MUFU.EX2 R20, R20 ;  /* 0x0000001400147308 */ /* 0x000fe20000000800 */
[----:B------:R-:W-:Y:S02]  /*17670*/  FSEL R93, R28, -INF , P4 ;  /* 0xff8000001c5d7808 */ /* 0x000fe40002000000 */
[----:B------:R-:W-:Y:S02]  /*17680*/  ISETP.GT.AND P3, PT, R56, 0x69, PT ;  /* 0x000000693800780c */ /* 0x000fe40003f64270 */
[----:B------:R-:W-:-:S02]  /*17690*/  FMNMX.FTZ R28, R47, R26, !PT ;  /* 0x0000001a2f1c7209 */ /* 0x000fc40007810000 */
[----:B------:R-:W-:Y:S01]  /*176a0*/  FSEL R43, R50, -INF , P3 ;  /* 0xff800000322b7808 */ /* 0x000fe20001800000 */
[----:B------:R-:W-:Y:S01]  /*176b0*/  MUFU.EX2 R189, R189 ;  /* 0x000000bd00bd7308 */ /* 0x000fe20000000800 */
[----:B------:R-:W-:Y:S02]  /*176c0*/  FMNMX.FTZ R28, R93, R28, !PT ;  /* 0x0000001c5d1c7209 */ /* 0x000fe40007810000 */
[----:B------:R-:W-:Y:S02]  /*176d0*/  CS2R R50, SRZ ;  /* 0x0000000000327805 */ /* 0x000fe4000001ff00 */
[----:B----4-:R-:W-:Y:S02]  /*176e0*/  @P2 SHF.R.U32.HI R44, RZ, R42, R35 ;  /* 0x0000002aff2c2219 */ /* 0x010fe40000011623 */
[----:B------:R-:W-:Y:S01]  /*176f0*/  FMNMX.FTZ R5, R43, R28, !PT ;  /* 0x0000001c2b057209 */ /* 0x000fe20007810000 */
[--C-:B------:R-:W-:Y:S01]  /*17700*/  FFMA.FTZ R28, R39, R4, -R24.reuse ;  /* 0x00000004271c7223 */ /* 0x100fe20000010818 */
[----:B------:R-:W-:Y:S03]  /*17710*/  MUFU.EX2 R26, R30 ;  /* 0x0000001e001a7308 */ /* 0x000fe60000000800 */
[----:B------:R-:W4:Y:S05]  /*17720*/  SHFL.BFLY PT, R34, R5, 0x2, 0x1f ;  /* 0x0c401f0005227f89 */ /* 0x000f2a00000e0000 */
[----:B------:R-:W-:Y:S08]  /*17730*/  MUFU.EX2 R191, R191 ;  /* 0x000000bf00bf7308 */ /* 0x000ff00000000800 */
[----:B------:R-:W-:Y:S08]  /*17740*/  MUFU.EX2 R28, R28 ;  /* 0x0000001c001c7308 */ /* 0x000ff00000000800 */
[----:B------:R-:W-:Y:S01]  /*17750*/  MUFU.EX2 R185, R185 ;  /* 0x000000b900b97308 */ /* 0x000fe20000000800 */
[----:B----4-:R-:W-:Y:S01]  /*17760*/  FMNMX.FTZ R27, R5, R34, !PT ;  /* 0x00000022051b7209 */ /* 0x010fe20007810000 */
[-CC-:B------:R-:W-:Y:S01]  /*17770*/  FFMA.FTZ R34, R63, R4.reuse, -R24.reuse ;  /* 0x000000043f227223 */ /* 0x180fe20000010818 */
[----:B------:R-:W-:Y:S01]  /*17780*/  FFMA.FTZ R24, R53, R4, -R24 ;  /* 0x0000000435187223 */ /* 0x000fe20000010818 */
[----:B------:R-:W-:-:S02]  /*17790*/  CS2R R62, SRZ ;  /* 0x00000000003e7805 */ /* 0x000fc4000001ff00 */
[----:B------:R-:W-:Y:S01]  /*177a0*/  CS2R R52, SRZ ;  /* 0x0000000000347805 */ /* 0x000fe2000001ff00 */
[----:B------:R-:W4:Y:S01]  /*177b0*/  SHFL.BFLY PT, R38, R27, 0x1, 0x1f ;  /* 0x0c201f001b267f89 */ /* 0x000f2200000e0000 */
[----:B------:R5:W-:Y:S08]  /*177c0*/  MUFU.EX2 R30, R57 ;  /* 0x00000039001e7308 */ /* 0x000bf00000000800 */
[----:B------:R-:W-:Y:S01]  /*177d0*/  MUFU.EX2 R187, R187 ;  /* 0x000000bb00bb7308 */ /* 0x000fe20000000800 */
[----:B-----5:R-:W-:-:S07]  /*177e0*/  CS2R R56, SRZ ;  /* 0x0000000000387805 */ /* 0x020fce000001ff00 */
[----:B------:R-:W-:Y:S01]  /*177f0*/  MUFU.EX2 R32, R32 ;  /* 0x0000002000207308 */ /* 0x000fe20000000800 */
[----:B----4-:R-:W-:-:S07]  /*17800*/  FMNMX.FTZ R5, R27, R38, !PT ;  /* 0x000000261b057209 */ /* 0x010fce0007810000 */
[----:B------:R-:W-:Y:S01]  /*17810*/  MUFU.EX2 R181, R181 ;  /* 0x000000b500b57308 */ /* 0x000fe20000000800 */
[C---:B------:R-:W-:Y:S01]  /*17820*/  FSETP.NEU.FTZ.AND P3, PT, R5.reuse, -INF , PT ;  /* 0xff8000000500780b */ /* 0x040fe20003f7d000 */
[----:B------:R-:W-:-:S06]  /*17830*/  FMUL.FTZ R27, R5, R4 ;  /* 0x00000004051b7220 */ /* 0x000fcc0000410000 */
[----:B------:R-:W-:Y:S01]  /*17840*/  MUFU.EX2 R34, R34 ;  /* 0x0000002200227308 */ /* 0x000fe20000000800 */
[----:B------:R-:W-:-:S05]  /*17850*/  FSEL R40, R27, RZ, P3 ;  /* 0x000000ff1b287208 */ /* 0x000fca0001800000 */
[-CC-:B------:R-:W-:Y:S01]  /*17860*/  FFMA.FTZ R200, R29, R4.reuse, -R40.reuse ;  /* 0x000000041dc87223 */ /* 0x180fe20000010828 */
[-CC-:B------:R-:W-:Y:S01]  /*17870*/  FFMA.FTZ R27, R6, R4.reuse, -R40.reuse ;  /* 0x00000004061b7223 */ /* 0x180fe20000010828 */
[-C--:B------:R-:W-:Y:S01]  /*17880*/  FFMA.FTZ R202, R7, R4.reuse, -R40 ;  /* 0x0000000407ca7223 */ /* 0x080fe20000010828 */
[----:B------:R-:W-:Y:S01]  /*17890*/  FADD.FTZ R6, R201, R2 ;  /* 0x00000002c9067221 */ /* 0x000fe20000010000 */
[-CC-:B------:R-:W-:Y:S01]  /*178a0*/  FFMA.FTZ R25, R25, R4.reuse, -R40.reuse ;  /* 0x0000000419197223 */ /* 0x180fe20000010828 */
[-C--:B------:R-:W-:Y:S01]  /*178b0*/  FFMA.FTZ R196, R9, R4.reuse, -R40 ;  /* 0x0000000409c47223 */ /* 0x080fe20000010828 */
[----:B------:R-:W-:Y:S01]  /*178c0*/  MUFU.EX2 R200, R200 ;  /* 0x000000c800c87308 */ /* 0x000fe20000000800 */
[----:B------:R-:W-:Y:S01]  /*178d0*/  FADD.FTZ R7, R203, R6 ;  /* 0x00000006cb077221 */ /* 0x000fe20000010000 */
[-CC-:B------:R-:W-:Y:S01]  /*178e0*/  FFMA.FTZ R9, R33, R4.reuse, -R40.reuse ;  /* 0x0000000421097223 */ /* 0x180fe20000010828 */
[-CC-:B------:R-:W-:Y:S01]  /*178f0*/  FFMA.FTZ R198, R11, R4.reuse, -R40.reuse ;  /* 0x000000040bc67223 */ /* 0x180fe20000010828 */
[-CC-:B------:R-:W-:Y:S01]  /*17900*/  FFMA.FTZ R11, R37, R4.reuse, -R40.reuse ;  /* 0x00000004250b7223 */ /* 0x180fe20000010828 */
[----:B------:R-:W-:Y:S01]  /*17910*/  FADD.FTZ R6, R8, R7 ;  /* 0x0000000708067221 */ /* 0x000fe20000010000 */
[-CC-:B------:R-:W-:Y:S01]  /*17920*/  FFMA.FTZ R192, R13, R4.reuse, -R40.reuse ;  /* 0x000000040dc07223 */ /* 0x180fe20000010828 */
[-C--:B------:R-:W-:Y:S01]  /*17930*/  FFMA.FTZ R13, R45, R4.reuse, -R40 ;  /* 0x000000042d0d7223 */ /* 0x080fe20000010828 */
[----:B------:R-:W4:Y:S01]  /*17940*/  MUFU.EX2 R27, R27 ;  /* 0x0000001b001b7308 */ /* 0x000f220000000800 */
[----:B0-----:R-:W-:Y:S01]  /*17950*/  FADD.FTZ R7, R197, R6 ;  /* 0x00000006c5077221 */ /* 0x001fe20000010000 */
[-CC-:B------:R-:W-:Y:S01]  /*17960*/  FFMA.FTZ R194, R83, R4.reuse, -R40.reuse ;  /* 0x0000000453c27223 */ /* 0x180fe20000010828 */
[-CC-:B------:R-:W-:Y:S01]  /*17970*/  FFMA.FTZ R29, R81, R4.reuse, -R40.reuse ;  /* 0x00000004511d7223 */ /* 0x180fe20000010828 */
[-CC-:B------:R-:W-:Y:S01]  /*17980*/  FFMA.FTZ R188, R85, R4.reuse, -R40.reuse ;  /* 0x0000000455bc7223 */ /* 0x180fe20000010828 */
[----:B-1----:R-:W-:Y:S01]  /*17990*/  FADD.FTZ R6, R10, R7 ;  /* 0x000000070a067221 */ /* 0x002fe20000010000 */
[-CC-:B------:R-:W-:Y:S01]  /*179a0*/  FFMA.FTZ R31, R79, R4.reuse, -R40.reuse ;  /* 0x000000044f1f7223 */ /* 0x180fe20000010828 */
[-C--:B------:R-:W-:Y:S01]  /*179b0*/  FFMA.FTZ R190, R87, R4.reuse, -R40 ;  /* 0x0000000457be7223 */ /* 0x080fe20000010828 */
[----:B------:R-:W0:Y:S01]  /*179c0*/  MUFU.EX2 R202, R202 ;  /* 0x000000ca00ca7308 */ /* 0x000e220000000800 */
[----:B--2---:R-:W-:Y:S01]  /*179d0*/  FADD.FTZ R37, R199, R6 ;  /* 0x00000006c7257221 */ /* 0x004fe20000010000 */
[-CC-:B------:R-:W-:Y:S01]  /*179e0*/  FFMA.FTZ R33, R91, R4.reuse, -R40.reuse ;  /* 0x000000045b217223 */ /* 0x180fe20000010828 */
[-CC-:B------:R-:W-:Y:S01]  /*179f0*/  FFMA.FTZ R184, R89, R4.reuse, -R40.reuse ;  /* 0x0000000459b87223 */ /* 0x180fe20000010828 */
[-CC-:B------:R-:W-:Y:S01]  /*17a00*/  FFMA.FTZ R35, R77, R4.reuse, -R40.reuse ;  /* 0x000000044d237223 */ /* 0x180fe20000010828 */
[----:B---3--:R-:W-:Y:S01]  /*17a10*/  FADD.FTZ R42, R12, R37 ;  /* 0x000000250c2a7221 */ /* 0x008fe20000010000 */
[-CC-:B------:R-:W-:Y:S01]  /*17a20*/  FFMA.FTZ R21, R21, R4.reuse, -R40.reuse ;  /* 0x0000000415157223 */ /* 0x180fe20000010828 */
[-C--:B------:R-:W-:Y:S01]  /*17a30*/  FFMA.FTZ R15, R15, R4.reuse, -R40 ;  /* 0x000000040f0f7223 */ /* 0x080fe20000010828 */
[----:B------:R-:W1:Y:S01]  /*17a40*/  MUFU.EX2 R25, R25 ;  /* 0x0000001900197308 */ /* 0x000e620000000800 */
[----:B----4-:R-:W-:Y:S01]  /*17a50*/  FADD.FTZ R7, R200, R27 ;  /* 0x0000001bc8077221 */ /* 0x010fe20000010000 */
[----:B------:R-:W-:Y:S01]  /*17a60*/  FADD.FTZ R39, R193, R42 ;  /* 0x0000002ac1277221 */ /* 0x000fe20000010000 */
[-CC-:B------:R-:W-:Y:S01]  /*17a70*/  FFMA.FTZ R41, R41, R4.reuse, -R40.reuse ;  /* 0x0000000429297223 */ /* 0x180fe20000010828 */
[-CC-:B------:R-:W-:Y:S01]  /*17a80*/  FFMA.FTZ R55, R55, R4.reuse, -R40.reuse ;  /* 0x0000000437377223 */ /* 0x180fe20000010828 */
[-CC-:B------:R-:W-:Y:S01]  /*17a90*/  FFMA.FTZ R65, R65, R4.reuse, -R40.reuse ;  /* 0x0000000441417223 */ /* 0x180fe20000010828 */
[----:B------:R-:W-:Y:S01]  /*17aa0*/  FADD.FTZ R42, R14, R39 ;  /* 0x000000270e2a7221 */ /* 0x000fe20000010000 */
[-C--:B------:R-:W-:Y:S01]  /*17ab0*/  FFMA.FTZ R49, R49, R4.reuse, -R40 ;  /* 0x0000000431317223 */ /* 0x080fe20000010828 */
[----:B------:R-:W2:Y:S01]  /*17ac0*/  MUFU.EX2 R196, R196 ;  /* 0x000000c400c47308 */ /* 0x000ea20000000800 */
[----:B0-----:R-:W-:Y:S01]  /*17ad0*/  FADD.FTZ R6, R202, R7 ;  /* 0x00000007ca067221 */ /* 0x001fe20000010000 */
[----:B------:R-:W-:Y:S01]  /*17ae0*/  IADD3 R7, R44, R227, -R226 ;  /* 0x000000e32c077210 */ /* 0x000fe20007ffe8e2 */
[----:B------:R-:W-:Y:S01]  /*17af0*/  FADD.FTZ R39, R195, R42 ;  /* 0x0000002ac3277221 */ /* 0x000fe20000010000 */
[-CC-:B------:R-:W-:Y:S01]  /*17b00*/  FFMA.FTZ R75, R75, R4.reuse, -R40.reuse ;  /* 0x000000044b4b7223 */ /* 0x180fe20000010828 */
[----:B------:R-:W-:Y:S01]  /*17b10*/  F2FP.BF16.F32.PACK_AB R201, R2, R201 ;  /* 0x000000c902c9723e */ /* 0x000fe200000010ff */
[-C--:B------:R-:W-:Y:S01]  /*17b20*/  FFMA.FTZ R47, R47, R4.reuse, -R40 ;  /* 0x000000042f2f7223 */ /* 0x080fe20000010828 */
[----:B------:R-:W-:Y:S01]  /*17b30*/  FADD.FTZ R42, R20, R39 ;  /* 0x00000027142a7221 */ /* 0x000fe20000010000 */
[----:B------:R-:W0:Y:S01]  /*17b40*/  MUFU.EX2 R9, R9 ;  /* 0x0000000900097308 */ /* 0x000e220000000800 */
[----:B-1----:R-:W-:Y:S01]  /*17b50*/  FADD.FTZ R37, R25, R6 ;  /* 0x0000000619257221 */ /* 0x002fe20000010000 */
[-CC-:B------:R-:W-:Y:S01]  /*17b60*/  FFMA.FTZ R93, R93, R4.reuse, -R40.reuse ;  /* 0x000000045d5d7223 */ /* 0x180fe20000010828 */
[----:B------:R-:W-:Y:S01]  /*17b70*/  FFMA.FTZ R40, R43, R4, -R40 ;  /* 0x000000042b287223 */ /* 0x000fe20000010828 */
[----:B------:R-:W-:Y:S01]  /*17b80*/  F2FP.BF16.F32.PACK_AB R203, R8, R203 ;  /* 0x000000cb08cb723e */ /* 0x000fe200000010ff */
[----:B------:R-:W-:Y:S01]  /*17b90*/  VIADD R8, R150, 0xfffffffe ;  /* 0xfffffffe96087836 */ /* 0x000fe20000000000 */
[----:B------:R-:W-:-:S02]  /*17ba0*/  F2FP.BF16.F32.PACK_AB R200, R27, R200 ;  /* 0x000000c81bc8723e */ /* 0x000fc400000010ff */
[----:B------:R-:W-:Y:S01]  /*17bb0*/  CS2R R90, SRZ ;  /* 0x00000000005a7805 */ /* 0x000fe2000001ff00 */
[----:B------:R-:W1:Y:S01]  /*17bc0*/  MUFU.EX2 R198, R198 ;  /* 0x000000c600c67308 */ /* 0x000e620000000800 */
[----:B--2---:R-:W-:Y:S01]  /*17bd0*/  FADD.FTZ R6, R196, R37 ;  /* 0x00000025c4067221 */ /* 0x004fe20000010000 */
[----:B------:R-:W-:Y:S02]  /*17be0*/  F2FP.BF16.F32.PACK_AB R202, R25, R202 ;  /* 0x000000ca19ca723e */ /* 0x000fe400000010ff */
[----:B------:R-:W-:Y:S02]  /*17bf0*/  CS2R R88, SRZ ;  /* 0x0000000000587805 */ /* 0x000fe4000001ff00 */
[----:B------:R-:W-:Y:S02]  /*17c00*/  F2FP.BF16.F32.PACK_AB R197, R10, R197 ;  /* 0x000000c50ac5723e */ /* 0x000fe400000010ff */
[----:B------:R-:W-:Y:S02]  /*17c10*/  CS2R R86, SRZ ;  /* 0x0000000000567805 */ /* 0x000fe4000001ff00 */
[----:B------:R-:W-:-:S02]  /*17c20*/  F2FP.BF16.F32.PACK_AB R199, R12, R199 ;  /* 0x000000c70cc7723e */ /* 0x000fc400000010ff */
[----:B------:R-:W-:Y:S01]  /*17c30*/  CS2R R84, SRZ ;  /* 0x0000000000547805 */ /* 0x000fe2000001ff00 */
[----:B------:R-:W2:Y:S01]  /*17c40*/  MUFU.EX2 R11, R11 ;  /* 0x0000000b000b7308 */ /* 0x000ea20000000800 */
[----:B0-----:R-:W-:Y:S01]  /*17c50*/  FADD.FTZ R37, R9, R6 ;  /* 0x0000000609257221 */ /* 0x001fe20000010000 */
[----:B------:R-:W-:Y:S01]  /*17c60*/  IMAD.MOV.U32 R6, RZ, RZ, RZ ;  /* 0x000000ffff067224 */ /* 0x000fe200078e00ff */
[----:B------:R-:W-:Y:S02]  /*17c70*/  F2FP.BF16.F32.PACK_AB R193, R14, R193 ;  /* 0x000000c10ec1723e */ /* 0x000fe400000010ff */
[----:B------:R-:W-:Y:S02]  /*17c80*/  CS2R R82, SRZ ;  /* 0x0000000000527805 */ /* 0x000fe4000001ff00 */
[----:B------:R-:W-:Y:S01]  /*17c90*/  F2FP.BF16.F32.PACK_AB R195, R20, R195 ;  /* 0x000000c314c3723e */ /* 0x000fe200000010ff */
[----:B------:R-:W-:Y:S01]  /*17ca0*/  IMAD.HI R223, R7, -0x6db6db6d, R6 ;  /* 0x9249249307df7827 */ /* 0x000fe200078e0206 */
[----:B------:R-:W-:Y:S01]  /*17cb0*/  F2FP.BF16.F32.PACK_AB R196, R9, R196 ;  /* 0x000000c409c4723e */ /* 0x000fe200000010ff */
[----:B------:R-:W0:Y:S02]  /*17cc0*/  MUFU.EX2 R192, R192 ;  /* 0x000000c000c07308 */ /* 0x000e240000000800 */
[----:B-1----:R-:W-:Y:S01]  /*17cd0*/  FADD.FTZ R0, R198, R37 ;  /* 0x00000025c6007221 */ /* 0x002fe20000010000 */
[----:B------:R-:W-:Y:S01]  /*17ce0*/  FADD.FTZ R37, R189, R42 ;  /* 0x0000002abd257221 */ /* 0x000fe20000010000 */
[----:B------:R-:W-:-:S02]  /*17cf0*/  SHF.R.U32.HI R42, RZ, 0x1f, R223 ;  /* 0x0000001fff2a7819 */ /* 0x000fc400000116df */
[----:B------:R-:W-:Y:S02]  /*17d00*/  CS2R R80, SRZ ;  /* 0x0000000000507805 */ /* 0x000fe4000001ff00 */
[C---:B------:R-:W-:Y:S01]  /*17d10*/  F2FP.BF16.F32.PACK_AB R189, R26.reuse, R189 ;  /* 0x000000bd1abd723e */ /* 0x040fe200000010ff */
[----:B------:R-:W-:Y:S01]  /*17d20*/  FADD.FTZ R6, R26, R37 ;  /* 0x000000251a067221 */ /* 0x000fe20000010000 */
[----:B------:R-:W-:Y:S01]  /*17d30*/  LEA.HI.SX32 R223, R223, R42, 0x1a ;  /* 0x0000002adfdf7211 */ /* 0x000fe200078fd2ff */
[----:B------:R-:W1:Y:S01]  /*17d40*/  MUFU.EX2 R13, R13 ;  /* 0x0000000d000d7308 */ /* 0x000e620000000800 */
[----:B--2---:R-:W-:Y:S01]  /*17d50*/  FADD.FTZ R7, R11, R0 ;  /* 0x000000000b077221 */ /* 0x004fe20000010000 */
[----:B------:R-:W-:Y:S01]  /*17d60*/  FADD.FTZ R37, R191, R6 ;  /* 0x00000006bf257221 */ /* 0x000fe20000010000 */
[----:B------:R-:W-:Y:S02]  /*17d70*/  VIMNMX R223, RZ, R223, !PT ;  /* 0x000000dfffdf7248 */ /* 0x000fe40007fe0100 */
[----:B------:R-:W-:-:S02]  /*17d80*/  CS2R R78, SRZ ;  /* 0x00000000004e7805 */ /* 0x000fc4000001ff00 */
[C---:B------:R-:W-:Y:S01]  /*17d90*/  F2FP.BF16.F32.PACK_AB R191, R28.reuse, R191 ;  /* 0x000000bf1cbf723e */ /* 0x040fe200000010ff */
[----:B------:R-:W-:Y:S01]  /*17da0*/  FADD.FTZ R6, R28, R37 ;  /* 0x000000251c067221 */ /* 0x000fe20000010000 */
[----:B------:R-:W-:Y:S01]  /*17db0*/  ISETP.GE.AND P3, PT, R8, R223, PT ;  /* 0x000000df0800720c */ /* 0x000fe20003f66270 */
[----:B------:R-:W2:Y:S01]  /*17dc0*/  MUFU.EX2 R194, R194 ;  /* 0x000000c200c27308 */ /* 0x000ea20000000800 */
[----:B0-----:R-:W-:Y:S01]  /*17dd0*/  FADD.FTZ R0, R192, R7 ;  /* 0x00000007c0007221 */ /* 0x001fe20000010000 */
[----:B------:R-:W-:Y:S02]  /*17de0*/  F2FP.BF16.F32.PACK_AB R198, R11, R198 ;  /* 0x000000c60bc6723e */ /* 0x000fe400000010ff */
[----:B------:R-:W-:Y:S02]  /*17df0*/  CS2R R76, SRZ ;  /* 0x00000000004c7805 */ /* 0x000fe4000001ff00 */
[----:B------:R-:W-:Y:S02]  /*17e00*/  CS2R R44, SRZ ;  /* 0x00000000002c7805 */ /* 0x000fe4000001ff00 */
[----:B------:R-:W-:-:S02]  /*17e10*/  CS2R R42, SRZ ;  /* 0x00000000002a7805 */ /* 0x000fc4000001ff00 */
[----:B------:R-:W-:Y:S01]  /*17e20*/  CS2R R26, SRZ ;  /* 0x00000000001a7805 */ /* 0x000fe2000001ff00 */
[----:B------:R-:W0:Y:S01]  /*17e30*/  MUFU.EX2 R29, R29 ;  /* 0x0000001d001d7308 */ /* 0x000e220000000800 */
[C---:B-1----:R-:W-:Y:S01]  /*17e40*/  FADD.FTZ R7, R13.reuse, R0 ;  /* 0x000000000d077221 */ /* 0x042fe20000010000 */
[----:B------:R-:W-:-:S06]  /*17e50*/  F2FP.BF16.F32.PACK_AB R192, R13, R192 ;  /* 0x000000c00dc0723e */ /* 0x000fcc00000010ff */
[----:B------:R-:W1:Y:S01]  /*17e60*/  MUFU.EX2 R188, R188 ;  /* 0x000000bc00bc7308 */ /* 0x000e620000000800 */
[----:B--2---:R-:W-:-:S07]  /*17e70*/  FADD.FTZ R0, R194, R7 ;  /* 0x00000007c2007221 */ /* 0x004fce0000010000 */
[----:B------:R-:W2:Y:S01]  /*17e80*/  MUFU.EX2 R31, R31 ;  /* 0x0000001f001f7308 */ /* 0x000ea20000000800 */
[C---:B0-----:R-:W-:Y:S01]  /*17e90*/  FADD.FTZ R7, R29.reuse, R0 ;  /* 0x000000001d077221 */ /* 0x041fe20000010000 */
[----:B------:R-:W-:Y:S02]  /*17ea0*/  F2FP.BF16.F32.PACK_AB R194, R29, R194 ;  /* 0x000000c21dc2723e */ /* 0x000fe400000010ff */
[----:B------:R-:W-:-:S04]  /*17eb0*/  CS2R R28, SRZ ;  /* 0x00000000001c7805 */ /* 0x000fc8000001ff00 */
        /* <DEDUP_REMOVED lines=9> */
[----:B------:R-:W-:-:S06]  /*17f50*/  F2FP.BF16.F32.PACK_AB R190, R33, R190 ;  /* 0x000000be21be723e */ /* 0x000fcc00000010ff */
[----:B------:R-:W1:Y:S01]  /*17f60*/  MUFU.EX2 R21, R21 ;  /* 0x0000001500157308 */ /* 0x000e620000000800 */
[----:B--2---:R-:W-:-:S07]  /*17f70*/  FADD.FTZ R0, R184, R7 ;  /* 0x00000007b8007221 */ /* 0x004fce0000010000 */
[----:B------:R2:W3:Y:S01]  /*17f80*/  MUFU.EX2 R186, R15 ;  /* 0x0000000f00ba7308 */ /* 0x0004e20000000800 */
[C---:B0-----:R-:W-:Y:S01]  /*17f90*/  FADD.FTZ R0, R35.reuse, R0 ;  /* 0x0000000023007221 */ /* 0x041fe20000010000 */
[----:B------:R-:W-:-:S06]  /*17fa0*/  F2FP.BF16.F32.PACK_AB R184, R35, R184 ;  /* 0x000000b823b8723e */ /* 0x000fcc00000010ff */
[----:B------:R-:W0:Y:S01]  /*17fb0*/  MUFU.EX2 R41, R41 ;  /* 0x0000002900297308 */ /* 0x000e220000000800 */
[----:B--2---:R-:W-:Y:S01]  /*17fc0*/  FADD.FTZ R15, R185, R6 ;  /* 0x00000006b90f7221 */ /* 0x004fe20000010000 */
[----:B-1----:R-:W-:Y:S01]  /*17fd0*/  FADD.FTZ R7, R21, R0 ;  /* 0x0000000015077221 */ /* 0x002fe20000010000 */
[C---:B------:R-:W-:Y:S02]  /*17fe0*/  F2FP.BF16.F32.PACK_AB R185, R30.reuse, R185 ;  /* 0x000000b91eb9723e */ /* 0x040fe400000010ff */
[----:B------:R-:W-:Y:S01]  /*17ff0*/  FADD.FTZ R6, R30, R15 ;  /* 0x0000000f1e067221 */ /* 0x000fe20000010000 */
[----:B------:R-:W-:Y:S02]  /*18000*/  CS2R R30, SRZ ;  /* 0x00000000001e7805 */ /* 0x000fe4000001ff00 */
[----:B------:R1:W2:Y:S01]  /*18010*/  MUFU.EX2 R180, R55 ;  /* 0x0000003700b47308 */ /* 0x0002a20000000800 */
[----:B------:R-:W-:Y:S01]  /*18020*/  FADD.FTZ R15, R187, R6 ;  /* 0x00000006bb0f7221 */ /* 0x000fe20000010000 */
[----:B---3--:R-:W-:Y:S01]  /*18030*/  FADD.FTZ R0, R186, R7 ;  /* 0x00000007ba007221 */ /* 0x008fe20000010000 */
[----:B------:R-:W-:-:S02]  /*18040*/  F2FP.BF16.F32.PACK_AB R187, R32, R187 ;  /* 0x000000bb20bb723e */ /* 0x000fc400000010ff */
[----:B------:R-:W-:Y:S01]  /*18050*/  FADD.FTZ R2, R32, R15 ;  /* 0x0000000f20027221 */ /* 0x000fe20000010000 */
[----:B------:R-:W-:Y:S02]  /*18060*/  F2FP.BF16.F32.PACK_AB R186, R186, R21 ;  /* 0x00000015baba723e */ /* 0x000fe400000010ff */
[----:B------:R-:W-:Y:S01]  /*18070*/  CS2R R32, SRZ ;  /* 0x0000000000207805 */ /* 0x000fe2000001ff00 */
[----:B------:R-:W3:Y:S01]  /*18080*/  MUFU.EX2 R183, R183 ;  /* 0x000000b700b77308 */ /* 0x000ee20000000800 */
[----:B------:R-:W-:Y:S01]  /*18090*/  FADD.FTZ R15, R181, R2 ;  /* 0x00000002b50f7221 */ /* 0x000fe20000010000 */
[----:B0-----:R-:W-:Y:S01]  /*180a0*/  FADD.FTZ R7, R41, R0 ;  /* 0x0000000029077221 */ /* 0x001fe20000010000 */
[C---:B------:R-:W-:Y:S02]  /*180b0*/  F2FP.BF16.F32.PACK_AB R181, R34.reuse, R181 ;  /* 0x000000b522b5723e */ /* 0x040fe400000010ff */
[----:B-1----:R-:W-:Y:S01]  /*180c0*/  CS2R R54, SRZ ;  /* 0x0000000000367805 */ /* 0x002fe2000001ff00 */
[----:B------:R-:W-:Y:S01]  /*180d0*/  FADD.FTZ R2, R34, R15 ;  /* 0x0000000f22027221 */ /* 0x000fe20000010000 */
[----:B------:R-:W-:Y:S01]  /*180e0*/  CS2R R34, SRZ ;  /* 0x0000000000227805 */ /* 0x000fe2000001ff00 */
[----:B------:R-:W0:Y:S01]  /*180f0*/  MUFU.EX2 R65, R65 ;  /* 0x0000004100417308 */ /* 0x000e220000000800 */
[C---:B--2---:R-:W-:Y:S01]  /*18100*/  FADD.FTZ R0, R180.reuse, R7 ;  /* 0x00000007b4007221 */ /* 0x044fe20000010000 */
[----:B------:R-:W-:-:S06]  /*18110*/  F2FP.BF16.F32.PACK_AB R180, R180, R41 ;  /* 0x00000029b4b4723e */ /* 0x000fcc00000010ff */
[----:B------:R-:W1:Y:S01]  /*18120*/  MUFU.EX2 R36, R36 ;  /* 0x0000002400247308 */ /* 0x000e620000000800 */
[----:B---3--:R-:W-:-:S07]  /*18130*/  FADD.FTZ R15, R183, R2 ;  /* 0x00000002b70f7221 */ /* 0x008fce0000010000 */
[----:B------:R2:W3:Y:S01]  /*18140*/  MUFU.EX2 R182, R49 ;  /* 0x0000003100b67308 */ /* 0x0004e20000000800 */
[----:B0-----:R-:W-:-:S07]  /*18150*/  FADD.FTZ R7, R65, R0 ;  /* 0x0000000041077221 */ /* 0x001fce0000010000 */
[----:B------:R-:W0:Y:S01]  /*18160*/  MUFU.EX2 R177, R177 ;  /* 0x000000b100b17308 */ /* 0x000e220000000800 */
[C---:B-1----:R-:W-:Y:S01]  /*18170*/  FADD.FTZ R2, R36.reuse, R15 ;  /* 0x0000000f24027221 */ /* 0x042fe20000010000 */
[----:B------:R-:W-:Y:S02]  /*18180*/  F2FP.BF16.F32.PACK_AB R183, R36, R183 ;  /* 0x000000b724b7723e */ /* 0x000fe400000010ff */
[----:B--2---:R-:W-:Y:S02]  /*18190*/  CS2R R48, SRZ ;  /* 0x0000000000307805 */ /* 0x004fe4000001ff00 */
[----:B------:R-:W-:Y:S02]  /*181a0*/  CS2R R36, SRZ ;  /* 0x0000000000247805 */ /* 0x000fe4000001ff00 */
[----:B------:R-:W1:Y:S01]  /*181b0*/  MUFU.EX2 R75, R75 ;  /* 0x0000004b004b7308 */ /* 0x000e620000000800 */
[C---:B---3--:R-:W-:Y:S01]  /*181c0*/  FADD.FTZ R0, R182.reuse, R7 ;  /* 0x00000007b6007221 */ /* 0x048fe20000010000 */
[----:B------:R-:W-:-:S02]  /*181d0*/  F2FP.BF16.F32.PACK_AB R182, R182, R65 ;  /* 0x00000041b6b6723e */ /* 0x000fc400000010ff */
[----:B------:R-:W-:-:S04]  /*181e0*/  CS2R R64, SRZ ;  /* 0x0000000000407805 */ /* 0x000fc8000001ff00 */
        /* <DEDUP_REMOVED lines=10> */
[----:B------:R-:W0:Y:S01]  /*18290*/  MUFU.EX2 R93, R93 ;  /* 0x0000005d005d7308 */ /* 0x000e220000000800 */
[C---:B----4-:R-:W-:Y:S01]  /*182a0*/  FADD.FTZ R0, R176.reuse, R7 ;  /* 0x00000007b0007221 */ /* 0x050fe20000010000 */
[----:B------:R-:W-:-:S02]  /*182b0*/  F2FP.BF16.F32.PACK_AB R176, R176, R75 ;  /* 0x0000004bb0b0723e */ /* 0x000fc400000010ff */
[----:B------:R-:W-:-:S04]  /*182c0*/  CS2R R74, SRZ ;  /* 0x00000000004a7805 */ /* 0x000fc8000001ff00 */
[----:B------:R-:W2:Y:S01]  /*182d0*/  MUFU.EX2 R24, R24 ;  /* 0x0000001800187308 */ /* 0x000ea20000000800 */
[----:B-1----:R-:W-:Y:S01]  /*182e0*/  FADD.FTZ R15, R179, R2 ;  /* 0x00000002b30f7221 */ /* 0x002fe20000010000 */
[----:B------:R-:W-:-:S06]  /*182f0*/  IMAD.MOV.U32 R2, RZ, RZ, 0x3f800000 ;  /* 0x3f800000ff027424 */ /* 0x000fcc00078e00ff */
[----:B------:R-:W1:Y:S01]  /*18300*/  MUFU.EX2 R40, R40 ;  /* 0x0000002800287308 */ /* 0x000e620000000800 */
[----:B0-----:R-:W-:Y:S01]  /*18310*/  FADD.FTZ R7, R93, R0 ;  /* 0x000000005d077221 */ /* 0x001fe20000010000 */
[----:B------:R-:W-:Y:S02]  /*18320*/  IMAD.MOV.U32 R0, RZ, RZ, 0x3f800000 ;  /* 0x3f800000ff007424 */ /* 0x000fe400078e00ff */
[C---:B--2---:R-:W-:Y:S01]  /*18330*/  FADD.FTZ R6, R24.reuse, R15 ;  /* 0x0000000f18067221 */ /* 0x044fe20000010000 */
[----:B------:R-:W-:Y:S02]  /*18340*/  F2FP.BF16.F32.PACK_AB R179, R24, R179 ;  /* 0x000000b318b3723e */ /* 0x000fe400000010ff */
[----:B------:R-:W-:Y:S01]  /*18350*/  CS2R R24, SRZ ;  /* 0x0000000000187805 */ /* 0x000fe2000001ff00 */
[C---:B-1----:R-:W-:Y:S01]  /*18360*/  FADD.FTZ R7, R40.reuse, R7 ;  /* 0x0000000728077221 */ /* 0x042fe20000010000 */
[----:B------:R-:W-:Y:S02]  /*18370*/  F2FP.BF16.F32.PACK_AB R178, R40, R93 ;  /* 0x0000005d28b2723e */ /* 0x000fe400000010ff */
[----:B------:R-:W-:-:S02]  /*18380*/  CS2R R92, SRZ ;  /* 0x00000000005c7805 */ /* 0x000fc4000001ff00 */
[----:B------:R-:W-:Y:S01]  /*18390*/  CS2R R40, SRZ ;  /* 0x0000000000287805 */ /* 0x000fe2000001ff00 */
[----:B------:R-:W-:Y:S06]  /*183a0*/  @!P3 BRA `(.L_x_2911) ;  /* 0x0000005c0050b947 */ /* 0x000fec0003800000 */
[----:B------:R-:W-:Y:S01]  /*183b0*/  BSSY B1, `(.L_x_2911) ;  /* 0x00005d3000017945 */ /* 0x000fe20003800000 */
[----:B------:R-:W-:Y:S02]  /*183c0*/  IMAD.MOV.U32 R9, RZ, RZ, R3 ;  /* 0x000000ffff097224 */ /* 0x000fe400078e0003 */
[----:B------:R-:W-:Y:S02]  /*183d0*/  IMAD.MOV.U32 R10, RZ, RZ, R5 ;  /* 0x000000ffff0a7224 */ /* 0x000fe400078e0005 */
[----:B------:R-:W-:Y:S02]  /*183e0*/  IMAD.MOV.U32 R11, RZ, RZ, R208 ;  /* 0x000000ffff0b7224 */ /* 0x000fe400078e00d0 */
[----:B------:R-:W-:Y:S02]  /*183f0*/  IMAD.MOV.U32 R12, RZ, RZ, R205 ;  /* 0x000000ffff0c7224 */ /* 0x000fe400078e00cd */
[----:B------:R-:W-:Y:S02]  /*18400*/  IMAD.MOV.U32 R2, RZ, RZ, 0x3f800000 ;  /* 0x3f800000ff027424 */ /* 0x000fe400078e00ff */
[----:B------:R-:W-:-:S07]  /*18410*/  IMAD.MOV.U32 R119, RZ, RZ, RZ ;  /* 0x000000ffff777224 */ /* 0x000fce00078e00ff */
.L_x_2922:
[----:B------:R-:W-:-:S05]  /*18420*/  VIADD R3, R12, 0x1 ;  /* 0x000000010c037836 */ /* 0x000fca0000000000 */
[----:B------:R-:W-:-:S04]  /*18430*/  ISETP.NE.AND P3, PT, R3, 0x2, PT ;  /* 0x000000020300780c */ /* 0x000fc80003f65270 */
[----:B------:R-:W-:Y:S02]  /*18440*/  SEL R208, RZ, 0x1, P3 ;  /* 0x00000001ffd07807 */ /* 0x000fe40001800000 */
[----:B------:R-:W-:Y:S02]  /*18450*/  SEL R205, R3, RZ, P3 ;  /* 0x000000ff03cd7207 */ /* 0x000fe40001800000 */
[----:B------:R-:W-:Y:S01]  /*18460*/  LOP3.LUT R208, R11, R208, RZ, 0x3c, !PT ;  /* 0x000000d00bd07212 */ /* 0x000fe200078e3cff */
[----:B------:R-:W-:Y:S06]  /*18470*/  @!P0 BRA `(.L_x_2912) ;  /* 0x0000000000048947 */ /* 0x000fec0003800000 */
[----:B------:R-:W-:Y:S01]  /*18480*/  BPT.TRAP 0x1 ;  /* 0x000000040000795c */ /* 0x000fe20000300000 */
.L_x_2912:
[----:B------:R-:W-:Y:S01]  /*18490*/  IMAD R13, R205, 0x8, R16 ;  /* 0x00000008cd0d7824 */ /* 0x000fe200078e0210 */
[----:B------:R-:W-:-:S04]  /*184a0*/  SHF.L.U32 R4, R208, 0x1f, RZ ;  /* 0x0000001fd0047819 */ /* 0x000fc800000006ff */
[----:B------:R0:W1:Y:S01]  /*184b0*/  SYNCS.PHASECHK.TRANS64.TRYWAIT P3, [R13+URZ+0x36830], R4 ;  /* 0x036830040d0075a7 */ /* 0x000062000806017f */
[----:B------:R-:W-:Y:S05]  /*184c0*/  @!P0 BRA `(.L_x_2913) ;  /* 0x0000000000048947 */ /* 0x000fea0003800000 */
[----:B------:R-:W-:Y:S01]  /*184d0*/  BPT.TRAP 0x1 ;  /* 0x000000040000795c */ /* 0x000fe20000300000 */
.L_x_2913:
[----:B------:R-:W-:Y:S01]  /*184e0*/  IMAD R3, R205, 0xa80, R221 ;  /* 0x00000a80cd037824 */ /* 0x000fe200078e02dd */
[----:B------:R-:W-:Y:S03]  /*184f0*/  BSSY B2, `(.L_x_2914) ;  /* 0x0000006000027945 */ /* 0x000fe60003800000 */
[C---:B------:R-:W-:Y:S02]  /*18500*/  VIADD R122, R3.reuse, 0x80 ;  /* 0x00000080037a7836 */ /* 0x040fe40000000000 */
[----:B------:R-:W-:Y:S01]  /*18510*/  VIADD R124, R3, 0x100 ;  /* 0x00000100037c7836 */ /* 0x000fe20000000000 */
[----:B-1----:R-:W-:Y:S06]  /*18520*/  @P3 BRA `(.L_x_2915) ;  /* 0x0000000000083947 */ /* 0x002fec0003800000 */
[----:B------:R-:W1:Y:S02]  /*18530*/  SYNCS.PHASECHK.TRANS64.TRYWAIT P3, [R13+URZ+0x36830], R4 ;  /* 0x036830040d0075a7 */ /* 0x000e64000806017f */
[----:B-1----:R-:W-:Y:S05]  /*18540*/  @!P3 BRA `(.L_x_2916) ;  /* 0x0000017400b0b947 */ /* 0x002fea0003800000 */
.L_x_2915:
[----:B------:R-:W-:Y:S05]  /*18550*/  BSYNC B2 ;  /* 0x0000000000027941 */ /* 0x000fea0003800000 */
.L_x_2914:
[----:B------:R-:W2:Y:S01]  /*18560*/  LDL.64 R20, [R1] ;  /* 0x0000000001147983 */ /* 0x000ea20000100a00 */
[----:B------:R-:W-:Y:S02]  /*18570*/  IMAD.MOV.U32 R120, RZ, RZ, R3 ;  /* 0x000000ffff787224 */ /* 0x000fe400078e0003 */
[----:B------:R-:W-:Y:S01]  /*18580*/  IMAD.MOV.U32 R121, RZ, RZ, 0x40000040 ;  /* 0x40000040ff797424 */ /* 0x000fe200078e00ff */
[----:B------:R-:W3:Y:S02]  /*18590*/  LDL.64 R14, [R1+0x30] ;  /* 0x00003000010e7983 */ /* 0x000ee40000100a00 */
[----:B------:R-:W-:Y:S02]  /*185a0*/  R2UR UR6, R120 ;  /* 0x00000000780672ca */ /* 0x000fe400000e0000 */
[C---:B------:R-:W-:Y:S01]  /*185b0*/  R2UR UR7, R121.reuse ;  /* 0x00000000790772ca */ /* 0x040fe200000e0000 */
[----:B------:R-:W-:Y:S01]  /*185c0*/  WARPGROUP.ARRIVE ;  /* 0x00000000000079c5 */ /* 0x000fe20000000000 */
[----:B------:R-:W-:Y:S01]  /*185d0*/  IMAD.MOV.U32 R123, RZ, RZ, 0x40000040 ;  /* 0x40000040ff7b7424 */ /* 0x000fe200078e00ff */
[----:B------:R-:W-:Y:S01]  /*185e0*/  R2UR UR22, R122 ;  /* 0x000000007a1672ca */ /* 0x000fe200000e0000 */
[----:B------:R-:W-:Y:S01]  /*185f0*/  IMAD.MOV.U32 R125, RZ, RZ, 0x40000040 ;  /* 0x40000040ff7d7424 */ /* 0x000fe200078e00ff */
[----:B------:R-:W-:Y:S01]  /*18600*/  R2UR UR19, R121 ;  /* 0x00000000791372ca */ /* 0x000fe200000e0000 */
[----:B------:R4:W-:Y:S01]  /*18610*/  STL.64 [R1+0xa8], R8 ;  /* 0x0000a80801007387 */ /* 0x0009e20000100a00 */
[----:B------:R-:W-:Y:S01]  /*18620*/  R2UR UR23, R123 ;  /* 0x000000007b1772ca */ /* 0x000fe200000e0000 */
[----:B------:R-:W-:-:S02]  /*18630*/  IMAD.MOV.U32 R120, RZ, RZ, R124 ;  /* 0x000000ffff787224 */ /* 0x000fc400078e007c */
[----:B------:R-:W-:Y:S01]  /*18640*/  VIADD R122, R3, 0x180 ;  /* 0x00000180037a7836 */ /* 0x000fe20000000000 */
[----:B------:R-:W-:Y:S01]  /*18650*/  R2UR UR15, R123 ;  /* 0x000000007b0f72ca */ /* 0x000fe200000e0000 */
[----:B------:R0:W-:Y:S01]  /*18660*/  STL.64 [R1+0xa0], R6 ;  /* 0x0000a00601007387 */ /* 0x0001e20000100a00 */
[----:B------:R-:W-:Y:S02]  /*18670*/  R2UR UR18, R120 ;  /* 0x00000000781272ca */ /* 0x000fe400000e0000 */
[----:B------:R-:W-:Y:S01]  /*18680*/  R2UR UR14, R122 ;  /* 0x000000007a0e72ca */ /* 0x000fe200000e0000 */
[----:B------:R-:W-:Y:S01]  /*18690*/  VIADD R120, R3, 0x200 ;  /* 0x0000020003787836 */ /* 0x000fe20000000000 */
[----:B------:R-:W-:Y:S02]  /*186a0*/  R2UR UR35, R121 ;  /* 0x00000000792372ca */ /* 0x000fe400000e0000 */
[----:B--2---:R-:W-:Y:S02]  /*186b0*/  R2UR UR8, R20 ;  /* 0x00000000140872ca */ /* 0x004fe400000e0000 */
[----:B------:R-:W-:Y:S01]  /*186c0*/  R2UR UR9, R21 ;  /* 0x00000000150972ca */ /* 0x000fe200000e0000 */
[----:B------:R-:W-:Y:S01]  /*186d0*/  VIADD R124, R3, 0x280 ;  /* 0x00000280037c7836 */ /* 0x000fe20000000000 */
[----:B------:R-:W-:Y:S01]  /*186e0*/  R2UR UR31, R125 ;  /* 0x000000007d1f72ca */ /* 0x000fe200000e0000 */
[----:B----4-:R-:W2:Y:S01]  /*186f0*/  LDL.64 R8, [R1+0x28] ;  /* 0x0000280001087983 */ /* 0x010ea20000100a00 */
[----:B------:R-:W-:-:S02]  /*18700*/  R2UR UR27, R123 ;  /* 0x000000007b1b72ca */ /* 0x000fc400000e0000 */
[----:B---3--:R-:W-:Y:S01]  /*18710*/  R2UR UR46, R14 ;  /* 0x000000000e2e72ca */ /* 0x008fe200000e0000 */
[----:B------:R-:W-:Y:S01]  /*18720*/  VIADD R210, R3, 0x84 ;  /* 0x0000008403d27836 */ /* 0x000fe20000000000 */
[----:B------:R-:W-:Y:S01]  /*18730*/  R2UR UR47, R15 ;  /* 0x000000000f2f72ca */ /* 0x000fe200000e0000 */
[----:B------:R-:W-:Y:S01]  /*18740*/  IMAD.MOV.U32 R211, RZ, RZ, 0x40000040 ;  /* 0x40000040ffd37424 */ /* 0x000fe200078e00ff */
[----:B0-----:R-:W3:Y:S01]  /*18750*/  LDL.64 R6, [R1+0x18] ;  /* 0x0000180001067983 */ /* 0x001ee20000100a00 */
[----:B------:R-:W-:Y:S02]  /*18760*/  UMOV UR4, UR8 ;  /* 0x0000000800047c82 */ /* 0x000fe40008000000 */
[----:B------:R-:W-:Y:S02]  /*18770*/  UMOV UR5, UR9 ;  /* 0x0000000900057c82 */ /* 0x000fe40008000000 */
[----:B------:R-:W-:Y:S01]  /*18780*/  HGMMA.64x16x16.F32.BF16 R168, gdesc[UR4], RZ, !UPT, gsb0 ;  /* 0x0020000004a879f0 */ /* 0x000fe2000c0018ff */
[----:B------:R-:W-:Y:S01]  /*18790*/  UMOV UR20, UR8 ;  /* 0x0000000800147c82 */ /* 0x000fe20008000000 */
[----:B------:R-:W-:Y:S01]  /*187a0*/  UMOV UR21, UR9 ;  /* 0x0000000900157c82 */ /* 0x000fe20008000000 */
[----:B------:R-:W-:-:S02]  /*187b0*/  WARPGROUP.DEPBAR.LE gsb0, 0x0 ;  /* 0x00008000000079c5 */ /* 0x000fc40000010000 */
[----:B------:R-:W-:-:S06]  /*187c0*/  WARPGROUP.ARRIVE ;  /* 0x00000000000079c5 */ /* 0x000fcc0000000000 */
        /* <DEDUP_REMOVED lines=8> */
[----:B------:R-:W-:Y:S02]  /*18850*/  WARPGROUP.DEPBAR.LE gsb0, 0x0 ;  /* 0x00008000000079c5 */ /* 0x000fe40000010000 */
[----:B------:R-:W-:-:S06]  /*18860*/  WARPGROUP.ARRIVE ;  /* 0x00000000000079c5 */ /* 0x000fcc0000000000 */
[----:B------:R-:W-:Y:S01]  /*18870*/  HGMMA.64x16x16.F32.BF16 R144, gdesc[UR12], RZ, !UPT, gsb0 ;  /* 0x002000000c9079f0 */ /* 0x000fe2000c0018ff */
[----:B------:R-:W-:Y:S01]  /*18880*/  R2UR UR34, R120 ;  /* 0x00000000782272ca */ /* 0x000fe200000e0000 */
[----:B------:R-:W-:Y:S01]  /*18890*/  UMOV UR32, UR8 ;  /* 0x0000000800207c82 */ /* 0x000fe20008000000 */
[----:B------:R-:W-:Y:S01]  /*188a0*/  UMOV UR33, UR9 ;  /* 0x0000000900217c82 */ /* 0x000fe20008000000 */
[----:B------:R-:W-:Y:S02]  /*188b0*/  WARPGROUP.DEPBAR.LE gsb0, 0x0 ;  /* 0x00008000000079c5 */ /* 0x000fe40000010000 */
[----:B------:R-:W-:-:S08]  /*188c0*/  WARPGROUP.ARRIVE ;  /* 0x00000000000079c5 */ /* 0x000fd00000000000 */
[----:B------:R-:W-:Y:S01]  /*188d0*/  HGMMA.64x16x16.F32.BF16 R136, gdesc[UR32], RZ, !UPT, gsb0 ;  /* 0x00200000208879f0 */ /* 0x000fe2000c0018ff */
[----:B------:R-:W-:Y:S01]  /*188e0*/  R2UR UR30, R124 ;  /* 0x000000007c1e72ca */ /* 0x000fe200000e0000 */
[----:B------:R-:W-:Y:S01]  /*188f0*/  UMOV UR28, UR8 ;  /* 0x00000008001c7c82 */ /* 0x000fe20008000000 */
[----:B------:R-:W-:Y:S01]  /*18900*/  UMOV UR29, UR9 ;  /* 0x00000009001d7c82 */ /* 0x000fe20008000000 */
[C---:B------:R-:W-:Y:S02]  /*18910*/  VIADD R120, R3.reuse, 0x2 ;  /* 0x0000000203787836 */ /* 0x040fe40000000000 */
[----:B------:R-:W-:Y:S02]  /*18920*/  IMAD.MOV.U32 R121, RZ, RZ, 0x40000040 ;  /* 0x40000040ff797424 */ /* 0x000fe400078e00ff */
[C---:B------:R-:W-:Y:S01]  /*18930*/  VIADD R122, R3.reuse, 0x300 ;  /* 0x00000300037a7836 */ /* 0x040fe20000000000 */
[----:B------:R-:W-:Y:S01]  /*18940*/  R2UR UR10, R120 ;  /* 0x00000000780a72ca */ /* 0x000fe200000e0000 */
[----:B------:R-:W-:Y:S01]  /*18950*/  VIADD R120, R3, 0x102 ;  /* 0x0000010203787836 */ /* 0x000fe20000000000 */
[----:B------:R-:W-:Y:S01]  /*18960*/  R2UR UR11, R121 ;  /* 0x00000000790b72ca */ /* 0x000fe200000e0000 */
[----:B------:R-:W-:Y:S01]  /*18970*/  IMAD.MOV.U32 R121, RZ, RZ, 0x40000040 ;  /* 0x40000040ff797424 */ /* 0x000fe200078e00ff */
[----:B------:R-:W-:-:S02]  /*18980*/  WARPGROUP.DEPBAR.LE gsb0, 0x0 ;  /* 0x00008000000079c5 */ /* 0x000fc40000010000 */
[----:B------:R-:W-:-:S06]  /*18990*/  WARPGROUP.ARRIVE ;  /* 0x00000000000079c5 */ /* 0x000fcc0000000000 */
[----:B------:R-:W-:Y:S01]  /*189a0*/  HGMMA.64x16x16.F32.BF16 R128, gdesc[UR28], RZ, !UPT, gsb0 ;  /* 0x002000001c8079f0 */ /* 0x000fe2000c0018ff */
[----:B------:R-:W-:Y:S01]  /*189b0*/  R2UR UR26, R122 ;  /* 0x000000007a1a72ca */ /* 0x000fe200000e0000 */
[----:B------:R-:W-:Y:S01]  /*189c0*/  VIADD R122, R3, 0x82 ;  /* 0x00000082037a7836 */ /* 0x000fe20000000000 */
[----:B------:R-:W-:Y:S01]  /*189d0*/  R2UR UR22, R120 ;  /* 0x00000000781672ca */ /* 0x000fe200000e0000 */
[----:B------:R-:W-:Y:S01]  /*189e0*/  IMAD.MOV.U32 R123, RZ, RZ, 0x40000040 ;  /* 0x40000040ff7b7424 */ /* 0x000fe200078e00ff */
[----:B------:R-:W-:Y:S01]  /*189f0*/  R2UR UR23, R121 ;  /* 0x00000000791772ca */ /* 0x000fe200000e0000 */
[C---:B------:R-:W-:Y:S02]  /*18a00*/  VIADD R120, R3.reuse, 0x202 ;  /* 0x0000020203787836 */ /* 0x040fe40000000000 */
[----:B------:R-:W-:Y:S01]  /*18a10*/  IMAD.MOV.U32 R121, RZ, RZ, 0x40000040 ;  /* 0x40000040ff797424 */ /* 0x000fe200078e00ff */
        /* <DEDUP_REMOVED lines=47> */
[----:B------:R-:W-:Y:S01]  /*18d10*/  MOV R20, UR48 ;  /* 0x0000003000147c02 */ /* 0x000fe20008000f00 */
        /* <DEDUP_REMOVED lines=14> */
[----:B--2---:R-:W-:Y:S02]  /*18e00*/  R2UR UR38, R8 ;  /* 0x00000000082672ca */ /* 0x004fe400000e0000 */
[----:B------:R-:W-:Y:S02]  /*18e10*/  R2UR UR39, R9 ;  /* 0x00000000092772ca */ /* 0x000fe400000e0000 */
[----:B------:R-:W-:Y:S01]  /*18e20*/  R2UR UR26, R210 ;  /* 0x00000000d21a72ca */ /* 0x000fe200000e0000 */
[----:B------:R0:W5:Y:S08]  /*18e30*/  LDL.LU.64 R8, [R1+0xa8] ;  /* 0x0000a80001087983 */ /* 0x0001700000300a00 */
[----:B------:R-:W-:-:S02]  /*18e40*/  UMOV UR28, UR38 ;  /* 0x00000026001c7c82 */ /* 0x000fc40008000000 */
[----:B------:R-:W-:Y:S01]  /*18e50*/  UMOV UR29, UR39 ;  /* 0x00000027001d7c82 */ /* 0x000fe20008000000 */
[----:B------:R-:W-:Y:S02]  /*18e60*/  WARPGROUP.DEPBAR.LE gsb0, 0x0 ;  /* 0x00008000000079c5 */ /* 0x000fe40000010000 */
[----:B------:R-:W-:-:S06]  /*18e70*/  WARPGROUP.ARRIVE ;  /* 0x00000000000079c5 */ /* 0x000fcc0000000000 */
        /* <DEDUP_REMOVED lines=54> */
[----:B------:R-:W-:Y:S02]  /*191e0*/  MOV R14, UR41 ;  /* 0x00000029000e7c02 */ /* 0x000fe40008000f00 */
[----:B------:R-:W-:Y:S02]  /*191f0*/  MOV R15, UR40 ;  /* 0x00000028000f7c02 */ /* 0x000fe40008000f00 */
[----:B---3--:R-:W-:Y:S02]  /*19200*/  R2UR UR40, R6 ;  /* 0x00000000062872ca */ /* 0x008fe400000e0000 */
[----:B------:R-:W-:-:S02]  /*19210*/  R2UR UR41, R7 ;  /* 0x00000000072972ca */ /* 0x000fc400000e0000 */
        /* <DEDUP_REMOVED lines=67> */
[----:B------:R0:W5:Y:S01]  /*19650*/  LDL.LU.64 R6, [R1+0xa0] ;  /* 0x0000a00001067983 */ /* 0x0001620000300a00 */
        /* <DEDUP_REMOVED lines=12> */
[----:B------:R-:W2:Y:S08]  /*19720*/  LDL.64 R210, [R1+0x8] ;  /* 0x0000080001d27983 */ /* 0x000eb00000100a00 */
[----:B------:R-:W-:-:S02]  /*19730*/  UMOV UR18, UR38 ;  /* 0x0000002600127c82 */ /* 0x000fc40008000000 */
[----:B------:R-:W-:Y:S01]  /*19740*/  UMOV UR19, UR39 ;  /* 0x0000002700137c82 */ /* 0x000fe20008000000 */
[----:B------:R-:W-:Y:S02]  /*19750*/  WARPGROUP.DEPBAR.LE gsb0, 0x0 ;  /* 0x00008000000079c5 */ /* 0x000fe40000010000 */
[----:B------:R-:W-:-:S06]  /*19760*/  WARPGROUP.ARRIVE ;  /* 0x00000000000079c5 */ /* 0x000fcc0000000000 */
[----:B------:R-:W-:Y:S01]  /*19770*/  HGMMA.64x16x16.F32.BF16 R160, gdesc[UR16], R160, gsb0 ;  /* 0x0020000010a079f0 */ /* 0x000fe200080018a0 */
[----:B------:R-:W-:Y:S01]  /*19780*/  R2UR UR49, R21 ;  /* 0x00000000153172ca */ /* 0x000fe200000e0000 */
[----:B------:R-:W-:Y:S01]  /*19790*/  IMAD.MOV.U32 R21, RZ, RZ, 0x40000040 ;  /* 0x40000040ff157424 */ /* 0x000fe200078e00ff */
[----:B------:R-:W-:Y:S01]  /*197a0*/  R2UR UR48, R20 ;  /* 0x00000000143072ca */ /* 0x000fe200000e0000 */
[----:B------:R-:W-:-:S03]  /*197b0*/  VIADD R20, R3, 0x480 ;  /* 0x0000048003147836 */ /* 0x000fc60000000000 */
        /* <DEDUP_REMOVED lines=27> */
[----:B-1----:R-:W-:Y:S02]  /*19970*/  MOV R4, UR43 ;  /* 0x0000002b00047c02 */ /* 0x002fe40008000f00 */
[----:B------:R-:W-:Y:S02]  /*19980*/  MOV R5, UR42 ;  /* 0x0000002a00057c02 */ /* 0x000fe40008000f00 */
[----:B------:R-:W-:Y:S02]  /*19990*/  R2UR UR42, R20 ;  /* 0x00000000142a72ca */ /* 0x000fe400000e0000 */
[----:B------:R-:W-:Y:S01]  /*199a0*/  R2UR UR43, R21 ;  /* 0x00000000152b72ca */ /* 0x000fe200000e0000 */
[----:B------:R-:W-:Y:S01]  /*199b0*/  UMOV UR40, UR46 ;  /* 0x0000002e00287c82 */ /* 0x000fe20008000000 */
[----:B------:R-:W-:Y:S01]  /*199c0*/  UMOV UR41, UR47 ;  /* 0x0000002f00297c82 */ /* 0x000fe20008000000 */
[----:B------:R-:W-:-:S02]  /*199d0*/  WARPGROUP.DEPBAR.LE gsb0, 0x0 ;  /* 0x00008000000079c5 */ /* 0x000fc40000010000 */
        /* <DEDUP_REMOVED lines=15> */
[----:B------:R-:W-:Y:S02]  /*19ad0*/  R2UR UR6, R20 ;  /* 0x00000000140672ca */ /* 0x000fe400000e0000 */
        /* <DEDUP_REMOVED lines=67> */
[----:B------:R-:W-:Y:S01]  /*19f10*/  R2UR UR43, R4 ;  /* 0x00000000042b72ca */ /* 0x000fe200000e0000 */
[----:B------:R-:W-:Y:S01]  /*19f20*/  VIADD R4, R3, 0x404 ;  /* 0x0000040403047836 */ /* 0x000fe20000000000 */
[----:B------:R-:W-:Y:S01]  /*19f30*/  R2UR UR42, R5 ;  /* 0x00000000052a72ca */ /* 0x000fe200000e0000 */
        /* <DEDUP_REMOVED lines=237> */
[----:B------:R-:W-:Y:S01]  /*1ae10*/  IMAD.MOV.U32 R5, RZ, RZ, 0x40000040 ;  /* 0x40000040ff057424 */ /* 0x000fe200078e00ff */
[----:B------:R-:W-:Y:S02]  /*1ae20*/  R2UR UR41, R14 ;  /* 0x000000000e2972ca */ /* 0x000fe400000e0000 */
        /* <DEDUP_REMOVED lines=222> */
.L_x_2917:
[----:B------:R-:W-:Y:S01]  /*1bc10*/  SHF.L.U32 R0, R11, 0x1f, RZ ;  /* 0x0000001f0b007819 */ /* 0x000fe200000006ff */
[----:B------:R-:W-:-:S04]  /*1bc20*/  IMAD R11, R12, 0x8, R16 ;  /* 0x000000080c0b7824 */ /* 0x000fc800078e0210 */
[----:B------:R0:W1:Y:S01]  /*1bc30*/  SYNCS.PHASECHK.TRANS64.TRYWAIT P3, [R11+URZ+0x36850], R0 ;  /* 0x036850000b0075a7 */ /* 0x000062000806017f */
[----:B------:R-:W-:Y:S05]  /*1bc40*/  @!P0 BRA `(.L_x_2918) ;  /* 0x0000000000048947 */ /* 0x000fea0003800000 */
[----:B------:R-:W-:Y:S01]  /*1bc50*/  BPT.TRAP 0x1 ;  /* 0x000000040000795c */ /* 0x000fe20000300000 */
.L_x_2918:
[----:B------:R-:W-:Y:S04]  /*1bc60*/  BSSY B2, `(.L_x_2919) ;  /* 0x0000004000027945 */ /* 0x000fe80003800000 */
[----:B-1----:R-:W-:Y:S05]  /*1bc70*/  @P3 BRA `(.L_x_2920) ;  /* 0x0000000000083947 */ /* 0x002fea0003800000 */
[----:B------:R-:W1:Y:S02]  /*1bc80*/  SYNCS.PHASECHK.TRANS64.TRYWAIT P3, [R11+URZ+0x36850], R0 ;  /* 0x036850000b0075a7 */ /* 0x000e64000806017f */
[----:B-1----:R-:W-:Y:S05]  /*1bc90*/  @!P3 BRA `(.L_x_2921) ;  /* 0x0000013c00f0b947 */ /* 0x002fea0003800000 */
.L_x_2920:
[----:B------:R-:W-:Y:S05]  /*1bca0*/  BSYNC B2 ;  /* 0x0000000000027941 */ /* 0x000fea0003800000 */
.L_x_2919:
[----:B01----:R-:W-:Y:S01]  /*1bcb0*/  VIADD R0, R16, 0x400 ;  /* 0x0000040010007836 */ /* 0x003fe20000000000 */
[----:B------:R-:W-:Y:S01]  /*1bcc0*/  WARPGROUP.ARRIVE ;  /* 0x00000000000079c5 */ /* 0x000fe20000000000 */
[----:B------:R-:W-:Y:S02]  /*1bcd0*/  IMAD.MOV.U32 R3, RZ, RZ, 0x40000040 ;  /* 0x40000040ff037424 */ /* 0x000fe400078e00ff */
[----:B------:R-:W-:Y:S01]  /*1bce0*/  FMUL.FTZ R15, R162, UR43 ;  /* 0x0000002ba20f7c20 */ /* 0x000fe20008410000 */
[----:B------:R-:W-:Y:S01]  /*1bcf0*/  IMAD.MOV.U32 R5, RZ, RZ, 0x40000040 ;  /* 0x40000040ff057424 */ /* 0x000fe200078e00ff */
[----:B------:R-:W-:Y:S01]  /*1bd00*/  SHF.R.U32.HI R0, RZ, 0x4, R0 ;  /* 0x00000004ff007819 */ /* 0x000fe20000011600 */
[----:B------:R-:W-:Y:S01]  /*1bd10*/  FMUL.FTZ R162, R165, UR43 ;  /* 0x0000002ba5a27c20 */ /* 0x000fe20008410000 */
[----:B------:R-:W-:Y:S01]  /*1bd20*/  R2UR UR7, R3 ;  /* 0x00000000030772ca */ /* 0x000fe200000e0000 */
[----:B------:R-:W-:Y:S01]  /*1bd30*/  FMUL.FTZ R165, R153, UR43 ;  /* 0x0000002b99a57c20 */ /* 0x000fe20008410000 */
[----:B------:R-:W-:Y:S01]  /*1bd40*/  LOP3.LUT R0, R0, 0x3fff, RZ, 0xc0, !PT ;  /* 0x00003fff00007812 */ /* 0x000fe200078ec0ff */
[----:B------:R-:W-:Y:S01]  /*1bd50*/  FMUL.FTZ R153, R155, UR43 ;  /* 0x0000002b9b997c20 */ /* 0x000fe20008410000 */
[----:B------:R-:W-:Y:S01]  /*1bd60*/  FMUL.FTZ R155, R159, UR43 ;  /* 0x0000002b9f9b7c20 */ /* 0x000fe20008410000 */
[----:B------:R-:W-:Y:S01]  /*1bd70*/  FMUL.FTZ R159, R145, UR43 ;  /* 0x0000002b919f7c20 */ /* 0x000fe20008410000 */
[----:B------:R-:W-:Y:S01]  /*1bd80*/  LOP3.LUT R0, R0, 0x3800000, RZ, 0xfc, !PT ;  /* 0x0380000000007812 */ /* 0x000fe200078efcff */
[----:B------:R-:W-:Y:S01]  /*1bd90*/  FMUL.FTZ R145, R147, UR43 ;  /* 0x0000002b93917c20 */ /* 0x000fe20008410000 */
[----:B------:R-:W-:Y:S01]  /*1bda0*/  FMUL.FTZ R168, R168, UR43 ;  /* 0x0000002ba8a87c20 */ /* 0x000fe20008410000 */
[----:B------:R-:W-:Y:S01]  /*1bdb0*/  FMUL.FTZ R3, R171, UR43 ;  /* 0x0000002bab037c20 */ /* 0x000fe20008410000 */
[----:B------:R-:W-:Y:S01]  /*1bdc0*/  FMUL.FTZ R171, R172, UR43 ;  /* 0x0000002bacab7c20 */ /* 0x000fe20008410000 */
[----:B------:R-:W-:-:S02]  /*1bdd0*/  IMAD R2, R12, 0xa80, R0 ;  /* 0x00000a800c027824 */ /* 0x000fc400078e0200 */
[----:B------:R-:W-:Y:S01]  /*1bde0*/  FMUL.FTZ R0, R170, UR43 ;  /* 0x0000002baa007c20 */ /* 0x000fe20008410000 */
[----:B------:R-:W-:Y:S01]  /*1bdf0*/  FMUL.FTZ R170, R173, UR43 ;  /* 0x0000002badaa7c20 */ /* 0x000fe20008410000 */
[----:B------:R-:W0:Y:S01]  /*1be00*/  MUFU.TANH R168, R168 ;  /* 0x000000a800a87308 */ /* 0x000e220000002400 */
[C---:B------:R-:W-:Y:S01]  /*1be10*/  VIADD R4, R2.reuse, 0x80 ;  /* 0x0000008002047836 */ /* 0x040fe20000000000 */
[----:B------:R-:W-:Y:S01]  /*1be20*/  R2UR UR6, R2 ;  /* 0x00000000020672ca */ /* 0x000fe200000e0000 */
        /* <DEDUP_REMOVED lines=12> */
[----:B------:R-:W-:Y:S01]  /*1bef0*/  HGMMA.64x192x16.F32.BF16 R24, R200, gdesc[UR4].tnspB, R24, gsb0 ;  /* 0x42e00004c8187df0 */ /* 0x000fe20008001818 */
[----:B------:R-:W-:Y:S01]  /*1bf00*/  R2UR UR6, R4 ;  /* 0x00000000040672ca */ /* 0x000fe200000e0000 */
[----:B------:R-:W-:Y:S01]  /*1bf10*/  VIADD R4, R2, 0x100 ;  /* 0x0000010002047836 */ /* 0x000fe20000000000 */
[----:B------:R-:W-:Y:S01]  /*1bf20*/  R2UR UR7, R5 ;  /* 0x00000000050772ca */ /* 0x000fe200000e0000 */
[----:B------:R-:W-:Y:S01]  /*1bf30*/  IMAD.MOV.U32 R5, RZ, RZ, 0x40000040 ;  /* 0x40000040ff057424 */ /* 0x000fe200078e00ff */
        /* <DEDUP_REMOVED lines=29> */
[----:B------:R-:W-:Y:S01]  /*1c110*/  ULDC UR4, c[0x0][0x988] ;  /* 0x0002620000047ab9 */ /* 0x000fe20000000800 */
[----:B------:R-:W-:Y:S01]  /*1c120*/  FMUL.FTZ R127, R127, UR43 ;  /* 0x0000002b7f7f7c20 */ /* 0x000fe20008410000 */
[----:B------:R-:W-:Y:S01]  /*1c130*/  @!P1 VIADD R13, R13, 0x36840 ;  /* 0x000368400d0d9836 */ /* 0x000fe20000000000 */
[----:B------:R-:W-:Y:S01]  /*1c140*/  MUFU.TANH R162, R162 ;  /* 0x000000a200a27308 */ /* 0x000fe20000002400 */
[----:B------:R-:W-:-:S03]  /*1c150*/  @!P1 VIADD R11, R11, 0x36860 ;  /* 0x000368600b0b9836 */ /* 0x000fc60000000000 */
[----:B------:R-:W-:Y:S02]  /*1c160*/  @!P1 PRMT R13, RZ, 0x654, R13 ;  /* 0x00000654ff0d9816 */ /* 0x000fe4000000000d */
[----:B------:R-:W-:Y:S02]  /*1c170*/  @!P1 PRMT R11, RZ, 0x654, R11 ;  /* 0x00000654ff0b9816 */ /* 0x000fe4000000000b */
        /* <DEDUP_REMOVED lines=22> */
[----:B------:R-:W-:-:S05]  /*1c2e0*/  WARPGROUP.ARRIVE ;  /* 0x00000000000079c5 */ /* 0x000fca0000000000 */
[----:B------:R-:W-:Y:S01]  /*1c2f0*/  MUFU.TANH R152, R152 ;  /* 0x0000009800987308 */ /* 0x000fe20000002400 */
[----:B------:R-:W-:Y:S01]  /*1c300*/  HGMMA.64x192x16.F32.BF16 R24, R196, gdesc[UR4].tnspB, R24, gsb0 ;  /* 0x42e00004c4187df0 */ /* 0x000fe20008001818 */
[----:B------:R-:W-:Y:S01]  /*1c310*/  R2UR UR6, R4 ;  /* 0x00000000040672ca */ /* 0x000fe200000e0000 */
[----:B------:R-:W-:Y:S01]  /*1c320*/  VIADD R4, R2, 0x180 ;  /* 0x0000018002047836 */ /* 0x000fe20000000000 */
[----:B------:R-:W-:Y:S01]  /*1c330*/  R2UR UR7, R5 ;  /* 0x00000000050772ca */ /* 0x000fe200000e0000 */
[----:B------:R-:W-:-:S03]  /*1c340*/  IMAD.MOV.U32 R5, RZ, RZ, 0x40000040 ;  /* 0x40000040ff057424 */ /* 0x000fc600078e00ff */
        /* <DEDUP_REMOVED lines=29> */
[----:B------:R-:W1:Y:S08]  /*1c520*/  @P2 LDC R4, c[0x0][0x450] ;  /* 0x00011400ff042b82 */ /* 0x000e700000000800 */
[----:B------:R-:W2:Y:S01]  /*1c530*/  @P2 LDC R5, c[0x0][0x44c] ;  /* 0x00011300ff052b82 */ /* 0x000ea20000000800 */
[----:B------:R-:W-:-:S02]  /*1c540*/  WARPGROUP.DEPBAR.LE gsb0, 0x0 ;  /* 0x00008000000079c5 */ /* 0x000fc40000010000 */
[----:B------:R-:W-:Y:S01]  /*1c550*/  WARPGROUP.ARRIVE ;  /* 0x00000000000079c5 */ /* 0x000fe20000000000 */
[----:B------:R-:W-:Y:S01]  /*1c560*/  FMUL.FTZ R188, R169, UR43 ;  /* 0x0000002ba9bc7c20 */ /* 0x000fe20008410000 */
[----:B------:R-:W-:-:S04]  /*1c570*/  IMAD.IADD R169, R230, 0x1, R224 ;  /* 0x00000001e6a97824 */ /* 0x000fc800078e02e0 */
[----:B------:R-:W-:Y:S01]  /*1c580*/  HGMMA.64x192x16.F32.BF16 R24, R184, gdesc[UR4].tnspB, R24, gsb0 ;  /* 0x42e00004b8187df0 */ /* 0x000fe20008001818 */
[----:B--2---:R-:W-:Y:S01]  /*1c590*/  @P2 IMAD.HI.U32 R5, R169, R5, RZ ;  /* 0x00000005a9052227 */ /* 0x004fe200078e00ff */
[----:B------:R-:W2:Y:S04]  /*1c5a0*/  MUFU.TANH R188, R188 ;  /* 0x000000bc00bc7308 */ /* 0x000ea80000002400 */
[----:B-1----:R-:W-:Y:S01]  /*1c5b0*/  @P2 SHF.R.U32.HI R169, RZ, R4, R5 ;  /* 0x00000004ffa92219 */ /* 0x002fe20000011605 */
[----:B------:R-:W-:Y:S02]  /*1c5c0*/  VIADD R4, R2, 0x280 ;  /* 0x0000028002047836 */ /* 0x000fe40000000000 */
[----:B------:R-:W-:Y:S02]  /*1c5d0*/  IMAD.MOV.U32 R5, RZ, RZ, 0x40000040 ;  /* 0x40000040ff057424 */ /* 0x000fe400078e00ff */
[----:B------:R-:W1:Y:S01]  /*1c5e0*/  SHFL.IDX PT, R147, R169, RZ, 0x1c1f ;  /* 0x001c1fffa9937589 */ /* 0x000e6200000e0000 */
[----:B------:R-:W-:Y:S01]  /*1c5f0*/  R2UR UR6, R4 ;  /* 0x00000000040672ca */ /* 0x000fe200000e0000 */
[----:B------:R-:W-:Y:S01]  /*1c600*/  IMAD.MOV.U32 R4, RZ, RZ, -0x70 ;  /* 0xffffff90ff047424 */ /* 0x000fe200078e00ff */
[----:B------:R-:W-:Y:S01]  /*1c610*/  R2UR UR7, R5 ;  /* 0x00000000050772ca */ /* 0x000fe200000e0000 */
[----:B------:R-:W3:Y:S02]  /*1c620*/  SHFL.IDX PT, R169, R169, 0x1, 0x1c1f ;  /* 0x003c1f00a9a97f89 */ /* 0x000ee400000e0000 */
[----:B-----5:R-:W-:-:S04]  /*1c630*/  IMAD R4, R8, R4, 0x1 ;  /* 0x0000000108047424 */ /* 0x020fc800078e0204 */
[----:B------:R-:W-:-:S05]  /*1c640*/  IMAD R4, R229, -0x2, R4 ;  /* 0xfffffffee5047824 */ /* 0x000fca00078e0204 */
[----:B------:R-:W-:-:S05]  /*1c650*/  IADD3 R4, -R226, R4, R227 ;  /* 0x00000004e2047210 */ /* 0x000fca0007ffe1e3 */
[C---:B-1----:R-:W-:Y:S02]  /*1c660*/  IMAD.IADD R5, R4.reuse, 0x1, R147 ;  /* 0x0000000104057824 */ /* 0x042fe400078e0293 */
[----:B---3--:R-:W-:-:S03]  /*1c670*/  IMAD.IADD R169, R4, 0x1, R169 ;  /* 0x0000000104a97824 */ /* 0x008fc600078e02a9 */
[C---:B------:R-:W-:Y:S01]  /*1c680*/  ISETP.GT.AND P3, PT, R5.reuse, RZ, PT ;  /* 0x000000ff0500720c */ /* 0x040fe20003f64270 */
[----:B------:R-:W-:Y:S01]  /*1c690*/  IMAD.U32 R4, RZ, RZ, UR4 ;  /* 0x00000004ff047e24 */ /* 0x000fe2000f8e00ff */
[C---:B------:R-:W-:Y:S02]  /*1c6a0*/  ISETP.GT.AND P4, PT, R5.reuse, 0x1, PT ;  /* 0x000000010500780c */ /* 0x040fe40003f84270 */
[----:B0-----:R-:W-:Y:S02]  /*1c6b0*/  FSEL R128, R168, -INF , P3 ;  /* 0xff800000a8807808 */ /* 0x001fe40001800000 */
[----:B------:R-:W-:Y:S01]  /*1c6c0*/  ISETP.GT.AND P3, PT, R5, 0x8, PT ;  /* 0x000000080500780c */ /* 0x000fe20003f64270 */
[----:B------:R0:W1:Y:S01]  /*1c6d0*/  MUFU.TANH R168, R141 ;  /* 0x0000008d00a87308 */ /* 0x0000620000002400 */
[----:B--2---:R-:W-:Y:S02]  /*1c6e0*/  FSEL R136, R188, -INF , P4 ;  /* 0xff800000bc887808 */ /* 0x004fe40002000000 */
[----:B------:R-:W-:-:S02]  /*1c6f0*/  FMNMX.FTZ R147, R128, R10, !PT ;  /* 0x0000000a80937209 */ /* 0x000fc40007810000 */
[----:B------:R-:W-:Y:S02]  /*1c700*/  ISETP.GT.AND P4, PT, R5, 0x9, PT ;  /* 0x000000090500780c */ /* 0x000fe40003f84270 */
[----:B------:R-:W-:Y:S02]  /*1c710*/  FSEL R137, R171, -INF , P3 ;  /* 0xff800000ab897808 */ /* 0x000fe40001800000 */
[----:B------:R-:W-:Y:S01]  /*1c720*/  FMNMX.FTZ R147, R136, R147, !PT ;  /* 0x0000009388937209 */ /* 0x000fe20007810000 */
[----:B0-----:R-:W-:Y:S01]  /*1c730*/  FMUL.FTZ R141, R129, UR43 ;  /* 0x0000002b818d7c20 */ /* 0x001fe20008410000 */
[----:B------:R-:W-:Y:S01]  /*1c740*/  ISETP.GT.AND P3, PT, R5, 0x10, PT ;  /* 0x000000100500780c */ /* 0x000fe20003f64270 */
[----:B------:R0:W2:Y:S01]  /*1c750*/  MUFU.TANH R171, R140 ;  /* 0x0000008c00ab7308 */ /* 0x0000a20000002400 */
[----:B------:R-:W-:Y:S02]  /*1c760*/  FSEL R129, R170, -INF , P4 ;  /* 0xff800000aa817808 */ /* 0x000fe40002000000 */
[----:B------:R-:W-:Y:S01]  /*1c770*/  FMNMX.FTZ R148, R137, R147, !PT ;  /* 0x0000009389947209 */ /* 0x000fe20007810000 */
[----:B------:R-:W-:Y:S01]  /*1c780*/  FMUL.FTZ R147, R132, UR43 ;  /* 0x0000002b84937c20 */ /* 0x000fe20008410000 */
[----:B------:R-:W-:-:S02]  /*1c790*/  ISETP.GT.AND P4, PT, R5, 0x11, PT ;  /* 0x000000110500780c */ /* 0x000fc40003f84270 */
[----:B------:R-:W-:Y:S01]  /*1c7a0*/  FMNMX.FTZ R148, R129, R148, !PT ;  /* 0x0000009481947209 */ /* 0x000fe20007810000 */
[----:B------:R3:W4:Y:S01]  /*1c7b0*/  MUFU.TANH R170, R141 ;  /* 0x0000008d00aa7308 */ /* 0x0007220000002400 */
[----:B0-----:R-:W-:Y:S02]  /*1c7c0*/  FSEL R140, R172, -INF , P3 ;  /* 0xff800000ac8c7808 */ /* 0x001fe40001800000 */
[----:B------:R-:W-:Y:S02]  /*1c7d0*/  ISETP.GT.AND P3, PT, R5, 0x18, PT ;  /* 0x000000180500780c */ /* 0x000fe40003f64270 */
[----:B------:R-:W-:Y:S02]  /*1c7e0*/  FSEL R132, R161, -INF , P4 ;  /* 0xff800000a1847808 */ /* 0x000fe40002000000 */
[----:B------:R-:W-:Y:S01]  /*1c7f0*/  FMNMX.FTZ R148, R140, R148, !PT ;  /* 0x000000948c947209 */ /* 0x000fe20007810000 */
[----:B------:R0:W4:Y:S01]  /*1c800*/  MUFU.TANH R172, R147 ;  /* 0x0000009300ac7308 */ /* 0x0001220000002400 */
[----:B------:R-:W-:-:S02]  /*1c810*/  ISETP.GT.AND P4, PT, R5, 0x19, PT ;  /* 0x000000190500780c */ /* 0x000fc40003f84270 */
[----:B---3--:R-:W-:Y:S02]  /*1c820*/  FSEL R141, R163, -INF , P3 ;  /* 0xff800000a38d7808 */ /* 0x008fe40001800000 */
[----:B------:R-:W-:Y:S02]  /*1c830*/  FMNMX.FTZ R148, R132, R148, !PT ;  /* 0x0000009484947209 */ /* 0x000fe40007810000 */
[----:B------:R-:W-:Y:S02]  /*1c840*/  ISETP.GT.AND P3, PT, R5, 0x20, PT ;  /* 0x000000200500780c */ /* 0x000fe40003f64270 */
[----:B------:R-:W-:Y:S02]  /*1c850*/  FSEL R133, R162, -INF , P4 ;  /* 0xff800000a2857808 */ /* 0x000fe40002000000 */
[----:B------:R-:W-:Y:S02]  /*1c860*/  FMNMX.FTZ R148, R141, R148, !PT ;  /* 0x000000948d947209 */ /* 0x000fe40007810000 */
[----:B------:R-:W-:-:S02]  /*1c870*/  ISETP.GT.AND P4, PT, R5, 0x21, PT ;  /* 0x000000210500780c */ /* 0x000fc40003f84270 */
[----:B0-----:R-:W-:Y:S02]  /*1c880*/  FSEL R147, R164, -INF , P3 ;  /* 0xff800000a4937808 */ /* 0x001fe40001800000 */
[----:B------:R-:W-:Y:S02]  /*1c890*/  FMNMX.FTZ R148, R133, R148, !PT ;  /* 0x0000009485947209 */ /* 0x000fe40007810000 */
[----:B------:R-:W-:Y:S02]  /*1c8a0*/  ISETP.GT.AND P3, PT, R5, 0x28, PT ;  /* 0x000000280500780c */ /* 0x000fe40003f64270 */
[----:B------:R-:W-:Y:S02]  /*1c8b0*/  FSEL R120, R165, -INF , P4 ;  /* 0xff800000a5787808 */ /* 0x000fe40002000000 */
[----:B------:R-:W-:Y:S02]  /*1c8c0*/  FMNMX.FTZ R161, R147, R148, !PT ;  /* 0x0000009493a17209 */ /* 0x000fe40007810000 */
[----:B------:R-:W-:-:S02]  /*1c8d0*/  ISETP.GT.AND P4, PT, R5, 0x29, PT ;  /* 0x000000290500780c */ /* 0x000fc40003f84270 */
[----:B------:R-:W-:Y:S02]  /*1c8e0*/  FSEL R148, R156, -INF , P3 ;  /* 0xff8000009c947808 */ /* 0x000fe40001800000 */
[----:B------:R-:W-:Y:S02]  /*1c8f0*/  FMNMX.FTZ R161, R120, R161, !PT ;  /* 0x000000a178a17209 */ /* 0x000fe40007810000 */
[C---:B------:R-:W-:Y:S02]  /*1c900*/  ISETP.GT.AND P3, PT, R5.reuse, 0x30, PT ;  /* 0x000000300500780c */ /* 0x040fe40003f64270 */
[----:B------:R-:W-:Y:S02]  /*1c910*/  FMNMX.FTZ R161, R148, R161, !PT ;  /* 0x000000a194a17209 */ /* 0x000fe40007810000 */
[----:B------:R-:W-:Y:S02]  /*1c920*/  FSEL R163, R158, -INF , P3 ;  /* 0xff8000009ea37808 */ /* 0x000fe40001800000 */
[----:B------:R-:W-:-:S02]  /*1c930*/  ISETP.GT.AND P5, PT, R5, 0x38, PT ;  /* 0x000000380500780c */ /* 0x000fc40003fa4270 */
[----:B------:R-:W-:Y:S02]  /*1c940*/  ISETP.GT.AND P3, PT, R5, 0x39, PT ;  /* 0x000000390500780c */ /* 0x000fe40003f64270 */
[----:B------:R-:W-:Y:S02]  /*1c950*/  FSEL R164, R166, -INF , P5 ;  /* 0xff800000a6a47808 */ /* 0x000fe40002800000 */
[----:B------:R-:W-:Y:S02]  /*1c960*/  FSEL R165, R149, -INF , P3 ;  /* 0xff80000095a57808 */ /* 0x000fe40001800000 */
[C---:B------:R-:W-:Y:S02]  /*1c970*/  ISETP.GT.AND P5, PT, R5.reuse, 0x41, PT ;  /* 0x000000410500780c */ /* 0x040fe40003fa4270 */
[----:B------:R-:W-:Y:S02]  /*1c980*/  ISETP.GT.AND P6, PT, R5, 0x48, PT ;  /* 0x000000480500780c */ /* 0x000fe40003fc4270 */
[----:B------:R-:W-:-:S02]  /*1c990*/  FSEL R162, R167, -INF , P5 ;  /* 0xff800000a7a27808 */ /* 0x000fc40002800000 */
[C---:B------:R-:W-:Y:S02]  /*1c9a0*/  ISETP.GT.AND P3, PT, R5.reuse, 0x49, PT ;  /* 0x000000490500780c */ /* 0x040fe40003f64270 */
[----:B------:R-:W-:Y:S01]  /*1c9b0*/  ISETP.GT.AND P5, PT, R5, 0x51, PT ;  /* 0x000000510500780c */ /* 0x000fe20003fa4270 */
[----:B------:R-:W-:Y:S02]  /*1c9c0*/  WARPGROUP.DEPBAR.LE gsb0, 0x0 ;  /* 0x00008000000079c5 */ /* 0x000fe40000010000 */
[----:B------:R-:W-:Y:S01]  /*1c9d0*/  FMUL.FTZ R184, R121, UR43 ;  /* 0x0000002b79b87c20 */ /* 0x000fe20008410000 */
[----:B------:R-:W-:Y:S01]  /*1c9e0*/  FSEL R121, R157, -INF , P4 ;  /* 0xff8000009d797808 */ /* 0x000fe20002000000 */
[----:B------:R-:W-:Y:S01]  /*1c9f0*/  FMUL.FTZ R185, R124, UR43 ;  /* 0x0000002b7cb97c20 */ /* 0x000fe20008410000 */
[----:B------:R-:W-:Y:S01]  /*1ca00*/  ISETP.GT.AND P4, PT, R5, 0x31, PT ;  /* 0x000000310500780c */ /* 0x000fe20003f84270 */
[----:B------:R-:W-:Y:S01]  /*1ca10*/  WARPGROUP.ARRIVE ;  /* 0x00000000000079c5 */ /* 0x000fe20000000000 */
[----:B------:R-:W-:Y:S01]  /*1ca20*/  FMNMX.FTZ R161, R121, R161, !PT ;  /* 0x000000a179a17209 */ /* 0x000fe20007810000 */
[----:B------:R-:W0:Y:S01]  /*1ca30*/  MUFU.TANH R184, R184 ;  /* 0x000000b800b87308 */ /* 0x000e220000002400 */
[----:B------:R-:W-:-:S02]  /*1ca40*/  FSEL R156, R159, -INF , P4 ;  /* 0xff8000009f9c7808 */ /* 0x000fc40002000000 */
[----:B------:R-:W-:Y:S01]  /*1ca50*/  FMNMX.FTZ R161, R163, R161, !PT ;  /* 0x000000a1a3a17209 */ /* 0x000fe20007810000 */
[----:B------:R-:W-:Y:S01]  /*1ca60*/  HGMMA.64x192x16.F32.BF16 R24, R180, gdesc[UR4].tnspB, R24, gsb0 ;  /* 0x42e00004b4187df0 */ /* 0x000fe20008001818 */
[----:B------:R-:W-:Y:S02]  /*1ca70*/  ISETP.GT.AND P4, PT, R5, 0x40, PT ;  /* 0x000000400500780c */ /* 0x000fe40003f84270 */
[----:B------:R-:W-:Y:S01]  /*1ca80*/  FMNMX.FTZ R161, R156, R161, !PT ;  /* 0x000000a19ca17209 */ /* 0x000fe20007810000 */
[----:B------:R-:W3:Y:S01]  /*1ca90*/  MUFU.TANH R185, R185 ;  /* 0x000000b900b97308 */ /* 0x000ee20000002400 */
[----:B------:R-:W-:Y:S02]  /*1caa0*/  FSEL R149, R150, -INF , P4 ;  /* 0xff80000096957808 */ /* 0x000fe40002000000 */
[----:B------:R-:W-:Y:S02]  /*1cab0*/  FMNMX.FTZ R124, R164, R161, !PT ;  /* 0x000000a1a47c7209 */ /* 0x000fe40007810000 */
[----:B------:R-:W-:-:S02]  /*1cac0*/  FSEL R157, R173, -INF , P6 ;  /* 0xff800000ad9d7808 */ /* 0x000fc40003000000 */
[----:B------:R-:W-:Y:S02]  /*1cad0*/  FMNMX.FTZ R124, R165, R124, !PT ;  /* 0x0000007ca57c7209 */ /* 0x000fe40007810000 */
[----:B------:R-:W-:Y:S02]  /*1cae0*/  ISETP.GT.AND P4, PT, R5, 0x50, PT ;  /* 0x000000500500780c */ /* 0x000fe40003f84270 */
[----:B------:R-:W-:Y:S02]  /*1caf0*/  FMNMX.FTZ R124, R149, R124, !PT ;  /* 0x0000007c957c7209 */ /* 0x000fe40007810000 */
[----:B-1----:R-:W-:Y:S02]  /*1cb00*/  FSEL R161, R168, -INF , P3 ;  /* 0xff800000a8a17808 */ /* 0x002fe40001800000 */
[----:B------:R-:W-:Y:S02]  /*1cb10*/  FMNMX.FTZ R150, R162, R124, !PT ;  /* 0x0000007ca2967209 */ /* 0x000fe40007810000 */
[----:B------:R-:W-:-:S02]  /*1cb20*/  ISETP.GT.AND P6, PT, R5, 0x58, PT ;  /* 0x000000580500780c */ /* 0x000fc40003fc4270 */
[----:B------:R-:W-:Y:S02]  /*1cb30*/  FMNMX.FTZ R166, R157, R150, !PT ;  /* 0x000000969da67209 */ /* 0x000fe40007810000 */
[----:B------:R-:W-:Y:S02]  /*1cb40*/  ISETP.GT.AND P3, PT, R5, 0x59, PT ;  /* 0x000000590500780c */ /* 0x000fe40003f64270 */
[----:B--2---:R-:W-:Y:S02]  /*1cb50*/  FSEL R159, R171, -INF , P4 ;  /* 0xff800000ab9f7808 */ /* 0x004fe40002000000 */
[----:B------:R-:W-:Y:S02]  /*1cb60*/  FMNMX.FTZ R166, R161, R166, !PT ;  /* 0x000000a6a1a67209 */ /* 0x000fe40007810000 */
[----:B----4-:R-:W-:Y:S02]  /*1cb70*/  FSEL R124, R170, -INF , P5 ;  /* 0xff800000aa7c7808 */ /* 0x010fe40002800000 */
[----:B------:R-:W-:-:S02]  /*1cb80*/  FSEL R150, R172, -INF , P6 ;  /* 0xff800000ac967808 */ /* 0x000fc40003000000 */
[----:B------:R-:W-:Y:S02]  /*1cb90*/  FSEL R158, R174, -INF , P3 ;  /* 0xff800000ae9e7808 */ /* 0x000fe40001800000 */
[C---:B------:R-:W-:Y:S02]  /*1cba0*/  ISETP.GT.AND P4, PT, R5.reuse, 0x60, PT ;  /* 0x000000600500780c */ /* 0x040fe40003f84270 */
[C---:B------:R-:W-:Y:S02]  /*1cbb0*/  ISETP.GT.AND P5, PT, R5.reuse, 0x61, PT ;  /* 0x000000610500780c */ /* 0x040fe40003fa4270 */
[C---:B------:R-:W-:Y:S02]  /*1cbc0*/  ISETP.GT.AND P6, PT, R5.reuse, 0x68, PT ;  /* 0x000000680500780c */ /* 0x040fe40003fc4270 */
[----:B------:R-:W-:Y:S01]  /*1cbd0*/  ISETP.GT.AND P3, PT, R5, 0x69, PT ;  /* 0x000000690500780c */ /* 0x000fe20003f64270 */
[----:B------:R-:W-:Y:S01]  /*1cbe0*/  FMUL.FTZ R5, R125, UR43 ;  /* 0x0000002b7d057c20 */ /* 0x000fe20008410000 */
[----:B------:R-:W-:-:S02]  /*1cbf0*/  FMNMX.FTZ R166, R159, R166, !PT ;  /* 0x000000a69fa67209 */ /* 0x000fc40007810000 */
[----:B------:R-:W-:Y:S02]  /*1cc00*/  FSEL R125, R175, -INF , P4 ;  /* 0xff800000af7d7808 */ /* 0x000fe40002000000 */
[----:B------:R-:W-:Y:S01]  /*1cc10*/  FMNMX.FTZ R166, R124, R166, !PT ;  /* 0x000000a67ca67209 */ /* 0x000fe20007810000 */
[----:B------:R-:W1:Y:S01]  /*1cc20*/  MUFU.TANH R5, R5 ;  /* 0x0000000500057308 */ /* 0x000e620000002400 */
[----:B0-----:R-:W-:Y:S02]  /*1cc30*/  FSEL R167, R184, -INF , P5 ;  /* 0xff800000b8a77808 */ /* 0x001fe40002800000 */
[----:B------:R-:W-:Y:S02]  /*1cc40*/  FMNMX.FTZ R166, R150, R166, !PT ;  /* 0x000000a696a67209 */ /* 0x000fe40007810000 */
[----:B------:R-:W-:Y:S02]  /*1cc50*/  ISETP.GT.AND P4, PT, R169, 0x1, PT ;  /* 0x00000001a900780c */ /* 0x000fe40003f84270 */
[----:B------:R-:W-:-:S02]  /*1cc60*/  FMNMX.FTZ R168, R158, R166, !PT ;  /* 0x000000a69ea87209 */ /* 0x000fc40007810000 */
[----:B------:R0:W2:Y:S01]  /*1cc70*/  MUFU.TANH R166, R151 ;  /* 0x0000009700a67308 */ /* 0x0000a20000002400 */
[----:B------:R-:W-:Y:S02]  /*1cc80*/  ISETP.GT.AND P5, PT, R169, 0x8, PT ;  /* 0x00000008a900780c */ /* 0x000fe40003fa4270 */
[----:B------:R-:W-:Y:S02]  /*1cc90*/  FMNMX.FTZ R168, R125, R168, !PT ;  /* 0x000000a87da87209 */ /* 0x000fe40007810000 */
[----:B------:R-:W-:Y:S02]  /*1cca0*/  FSEL R12, R12, -INF , P5 ;  /* 0xff8000000c0c7808 */ /* 0x000fe40002800000 */
[----:B------:R-:W-:Y:S01]  /*1ccb0*/  FMNMX.FTZ R170, R167, R168, !PT ;  /* 0x000000a8a7aa7209 */ /* 0x000fe20007810000 */
[----:B0-----:R-:W-:Y:S01]  /*1ccc0*/  FMUL.FTZ R151, R138, UR43 ;  /* 0x0000002b8a977c20 */ /* 0x001fe20008410000 */
[----:B---3--:R-:W-:Y:S02]  /*1ccd0*/  FSEL R138, R185, -INF , P6 ;  /* 0xff800000b98a7808 */ /* 0x008fe40003000000 */
[C---:B------:R-:W-:Y:S01]  /*1cce0*/  ISETP.GT.AND P6, PT, R169.reuse, 0x9, PT ;  /* 0x00000009a900780c */ /* 0x040fe20003fc4270 */
[----:B------:R1:W0:Y:S01]  /*1ccf0*/  MUFU.TANH R168, R151 ;  /* 0x0000009700a87308 */ /* 0x0002220000002400 */
[----:B------:R-:W-:-:S02]  /*1cd00*/  ISETP.GT.AND P5, PT, R169, 0x18, PT ;  /* 0x00000018a900780c */ /* 0x000fc40003fa4270 */
[----:B------:R-:W-:Y:S02]  /*1cd10*/  FSEL R14, R14, -INF , P6 ;  /* 0xff8000000e0e7808 */ /* 0x000fe40003000000 */
[----:B------:R-:W-:Y:S02]  /*1cd20*/  ISETP.GT.AND P6, PT, R169, 0x19, PT ;  /* 0x00000019a900780c */ /* 0x000fe40003fc4270 */
[----:B------:R-:W-:Y:S02]  /*1cd30*/  FSEL R21, R21, -INF , P5 ;  /* 0xff80000015157808 */ /* 0x000fe40002800000 */
[----:B-1----:R-:W-:Y:S02]  /*1cd40*/  FSEL R151, R5, -INF , P3 ;  /* 0xff80000005977808 */ /* 0x002fe40001800000 */
[----:B------:R-:W-:Y:S02]  /*1cd50*/  FMNMX.FTZ R5, R138, R170, !PT ;  /* 0x000000aa8a057209 */ /* 0x000fe40007810000 */
[----:B------:R-:W-:-:S02]  /*1cd60*/  ISETP.GT.AND P3, PT, R169, RZ, PT ;  /* 0x000000ffa900720c */ /* 0x000fc40003f64270 */
[----:B------:R-:W-:Y:S02]  /*1cd70*/  FMNMX.FTZ R5, R151, R5, !PT ;  /* 0x0000000597057209 */ /* 0x000fe40007810000 */
[----:B------:R-:W-:Y:S02]  /*1cd80*/  FSEL R0, R0, -INF , P3 ;  /* 0xff80000000007808 */ /* 0x000fe40001800000 */
[----:B------:R-:W-:Y:S01]  /*1cd90*/  ISETP.GT.AND P3, PT, R169, 0x10, PT ;  /* 0x00000010a900780c */ /* 0x000fe20003f64270 */
[----:B------:R-:W1:Y:S01]  /*1cda0*/  SHFL.BFLY PT, R170, R5, 0x2, 0x1f ;  /* 0x0c401f0005aa7f89 */ /* 0x000e6200000e0000 */
[----:B------:R-:W-:Y:S02]  /*1cdb0*/  FSEL R160, R160, -INF , P6 ;  /* 0xff800000a0a07808 */ /* 0x000fe40003000000 */
[----:B------:R-:W-:Y:S02]  /*1cdc0*/  FSEL R15, R15, -INF , P3 ;  /* 0xff8000000f0f7808 */ /* 0x000fe40001800000 */
[----:B------:R-:W-:-:S02]  /*1cdd0*/  ISETP.GT.AND P3, PT, R169, 0x20, PT ;  /* 0x00000020a900780c */ /* 0x000fc40003f64270 */
[C---:B------:R-:W-:Y:S02]  /*1cde0*/  ISETP.GT.AND P5, PT, R169.reuse, 0x28, PT ;  /* 0x00000028a900780c */ /* 0x040fe40003fa4270 */
[----:B------:R-:W-:Y:S02]  /*1cdf0*/  FSEL R152, R152, -INF , P3 ;  /* 0xff80000098987808 */ /* 0x000fe40001800000 */
[C---:B------:R-:W-:Y:S02]  /*1ce00*/  ISETP.GT.AND P6, PT, R169.reuse, 0x29, PT ;  /* 0x00000029a900780c */ /* 0x040fe40003fc4270 */
[----:B------:R-:W-:Y:S02]  /*1ce10*/  FSEL R154, R154, -INF , P5 ;  /* 0xff8000009a9a7808 */ /* 0x000fe40002800000 */
[----:B------:R-:W-:Y:S02]  /*1ce20*/  ISETP.GT.AND P3, PT, R169, 0x30, PT ;  /* 0x00000030a900780c */ /* 0x000fe40003f64270 */
[----:B------:R-:W-:-:S02]  /*1ce30*/  FSEL R155, R155, -INF , P6 ;  /* 0xff8000009b9b7808 */ /* 0x000fc40003000000 */
[----:B------:R-:W-:Y:S02]  /*1ce40*/  FSEL R144, R144, -INF , P3 ;  /* 0xff80000090907808 */ /* 0x000fe40001800000 */
[C---:B------:R-:W-:Y:S02]  /*1ce50*/  ISETP.GT.AND P5, PT, R169.reuse, 0x38, PT ;  /* 0x00000038a900780c */ /* 0x040fe40003fa4270 */
[----:B------:R-:W-:Y:S02]  /*1ce60*/  ISETP.GT.AND P6, PT, R169, 0x39, PT ;  /* 0x00000039a900780c */ /* 0x000fe40003fc4270 */
[----:B-1----:R-:W-:Y:S02]  /*1ce70*/  FMNMX.FTZ R5, R5, R170, !PT ;  /* 0x000000aa05057209 */ /* 0x002fe40007810000 */
[----:B------:R-:W-:Y:S02]  /*1ce80*/  FSEL R146, R146, -INF , P5 ;  /* 0xff80000092927808 */ /* 0x000fe40002800000 */
[----:B------:R-:W-:Y:S01]  /*1ce90*/  ISETP.GT.AND P3, PT, R169, 0x40, PT ;  /* 0x00000040a900780c */ /* 0x000fe20003f64270 */
[----:B------:R-:W1:Y:S01]  /*1cea0*/  SHFL.BFLY PT, R170, R5, 0x1, 0x1f ;  /* 0x0c201f0005aa7f89 */ /* 0x000e6200000e0000 */
[----:B--2---:R-:W-:-:S02]  /*1ceb0*/  FSEL R166, R166, -INF , P6 ;  /* 0xff800000a6a67808 */ /* 0x004fc40003000000 */
[----:B0-----:R-:W-:Y:S02]  /*1cec0*/  FSEL R168, R168, -INF , P3 ;  /* 0xff800000a8a87808 */ /* 0x001fe40001800000 */
[C---:B------:R-:W-:Y:S02]  /*1ced0*/  ISETP.GT.AND P5, PT, R169.reuse, 0x48, PT ;  /* 0x00000048a900780c */ /* 0x040fe40003fa4270 */
[C---:B------:R-:W-:Y:S02]  /*1cee0*/  ISETP.GT.AND P6, PT, R169.reuse, 0x49, PT ;  /* 0x00000049a900780c */ /* 0x040fe40003fc4270 */
[----:B------:R-:W-:Y:S02]  /*1cef0*/  FSEL R142, R142, -INF , P5 ;  /* 0xff8000008e8e7808 */ /* 0x000fe40002800000 */
[----:B------:R-:W-:Y:S02]  /*1cf00*/  ISETP.GT.AND P3, PT, R169, 0x50, PT ;  /* 0x00000050a900780c */ /* 0x000fe40003f64270 */
[----:B------:R-:W-:-:S02]  /*1cf10*/  FSEL R143, R143, -INF , P6 ;  /* 0xff8000008f8f7808 */ /* 0x000fc40003000000 */
[C---:B------:R-:W-:Y:S02]  /*1cf20*/  ISETP.GT.AND P5, PT, R169.reuse, 0x51, PT ;  /* 0x00000051a900780c */ /* 0x040fe40003fa4270 */
[----:B------:R-:W-:Y:S02]  /*1cf30*/  FSEL R130, R130, -INF , P3 ;  /* 0xff80000082827808 */ /* 0x000fe40001800000 */
[----:B------:R-:W-:Y:S02]  /*1cf40*/  ISETP.GT.AND P6, PT, R169, 0x58, PT ;  /* 0x00000058a900780c */ /* 0x000fe40003fc4270 */
[----:B------:R-:W-:Y:S02]  /*1cf50*/  FSEL R131, R131, -INF , P5 ;  /* 0xff80000083837808 */ /* 0x000fe40002800000 */
[----:B------:R-:W-:Y:S02]  /*1cf60*/  ISETP.GT.AND P3, PT, R169, 0x59, PT ;  /* 0x00000059a900780c */ /* 0x000fe40003f64270 */
[----:B-1----:R-:W-:-:S02]  /*1cf70*/  FMNMX.FTZ R5, R5, R170, !PT ;  /* 0x000000aa05057209 */ /* 0x002fc40007810000 */
[----:B------:R-:W-:Y:S02]  /*1cf80*/  FSEL R170, R3, -INF , P4 ;  /* 0xff80000003aa7808 */ /* 0x000fe40002000000 */
[----:B------:R-:W-:Y:S01]  /*1cf90*/  FMNMX.FTZ R3, R0, R9, !PT ;  /* 0x0000000900037209 */ /* 0x000fe20007810000 */
[----:B------:R-:W-:Y:S01]  /*1cfa0*/  FMUL.FTZ R171, R5, R4 ;  /* 0x0000000405ab7220 */ /* 0x000fe20000410000 */
[----:B------:R-:W-:Y:S02]  /*1cfb0*/  ISETP.GT.AND P4, PT, R169, 0x11, PT ;  /* 0x00000011a900780c */ /* 0x000fe40003f84270 */
[----:B------:R-:W-:Y:S02]  /*1cfc0*/  FMNMX.FTZ R3, R170, R3, !PT ;  /* 0x00000003aa037209 */ /* 0x000fe40007810000 */
[----:B------:R-:W-:Y:S02]  /*1cfd0*/  FSEL R20, R20, -INF , P4 ;  /* 0xff80000014147808 */ /* 0x000fe40002000000 */
[----:B------:R-:W-:-:S02]  /*1cfe0*/  FMNMX.FTZ R3, R12, R3, !PT ;  /* 0x000000030c037209 */ /* 0x000fc40007810000 */
[----:B------:R-:W-:Y:S02]  /*1cff0*/  ISETP.GT.AND P4, PT, R169, 0x21, PT ;  /* 0x00000021a900780c */ /* 0x000fe40003f84270 */
[----:B------:R-:W-:Y:S02]  /*1d000*/  FMNMX.FTZ R3, R14, R3, !PT ;  /* 0x000000030e037209 */ /* 0x000fe40007810000 */
[----:B------:R-:W-:Y:S02]  /*1d010*/  FSEL R153, R153, -INF , P4 ;  /* 0xff80000099997808 */ /* 0x000fe40002000000 */
[----:B------:R-:W-:Y:S02]  /*1d020*/  FMNMX.FTZ R3, R15, R3, !PT ;  /* 0x000000030f037209 */ /* 0x000fe40007810000 */
[----:B------:R-:W-:Y:S02]  /*1d030*/  ISETP.GT.AND P4, PT, R169, 0x31, PT ;  /* 0x00000031a900780c */ /* 0x000fe40003f84270 */
[----:B------:R-:W-:-:S02]  /*1d040*/  FMNMX.FTZ R3, R20, R3, !PT ;  /* 0x0000000314037209 */ /* 0x000fc40007810000 */
[----:B------:R-:W-:Y:S02]  /*1d050*/  FSEL R145, R145, -INF , P4 ;  /* 0xff80000091917808 */ /* 0x000fe40002000000 */
[----:B------:R-:W-:Y:S02]  /*1d060*/  FMNMX.FTZ R3, R21, R3, !PT ;  /* 0x0000000315037209 */ /* 0x000fe40007810000 */
[----:B------:R-:W-:Y:S02]  /*1d070*/  ISETP.GT.AND P4, PT, R169, 0x41, PT ;  /* 0x00000041a900780c */ /* 0x000fe40003f84270 */
[----:B------:R-:W-:Y:S02]  /*1d080*/  FMNMX.FTZ R3, R160, R3, !PT ;  /* 0x00000003a0037209 */ /* 0x000fe40007810000 */
[----:B------:R-:W-:Y:S02]  /*1d090*/  FSEL R139, R139, -INF , P4 ;  /* 0xff8000008b8b7808 */ /* 0x000fe40002000000 */
[----:B------:R-:W-:-:S02]  /*1d0a0*/  FMNMX.FTZ R3, R152, R3, !PT ;  /* 0x0000000398037209 */ /* 0x000fc40007810000 */
[----:B------:R-:W-:Y:S02]  /*1d0b0*/  FSEL R134, R134, -INF , P6 ;  /* 0xff80000086867808 */ /* 0x000fe40003000000 */
[----:B------:R-:W-:Y:S02]  /*1d0c0*/  FMNMX.FTZ R3, R153, R3, !PT ;  /* 0x0000000399037209 */ /* 0x000fe40007810000 */
[----:B------:R-:W-:Y:S02]  /*1d0d0*/  FSETP.NEU.FTZ.AND P4, PT, R5, -INF , PT ;  /* 0xff8000000500780b */ /* 0x000fe40003f9d000 */
[----:B------:R-:W-:Y:S02]  /*1d0e0*/  FMNMX.FTZ R3, R154, R3, !PT ;  /* 0x000000039a037209 */ /* 0x000fe40007810000 */
[----:B------:R-:W-:Y:S02]  /*1d0f0*/  ISETP.GT.AND P5, PT, R169, 0x60, PT ;  /* 0x00000060a900780c */ /* 0x000fe40003fa4270 */
[----:B------:R-:W-:-:S02]  /*1d100*/  FMNMX.FTZ R3, R155, R3, !PT ;  /* 0x000000039b037209 */ /* 0x000fc40007810000 */
[----:B------:R-:W-:Y:S02]  /*1d110*/  FSEL R135, R135, -INF , P3 ;  /* 0xff80000087877808 */ /* 0x000fe40001800000 */
[----:B------:R-:W-:Y:S02]  /*1d120*/  FMNMX.FTZ R3, R144, R3, !PT ;  /* 0x0000000390037209 */ /* 0x000fe40007810000 */
[----:B------:R-:W-:Y:S02]  /*1d130*/  FSEL R171, R171, RZ, P4 ;  /* 0x000000ffabab7208 */ /* 0x000fe40002000000 */
[----:B------:R-:W-:Y:S02]  /*1d140*/  FMNMX.FTZ R3, R145, R3, !PT ;  /* 0x0000000391037209 */ /* 0x000fe40007810000 */
[----:B------:R-:W-:Y:S01]  /*1d150*/  ISETP.GT.AND P6, PT, R169, 0x61, PT ;  /* 0x00000061a900780c */ /* 0x000fe20003fc4270 */
[-CC-:B------:R-:W-:Y:S01]  /*1d160*/  FFMA.FTZ R192, R147, R4.reuse, -R171.reuse ;  /* 0x0000000493c07223 */ /* 0x180fe200000108ab */
[----:B------:R-:W-:Y:S01]  /*1d170*/  FMNMX.FTZ R3, R146, R3, !PT ;  /* 0x0000000392037209 */ /* 0x000fe20007810000 */
[-CC-:B------:R-:W-:Y:S01]  /*1d180*/  FFMA.FTZ R202, R137, R4.reuse, -R171.reuse ;  /* 0x0000000489ca7223 */ /* 0x180fe200000108ab */
[----:B------:R-:W-:Y:S01]  /*1d190*/  FSEL R122, R122, -INF , P5 ;  /* 0xff8000007a7a7808 */ /* 0x000fe20002800000 */
[-CC-:B------:R-:W-:Y:S01]  /*1d1a0*/  FFMA.FTZ R137, R129, R4.reuse, -R171.reuse ;  /* 0x0000000481897223 */ /* 0x180fe200000108ab */
[----:B------:R-:W-:Y:S01]  /*1d1b0*/  FMNMX.FTZ R3, R166, R3, !PT ;  /* 0x00000003a6037209 */ /* 0x000fe20007810000 */
[-CC-:B------:R-:W-:Y:S01]  /*1d1c0*/  FFMA.FTZ R194, R148, R4.reuse, -R171.reuse ;  /* 0x0000000494c27223 */ /* 0x180fe200000108ab */
        /* <DEDUP_REMOVED lines=15> */
[----:B------:R-:W-:Y:S01]  /*1d2c0*/  FFMA.FTZ R184, R149, R4, -R171 ;  /* 0x0000000495b87223 */ /* 0x000fe200000108ab */
[----:B------:R-:W-:Y:S01]  /*1d2d0*/  FSEL R156, R127, -INF , P5 ;  /* 0xff8000007f9c7808 */ /* 0x000fe20002800000 */
[----:B------:R-:W-:-:S02]  /*1d2e0*/  WARPGROUP.DEPBAR.LE gsb0, 0x0 ;  /* 0x00008000000079c5 */ /* 0x000fc40000010000 */
[----:B------:R-:W-:Y:S01]  /*1d2f0*/  FMNMX.FTZ R3, R130, R3, !PT ;  /* 0x0000000382037209 */ /* 0x000fe20007810000 */
[----:B------:R-:W-:Y:S01]  /*1d300*/  WARPGROUP.ARRIVE ;  /* 0x00000000000079c5 */ /* 0x000fe20000000000 */
[-CC-:B------:R-:W-:Y:S01]  /*1d310*/  FFMA.FTZ R136, R136, R4.reuse, -R171.reuse ;  /* 0x0000000488887223 */ /* 0x180fe200000108ab */
[-CC-:B------:R-:W-:Y:S01]  /*1d320*/  FFMA.FTZ R182, R150, R4.reuse, -R171.reuse ;  /* 0x0000000496b67223 */ /* 0x180fe200000108ab */
[----:B------:R-:W-:Y:S01]  /*1d330*/  FMNMX.FTZ R3, R131, R3, !PT ;  /* 0x0000000383037209 */ /* 0x000fe20007810000 */
[----:B------:R-:W-:Y:S01]  /*1d340*/  MUFU.EX2 R200, R200 ;  /* 0x000000c800c87308 */ /* 0x000fe20000000800 */
[-CC-:B------:R-:W-:Y:S01]  /*1d350*/  FFMA.FTZ R196, R140, R4.reuse, -R171.reuse ;  /* 0x000000048cc47223 */ /* 0x180fe200000108ab */
[-CC-:B------:R-:W-:Y:S01]  /*1d360*/  FFMA.FTZ R188, R163, R4.reuse, -R171.reuse ;  /* 0x00000004a3bc7223 */ /* 0x180fe200000108ab */
[----:B------:R-:W-:Y:S01]  /*1d370*/  FMNMX.FTZ R3, R134, R3, !PT ;  /* 0x0000000386037209 */ /* 0x000fe20007810000 */
[-CC-:B------:R-:W-:Y:S01]  /*1d380*/  FFMA.FTZ R190, R164, R4.reuse, -R171.reuse ;  /* 0x00000004a4be7223 */ /* 0x180fe200000108ab */
        /* <DEDUP_REMOVED lines=9> */
[----:B------:R-:W-:Y:S01]  /*1d420*/  FFMA.FTZ R138, R138, R4, -R171 ;  /* 0x000000048a8a7223 */ /* 0x000fe200000108ab */
[----:B------:R-:W-:Y:S01]  /*1d430*/  FMNMX.FTZ R3, R147, R3, !PT ;  /* 0x0000000393037209 */ /* 0x000fe20007810000 */
[----:B------:R-:W-:Y:S03]  /*1d440*/  MUFU.EX2 R202, R202 ;  /* 0x000000ca00ca7308 */ /* 0x000fe60000000800 */
[----:B------:R-:W-:-:S04]  /*1d450*/  FMNMX.FTZ R3, R148, R3, !PT ;  /* 0x0000000394037209 */ /* 0x000fc80007810000 */
[----:B------:R-:W-:Y:S01]  /*1d460*/  FMNMX.FTZ R3, R156, R3, !PT ;  /* 0x000000039c037209 */ /* 0x000fe20007810000 */
[----:B------:R-:W-:Y:S04]  /*1d470*/  MUFU.EX2 R137, R137 ;  /* 0x0000008900897308 */ /* 0x000fe80000000800 */
[----:B------:R-:W0:Y:S04]  /*1d480*/  SHFL.BFLY PT, R133, R3, 0x2, 0x1f ;  /* 0x0c401f0003857f89 */ /* 0x000e2800000e0000 */
[----:B------:R-:W-:Y:S08]  /*1d490*/  MUFU.EX2 R196, R196 ;  /* 0x000000c400c47308 */ /* 0x000ff00000000800 */
[----:B------:R-:W-:Y:S08]  /*1d4a0*/  MUFU.EX2 R129, R129 ;  /* 0x0000008100817308 */ /* 0x000ff00000000800 */
[----:B------:R-:W-:Y:S01]  /*1d4b0*/  MUFU.EX2 R198, R198 ;  /* 0x000000c600c67308 */ /* 0x000fe20000000800 */
[----:B0-----:R-:W-:Y:S01]  /*1d4c0*/  FMNMX.FTZ R3, R3, R133, !PT ;  /* 0x0000008503037209 */ /* 0x001fe20007810000 */
[-CC-:B------:R-:W-:Y:S01]  /*1d4d0*/  FFMA.FTZ R133, R124, R4.reuse, -R171.reuse ;  /* 0x000000047c857223 */ /* 0x180fe200000108ab */
[-CC-:B------:R-:W-:Y:S01]  /*1d4e0*/  FFMA.FTZ R124, R125, R4.reuse, -R171.reuse ;  /* 0x000000047d7c7223 */ /* 0x180fe200000108ab */
[----:B------:R-:W-:-:S04]  /*1d4f0*/  FFMA.FTZ R125, R167, R4, -R171 ;  /* 0x00000004a77d7223 */ /* 0x000fc800000108ab */
[----:B------:R-:W-:Y:S01]  /*1d500*/  MUFU.EX2 R128, R128 ;  /* 0x0000008000807308 */ /* 0x000fe20000000800 */
[----:B------:R-:W0:Y:S07]  /*1d510*/  SHFL.BFLY PT, R141, R3, 0x1, 0x1f ;  /* 0x0c201f00038d7f89 */ /* 0x000e2e00000e0000 */
[----:B------:R-:W-:Y:S08]  /*1d520*/  MUFU.EX2 R192, R192 ;  /* 0x000000c000c07308 */ /* 0x000ff00000000800 */
[----:B------:R-:W-:Y:S08]  /*1d530*/  MUFU.EX2 R132, R132 ;  /* 0x0000008400847308 */ /* 0x000ff00000000800 */
[----:B------:R-:W-:Y:S01]  /*1d540*/  MUFU.EX2 R194, R194 ;  /* 0x000000c200c27308 */ /* 0x000fe20000000800 */
[----:B0-----:R-:W-:Y:S01]  /*1d550*/  FMNMX.FTZ R3, R3, R141, !PT ;  /* 0x0000008d03037209 */ /* 0x001fe20007810000 */
[----:B------:R-:W-:-:S03]  /*1d560*/  FFMA.FTZ R141, R151, R4, -R171 ;  /* 0x00000004978d7223 */ /* 0x000fc600000108ab */
        /* <DEDUP_REMOVED lines=8> */
[----:B------:R-:W-:Y:S02]  /*1d5f0*/  VIADD R14, R2, 0x300 ;  /* 0x00000300020e7836 */ /* 0x000fe40000000000 */
[-C--:B------:R-:W-:Y:S01]  /*1d600*/  FFMA.FTZ R201, R0, R4.reuse, -R149 ;  /* 0x0000000400c97223 */ /* 0x080fe20000010895 */
[----:B------:R-:W-:Y:S01]  /*1d610*/  FADD.FTZ R2, -R15, R9 ;  /* 0x000000090f027221 */ /* 0x000fe20000010100 */
[----:B------:R-:W-:Y:S01]  /*1d620*/  IMAD.MOV.U32 R15, RZ, RZ, 0x40000040 ;  /* 0x40000040ff0f7424 */ /* 0x000fe200078e00ff */
[----:B------:R-:W-:Y:S01]  /*1d630*/  FSEL R0, R5, RZ, P4 ;  /* 0x000000ff05007208 */ /* 0x000fe20002000000 */
[-CC-:B------:R-:W-:Y:S01]  /*1d640*/  FFMA.FTZ R150, R170, R4.reuse, -R149.reuse ;  /* 0x00000004aa967223 */ /* 0x180fe20000010895 */
[----:B------:R-:W-:Y:S01]  /*1d650*/  R2UR UR6, R14 ;  /* 0x000000000e0672ca */ /* 0x000fe200000e0000 */
[-C--:B------:R-:W-:Y:S01]  /*1d660*/  FMUL.FTZ R2, R2, R4.reuse ;  /* 0x0000000402027220 */ /* 0x080fe20000410000 */
[----:B------:R-:W-:Y:S01]  /*1d670*/  R2UR UR7, R15 ;  /* 0x000000000f0772ca */ /* 0x000fe200000e0000 */
[----:B------:R-:W-:Y:S01]  /*1d680*/  FADD.FTZ R0, -R0, R10 ;  /* 0x0000000a00007221 */ /* 0x000fe20000010100 */
[----:B------:R-:W-:Y:S01]  /*1d690*/  MUFU.EX2 R201, R201 ;  /* 0x000000c900c97308 */ /* 0x000fe20000000800 */
[-CC-:B------:R-:W-:Y:S01]  /*1d6a0*/  FFMA.FTZ R151, R20, R4.reuse, -R149.reuse ;  /* 0x0000000414977223 */ /* 0x180fe20000010895 */
[-CC-:B------:R-:W-:Y:S01]  /*1d6b0*/  FFMA.FTZ R199, R21, R4.reuse, -R149.reuse ;  /* 0x0000000415c77223 */ /* 0x180fe20000010895 */
[-C--:B------:R-:W-:Y:S01]  /*1d6c0*/  FMUL.FTZ R0, R0, R4.reuse ;  /* 0x0000000400007220 */ /* 0x080fe20000410000 */
[-CC-:B------:R-:W-:Y:S01]  /*1d6d0*/  FFMA.FTZ R20, R160, R4.reuse, -R149.reuse ;  /* 0x00000004a0147223 */ /* 0x180fe20000010895 */
[-CC-:B------:R-:W-:Y:S01]  /*1d6e0*/  FFMA.FTZ R193, R152, R4.reuse, -R149.reuse ;  /* 0x0000000498c17223 */ /* 0x180fe20000010895 */
[-CC-:B------:R-:W-:Y:S01]  /*1d6f0*/  FFMA.FTZ R21, R153, R4.reuse, -R149.reuse ;  /* 0x0000000499157223 */ /* 0x180fe20000010895 */
[-CC-:B------:R-:W-:Y:S01]  /*1d700*/  FFMA.FTZ R195, R154, R4.reuse, -R149.reuse ;  /* 0x000000049ac37223 */ /* 0x180fe20000010895 */
[----:B------:R-:W0:Y:S01]  /*1d710*/  MUFU.EX2 R2, R2 ;  /* 0x0000000200027308 */ /* 0x000e220000000800 */
[-CC-:B------:R-:W-:Y:S01]  /*1d720*/  FFMA.FTZ R152, R155, R4.reuse, -R149.reuse ;  /* 0x000000049b987223 */ /* 0x180fe20000010895 */
[-CC-:B------:R-:W-:Y:S01]  /*1d730*/  FFMA.FTZ R189, R144, R4.reuse, -R149.reuse ;  /* 0x0000000490bd7223 */ /* 0x180fe20000010895 */
[----:B------:R-:W-:Y:S01]  /*1d740*/  HGMMA.64x192x16.F32.BF16 R24, R176, gdesc[UR4].tnspB, R24, gsb0 ;  /* 0x42e00004b0187df0 */ /* 0x000fe20008001818 */
        /* <DEDUP_REMOVED lines=14> */
[----:B------:R-:W-:Y:S01]  /*1d830*/  FFMA.FTZ R148, R148, R4, -R149 ;  /* 0x0000000494947223 */ /* 0x000fe20000010895 */
[C---:B------:R-:W-:Y:S01]  /*1d840*/  ISETP.GT.AND P3, PT, R8.reuse, R223, PT ;  /* 0x000000df0800720c */ /* 0x040fe20003f64270 */
[----:B------:R-:W-:-:S04]  /*1d850*/  VIADD R8, R8, 0xffffffff ;  /* 0xffffffff08087836 */ /* 0x000fc80000000000 */
[----:B------:R-:W0:Y:S01]  /*1d860*/  MUFU.EX2 R203, R203 ;  /* 0x000000cb00cb7308 */ /* 0x000e220000000800 */
[----:B-1----:R-:W-:Y:S01]  /*1d870*/  FFMA.FTZ R7, R0, R7, R200 ;  /* 0x0000000700077223 */ /* 0x002fe200000100c8 */
[----:B------:R-:W-:-:S03]  /*1d880*/  F2FP.BF16.F32.PACK_AB R200, R136, R200 ;  /* 0x000000c888c8723e */ /* 0x000fc600000010ff */
[----:B------:R-:W-:-:S03]  /*1d890*/  FADD.FTZ R7, R136, R7 ;  /* 0x0000000788077221 */ /* 0x000fc60000010000 */
[----:B------:R-:W1:Y:S01]  /*1d8a0*/  MUFU.EX2 R12, R12 ;  /* 0x0000000c000c7308 */ /* 0x000e620000000800 */
[----:B--2---:R-:W-:Y:S01]  /*1d8b0*/  FADD.FTZ R6, R150, R6 ;  /* 0x0000000696067221 */ /* 0x004fe20000010000 */
[----:B------:R-:W-:Y:S01]  /*1d8c0*/  FADD.FTZ R7, R202, R7 ;  /* 0x00000007ca077221 */ /* 0x000fe20000010000 */
[C---:B------:R-:W-:Y:S02]  /*1d8d0*/  F2FP.BF16.F32.PACK_AB R202, R137.reuse, R202 ;  /* 0x000000ca89ca723e */ /* 0x040fe400000010ff */
[----:B------:R-:W-:Y:S01]  /*1d8e0*/  F2FP.BF16.F32.PACK_AB R201, R150, R201 ;  /* 0x000000c996c9723e */ /* 0x000fe200000010ff */
[----:B------:R-:W-:Y:S02]  /*1d8f0*/  FADD.FTZ R7, R137, R7 ;  /* 0x0000000789077221 */ /* 0x000fe40000010000 */
[----:B------:R-:W2:Y:S08]  /*1d900*/  MUFU.EX2 R197, R197 ;  /* 0x000000c500c57308 */ /* 0x000eb00000000800 */
[----:B------:R-:W3:Y:S08]  /*1d910*/  MUFU.EX2 R151, R151 ;  /* 0x0000009700977308 */ /* 0x000ef00000000800 */
[----:B------:R-:W4:Y:S08]  /*1d920*/  MUFU.EX2 R199, R199 ;  /* 0x000000c700c77308 */ /* 0x000f300000000800 */
[----:B------:R-:W4:Y:S08]  /*1d930*/  MUFU.EX2 R20, R20 ;  /* 0x0000001400147308 */ /* 0x000f300000000800 */
[----:B------:R-:W4:Y:S08]  /*1d940*/  MUFU.EX2 R193, R193 ;  /* 0x000000c100c17308 */ /* 0x000f300000000800 */
[----:B------:R-:W4:Y:S08]  /*1d950*/  MUFU.EX2 R21, R21 ;  /* 0x0000001500157308 */ /* 0x000f300000000800 */
[----:B------:R-:W4:Y:S08]  /*1d960*/  MUFU.EX2 R195, R195 ;  /* 0x000000c300c37308 */ /* 0x000f300000000800 */
[----:B------:R-:W4:Y:S08]  /*1d970*/  MUFU.EX2 R152, R152 ;  /* 0x0000009800987308 */ /* 0x000f300000000800 */
[----:B------:R-:W-:Y:S08]  /*1d980*/  MUFU.EX2 R188, R188 ;  /* 0x000000bc00bc7308 */ /* 0x000ff00000000800 */
        /* <DEDUP_REMOVED lines=10> */
[----:B------:R-:W-:Y:S08]  /*1da30*/  MUFU.EX2 R186, R186 ;  /* 0x000000ba00ba7308 */ /* 0x000ff00000000800 */
[----:B------:R-:W-:Y:S08]  /*1da40*/  MUFU.EX2 R187, R187 ;  /* 0x000000bb00bb7308 */ /* 0x000ff00000000800 */
[----:B------:R-:W-:Y:S01]  /*1da50*/  MUFU.EX2 R123, R123 ;  /* 0x0000007b007b7308 */ /* 0x000fe20000000800 */
[----:B------:R-:W-:-:S02]  /*1da60*/  WARPGROUP.DEPBAR.LE gsb0, 0x0 ;  /* 0x00008000000079c5 */ /* 0x000fc40000010000 */
[----:B------:R0:W-:Y:S05]  /*1da70*/  @!P1 SYNCS.ARRIVE.TRANS64.RED.A1T0 RZ, [R13+URZ], RZ ;  /* 0x000000ff0dff99a7 */ /* 0x0001ea000810043f */
[----:B------:R-:W-:Y:S01]  /*1da80*/  MUFU.EX2 R180, R159 ;  /* 0x0000009f00b47308 */ /* 0x000fe20000000800 */
[----:B0-----:R-:W-:Y:S01]  /*1da90*/  FADD.FTZ R13, R203, R6 ;  /* 0x00000006cb0d7221 */ /* 0x001fe20000010000 */
[----:B------:R0:W-:Y:S01]  /*1daa0*/  @!P1 SYNCS.ARRIVE.TRANS64.RED.A1T0 RZ, [R11+URZ], RZ ;  /* 0x000000ff0bff99a7 */ /* 0x0001e2000810043f */
[C---:B-1----:R-:W-:Y:S02]  /*1dab0*/  F2FP.BF16.F32.PACK_AB R203, R12.reuse, R203 ;  /* 0x000000cb0ccb723e */ /* 0x042fe400000010ff */
[----:B------:R-:W-:-:S03]  /*1dac0*/  FADD.FTZ R13, R12, R13 ;  /* 0x0000000d0c0d7221 */ /* 0x000fc60000010000 */
[----:B------:R-:W1:Y:S01]  /*1dad0*/  MUFU.EX2 R6, R139 ;  /* 0x0000008b00067308 */ /* 0x000e620000000800 */
[----:B--2---:R-:W-:Y:S01]  /*1dae0*/  FADD.FTZ R13, R197, R13 ;  /* 0x0000000dc50d7221 */ /* 0x004fe20000010000 */
[----:B0-----:R-:W-:Y:S01]  /*1daf0*/  FADD.FTZ R11, R196, R7 ;  /* 0x00000007c40b7221 */ /* 0x001fe20000010000 */
[----:B------:R-:W-:Y:S01]  /*1db00*/  FFMA.FTZ R7, R143, R4, -R149 ;  /* 0x000000048f077223 */ /* 0x000fe20000010895 */
[----:B------:R-:W-:Y:S01]  /*1db10*/  F2FP.BF16.F32.PACK_AB R196, R129, R196 ;  /* 0x000000c481c4723e */ /* 0x000fe200000010ff */
[----:B---3--:R-:W-:Y:S01]  /*1db20*/  FADD.FTZ R13, R151, R13 ;  /* 0x0000000d970d7221 */ /* 0x008fe20000010000 */
[----:B------:R-:W-:Y:S02]  /*1db30*/  FADD.FTZ R11, R129, R11 ;  /* 0x0000000b810b7221 */ /* 0x000fe40000010000 */
[----:B------:R-:W-:Y:S01]  /*1db40*/  MUFU.EX2 R181, R181 ;  /* 0x000000b500b57308 */ /* 0x000fe20000000800 */
[----:B------:R-:W-:Y:S01]  /*1db50*/  F2FP.BF16.F32.PACK_AB R197, R151, R197 ;  /* 0x000000c597c5723e */ /* 0x000fe200000010ff */
[----:B----4-:R-:W-:Y:S01]  /*1db60*/  FADD.FTZ R13, R199, R13 ;  /* 0x0000000dc70d7221 */ /* 0x010fe20000010000 */
[----:B------:R-:W-:Y:S01]  /*1db70*/  FADD.FTZ R14, R198, R11 ;  /* 0x0000000bc60e7221 */ /* 0x000fe20000010000 */
[-CC-:B------:R-:W-:Y:S01]  /*1db80*/  FFMA.FTZ R11, R131, R4.reuse, -R149.reuse ;  /* 0x00000004830b7223 */ /* 0x180fe20000010895 */
[----:B------:R-:W-:Y:S01]  /*1db90*/  FFMA.FTZ R149, R156, R4, -R149 ;  /* 0x000000049c957223 */ /* 0x000fe20000010895 */
[----:B------:R-:W-:Y:S01]  /*1dba0*/  FADD.FTZ R13, R20, R13 ;  /* 0x0000000d140d7221 */ /* 0x000fe20000010000 */
[C---:B------:R-:W-:Y:S01]  /*1dbb0*/  FADD.FTZ R14, R128.reuse, R14 ;  /* 0x0000000e800e7221 */ /* 0x040fe20000010000 */
[----:B------:R-:W0:Y:S01]  /*1dbc0*/  MUFU.EX2 R7, R7 ;  /* 0x0000000700077308 */ /* 0x000e220000000800 */
[----:B------:R-:W-:Y:S01]  /*1dbd0*/  F2FP.BF16.F32.PACK_AB R198, R128, R198 ;  /* 0x000000c680c6723e */ /* 0x000fe200000010ff */
[----:B------:R-:W-:Y:S01]  /*1dbe0*/  FADD.FTZ R13, R193, R13 ;  /* 0x0000000dc10d7221 */ /* 0x000fe20000010000 */
[----:B------:R-:W-:Y:S01]  /*1dbf0*/  FADD.FTZ R14, R192, R14 ;  /* 0x0000000ec00e7221 */ /* 0x000fe20000010000 */
[----:B------:R-:W-:-:S02]  /*1dc00*/  F2FP.BF16.F32.PACK_AB R199, R20, R199 ;  /* 0x000000c714c7723e */ /* 0x000fc400000010ff */
[----:B------:R-:W-:Y:S01]  /*1dc10*/  FADD.FTZ R13, R21, R13 ;  /* 0x0000000d150d7221 */ /* 0x000fe20000010000 */
[C---:B------:R-:W-:Y:S01]  /*1dc20*/  FADD.FTZ R14, R132.reuse, R14 ;  /* 0x0000000e840e7221 */ /* 0x040fe20000010000 */
[----:B------:R-:W-:Y:S01]  /*1dc30*/  MUFU.EX2 R133, R133 ;  /* 0x0000008500857308 */ /* 0x000fe20000000800 */
[----:B------:R-:W-:Y:S01]  /*1dc40*/  F2FP.BF16.F32.PACK_AB R192, R132, R192 ;  /* 0x000000c084c0723e */ /* 0x000fe200000010ff */
[----:B------:R-:W-:Y:S01]  /*1dc50*/  FADD.FTZ R13, R195, R13 ;  /* 0x0000000dc30d7221 */ /* 0x000fe20000010000 */
[----:B------:R-:W-:Y:S01]  /*1dc60*/  FADD.FTZ R14, R194, R14 ;  /* 0x0000000ec20e7221 */ /* 0x000fe20000010000 */
[----:B------:R-:W-:Y:S02]  /*1dc70*/  F2FP.BF16.F32.PACK_AB R193, R21, R193 ;  /* 0x000000c115c1723e */ /* 0x000fe400000010ff */
[----:B------:R-:W-:Y:S01]  /*1dc80*/  FADD.FTZ R13, R152, R13 ;  /* 0x0000000d980d7221 */ /* 0x000fe20000010000 */
[C---:B------:R-:W-:Y:S01]  /*1dc90*/  FADD.FTZ R14, R120.reuse, R14 ;  /* 0x0000000e780e7221 */ /* 0x040fe20000010000 */
[----:B------:R-:W2:Y:S01]  /*1dca0*/  MUFU.EX2 R11, R11 ;  /* 0x0000000b000b7308 */ /* 0x000ea20000000800 */
[----:B------:R-:W-:Y:S01]  /*1dcb0*/  F2FP.BF16.F32.PACK_AB R194, R120, R194 ;  /* 0x000000c278c2723e */ /* 0x000fe200000010ff */
[----:B------:R-:W-:Y:S01]  /*1dcc0*/  FADD.FTZ R13, R189, R13 ;  /* 0x0000000dbd0d7221 */ /* 0x000fe20000010000 */
[----:B------:R-:W-:Y:S01]  /*1dcd0*/  FADD.FTZ R14, R188, R14 ;  /* 0x0000000ebc0e7221 */ /* 0x000fe20000010000 */
[----:B------:R-:W-:-:S02]  /*1dce0*/  F2FP.BF16.F32.PACK_AB R189, R10, R189 ;  /* 0x000000bd0abd723e */ /* 0x000fc400000010ff */
[----:B------:R-:W-:Y:S01]  /*1dcf0*/  FADD.FTZ R13, R10, R13 ;  /* 0x0000000d0a0d7221 */ /* 0x000fe20000010000 */
[----:B------:R-:W-:Y:S01]  /*1dd00*/  FADD.FTZ R14, R121, R14 ;  /* 0x0000000e790e7221 */ /* 0x000fe20000010000 */
[----:B------:R-:W-:Y:S01]  /*1dd10*/  MUFU.EX2 R182, R182 ;  /* 0x000000b600b67308 */ /* 0x000fe20000000800 */
[----:B------:R-:W-:Y:S01]  /*1dd20*/  F2FP.BF16.F32.PACK_AB R195, R152, R195 ;  /* 0x000000c398c3723e */ /* 0x000fe200000010ff */
[----:B------:R-:W-:Y:S01]  /*1dd30*/  FADD.FTZ R13, R191, R13 ;  /* 0x0000000dbf0d7221 */ /* 0x000fe20000010000 */
[----:B------:R-:W-:Y:S01]  /*1dd40*/  FADD.FTZ R14, R190, R14 ;  /* 0x0000000ebe0e7221 */ /* 0x000fe20000010000 */
[C---:B------:R-:W-:Y:S02]  /*1dd50*/  F2FP.BF16.F32.PACK_AB R191, R9.reuse, R191 ;  /* 0x000000bf09bf723e */ /* 0x040fe400000010ff */
[----:B------:R-:W-:Y:S01]  /*1dd60*/  FADD.FTZ R13, R9, R13 ;  /* 0x0000000d090d7221 */ /* 0x000fe20000010000 */
[----:B------:R-:W-:Y:S01]  /*1dd70*/  FADD.FTZ R14, R127, R14 ;  /* 0x0000000e7f0e7221 */ /* 0x000fe20000010000 */
[----:B------:R-:W3:Y:S01]  /*1dd80*/  MUFU.EX2 R183, R183 ;  /* 0x000000b700b77308 */ /* 0x000ee20000000800 */
[----:B------:R-:W-:Y:S01]  /*1dd90*/  F2FP.BF16.F32.PACK_AB R188, R121, R188 ;  /* 0x000000bc79bc723e */ /* 0x000fe200000010ff */
[----:B------:R-:W-:Y:S01]  /*1dda0*/  FADD.FTZ R13, R185, R13 ;  /* 0x0000000db90d7221 */ /* 0x000fe20000010000 */
[----:B------:R-:W-:Y:S01]  /*1ddb0*/  FADD.FTZ R14, R184, R14 ;  /* 0x0000000eb80e7221 */ /* 0x000fe20000010000 */
[----:B-1----:R-:W-:-:S02]  /*1ddc0*/  F2FP.BF16.F32.PACK_AB R185, R6, R185 ;  /* 0x000000b906b9723e */ /* 0x002fc400000010ff */
[----:B------:R-:W-:Y:S01]  /*1ddd0*/  FADD.FTZ R12, R6, R13 ;  /* 0x0000000d060c7221 */ /* 0x000fe20000010000 */
[----:B------:R-:W-:Y:S01]  /*1dde0*/  FADD.FTZ R15, R126, R14 ;  /* 0x0000000e7e0f7221 */ /* 0x000fe20000010000 */
[----:B------:R-:W1:Y:S01]  /*1ddf0*/  MUFU.EX2 R140, R140 ;  /* 0x0000008c008c7308 */ /* 0x000e620000000800 */
[----:B------:R-:W-:Y:S01]  /*1de00*/  F2FP.BF16.F32.PACK_AB R190, R127, R190 ;  /* 0x000000be7fbe723e */ /* 0x000fe200000010ff */
[----:B------:R-:W-:Y:S01]  /*1de10*/  FADD.FTZ R12, R187, R12 ;  /* 0x0000000cbb0c7221 */ /* 0x000fe20000010000 */
[----:B------:R-:W-:Y:S01]  /*1de20*/  FADD.FTZ R14, R186, R15 ;  /* 0x0000000fba0e7221 */ /* 0x000fe20000010000 */
[C---:B0-----:R-:W-:Y:S02]  /*1de30*/  F2FP.BF16.F32.PACK_AB R187, R7.reuse, R187 ;  /* 0x000000bb07bb723e */ /* 0x041fe400000010ff */
[----:B------:R-:W-:Y:S01]  /*1de40*/  FADD.FTZ R12, R7, R12 ;  /* 0x0000000c070c7221 */ /* 0x000fe20000010000 */
[----:B------:R-:W-:Y:S01]  /*1de50*/  FADD.FTZ R13, R123, R14 ;  /* 0x0000000e7b0d7221 */ /* 0x000fe20000010000 */
[----:B------:R-:W0:Y:S01]  /*1de60*/  MUFU.EX2 R135, R135 ;  /* 0x0000008700877308 */ /* 0x000e220000000800 */
[----:B------:R-:W-:Y:S01]  /*1de70*/  F2FP.BF16.F32.PACK_AB R184, R126, R184 ;  /* 0x000000b87eb8723e */ /* 0x000fe200000010ff */
[----:B------:R-:W-:Y:S01]  /*1de80*/  FADD.FTZ R12, R181, R12 ;  /* 0x0000000cb50c7221 */ /* 0x000fe20000010000 */
[----:B------:R-:W-:Y:S01]  /*1de90*/  FADD.FTZ R10, R180, R13 ;  /* 0x0000000db40a7221 */ /* 0x000fe20000010000 */
[----:B--2---:R-:W-:-:S02]  /*1dea0*/  F2FP.BF16.F32.PACK_AB R181, R11, R181 ;  /* 0x000000b50bb5723e */ /* 0x004fc400000010ff */
[----:B------:R-:W-:Y:S01]  /*1deb0*/  FADD.FTZ R12, R11, R12 ;  /* 0x0000000c0b0c7221 */ /* 0x000fe20000010000 */
[----:B------:R-:W-:Y:S01]  /*1dec0*/  FADD.FTZ R9, R133, R10 ;  /* 0x0000000a85097221 */ /* 0x000fe20000010000 */
[----:B------:R-:W2:Y:S01]  /*1ded0*/  MUFU.EX2 R124, R124 ;  /* 0x0000007c007c7308 */ /* 0x000ea20000000800 */
[----:B------:R-:W-:Y:S01]  /*1dee0*/  F2FP.BF16.F32.PACK_AB R186, R123, R186 ;  /* 0x000000ba7bba723e */ /* 0x000fe200000010ff */
[----:B---3--:R-:W-:Y:S01]  /*1def0*/  FADD.FTZ R12, R183, R12 ;  /* 0x0000000cb70c7221 */ /* 0x008fe20000010000 */
[----:B------:R-:W-:Y:S01]  /*1df00*/  FADD.FTZ R9, R182, R9 ;  /* 0x00000009b6097221 */ /* 0x000fe20000010000 */
[----:B------:R-:W-:Y:S01]  /*1df10*/  F2FP.BF16.F32.PACK_AB R180, R133, R180 ;  /* 0x000000b485b4723e */ /* 0x000fe200000010ff */
[----:B------:R-:W-:Y:S01]  /*1df20*/  IMAD.MOV.U32 R11, RZ, RZ, R208 ;  /* 0x000000ffff0b7224 */ /* 0x000fe200078e00d0 */
[C---:B-1----:R-:W-:Y:S01]  /*1df30*/  F2FP.BF16.F32.PACK_AB R182, R140.reuse, R182 ;  /* 0x000000b68cb6723e */ /* 0x042fe200000010ff */
[----:B------:R-:W-:Y:S01]  /*1df40*/  FADD.FTZ R9, R140, R9 ;  /* 0x000000098c097221 */ /* 0x000fe20000010000 */
[----:B------:R-:W1:Y:S01]  /*1df50*/  MUFU.EX2 R122, R122 ;  /* 0x0000007a007a7308 */ /* 0x000e620000000800 */
[C---:B0-----:R-:W-:Y:S01]  /*1df60*/  FADD.FTZ R7, R135.reuse, R12 ;  /* 0x0000000c87077221 */ /* 0x041fe20000010000 */
[----:B------:R-:W-:Y:S01]  /*1df70*/  F2FP.BF16.F32.PACK_AB R183, R135, R183 ;  /* 0x000000b787b7723e */ /* 0x000fe200000010ff */
[----:B------:R-:W-:-:S05]  /*1df80*/  IMAD.MOV.U32 R12, RZ, RZ, R205 ;  /* 0x000000ffff0c7224 */ /* 0x000fca00078e00cd */
[----:B------:R-:W0:Y:S01]  /*1df90*/  MUFU.EX2 R125, R125 ;  /* 0x0000007d007d7308 */ /* 0x000e220000000800 */
[----:B--2---:R-:W-:-:S07]  /*1dfa0*/  FADD.FTZ R6, R124, R9 ;  /* 0x000000097c067221 */ /* 0x004fce0000010000 */
[----:B------:R-:W2:Y:S01]  /*1dfb0*/  MUFU.EX2 R147, R147 ;  /* 0x0000009300937308 */ /* 0x000ea20000000800 */
[----:B-1----:R-:W-:-:S07]  /*1dfc0*/  FADD.FTZ R10, R122, R7 ;  /* 0x000000077a0a7221 */ /* 0x002fce0000010000 */
[----:B------:R-:W1:Y:S01]  /*1dfd0*/  MUFU.EX2 R138, R138 ;  /* 0x0000008a008a7308 */ /* 0x000e620000000800 */
[C---:B0-----:R-:W-:Y:S01]  /*1dfe0*/  FADD.FTZ R7, R125.reuse, R6 ;  /* 0x000000067d077221 */ /* 0x041fe20000010000 */
[----:B------:R-:W-:-:S06]  /*1dff0*/  F2FP.BF16.F32.PACK_AB R176, R125, R124 ;  /* 0x0000007c7db0723e */ /* 0x000fcc00000010ff */
[----:B------:R-:W0:Y:S01]  /*1e000*/  MUFU.EX2 R148, R148 ;  /* 0x0000009400947308 */ /* 0x000e220000000800 */
[C---:B--2---:R-:W-:Y:S01]  /*1e010*/  FADD.FTZ R9, R147.reuse, R10 ;  /* 0x0000000a93097221 */ /* 0x044fe20000010000 */
[----:B------:R-:W-:-:S06]  /*1e020*/  F2FP.BF16.F32.PACK_AB R177, R147, R122 ;  /* 0x0000007a93b1723e */ /* 0x000fcc00000010ff */
[----:B------:R-:W2:Y:S01]  /*1e030*/  MUFU.EX2 R141, R141 ;  /* 0x0000008d008d7308 */ /* 0x000ea20000000800 */
[----:B-1----:R-:W-:-:S07]  /*1e040*/  FADD.FTZ R6, R138, R7 ;  /* 0x000000078a067221 */ /* 0x002fce0000010000 */
[----:B------:R-:W1:Y:S01]  /*1e050*/  MUFU.EX2 R149, R149 ;  /* 0x0000009500957308 */ /* 0x000e620000000800 */
[----:B0-----:R-:W-:Y:S01]  /*1e060*/  FADD.FTZ R10, R148, R9 ;  /* 0x00000009940a7221 */ /* 0x001fe20000010000 */
[----:B------:R-:W-:Y:S02]  /*1e070*/  IMAD.MOV.U32 R9, RZ, RZ, R3 ;  /* 0x000000ffff097224 */ /* 0x000fe400078e0003 */
[C---:B--2---:R-:W-:Y:S01]  /*1e080*/  FADD.FTZ R7, R141.reuse, R6 ;  /* 0x000000068d077221 */ /* 0x044fe20000010000 */
[----:B------:R-:W-:Y:S01]  /*1e090*/  F2FP.BF16.F32.PACK_AB R178, R141, R138 ;  /* 0x0000008a8db2723e */ /* 0x000fe200000010ff */
[C---:B-1----:R-:W-:Y:S01]  /*1e0a0*/  FADD.FTZ R6, R149.reuse, R10 ;  /* 0x0000000a95067221 */ /* 0x042fe20000010000 */
[----:B------:R-:W-:Y:S01]  /*1e0b0*/  F2FP.BF16.F32.PACK_AB R179, R149, R148 ;  /* 0x0000009495b3723e */ /* 0x000fe200000010ff */
[----:B------:R-:W-:Y:S01]  /*1e0c0*/  IMAD.MOV.U32 R10, RZ, RZ, R5 ;  /* 0x000000ffff0a7224 */ /* 0x000fe200078e0005 */
[----:B------:R-:W-:Y:S06]  /*1e0d0*/  @P3 BRA `(.L_x_2922) ;  /* 0xffffffa000d03947 */ /* 0x000fec000383ffff */
[----:B------:R-:W-:Y:S05]  /*1e0e0*/  BSYNC B1 ;  /* 0x0000000000017941 */ /* 0x000fea0003800000 */
.L_x_2911:
[----:B------:R-:W-:Y:S05]  /*1e0f0*/  BSYNC B0 ;  /* 0x0000000000007941 */ /* 0x000fea0003800000 */
.L_x_2910:
[----:B------:R-:W-:Y:S01]  /*1e100*/  ISETP.GE.AND P2, PT, R8, RZ, PT ;  /* 0x000000ff0800720c */ /* 0x000fe20003f46270 */
[----:B------:R-:W-:-:S12]  /*1e110*/  BSSY B0, `(.L_x_2923) ;  /* 0x000054f000007945 */ /* 0x000fd80003800000 */
[----:B------:R-:W-:Y:S05]  /*1e120*/  @!P2 BRA `(.L_x_2924) ;  /* 0x000000540034a947 */ /* 0x000fea0003800000 */
[----:B------:R-:W-:Y:S02]  /*1e130*/  IMAD.MOV.U32 R9, RZ, RZ, R3 ;  /* 0x000000ffff097224 */ /* 0x000fe400078e0003 */
[----:B------:R-:W-:Y:S02]  /*1e140*/  IMAD.MOV.U32 R10, RZ, RZ, R5 ;  /* 0x000000ffff0a7224 */ /* 0x000fe400078e0005 */
[----:B------:R-:W-:Y:S02]  /*1e150*/  IMAD.MOV.U32 R11, RZ, RZ, R208 ;  /* 0x000000ffff0b7224 */ /* 0x000fe400078e00d0 */
[----:B------:R-:W-:-:S07]  /*1e160*/  IMAD.MOV.U32 R12, RZ, RZ, R205 ;  /* 0x000000ffff0c7224 */ /* 0x000fce00078e00cd */
.L_x_2935:
[----:B------:R-:W-:-:S05]  /*1e170*/  VIADD R13, R12, 0x1 ;  /* 0x000000010c0d7836 */ /* 0x000fca0000000000 */
[----:B------:R-:W-:-:S04]  /*1e180*/  ISETP.NE.AND P2, PT, R13, 0x2, PT ;  /* 0x000000020d00780c */ /* 0x000fc80003f45270 */
[----:B------:R-:W-:Y:S02]  /*1e190*/  SEL R13, R13, RZ, P2 ;  /* 0x000000ff0d0d7207 */ /* 0x000fe40001000000 */
[----:B------:R-:W-:-:S03]  /*1e1a0*/  SEL R208, RZ, 0x1, P2 ;  /* 0x00000001ffd07807 */ /* 0x000fc60001000000 */
[----:B------:R-:W-:Y:S01]  /*1e1b0*/  IMAD.MOV.U32 R205, RZ, RZ, R13 ;  /* 0x000000ffffcd7224 */ /* 0x000fe200078e000d */
[----:B------:R-:W-:Y:S01]  /*1e1c0*/  LOP3.LUT R208, R11, R208, RZ, 0x3c, !PT ;  /* 0x000000d00bd07212 */ /* 0x000fe200078e3cff */
[----:B------:R-:W-:Y:S06]  /*1e1d0*/  @!P0 BRA `(.L_x_2925) ;  /* 0x0000000000048947 */ /* 0x000fec0003800000 */
[----:B------:R-:W-:Y:S01]  /*1e1e0*/  BPT.TRAP 0x1 ;  /* 0x000000040000795c */ /* 0x000fe20000300000 */
.L_x_2925:
[----:B------:R-:W-:Y:S01]  /*1e1f0*/  IMAD R4, R205, 0x8, R16 ;  /* 0x00000008cd047824 */ /* 0x000fe200078e0210 */
[----:B------:R-:W-:-:S04]  /*1e200*/  SHF.L.U32 R5, R208, 0x1f, RZ ;  /* 0x0000001fd0057819 */ /* 0x000fc800000006ff */
[----:B------:R0:W1:Y:S01]  /*1e210*/  SYNCS.PHASECHK.TRANS64.TRYWAIT P2, [R4+URZ+0x36830], R5 ;  /* 0x03683005040075a7 */ /* 0x000062000804017f */
[----:B------:R-:W-:Y:S05]  /*1e220*/  @!P0 BRA `(.L_x_2926) ;  /* 0x0000000000048947 */ /* 0x000fea0003800000 */
[----:B------:R-:W-:Y:S01]  /*1e230*/  BPT.TRAP 0x1 ;  /* 0x000000040000795c */ /* 0x000fe20000300000 */
.L_x_2926:
[----:B------:R-:W-:Y:S01]  /*1e240*/  IMAD R3, R205, 0xa80, R221 ;  /* 0x00000a80cd037824 */ /* 0x000fe200078e02dd */
[----:B------:R-:W-:Y:S03]  /*1e250*/  BSSY B1, `(.L_x_2927) ;  /* 0x0000006000017945 */ /* 0x000fe60003800000 */
[C---:B------:R-:W-:Y:S02]  /*1e260*/  VIADD R122, R3.reuse, 0x80 ;  /* 0x00000080037a7836 */ /* 0x040fe40000000000 */
[----:B------:R-:W-:Y:S01]  /*1e270*/  VIADD R124, R3, 0x100 ;  /* 0x00000100037c7836 */ /* 0x000fe20000000000 */
[----:B-1----:R-:W-:Y:S06]  /*1e280*/  @P2 BRA `(.L_x_2928) ;  /* 0x0000000000082947 */ /* 0x002fec0003800000 */
[----:B------:R-:W1:Y:S02]  /*1e290*/  SYNCS.PHASECHK.TRANS64.TRYWAIT P2, [R4+URZ+0x36830], R5 ;  /* 0x03683005040075a7 */ /* 0x000e64000804017f */
[----:B-1----:R-:W-:Y:S05]  /*1e2a0*/  @!P2 BRA `(.L_x_2929) ;  /* 0x000001180080a947 */ /* 0x002fea0003800000 */
.L_x_2928:
[----:B------:R-:W-:Y:S05]  /*1e2b0*/  BSYNC B1 ;  /* 0x0000000000017941 */ /* 0x000fea0003800000 */
.L_x_2927:
        /* <DEDUP_REMOVED lines=16> */
[C---:B------:R-:W-:Y:S01]  /*1e3c0*/  VIADD R210, R3.reuse, 0x84 ;  /* 0x0000008403d27836 */ /* 0x040fe20000000000 */
[----:B------:R-:W-:Y:S01]  /*1e3d0*/  R2UR UR18, R120 ;  /* 0x00000000781272ca */ /* 0x000fe200000e0000 */
[----:B------:R-:W-:Y:S01]  /*1e3e0*/  IMAD.MOV.U32 R211, RZ, RZ, 0x40000040 ;  /* 0x40000040ffd37424 */ /* 0x000fe200078e00ff */
[----:B------:R-:W-:Y:S01]  /*1e3f0*/  R2UR UR14, R122 ;  /* 0x000000007a0e72ca */ /* 0x000fe200000e0000 */
[----:B------:R-:W-:Y:S01]  /*1e400*/  VIADD R120, R3, 0x200 ;  /* 0x0000020003787836 */ /* 0x000fe20000000000 */
[----:B------:R-:W-:Y:S01]  /*1e410*/  R2UR UR35, R121 ;  /* 0x00000000792372ca */ /* 0x000fe200000e0000 */
[----:B----4-:R-:W4:Y:S03]  /*1e420*/  LDL.64 R6, [R1+0x28] ;  /* 0x0000280001067983 */ /* 0x010f260000100a00 */
[----:B------:R-:W-:-:S02]  /*1e430*/  R2UR UR34, R120 ;  /* 0x00000000782272ca */ /* 0x000fc400000e0000 */
[----:B--2---:R-:W-:Y:S01]  /*1e440*/  R2UR UR20, R20 ;  /* 0x00000000141472ca */ /* 0x004fe200000e0000 */
[----:B------:R-:W2:Y:S01]  /*1e450*/  LDL.64 R226, [R1+0x18] ;  /* 0x0000180001e27983 */ /* 0x000ea20000100a00 */
[----:B------:R-:W-:Y:S02]  /*1e460*/  R2UR UR21, R21 ;  /* 0x00000000151572ca */ /* 0x000fe400000e0000 */
[----:B---3--:R-:W-:Y:S02]  /*1e470*/  R2UR UR46, R14 ;  /* 0x000000000e2e72ca */ /* 0x008fe400000e0000 */
[----:B------:R-:W-:-:S07]  /*1e480*/  R2UR UR47, R15 ;  /* 0x000000000f2f72ca */ /* 0x000fce00000e0000 */
[----:B------:R-:W-:Y:S02]  /*1e490*/  UMOV UR8, UR20 ;  /* 0x0000001400087c82 */ /* 0x000fe40008000000 */
[----:B------:R-:W-:Y:S02]  /*1e4a0*/  UMOV UR9, UR21 ;  /* 0x0000001500097c82 */ /* 0x000fe40008000000 */
        /* <DEDUP_REMOVED lines=106> */
[----:B----4-:R-:W-:Y:S02]  /*1eb50*/  R2UR UR38, R6 ;  /* 0x00000000062672ca */ /* 0x010fe400000e0000 */
        /* <DEDUP_REMOVED lines=63> */
[----:B--2---:R-:W-:Y:S02]  /*1ef50*/  R2UR UR40, R226 ;  /* 0x00000000e22872ca */ /* 0x004fe400000e0000 */
        /* <DEDUP_REMOVED lines=117> */
[----:B01----:R-:W-:Y:S02]  /*1f6b0*/  MOV R4, UR43 ;  /* 0x0000002b00047c02 */ /* 0x003fe40008000f00 */
        /* <DEDUP_REMOVED lines=551> */
[----:B---3--:R-:W-:Y:S06]  /*21930*/  @!P0 BRA `(.L_x_2930) ;  /* 0x0000000000048947 */ /* 0x008fec0003800000 */
[----:B------:R-:W-:Y:S01]  /*21940*/  BPT.TRAP 0x1 ;  /* 0x000000040000795c */ /* 0x000fe20000300000 */
.L_x_2930:
[----:B------:R-:W-:Y:S01]  /*21950*/  SHF.L.U32 R0, R11, 0x1f, RZ ;  /* 0x0000001f0b007819 */ /* 0x000fe200000006ff */
[----:B------:R-:W-:-:S04]  /*21960*/  IMAD R11, R12, 0x8, R16 ;  /* 0x000000080c0b7824 */ /* 0x000fc800078e0210 */
[----:B------:R0:W1:Y:S01]  /*21970*/  SYNCS.PHASECHK.TRANS64.TRYWAIT P2, [R11+URZ+0x36850], R0 ;  /* 0x036850000b0075a7 */ /* 0x000062000804017f */
[----:B------:R-:W-:Y:S05]  /*21980*/  @!P0 BRA `(.L_x_2931) ;  /* 0x0000000000048947 */ /* 0x000fea0003800000 */
[----:B------:R-:W-:Y:S01]  /*21990*/  BPT.TRAP 0x1 ;  /* 0x000000040000795c */ /* 0x000fe20000300000 */
.L_x_2931:
[----:B------:R-:W-:Y:S04]  /*219a0*/  BSSY B1, `(.L_x_2932) ;  /* 0x0000004000017945 */ /* 0x000fe80003800000 */
[----:B-1----:R-:W-:Y:S05]  /*219b0*/  @P2 BRA `(.L_x_2933) ;  /* 0x0000000000082947 */ /* 0x002fea0003800000 */
[----:B------:R-:W1:Y:S02]  /*219c0*/  SYNCS.PHASECHK.TRANS64.TRYWAIT P2, [R11+URZ+0x36850], R0 ;  /* 0x036850000b0075a7 */ /* 0x000e64000804017f */
[----:B-1----:R-:W-:Y:S05]  /*219d0*/  @!P2 BRA `(.L_x_2934) ;  /* 0x000000e000c8a947 */ /* 0x002fea0003800000 */
.L_x_2933:
[----:B------:R-:W-:Y:S05]  /*219e0*/  BSYNC B1 ;  /* 0x0000000000017941 */ /* 0x000fea0003800000 */
.L_x_2932:
        /* <DEDUP_REMOVED lines=10> */
[----:B------:R-:W-:Y:S01]  /*21a90*/  MUFU.TANH R21, R21 ;  /* 0x0000001500157308 */ /* 0x000fe20000002400 */
        /* <DEDUP_REMOVED lines=10> */
[----:B------:R-:W-:Y:S01]  /*21b40*/  MUFU.TANH R161, R161 ;  /* 0x000000a100a17308 */ /* 0x000fe20000002400 */
        /* <DEDUP_REMOVED lines=39> */
[----:B------:R-:W-:Y:S01]  /*21dc0*/  ULDC UR4, c[0x0][0x988] ;  /* 0x0002620000047ab9 */ /* 0x000fe20000000800 */
[----:B------:R-:W-:Y:S01]  /*21dd0*/  FMUL.FTZ R124, R151, UR42 ;  /* 0x0000002a977c7c20 */ /* 0x000fe20008410000 */
[----:B------:R-:W-:-:S02]  /*21de0*/  IMAD.U32 R4, RZ, RZ, UR4 ;  /* 0x00000004ff047e24 */ /* 0x000fc4000f8e00ff */
[----:B------:R-:W-:Y:S01]  /*21df0*/  FMUL.FTZ R138, R138, UR42 ;  /* 0x0000002a8a8a7c20 */ /* 0x000fe20008410000 */
[----:B------:R-:W-:Y:S01]  /*21e00*/  MUFU.TANH R153, R153 ;  /* 0x0000009900997308 */ /* 0x000fe20000002400 */
[----:B------:R-:W-:Y:S02]  /*21e10*/  VIADD R120, R14, 0x280 ;  /* 0x000002800e787836 */ /* 0x000fe40000000000 */
[----:B------:R-:W-:Y:S01]  /*21e20*/  FMUL.FTZ R139, R139, UR42 ;  /* 0x0000002a8b8b7c20 */ /* 0x000fe20008410000 */
[----:B------:R-:W-:Y:S02]  /*21e30*/  IMAD.MOV.U32 R121, RZ, RZ, 0x40000040 ;  /* 0x40000040ff797424 */ /* 0x000fe400078e00ff */
        /* <DEDUP_REMOVED lines=11> */
[----:B------:R-:W-:Y:S01]  /*21ef0*/  @!P1 IMAD R13, R13, 0x8, R16 ;  /* 0x000000080d0d9824 */ /* 0x000fe200078e0210 */
[----:B------:R-:W-:Y:S01]  /*21f00*/  MUFU.TANH R157, R157 ;  /* 0x0000009d009d7308 */ /* 0x000fe20000002400 */
[----:B------:R-:W-:Y:S01]  /*21f10*/  @!P1 VIADD R11, R11, 0x36860 ;  /* 0x000368600b0b9836 */ /* 0x000fe20000000000 */
[----:B------:R-:W-:Y:S01]  /*21f20*/  ISETP.GT.AND P2, PT, R8, RZ, PT ;  /* 0x000000ff0800720c */ /* 0x000fe20003f44270 */
[----:B------:R-:W-:-:S02]  /*21f30*/  @!P1 VIADD R13, R13, 0x36840 ;  /* 0x000368400d0d9836 */ /* 0x000fc40000000000 */
[----:B------:R-:W-:Y:S01]  /*21f40*/  VIADD R8, R8, 0xffffffff ;  /* 0xffffffff08087836 */ /* 0x000fe20000000000 */
        /* <DEDUP_REMOVED lines=63> */
[----:B------:R-:W-:Y:S01]  /*22340*/  FMUL.FTZ R2, R168, UR42 ;  /* 0x0000002aa8027c20 */ /* 0x000fe20008410000 */
[----:B------:R-:W-:Y:S01]  /*22350*/  R2UR UR7, R3 ;  /* 0x00000000030772ca */ /* 0x000fe200000e0000 */
[----:B------:R-:W-:Y:S01]  /*22360*/  FMUL.FTZ R3, R169, UR42 ;  /* 0x0000002aa9037c20 */ /* 0x000fe20008410000 */
[----:B------:R-:W-:Y:S01]  /*22370*/  FMUL.FTZ R168, R173, UR42 ;  /* 0x0000002aada87c20 */ /* 0x000fe20008410000 */
[----:B------:R-:W-:Y:S02]  /*22380*/  FMUL.FTZ R169, R175, UR42 ;  /* 0x0000002aafa97c20 */ /* 0x000fe40008410000 */
[----:B------:R-:W0:Y:S08]  /*22390*/  MUFU.TANH R2, R2 ;  /* 0x0000000200027308 */ /* 0x000e300000002400 */
[----:B------:R-:W1:Y:S08]  /*223a0*/  MUFU.TANH R3, R3 ;  /* 0x0000000300037308 */ /* 0x000e700000002400 */
[----:B------:R-:W2:Y:S01]  /*223b0*/  MUFU.TANH R168, R168 ;  /* 0x000000a800a87308 */ /* 0x000ea20000002400 */
[----:B0-----:R-:W-:-:S07]  /*223c0*/  FMNMX.FTZ R0, R2, R10, !PT ;  /* 0x0000000a02007209 */ /* 0x001fce0007810000 */
[----:B------:R-:W0:Y:S01]  /*223d0*/  MUFU.TANH R169, R169 ;  /* 0x000000a900a97308 */ /* 0x000e220000002400 */
[----:B-1----:R-:W-:-:S04]  /*223e0*/  FMNMX.FTZ R0, R3, R0, !PT ;  /* 0x0000000003007209 */ /* 0x002fc80007810000 */
[----:B------:R-:W-:-:S04]  /*223f0*/  FMNMX.FTZ R0, R21, R0, !PT ;  /* 0x0000000015007209 */ /* 0x000fc80007810000 */
        /* <DEDUP_REMOVED lines=25> */
[----:B------:R-:W1:Y:S02]  /*22590*/  SHFL.BFLY PT, R0, R5, 0x2, 0x1f ;  /* 0x0c401f0005007f89 */ /* 0x000e6400000e0000 */
[----:B-1----:R-:W-:-:S05]  /*225a0*/  FMNMX.FTZ R5, R5, R0, !PT ;  /* 0x0000000005057209 */ /* 0x002fca0007810000 */
[----:B------:R-:W1:Y:S02]  /*225b0*/  SHFL.BFLY PT, R0, R5, 0x1, 0x1f ;  /* 0x0c201f0005007f89 */ /* 0x000e6400000e0000 */
[----:B-1----:R-:W-:-:S05]  /*225c0*/  FMNMX.FTZ R5, R5, R0, !PT ;  /* 0x0000000005057209 */ /* 0x002fca0007810000 */
[C---:B------:R-:W-:Y:S01]  /*225d0*/  FMUL.FTZ R173, R5.reuse, R4 ;  /* 0x0000000405ad7220 */ /* 0x040fe20000410000 */
[----:B------:R-:W-:-:S03]  /*225e0*/  FADD.FTZ R0, -R5, R10 ;  /* 0x0000000a05007221 */ /* 0x000fc60000010100 */
[--C-:B------:R-:W-:Y:S01]  /*225f0*/  FFMA.FTZ R200, R2, R4, -R173.reuse ;  /* 0x0000000402c87223 */ /* 0x100fe200000108ad */
[----:B------:R-:W-:Y:S01]  /*22600*/  FMNMX.FTZ R2, R12, R9, !PT ;  /* 0x000000090c027209 */ /* 0x000fe20007810000 */
[----:B------:R-:W-:Y:S02]  /*22610*/  WARPGROUP.DEPBAR.LE gsb0, 0x0 ;  /* 0x00008000000079c5 */ /* 0x000fe40000010000 */
[----:B------:R-:W-:Y:S01]  /*22620*/  WARPGROUP.ARRIVE ;  /* 0x00000000000079c5 */ /* 0x000fe20000000000 */
[----:B------:R-:W-:Y:S01]  /*22630*/  FMNMX.FTZ R2, R15, R2, !PT ;  /* 0x000000020f027209 */ /* 0x000fe20007810000 */
[-CC-:B------:R-:W-:Y:S01]  /*22640*/  FFMA.FTZ R125, R125, R4.reuse, -R173.reuse ;  /* 0x000000047d7d7223 */ /* 0x180fe200000108ad */
[----:B------:R-:W-:Y:S01]  /*22650*/  FMUL.FTZ R0, R0, R4 ;  /* 0x0000000400007220 */ /* 0x000fe20000410000 */
[----:B------:R-:W-:Y:S01]  /*22660*/  MUFU.EX2 R200, R200 ;  /* 0x000000c800c87308 */ /* 0x000fe20000000800 */
[----:B------:R-:W-:Y:S01]  /*22670*/  FMNMX.FTZ R2, R20, R2, !PT ;  /* 0x0000000214027209 */ /* 0x000fe20007810000 */
[----:B------:R-:W-:Y:S01]  /*22680*/  HGMMA.64x192x16.F32.BF16 R24, R184, gdesc[UR4].tnspB, R24, gsb0 ;  /* 0x42e00004b8187df0 */ /* 0x000fe20008001818 */
[----:B------:R-:W-:Y:S01]  /*22690*/  R2UR UR6, R120 ;  /* 0x00000000780672ca */ /* 0x000fe200000e0000 */
[--C-:B------:R-:W-:Y:S01]  /*226a0*/  FFMA.FTZ R120, R3, R4, -R173.reuse ;  /* 0x0000000403787223 */ /* 0x100fe200000108ad */
[----:B0-----:R-:W-:Y:S01]  /*226b0*/  FMNMX.FTZ R2, R169, R2, !PT ;  /* 0x00000002a9027209 */ /* 0x001fe20007810000 */
[--C-:B------:R-:W-:Y:S01]  /*226c0*/  FFMA.FTZ R202, R21, R4, -R173.reuse ;  /* 0x0000000415ca7223 */ /* 0x100fe200000108ad */
[----:B------:R-:W-:Y:S01]  /*226d0*/  R2UR UR7, R121 ;  /* 0x00000000790772ca */ /* 0x000fe200000e0000 */
[----:B------:R-:W0:Y:S01]  /*226e0*/  MUFU.EX2 R0, R0 ;  /* 0x0000000000007308 */ /* 0x000e220000000800 */
[----:B------:R-:W-:Y:S01]  /*226f0*/  FMNMX.FTZ R2, R160, R2, !PT ;  /* 0x00000002a0027209 */ /* 0x000fe20007810000 */
[-CC-:B------:R-:W-:Y:S01]  /*22700*/  FFMA.FTZ R168, R168, R4.reuse, -R173.reuse ;  /* 0x00000004a8a87223 */ /* 0x180fe200000108ad */
[-CC-:B------:R-:W-:Y:S01]  /*22710*/  FFMA.FTZ R196, R170, R4.reuse, -R173.reuse ;  /* 0x00000004aac47223 */ /* 0x180fe200000108ad */
[--C-:B------:R-:W-:Y:S01]  /*22720*/  FFMA.FTZ R21, R145, R4, -R173.reuse ;  /* 0x0000000491157223 */ /* 0x100fe200000108ad */
[----:B------:R-:W-:Y:S01]  /*22730*/  FMNMX.FTZ R2, R162, R2, !PT ;  /* 0x00000002a2027209 */ /* 0x000fe20007810000 */
[-CC-:B------:R-:W-:Y:S01]  /*22740*/  FFMA.FTZ R121, R161, R4.reuse, -R173.reuse ;  /* 0x00000004a1797223 */ /* 0x180fe200000108ad */
[--C-:B------:R-:W-:Y:S01]  /*22750*/  FFMA.FTZ R145, R149, R4, -R173.reuse ;  /* 0x0000000495917223 */ /* 0x100fe200000108ad */
[----:B------:R-:W1:Y:S01]  /*22760*/  MUFU.EX2 R120, R120 ;  /* 0x0000007800787308 */ /* 0x000e620000000800 */
[----:B------:R-:W-:Y:S01]  /*22770*/  FMNMX.FTZ R2, R163, R2, !PT ;  /* 0x00000002a3027209 */ /* 0x000fe20007810000 */
[-CC-:B------:R-:W-:Y:S01]  /*22780*/  FFMA.FTZ R198, R164, R4.reuse, -R173.reuse ;  /* 0x00000004a4c67223 */ /* 0x180fe200000108ad */
[-CC-:B------:R-:W-:Y:S01]  /*22790*/  FFMA.FTZ R10, R165, R4.reuse, -R173.reuse ;  /* 0x00000004a50a7223 */ /* 0x180fe200000108ad */
[--C-:B------:R-:W-:Y:S01]  /*227a0*/  FFMA.FTZ R192, R167, R4, -R173.reuse ;  /* 0x00000004a7c07223 */ /* 0x100fe200000108ad */
[----:B------:R-:W-:Y:S01]  /*227b0*/  FMNMX.FTZ R2, R166, R2, !PT ;  /* 0x00000002a6027209 */ /* 0x000fe20007810000 */
[-CC-:B------:R-:W-:Y:S01]  /*227c0*/  FFMA.FTZ R153, R153, R4.reuse, -R173.reuse ;  /* 0x0000000499997223 */ /* 0x180fe200000108ad */
[--C-:B------:R-:W-:Y:S01]  /*227d0*/  FFMA.FTZ R190, R148, R4, -R173.reuse ;  /* 0x0000000494be7223 */ /* 0x100fe200000108ad */
[----:B------:R-:W2:Y:S01]  /*227e0*/  MUFU.EX2 R202, R202 ;  /* 0x000000ca00ca7308 */ /* 0x000ea20000000800 */
[----:B------:R-:W-:Y:S01]  /*227f0*/  FMNMX.FTZ R2, R152, R2, !PT ;  /* 0x0000000298027209 */ /* 0x000fe20007810000 */
[----:B0----5:R-:W-:Y:S01]  /*22800*/  FFMA.FTZ R7, R0, R7, R200 ;  /* 0x0000000700077223 */ /* 0x021fe200000100c8 */
[-CC-:B------:R-:W-:Y:S01]  /*22810*/  FFMA.FTZ R194, R156, R4.reuse, -R173.reuse ;  /* 0x000000049cc27223 */ /* 0x180fe200000108ad */
[--C-:B------:R-:W-:Y:S01]  /*22820*/  FFMA.FTZ R151, R157, R4, -R173.reuse ;  /* 0x000000049d977223 */ /* 0x100fe200000108ad */
[----:B------:R-:W-:Y:S01]  /*22830*/  FMNMX.FTZ R2, R154, R2, !PT ;  /* 0x000000029a027209 */ /* 0x000fe20007810000 */
[-CC-:B------:R-:W-:Y:S01]  /*22840*/  FFMA.FTZ R188, R159, R4.reuse, -R173.reuse ;  /* 0x000000049fbc7223 */ /* 0x180fe200000108ad */
[----:B------:R-:W-:Y:S01]  /*22850*/  FFMA.FTZ R137, R137, R4, -R173 ;  /* 0x0000000489897223 */ /* 0x000fe200000108ad */
[----:B------:R-:W0:Y:S01]  /*22860*/  MUFU.EX2 R168, R168 ;  /* 0x000000a800a87308 */ /* 0x000e220000000800 */
[----:B------:R-:W-:Y:S01]  /*22870*/  FMNMX.FTZ R2, R155, R2, !PT ;  /* 0x000000029b027209 */ /* 0x000fe20007810000 */
[C---:B-1----:R-:W-:Y:S01]  /*22880*/  FADD.FTZ R7, R120.reuse, R7 ;  /* 0x0000000778077221 */ /* 0x042fe20000010000 */
[----:B------:R-:W-:Y:S01]  /*22890*/  FFMA.FTZ R129, R129, R4, -R173 ;  /* 0x0000000481817223 */ /* 0x000fe200000108ad */
[----:B------:R-:W-:-:S02]  /*228a0*/  F2FP.BF16.F32.PACK_AB R200, R120, R200 ;  /* 0x000000c878c8723e */ /* 0x000fc400000010ff */
[----:B------:R-:W-:Y:S02]  /*228b0*/  FMNMX.FTZ R2, R158, R2, !PT ;  /* 0x000000029e027209 */ /* 0x000fe40007810000 */
[----:B------:R-:W-:Y:S01]  /*228c0*/  MUFU.EX2 R196, R196 ;  /* 0x000000c400c47308 */ /* 0x000fe20000000800 */
[----:B--2---:R-:W-:Y:S01]  /*228d0*/  FADD.FTZ R7, R202, R7 ;  /* 0x00000007ca077221 */ /* 0x004fe20000010000 */
[----:B------:R-:W-:-:S04]  /*228e0*/  FMNMX.FTZ R2, R144, R2, !PT ;  /* 0x0000000290027209 */ /* 0x000fc80007810000 */
[----:B------:R-:W-:Y:S02]  /*228f0*/  FMNMX.FTZ R2, R146, R2, !PT ;  /* 0x0000000292027209 */ /* 0x000fe40007810000 */
[----:B------:R-:W-:Y:S01]  /*22900*/  MUFU.EX2 R121, R121 ;  /* 0x0000007900797308 */ /* 0x000fe20000000800 */
[C---:B0-----:R-:W-:Y:S01]  /*22910*/  FADD.FTZ R7, R168.reuse, R7 ;  /* 0x00000007a8077221 */ /* 0x041fe20000010000 */
[----:B------:R-:W-:Y:S02]  /*22920*/  FMNMX.FTZ R2, R147, R2, !PT ;  /* 0x0000000293027209 */ /* 0x000fe40007810000 */
[----:B------:R-:W-:Y:S02]  /*22930*/  F2FP.BF16.F32.PACK_AB R202, R168, R202 ;  /* 0x000000caa8ca723e */ /* 0x000fe400000010ff */
        /* <DEDUP_REMOVED lines=19> */
[----:B------:R-:W-:Y:S03]  /*22a70*/  MUFU.EX2 R188, R188 ;  /* 0x000000bc00bc7308 */ /* 0x000fe60000000800 */
[----:B------:R-:W0:Y:S05]  /*22a80*/  SHFL.BFLY PT, R3, R2, 0x2, 0x1f ;  /* 0x0c401f0002037f89 */ /* 0x000e2a00000e0000 */
[----:B------:R-:W-:Y:S08]  /*22a90*/  MUFU.EX2 R21, R21 ;  /* 0x0000001500157308 */ /* 0x000ff00000000800 */
[----:B------:R-:W-:Y:S08]  /*22aa0*/  MUFU.EX2 R190, R190 ;  /* 0x000000be00be7308 */ /* 0x000ff00000000800 */
[----:B------:R-:W-:Y:S01]  /*22ab0*/  MUFU.EX2 R145, R145 ;  /* 0x0000009100917308 */ /* 0x000fe20000000800 */
[----:B0-----:R-:W-:-:S05]  /*22ac0*/  FMNMX.FTZ R2, R2, R3, !PT ;  /* 0x0000000302027209 */ /* 0x001fca0007810000 */
[----:B------:R-:W0:Y:S02]  /*22ad0*/  SHFL.BFLY PT, R3, R2, 0x1, 0x1f ;  /* 0x0c201f0002037f89 */ /* 0x000e2400000e0000 */
[----:B------:R-:W-:Y:S08]  /*22ae0*/  MUFU.EX2 R137, R137 ;  /* 0x0000008900897308 */ /* 0x000ff00000000800 */
[----:B------:R-:W-:Y:S01]  /*22af0*/  MUFU.EX2 R129, R129 ;  /* 0x0000008100817308 */ /* 0x000fe20000000800 */
[----:B0-----:R-:W-:-:S05]  /*22b00*/  FMNMX.FTZ R3, R2, R3, !PT ;  /* 0x0000000302037209 */ /* 0x001fca0007810000 */
[----:B------:R-:W-:Y:S02]  /*22b10*/  FADD.FTZ R2, -R3, R9 ;  /* 0x0000000903027221 */ /* 0x000fe40000010100 */
[----:B------:R0:W-:Y:S02]  /*22b20*/  MUFU.EX2 R9, R125 ;  /* 0x0000007d00097308 */ /* 0x0001e40000000800 */
[----:B------:R-:W-:-:S06]  /*22b30*/  FMUL.FTZ R2, R2, R4 ;  /* 0x0000000402027220 */ /* 0x000fcc0000410000 */
[----:B------:R-:W-:Y:S01]  /*22b40*/  MUFU.EX2 R2, R2 ;  /* 0x0000000200027308 */ /* 0x000fe20000000800 */
[----:B0-----:R-:W-:-:S04]  /*22b50*/  FMUL.FTZ R125, R3, R4 ;  /* 0x00000004037d7220 */ /* 0x001fc80000410000 */
[-CC-:B------:R-:W-:Y:S01]  /*22b60*/  FFMA.FTZ R201, R12, R4.reuse, -R125.reuse ;  /* 0x000000040cc97223 */ /* 0x180fe2000001087d */
[-CC-:B------:R-:W-:Y:S01]  /*22b70*/  FFMA.FTZ R12, R15, R4.reuse, -R125.reuse ;  /* 0x000000040f0c7223 */ /* 0x180fe2000001087d */
[----:B------:R-:W-:Y:S02]  /*22b80*/  IMAD.MOV.U32 R15, RZ, RZ, 0x40000040 ;  /* 0x40000040ff0f7424 */ /* 0x000fe400078e00ff */
        /* <DEDUP_REMOVED lines=17> */
[----:B------:R-:W-:-:S02]  /*22ca0*/  FFMA.FTZ R126, R126, R4, -R125 ;  /* 0x000000047e7e7223 */ /* 0x000fc4000001087d */
[----:B------:R-:W-:Y:S01]  /*22cb0*/  MUFU.EX2 R203, R203 ;  /* 0x000000cb00cb7308 */ /* 0x000fe20000000800 */
[----:B0-----:R-:W-:Y:S01]  /*22cc0*/  FFMA.FTZ R6, R2, R6, R201 ;  /* 0x0000000602067223 */ /* 0x001fe200000100c9 */
[----:B------:R-:W-:Y:S02]  /*22cd0*/  WARPGROUP.DEPBAR.LE gsb0, 0x0 ;  /* 0x00008000000079c5 */ /* 0x000fe40000010000 */
[----:B------:R-:W-:-:S04]  /*22ce0*/  WARPGROUP.ARRIVE ;  /* 0x00000000000079c5 */ /* 0x000fc80000000000 */
[----:B------:R-:W-:Y:S01]  /*22cf0*/  MUFU.EX2 R20, R20 ;  /* 0x0000001400147308 */ /* 0x000fe20000000800 */
[-CC-:B------:R-:W-:Y:S01]  /*22d00*/  FFMA.FTZ R184, R136, R4.reuse, -R173.reuse ;  /* 0x0000000488b87223 */ /* 0x180fe200000108ad */
[-C--:B------:R-:W-:Y:S01]  /*22d10*/  FFMA.FTZ R136, R141, R4.reuse, -R173 ;  /* 0x000000048d887223 */ /* 0x080fe200000108ad */
[----:B-1----:R-:W-:Y:S01]  /*22d20*/  FADD.FTZ R6, R12, R6 ;  /* 0x000000060c067221 */ /* 0x002fe20000010000 */
[-CC-:B------:R-:W-:Y:S01]  /*22d30*/  FFMA.FTZ R141, R166, R4.reuse, -R125.reuse ;  /* 0x00000004a68d7223 */ /* 0x180fe2000001087d */
[----:B------:R-:W-:Y:S01]  /*22d40*/  HGMMA.64x192x16.F32.BF16 R24, R180, gdesc[UR4].tnspB, R24, gsb0 ;  /* 0x42e00004b4187df0 */ /* 0x000fe20008001818 */
[----:B------:R-:W-:Y:S01]  /*22d50*/  R2UR UR6, R14 ;  /* 0x000000000e0672ca */ /* 0x000fe200000e0000 */
[-C--:B------:R-:W-:Y:S01]  /*22d60*/  FFMA.FTZ R14, R146, R4.reuse, -R125 ;  /* 0x00000004920e7223 */ /* 0x080fe2000001087d */
[----:B------:R-:W-:Y:S01]  /*22d70*/  R2UR UR7, R15 ;  /* 0x000000000f0772ca */ /* 0x000fe200000e0000 */
[----:B------:R-:W-:Y:S01]  /*22d80*/  MUFU.EX2 R197, R197 ;  /* 0x000000c500c57308 */ /* 0x000fe20000000800 */
[----:B------:R-:W-:Y:S01]  /*22d90*/  @!P1 PRMT R15, RZ, 0x654, R13 ;  /* 0x00000654ff0f9816 */ /* 0x000fe2000000000d */
[-C--:B------:R-:W-:Y:S01]  /*22da0*/  FFMA.FTZ R185, R138, R4.reuse, -R125 ;  /* 0x000000048ab97223 */ /* 0x080fe2000001087d */
[-C--:B------:R-:W-:Y:S01]  /*22db0*/  FFMA.FTZ R186, R140, R4.reuse, -R173 ;  /* 0x000000048cba7223 */ /* 0x080fe200000108ad */
[-C--:B------:R-:W-:Y:S01]  /*22dc0*/  FFMA.FTZ R187, R142, R4.reuse, -R125 ;  /* 0x000000048ebb7223 */ /* 0x080fe2000001087d */
[----:B------:R-:W-:Y:S01]  /*22dd0*/  F2FP.BF16.F32.PACK_AB R201, R12, R201 ;  /* 0x000000c90cc9723e */ /* 0x000fe200000010ff */
[----:B------:R-:W-:-:S02]  /*22de0*/  FFMA.FTZ R140, R172, R4, -R173 ;  /* 0x00000004ac8c7223 */ /* 0x000fc400000108ad */
        /* <DEDUP_REMOVED lines=19> */
[----:B------:R-:W-:Y:S01]  /*22f20*/  MUFU.EX2 R126, R126 ;  /* 0x0000007e007e7308 */ /* 0x000fe20000000800 */
[----:B------:R-:W-:-:S02]  /*22f30*/  WARPGROUP.DEPBAR.LE gsb0, 0x0 ;  /* 0x00008000000079c5 */ /* 0x000fc40000010000 */
[----:B------:R-:W-:Y:S01]  /*22f40*/  WARPGROUP.ARRIVE ;  /* 0x00000000000079c5 */ /* 0x000fe20000000000 */
[-CC-:B------:R-:W-:Y:S01]  /*22f50*/  FFMA.FTZ R180, R128, R4.reuse, -R173.reuse ;  /* 0x0000000480b47223 */ /* 0x180fe200000108ad */
[-C--:B------:R-:W-:Y:S01]  /*22f60*/  FFMA.FTZ R128, R150, R4.reuse, -R173 ;  /* 0x0000000496807223 */ /* 0x080fe200000108ad */
[-CC-:B------:R-:W-:Y:S01]  /*22f70*/  FFMA.FTZ R150, R158, R4.reuse, -R125.reuse ;  /* 0x000000049e967223 */ /* 0x180fe2000001087d */
[-C--:B------:R-:W-:Y:S01]  /*22f80*/  FFMA.FTZ R181, R130, R4.reuse, -R125 ;  /* 0x0000000482b57223 */ /* 0x080fe2000001087d */
[-C--:B------:R-:W-:Y:S01]  /*22f90*/  FFMA.FTZ R182, R132, R4.reuse, -R173 ;  /* 0x0000000484b67223 */ /* 0x080fe200000108ad */
[----:B------:R-:W-:Y:S01]  /*22fa0*/  HGMMA.64x192x16.F32.BF16 R24, R176, gdesc[UR4].tnspB, R24, gsb0 ;  /* 0x42e00004b0187df0 */ /* 0x000fe20008001818 */
[----:B------:R-:W-:Y:S01]  /*22fb0*/  MUFU.EX2 R180, R180 ;  /* 0x000000b400b47308 */ /* 0x000fe20000000800 */
[-C--:B------:R-:W-:Y:S01]  /*22fc0*/  FFMA.FTZ R183, R134, R4.reuse, -R125 ;  /* 0x0000000486b77223 */ /* 0x080fe2000001087d */
[-CC-:B------:R-:W-:Y:S01]  /*22fd0*/  FFMA.FTZ R132, R133, R4.reuse, -R173.reuse ;  /* 0x0000000485847223 */ /* 0x180fe200000108ad */
[----:B------:R-:W-:-:S05]  /*22fe0*/  FFMA.FTZ R133, R171, R4, -R173 ;  /* 0x00000004ab857223 */ /* 0x000fca00000108ad */
[----:B------:R-:W-:Y:S08]  /*22ff0*/  MUFU.EX2 R150, R150 ;  /* 0x0000009600967308 */ /* 0x000ff00000000800 */
[----:B------:R-:W-:Y:S08]  /*23000*/  MUFU.EX2 R181, R181 ;  /* 0x000000b500b57308 */ /* 0x000ff00000000800 */
[----:B------:R-:W-:Y:S08]  /*23010*/  MUFU.EX2 R182, R182 ;  /* 0x000000b600b67308 */ /* 0x000ff00000000800 */
[----:B------:R-:W-:Y:S08]  /*23020*/  MUFU.EX2 R183, R183 ;  /* 0x000000b700b77308 */ /* 0x000ff00000000800 */
[----:B------:R-:W-:Y:S08]  /*23030*/  MUFU.EX2 R132, R132 ;  /* 0x0000008400847308 */ /* 0x000ff00000000800 */
[----:B------:R-:W-:Y:S08]  /*23040*/  MUFU.EX2 R128, R128 ;  /* 0x0000008000807308 */ /* 0x000ff00000000800 */
[----:B------:R-:W1:Y:S01]  /*23050*/  MUFU.EX2 R133, R133 ;  /* 0x0000008500857308 */ /* 0x000e620000000800 */
[----:B------:R-:W-:-:S02]  /*23060*/  WARPGROUP.DEPBAR.LE gsb0, 0x0 ;  /* 0x00008000000079c5 */ /* 0x000fc40000010000 */
[----:B------:R2:W-:Y:S01]  /*23070*/  @!P1 SYNCS.ARRIVE.TRANS64.RED.A1T0 RZ, [R15+URZ], RZ ;  /* 0x000000ff0fff99a7 */ /* 0x0005e2000810043f */
[----:B0-----:R-:W-:Y:S02]  /*23080*/  F2FP.BF16.F32.PACK_AB R178, R9, R140 ;  /* 0x0000008c09b2723e */ /* 0x001fe400000010ff */
[----:B-1----:R-:W-:Y:S02]  /*23090*/  F2FP.BF16.F32.PACK_AB R176, R133, R128 ;  /* 0x0000008085b0723e */ /* 0x002fe400000010ff */
[----:B------:R-:W-:Y:S01]  /*230a0*/  F2FP.BF16.F32.PACK_AB R177, R123, R122 ;  /* 0x0000007a7bb1723e */ /* 0x000fe200000010ff */
[----:B--2---:R-:W-:Y:S01]  /*230b0*/  FADD.FTZ R15, R203, R6 ;  /* 0x00000006cb0f7221 */ /* 0x004fe20000010000 */
[----:B------:R0:W-:Y:S01]  /*230c0*/  @!P1 SYNCS.ARRIVE.TRANS64.RED.A1T0 RZ, [R11+URZ], RZ ;  /* 0x000000ff0bff99a7 */ /* 0x0001e2000810043f */
[----:B------:R-:W1:Y:S01]  /*230d0*/  MUFU.EX2 R6, R139 ;  /* 0x0000008b00067308 */ /* 0x000e620000000800 */
[C---:B------:R-:W-:Y:S01]  /*230e0*/  F2FP.BF16.F32.PACK_AB R203, R20.reuse, R203 ;  /* 0x000000cb14cb723e */ /* 0x040fe200000010ff */
[----:B------:R-:W-:-:S04]  /*230f0*/  FADD.FTZ R15, R20, R15 ;  /* 0x0000000f140f7221 */ /* 0x000fc80000010000 */
[----:B------:R-:W-:Y:S01]  /*23100*/  FADD.FTZ R15, R197, R15 ;  /* 0x0000000fc50f7221 */ /* 0x000fe20000010000 */
[----:B0-----:R-:W-:Y:S01]  /*23110*/  FADD.FTZ R11, R196, R7 ;  /* 0x00000007c40b7221 */ /* 0x001fe20000010000 */
[----:B------:R-:W-:Y:S01]  /*23120*/  FFMA.FTZ R7, R143, R4, -R125 ;  /* 0x000000048f077223 */ /* 0x000fe2000001087d */
[----:B------:R-:W-:Y:S01]  /*23130*/  F2FP.BF16.F32.PACK_AB R196, R121, R196 ;  /* 0x000000c479c4723e */ /* 0x000fe200000010ff */
[----:B------:R-:W-:Y:S01]  /*23140*/  FADD.FTZ R15, R149, R15 ;  /* 0x0000000f950f7221 */ /* 0x000fe20000010000 */
[----:B------:R-:W-:Y:S01]  /*23150*/  FADD.FTZ R11, R121, R11 ;  /* 0x0000000b790b7221 */ /* 0x000fe20000010000 */
[----:B------:R-:W-:Y:S02]  /*23160*/  F2FP.BF16.F32.PACK_AB R197, R149, R197 ;  /* 0x000000c595c5723e */ /* 0x000fe400000010ff */
[----:B------:R-:W-:Y:S01]  /*23170*/  FADD.FTZ R15, R199, R15 ;  /* 0x0000000fc70f7221 */ /* 0x000fe20000010000 */
[----:B------:R-:W-:Y:S01]  /*23180*/  FADD.FTZ R124, R198, R11 ;  /* 0x0000000bc67c7221 */ /* 0x000fe20000010000 */
[C---:B------:R-:W-:Y:S01]  /*23190*/  F2FP.BF16.F32.PACK_AB R198, R10.reuse, R198 ;  /* 0x000000c60ac6723e */ /* 0x040fe200000010ff */
[----:B------:R-:W0:Y:S01]  /*231a0*/  MUFU.EX2 R7, R7 ;  /* 0x0000000700077308 */ /* 0x000e220000000800 */
[----:B------:R-:W-:Y:S01]  /*231b0*/  FADD.FTZ R15, R141, R15 ;  /* 0x0000000f8d0f7221 */ /* 0x000fe20000010000 */
[----:B------:R-:W-:Y:S01]  /*231c0*/  FADD.FTZ R124, R10, R124 ;  /* 0x0000007c0a7c7221 */ /* 0x000fe20000010000 */
[-CC-:B------:R-:W-:Y:S01]  /*231d0*/  FFMA.FTZ R11, R131, R4.reuse, -R125.reuse ;  /* 0x00000004830b7223 */ /* 0x180fe2000001087d */
[----:B------:R-:W-:Y:S01]  /*231e0*/  FFMA.FTZ R125, R127, R4, -R125 ;  /* 0x000000047f7d7223 */ /* 0x000fe2000001087d */
[----:B------:R-:W-:Y:S01]  /*231f0*/  FADD.FTZ R15, R193, R15 ;  /* 0x0000000fc10f7221 */ /* 0x000fe20000010000 */
[----:B------:R-:W-:Y:S01]  /*23200*/  FADD.FTZ R124, R192, R124 ;  /* 0x0000007cc07c7221 */ /* 0x000fe20000010000 */
[----:B------:R-:W-:-:S02]  /*23210*/  F2FP.BF16.F32.PACK_AB R199, R141, R199 ;  /* 0x000000c78dc7723e */ /* 0x000fc400000010ff */
[----:B------:R-:W-:Y:S01]  /*23220*/  FADD.FTZ R15, R148, R15 ;  /* 0x0000000f940f7221 */ /* 0x000fe20000010000 */
[C---:B------:R-:W-:Y:S01]  /*23230*/  FADD.FTZ R124, R153.reuse, R124 ;  /* 0x0000007c997c7221 */ /* 0x040fe20000010000 */
[----:B------:R-:W2:Y:S01]  /*23240*/  MUFU.EX2 R11, R11 ;  /* 0x0000000b000b7308 */ /* 0x000ea20000000800 */
[----:B------:R-:W-:Y:S01]  /*23250*/  F2FP.BF16.F32.PACK_AB R192, R153, R192 ;  /* 0x000000c099c0723e */ /* 0x000fe200000010ff */
[----:B------:R-:W-:Y:S01]  /*23260*/  FADD.FTZ R15, R195, R15 ;  /* 0x0000000fc30f7221 */ /* 0x000fe20000010000 */
[----:B------:R-:W-:Y:S01]  /*23270*/  FADD.FTZ R124, R194, R124 ;  /* 0x0000007cc27c7221 */ /* 0x000fe20000010000 */
[----:B------:R-:W-:Y:S02]  /*23280*/  F2FP.BF16.F32.PACK_AB R193, R148, R193 ;  /* 0x000000c194c1723e */ /* 0x000fe400000010ff */
[----:B------:R-:W-:Y:S01]  /*23290*/  FADD.FTZ R15, R150, R15 ;  /* 0x0000000f960f7221 */ /* 0x000fe20000010000 */
[C---:B------:R-:W-:Y:S01]  /*232a0*/  FADD.FTZ R124, R151.reuse, R124 ;  /* 0x0000007c977c7221 */ /* 0x040fe20000010000 */
[----:B------:R-:W3:Y:S01]  /*232b0*/  MUFU.EX2 R125, R125 ;  /* 0x0000007d007d7308 */ /* 0x000ee20000000800 */
[----:B------:R-:W-:Y:S01]  /*232c0*/  F2FP.BF16.F32.PACK_AB R194, R151, R194 ;  /* 0x000000c297c2723e */ /* 0x000fe200000010ff */
        /* <DEDUP_REMOVED lines=11> */
[----:B------:R-:W-:-:S02]  /*23380*/  F2FP.BF16.F32.PACK_AB R189, R14, R189 ;  /* 0x000000bd0ebd723e */ /* 0x000fc400000010ff */
[----:B------:R-:W-:Y:S01]  /*23390*/  F2FP.BF16.F32.PACK_AB R190, R145, R190 ;  /* 0x000000be91be723e */ /* 0x000fe200000010ff */
        /* <DEDUP_REMOVED lines=8> */
[----:B0-----:R-:W-:-:S02]  /*23420*/  F2FP.BF16.F32.PACK_AB R187, R7, R187 ;  /* 0x000000bb07bb723e */ /* 0x001fc400000010ff */
[C---:B------:R-:W-:Y:S01]  /*23430*/  FADD.FTZ R121, R136.reuse, R121 ;  /* 0x0000007988797221 */ /* 0x040fe20000010000 */
[----:B------:R-:W-:Y:S01]  /*23440*/  FADD.FTZ R10, R7, R10 ;  /* 0x0000000a070a7221 */ /* 0x000fe20000010000 */
[----:B------:R-:W-:Y:S02]  /*23450*/  F2FP.BF16.F32.PACK_AB R186, R136, R186 ;  /* 0x000000ba88ba723e */ /* 0x000fe400000010ff */
[----:B------:R-:W-:Y:S01]  /*23460*/  FADD.FTZ R12, R180, R121 ;  /* 0x00000079b40c7221 */ /* 0x000fe20000010000 */
[----:B------:R-:W-:Y:S01]  /*23470*/  FADD.FTZ R10, R181, R10 ;  /* 0x0000000ab50a7221 */ /* 0x000fe20000010000 */
[----:B--2---:R-:W-:Y:S02]  /*23480*/  F2FP.BF16.F32.PACK_AB R181, R11, R181 ;  /* 0x000000b50bb5723e */ /* 0x004fe400000010ff */
[----:B------:R-:W-:Y:S01]  /*23490*/  FADD.FTZ R13, R129, R12 ;  /* 0x0000000c810d7221 */ /* 0x000fe20000010000 */
[----:B------:R-:W-:Y:S01]  /*234a0*/  FADD.FTZ R10, R11, R10 ;  /* 0x0000000a0b0a7221 */ /* 0x000fe20000010000 */
[----:B------:R-:W-:Y:S01]  /*234b0*/  F2FP.BF16.F32.PACK_AB R180, R129, R180 ;  /* 0x000000b481b4723e */ /* 0x000fe200000010ff */
[----:B------:R-:W-:-:S02]  /*234c0*/  IMAD.MOV.U32 R12, RZ, RZ, R205 ;  /* 0x000000ffff0c7224 */ /* 0x000fc400078e00cd */
        /* <DEDUP_REMOVED lines=8> */
[----:B---3--:R-:W-:-:S02]  /*23550*/  F2FP.BF16.F32.PACK_AB R179, R125, R126 ;  /* 0x0000007e7db3723e */ /* 0x008fc400000010ff */
[----:B------:R-:W-:Y:S01]  /*23560*/  FADD.FTZ R7, R133, R6 ;  /* 0x0000000685077221 */ /* 0x000fe20000010000 */
[----:B------:R-:W-:-:S03]  /*23570*/  FADD.FTZ R11, R123, R10 ;  /* 0x0000000a7b0b7221 */ /* 0x000fc60000010000 */
[----:B------:R-:W-:Y:S01]  /*23580*/  FADD.FTZ R6, R140, R7 ;  /* 0x000000078c067221 */ /* 0x000fe20000010000 */
[----:B------:R-:W-:Y:S01]  /*23590*/  FADD.FTZ R10, R126, R11 ;  /* 0x0000000b7e0a7221 */ /* 0x000fe20000010000 */
[----:B------:R-:W-:Y:S02]  /*235a0*/  IMAD.MOV.U32 R11, RZ, RZ, R208 ;  /* 0x000000ffff0b7224 */ /* 0x000fe400078e00d0 */
[----:B------:R-:W-:Y:S01]  /*235b0*/  FADD.FTZ R7, R9, R6 ;  /* 0x0000000609077221 */ /* 0x000fe20000010000 */
[----:B------:R-:W-:Y:S01]  /*235c0*/  FADD.FTZ R6, R125, R10 ;  /* 0x0000000a7d067221 */ /* 0x000fe20000010000 */
[----:B------:R-:W-:Y:S02]  /*235d0*/  IMAD.MOV.U32 R9, RZ, RZ, R3 ;  /* 0x000000ffff097224 */ /* 0x000fe400078e0003 */
[----:B------:R-:W-:Y:S01]  /*235e0*/  IMAD.MOV.U32 R10, RZ, RZ, R5 ;  /* 0x000000ffff0a7224 */ /* 0x000fe200078e0005 */
[----:B------:R-:W-:Y:S06]  /*235f0*/  @P2 BRA `(.L_x_2935) ;  /* 0xffffffa800dc2947 */ /* 0x000fec000383ffff */
.L_x_2924:
[----:B------:R-:W-:Y:S05]  /*23600*/  BSYNC B0 ;  /* 0x0000000000007941 */ /* 0x000fea0003800000 */
.L_x_2923:
        /* <DEDUP_REMOVED lines=99> */
.L_x_2936:
[----:B------:R-:W-:Y:S01]  /*23c40*/  IMAD R0, R205, 0x8, R16 ;  /* 0x00000008cd007824 */ /* 0x000fe200078e0210 */
[----:B------:R-:W-:-:S04]  /*23c50*/  SHF.L.U32 R9, R208, 0x1f, RZ ;  /* 0x0000001fd0097819 */ /* 0x000fc800000006ff */
[----:B------:R0:W1:Y:S01]  /*23c60*/  SYNCS.PHASECHK.TRANS64.TRYWAIT P2, [R0+URZ+0x36850], R9 ;  /* 0x03685009000075a7 */ /* 0x000062000804017f */
[----:B------:R-:W-:Y:S05]  /*23c70*/  @!P0 BRA `(.L_x_2937) ;  /* 0x0000000000048947 */ /* 0x000fea0003800000 */
[----:B------:R-:W-:Y:S01]  /*23c80*/  BPT.TRAP 0x1 ;  /* 0x000000040000795c */ /* 0x000fe20000300000 */
.L_x_2937:
        /* <DEDUP_REMOVED lines=9> */
.L_x_2939:
[----:B------:R-:W-:Y:S05]  /*23d20*/  BSYNC B0 ;  /* 0x0000000000007941 */ /* 0x000fea0003800000 */
.L_x_2938:
[----:B------:R-:W-:Y:S01]  /*23d30*/  IMAD.MOV.U32 R8, RZ, RZ, R2 ;  /* 0x000000ffff087224 */ /* 0x000fe200078e0002 */
[----:B------:R-:W2:Y:S01]  /*23d40*/  LDL.LU R14, [R1+0x48] ;  /* 0x00004800010e7983 */ /* 0x000ea20000300800 */
[----:B01----:R-:W-:Y:S01]  /*23d50*/  IMAD.MOV.U32 R9, RZ, RZ, 0x40000040 ;  /* 0x40000040ff097424 */ /* 0x003fe200078e00ff */
[----:B------:R-:W-:Y:S01]  /*23d60*/  WARPGROUP.ARRIVE ;  /* 0x00000000000079c5 */ /* 0x000fe20000000000 */
[----:B------:R-:W-:Y:S01]  /*23d70*/  VIADD R205, R205, 0x1 ;  /* 0x00000001cdcd7836 */ /* 0x000fe20000000000 */
[----:B------:R-:W-:Y:S01]  /*23d80*/  R2UR UR6, R8 ;  /* 0x00000000080672ca */ /* 0x000fe200000e0000 */
[----:B------:R-:W-:Y:S01]  /*23d90*/  VIADD R8, R2, 0x80 ;  /* 0x0000008002087836 */ /* 0x000fe20000000000 */
[----:B------:R-:W-:Y:S01]  /*23da0*/  R2UR UR7, R9 ;  /* 0x00000000090772ca */ /* 0x000fe200000e0000 */
[----:B------:R-:W-:Y:S01]  /*23db0*/  IMAD.MOV.U32 R9, RZ, RZ, 0x40000040 ;  /* 0x40000040ff097424 */ /* 0x000fe200078e00ff */
[----:B------:R-:W-:-:S04]  /*23dc0*/  ISETP.NE.AND P2, PT, R205, 0x2, PT ;  /* 0x00000002cd00780c */ /* 0x000fc80003f45270 */
        /* <DEDUP_REMOVED lines=12> */
[----:B------:R-:W-:Y:S02]  /*23e90*/  IMAD.MOV.U32 R9, RZ, RZ, 0x40000040 ;  /* 0x40000040ff097424 */ /* 0x000fe400078e00ff */
[----:B--2---:R-:W-:-:S05]  /*23ea0*/  VIADD R14, R14, 0x1 ;  /* 0x000000010e0e7836 */ /* 0x004fca0000000000 */
[----:B------:R-:W-:Y:S01]  /*23eb0*/  STL [R1+0x48], R14 ;  /* 0x0000480e01007387 */ /* 0x000fe20000100800 */
        /* <DEDUP_REMOVED lines=21> */
[----:B------:R-:W0:Y:S02]  /*24010*/  SHFL.BFLY PT, R2, R7, 0x2, 0x1f ;  /* 0x0c401f0007027f89 */ /* 0x000e2400000e0000 */
[----:B0-----:R-:W-:Y:S01]  /*24020*/  FADD.FTZ R2, R2, R7 ;  /* 0x0000000702027221 */ /* 0x001fe20000010000 */
[----:B------:R-:W-:-:S04]  /*24030*/  SEL R7, RZ, 0x1, P2 ;  /* 0x00000001ff077807 */ /* 0x000fc80001000000 */
[----:B------:R-:W-:Y:S01]  /*24040*/  LOP3.LUT R208, R208, R7, RZ, 0x3c, !PT ;  /* 0x00000007d0d07212 */ /* 0x000fe200078e3cff */
[----:B------:R-:W-:Y:S01]  /*24050*/  IMAD.MOV.U32 R7, RZ, RZ, RZ ;  /* 0x000000ffff077224 */ /* 0x000fe200078e00ff */
[----:B------:R-:W-:Y:S02]  /*24060*/  WARPGROUP.DEPBAR.LE gsb0, 0x0 ;  /* 0x00008000000079c5 */ /* 0x000fe40000010000 */
[----:B------:R-:W-:-:S06]  /*24070*/  WARPGROUP.ARRIVE ;  /* 0x00000000000079c5 */ /* 0x000fcc0000000000 */
[----:B------:R-:W-:Y:S01]  /*24080*/  HGMMA.64x192x16.F32.BF16 R24, R180, gdesc[UR4].tnspB, R24, gsb0 ;  /* 0x42e00004b4187df0 */ /* 0x000fe20008001818 */
[----:B------:R-:W-:Y:S01]  /*24090*/  R2UR UR6, R8 ;  /* 0x00000000080672ca */ /* 0x000fe200000e0000 */
[----:B------:R-:W-:Y:S01]  /*240a0*/  IMAD.MOV.U32 R8, RZ, RZ, RZ ;  /* 0x000000ffff087224 */ /* 0x000fe200078e00ff */
[----:B------:R-:W-:Y:S02]  /*240b0*/  R2UR UR7, R9 ;  /* 0x00000000090772ca */ /* 0x000fe400000e0000 */
[----:B------:R-:W0:Y:S02]  /*240c0*/  SHFL.BFLY PT, R9, R6, 0x2, 0x1f ;  /* 0x0c401f0006097f89 */ /* 0x000e2400000e0000 */
[----:B0-----:R-:W-:Y:S02]  /*240d0*/  FADD.FTZ R10, R9, R6 ;  /* 0x00000006090a7221 */ /* 0x001fe40000010000 */
[----:B------:R-:W0:Y:S04]  /*240e0*/  SHFL.BFLY PT, R9, R2, 0x1, 0x1f ;  /* 0x0c201f0002097f89 */ /* 0x000e2800000e0000 */
[----:B------:R-:W1:Y:S01]  /*240f0*/  SHFL.BFLY PT, R11, R10, 0x1, 0x1f ;  /* 0x0c201f000a0b7f89 */ /* 0x000e6200000e0000 */
[----:B0-----:R-:W-:Y:S01]  /*24100*/  FADD.FTZ R12, R2, R9 ;  /* 0x00000009020c7221 */ /* 0x001fe20000010000 */
[----:B------:R-:W-:-:S02]  /*24110*/  IMAD.MOV.U32 R2, RZ, RZ, -0x800000 ;  /* 0xff800000ff027424 */ /* 0x000fc400078e00ff */
[----:B-1----:R-:W-:Y:S02]  /*24120*/  FADD.FTZ R13, R10, R11 ;  /* 0x0000000b0a0d7221 */ /* 0x002fe40000010000 */
[----:B------:R-:W-:Y:S01]  /*24130*/  FSETP.NE.FTZ.AND P0, PT, R12, RZ, PT ;  /* 0x000000ff0c00720b */ /* 0x000fe20003f15000 */
[----:B------:R-:W-:Y:S02]  /*24140*/  @!P1 VIADD R10, R0, 0x36860 ;  /* 0x00036860000a9836 */ /* 0x000fe40000000000 */
[----:B------:R-:W-:Y:S01]  /*24150*/  IMAD.MOV.U32 R0, RZ, RZ, -0x800000 ;  /* 0xff800000ff007424 */ /* 0x000fe200078e00ff */
[----:B------:R-:W-:Y:S02]  /*24160*/  FSETP.NE.FTZ.AND P3, PT, R13, RZ, PT ;  /* 0x000000ff0d00720b */ /* 0x000fe40003f75000 */
        /* <DEDUP_REMOVED lines=14> */
[----:B------:R-:W-:Y:S03]  /*24250*/  HGMMA.64x192x16.F32.BF16 R24, R176, gdesc[UR4].tnspB, R24, gsb0 ;  /* 0x42e00004b0187df0 */ /* 0x000fe60008001818 */
[----:B------:R-:W-:Y:S02]  /*24260*/  WARPGROUP.DEPBAR.LE gsb0, 0x0 ;  /* 0x00008000000079c5 */ /* 0x000fe40000010000 */
[-C--:B--2---:R-:W-:Y:S01]  /*24270*/  FMUL.FTZ R127, R67, R7.reuse ;  /* 0x00000007437f7220 */ /* 0x084fe20000410000 */
[-C--:B------:R-:W-:Y:S01]  /*24280*/  FMUL.FTZ R125, R75, R7.reuse ;  /* 0x000000074b7d7220 */ /* 0x080fe20000410000 */
[-C--:B------:R-:W-:Y:S01]  /*24290*/  FMUL.FTZ R67, R70, R7.reuse ;  /* 0x0000000746437220 */ /* 0x080fe20000410000 */
[-C--:B------:R-:W-:Y:S01]  /*242a0*/  FMUL.FTZ R126, R71, R7.reuse ;  /* 0x00000007477e7220 */ /* 0x080fe20000410000 */
[-C--:B------:R-:W-:Y:S01]  /*242b0*/  FMUL.FTZ R75, R78, R7.reuse ;  /* 0x000000074e4b7220 */ /* 0x080fe20000410000 */
        /* <DEDUP_REMOVED lines=59> */
[-C--:B-1----:R-:W-:Y:S01]  /*24670*/  FMUL.FTZ R10, R31, R7.reuse ;  /* 0x000000071f0a7220 */ /* 0x082fe20000410000 */
        /* <DEDUP_REMOVED lines=32> */
.L_x_2847:
        /* <DEDUP_REMOVED lines=57> */
[----:B------:R-:W-:Y:S01]  /*24c10*/  BAR.SYNC.DEFER_BLOCKING 0x1, 0x100 ;  /* 0x0044000000007b1d */ /* 0x000fe20000010000 */
[----:B--2---:R-:W-:-:S03]  /*24c20*/  IMAD.WIDE R62, R11, 0x2, R8 ;  /* 0x000000020b3e7825 */ /* 0x004fc600078e0208 */
[C---:B------:R-:W-:Y:S02]  /*24c30*/  IADD3 R137, P2, R62.reuse, 0x20, RZ ;  /* 0x000000203e897810 */ /* 0x040fe40007f5e0ff */
[C---:B------:R-:W-:Y:S02]  /*24c40*/  IADD3 R139, P1, R62.reuse, 0x40, RZ ;  /* 0x000000403e8b7810 */ /* 0x040fe40007f3e0ff */
[----:B------:R-:W-:Y:S01]  /*24c50*/  LOP3.LUT R12, R137, 0x380, RZ, 0xc0, !PT ;  /* 0x00000380890c7812 */ /* 0x000fe200078ec0ff */
[--C-:B------:R-:W-:Y:S01]  /*24c60*/  IMAD.X R13, RZ, RZ, R63.reuse, P2 ;  /* 0x000000ffff0d7224 */ /* 0x100fe200010e063f */
[----:B------:R-:W-:Y:S01]  /*24c70*/  LOP3.LUT R14, R139, 0x380, RZ, 0xc0, !PT ;  /* 0x000003808b0e7812 */ /* 0x000fe200078ec0ff */
[----:B------:R-:W-:Y:S01]  /*24c80*/  IMAD.X R15, RZ, RZ, R63, P1 ;  /* 0x000000ffff0f7224 */ /* 0x000fe200008e063f */
[C---:B------:R-:W-:Y:S02]  /*24c90*/  IADD3 R141, P6, R62.reuse, 0x60, RZ ;  /* 0x000000603e8d7810 */ /* 0x040fe40007fde0ff */
[----:B------:R-:W-:-:S02]  /*24ca0*/  LOP3.LUT R11, R62, 0x380, RZ, 0xc0, !PT ;  /* 0x000003803e0b7812 */ /* 0x000fc400078ec0ff */
[----:B------:R-:W-:Y:S01]  /*24cb0*/  SHF.R.U64 R12, R12, 0x3, RZ ;  /* 0x000000030c0c7819 */ /* 0x000fe200000012ff */
[--C-:B------:R-:W-:Y:S01]  /*24cc0*/  IMAD.X R21, RZ, RZ, R63.reuse, P6 ;  /* 0x000000ffff157224 */ /* 0x100fe200030e063f */
[----:B------:R-:W-:Y:S02]  /*24cd0*/  SHF.R.U64 R14, R14, 0x3, RZ ;  /* 0x000000030e0e7819 */ /* 0x000fe400000012ff */
[C---:B------:R-:W-:Y:S02]  /*24ce0*/  IADD3 R143, P5, R62.reuse, 0x4000, RZ ;  /* 0x000040003e8f7810 */ /* 0x040fe40007fbe0ff */
[C---:B------:R-:W-:Y:S02]  /*24cf0*/  IADD3 R46, P0, R62.reuse, 0x4020, RZ ;  /* 0x000040203e2e7810 */ /* 0x040fe40007f1e0ff */
[C---:B------:R-:W-:Y:S01]  /*24d00*/  IADD3 R50, P4, R62.reuse, 0x4040, RZ ;  /* 0x000040403e327810 */ /* 0x040fe20007f9e0ff */
[--C-:B------:R-:W-:Y:S01]  /*24d10*/  IMAD.X R39, RZ, RZ, R63.reuse, P5 ;  /* 0x000000ffff277224 */ /* 0x100fe200028e063f */
[----:B------:R-:W-:Y:S01]  /*24d20*/  LOP3.LUT R20, R141, 0x380, RZ, 0xc0, !PT ;  /* 0x000003808d147812 */ /* 0x000fe200078ec0ff */
[--C-:B------:R-:W-:Y:S01]  /*24d30*/  IMAD.X R47, RZ, RZ, R63.reuse, P0 ;  /* 0x000000ffff2f7224 */ /* 0x100fe200000e063f */
[----:B------:R-:W-:Y:S01]  /*24d40*/  IADD3 R7, P2, R62, 0x8000, RZ ;  /* 0x000080003e077810 */ /* 0x000fe20007f5e0ff */
[----:B------:R-:W-:Y:S01]  /*24d50*/  IMAD.X R51, RZ, RZ, R63, P4 ;  /* 0x000000ffff337224 */ /* 0x000fe200020e063f */
[----:B------:R-:W-:-:S02]  /*24d60*/  SHF.R.U64 R11, R11, 0x3, RZ ;  /* 0x000000030b0b7819 */ /* 0x000fc400000012ff */
[----:B------:R-:W-:Y:S01]  /*24d70*/  LOP3.LUT R12, R12, R137, RZ, 0x3c, !PT ;  /* 0x000000890c0c7212 */ /* 0x000fe200078e3cff */
[--C-:B------:R-:W-:Y:S01]  /*24d80*/  IMAD.X R59, RZ, RZ, R63.reuse, P2 ;  /* 0x000000ffff3b7224 */ /* 0x100fe200010e063f */
[----:B------:R-:W-:Y:S02]  /*24d90*/  LOP3.LUT R14, R14, R139, RZ, 0x3c, !PT ;  /* 0x0000008b0e0e7212 */ /* 0x000fe400078e3cff */
[----:B-1----:R-:W-:Y:S02]  /*24da0*/  IADD3 R24, P1, R62, 0x8020, RZ ;  /* 0x000080203e187810 */ /* 0x002fe40007f3e0ff */
[----:B------:R-:W-:Y:S02]  /*24db0*/  SHF.R.U64 R20, R20, 0x3, RZ ;  /* 0x0000000314147819 */ /* 0x000fe400000012ff */
[----:B------:R-:W-:Y:S01]  /*24dc0*/  LOP3.LUT R137, R46, 0x380, RZ, 0xc0, !PT ;  /* 0x000003802e897812 */ /* 0x000fe200078ec0ff */
[----:B------:R-:W-:Y:S01]  /*24dd0*/  IMAD.X R29, RZ, RZ, R63, P1 ;  /* 0x000000ffff1d7224 */ /* 0x000fe200008e063f */
[----:B------:R-:W-:-:S02]  /*24de0*/  LOP3.LUT R139, R50, 0x380, RZ, 0xc0, !PT ;  /* 0x00000380328b7812 */ /* 0x000fc400078ec0ff */
[C---:B------:R-:W-:Y:S02]  /*24df0*/  IADD3 R54, P3, R62.reuse, 0x4060, RZ ;  /* 0x000040603e367810 */ /* 0x040fe40007f7e0ff */
[----:B------:R-:W-:Y:S02]  /*24e00*/  LOP3.LUT R58, R7, 0x380, RZ, 0xc0, !PT ;  /* 0x00000380073a7812 */ /* 0x000fe400078ec0ff */
[C---:B------:R-:W-:Y:S01]  /*24e10*/  IADD3 R94, P6, R62.reuse, 0x8040, RZ ;  /* 0x000080403e5e7810 */ /* 0x040fe20007fde0ff */
[--C-:B------:R-:W-:Y:S01]  /*24e20*/  IMAD.X R55, RZ, RZ, R63.reuse, P3 ;  /* 0x000000ffff377224 */ /* 0x100fe200018e063f */
[----:B------:R-:W-:Y:S02]  /*24e30*/  IADD3 R86, P5, R62, 0x8060, RZ ;  /* 0x000080603e567810 */ /* 0x000fe40007fbe0ff */
[----:B------:R-:W-:Y:S01]  /*24e40*/  LOP3.LUT R38, R143, 0x380, RZ, 0xc0, !PT ;  /* 0x000003808f267812 */ /* 0x000fe200078ec0ff */
[--C-:B------:R-:W-:Y:S01]  /*24e50*/  IMAD.X R31, RZ, RZ, R63.reuse, P6 ;  /* 0x000000ffff1f7224 */ /* 0x100fe200030e063f */
[----:B------:R-:W-:Y:S01]  /*24e60*/  LOP3.LUT R62, R11, R62, RZ, 0x3c, !PT ;  /* 0x0000003e0b3e7212 */ /* 0x000fe200078e3cff */
[----:B------:R-:W-:Y:S01]  /*24e70*/  IMAD.X R11, RZ, RZ, R63, P5 ;  /* 0x000000ffff0b7224 */ /* 0x000fe200028e063f */
[----:B------:R-:W-:-:S02]  /*24e80*/  LOP3.LUT R20, R20, R141, RZ, 0x3c, !PT ;  /* 0x0000008d14147212 */ /* 0x000fc400078e3cff */
[----:B------:R-:W-:Y:S02]  /*24e90*/  SHF.R.U64 R137, R137, 0x3, RZ ;  /* 0x0000000389897819 */ /* 0x000fe400000012ff */
[----:B------:R-:W-:Y:S02]  /*24ea0*/  SHF.R.U64 R139, R139, 0x3, RZ ;  /* 0x000000038b8b7819 */ /* 0x000fe400000012ff */
[----:B------:R-:W-:Y:S02]  /*24eb0*/  LOP3.LUT R3, R24, 0x380, RZ, 0xc0, !PT ;  /* 0x0000038018037812 */ /* 0x000fe400078ec0ff */
[----:B------:R-:W-:Y:S02]  /*24ec0*/  LOP3.LUT R141, R54, 0x380, RZ, 0xc0, !PT ;  /* 0x00000380368d7812 */ /* 0x000fe400078ec0ff */
[----:B------:R-:W-:Y:S02]  /*24ed0*/  SHF.R.U64 R58, R58, 0x3, RZ ;  /* 0x000000033a3a7819 */ /* 0x000fe400000012ff */
[----:B------:R-:W-:-:S02]  /*24ee0*/  SHF.R.U64 R38, R38, 0x3, RZ ;  /* 0x0000000326267819 */ /* 0x000fc400000012ff */
[----:B------:R-:W-:Y:S02]  /*24ef0*/  MOV R62, R62 ;  /* 0x0000003e003e7202 */ /* 0x000fe40000000f00 */
[----:B------:R-:W-:Y:S02]  /*24f00*/  LOP3.LUT R46, R137, R46, RZ, 0x3c, !PT ;  /* 0x0000002e892e7212 */ /* 0x000fe400078e3cff */
[----:B------:R-:W-:Y:S02]  /*24f10*/  LOP3.LUT R50, R139, R50, RZ, 0x3c, !PT ;  /* 0x000000328b327212 */ /* 0x000fe400078e3cff */
[----:B------:R-:W-:Y:S02]  /*24f20*/  LOP3.LUT R63, R94, 0x380, RZ, 0xc0, !PT ;  /* 0x000003805e3f7812 */ /* 0x000fe400078ec0ff */
[----:B------:R-:W-:Y:S02]  /*24f30*/  SHF.R.U64 R3, R3, 0x3, RZ ;  /* 0x0000000303037819 */ /* 0x000fe400000012ff */
[----:B------:R-:W-:-:S02]  /*24f40*/  SHF.R.U64 R141, R141, 0x3, RZ ;  /* 0x000000038d8d7819 */ /* 0x000fc400000012ff */
[----:B------:R-:W-:Y:S02]  /*24f50*/  LOP3.LUT R58, R58, R7, RZ, 0x3c, !PT ;  /* 0x000000073a3a7212 */ /* 0x000fe400078e3cff */
[----:B------:R-:W-:Y:S02]  /*24f60*/  LOP3.LUT R137, R86, 0x380, RZ, 0xc0, !PT ;  /* 0x0000038056897812 */ /* 0x000fe400078ec0ff */
[----:B------:R-:W-:Y:S02]  /*24f70*/  LOP3.LUT R38, R38, R143, RZ, 0x3c, !PT ;  /* 0x0000008f26267212 */ /* 0x000fe400078e3cff */
[----:B------:R-:W-:Y:S02]  /*24f80*/  F2FP.BF16.F32.PACK_AB R7, R10, R30 ;  /* 0x0000001e0a07723e */ /* 0x000fe400000010ff */
[----:B------:R-:W-:Y:S02]  /*24f90*/  MOV R13, R12 ;  /* 0x0000000c000d7202 */ /* 0x000fe40000000f00 */
[----:B------:R-:W-:Y:S01]  /*24fa0*/  SHF.R.U64 R63, R63, 0x3, RZ ;  /* 0x000000033f3f7819 */ /* 0x000fe200000012ff */
[----:B------:R1:W-:Y:S01]  /*24fb0*/  STSM.16.M88.4 [R62], R4 ;  /* 0x000000043e007844 */ /* 0x0003e20000000200 */
[----:B------:R-:W-:-:S02]  /*24fc0*/  LOP3.LUT R28, R3, R24, RZ, 0x3c, !PT ;  /* 0x00000018031c7212 */ /* 0x000fc400078e3cff */
[----:B------:R-:W-:Y:S01]  /*24fd0*/  MOV R14, R14 ;  /* 0x0000000e000e7202 */ /* 0x000fe20000000f00 */
[----:B------:R-:W-:Y:S01]  /*24fe0*/  STSM.16.M88.4 [R13], R32 ;  /* 0x000000200d007844 */ /* 0x000fe20000000200 */
[----:B------:R-:W-:Y:S02]  /*24ff0*/  MOV R12, R50 ;  /* 0x00000032000c7202 */ /* 0x000fe40000000f00 */
[----:B------:R-:W-:Y:S01]  /*25000*/  LOP3.LUT R54, R141, R54, RZ, 0x3c, !PT ;  /* 0x000000368d367212 */ /* 0x000fe200078e3cff */
[----:B------:R-:W-:Y:S01]  /*25010*/  STSM.16.M88.4 [R14], R40 ;  /* 0x000000280e007844 */ /* 0x000fe20000000200 */
[----:B------:R-:W-:Y:S02]  /*25020*/  SHF.R.U64 R137, R137, 0x3, RZ ;  /* 0x0000000389897819 */ /* 0x000fe400000012ff */
[----:B------:R-:W-:Y:S02]  /*25030*/  MOV R20, R20 ;  /* 0x0000001400147202 */ /* 0x000fe40000000f00 */
[----:B------:R-:W-:-:S02]  /*25040*/  MOV R3, R58 ;  /* 0x0000003a00037202 */ /* 0x000fc40000000f00 */
[----:B------:R-:W-:Y:S02]  /*25050*/  F2FP.BF16.F32.PACK_AB R50, R53, R52 ;  /* 0x000000343532723e */ /* 0x000fe400000010ff */
[----:B------:R-:W-:Y:S02]  /*25060*/  F2FP.BF16.F32.PACK_AB R51, R130, R121 ;  /* 0x000000798233723e */ /* 0x000fe400000010ff */
[----:B------:R-:W-:Y:S02]  /*25070*/  MOV R38, R38 ;  /* 0x0000002600267202 */ /* 0x000fe40000000f00 */
[----:B------:R-:W-:Y:S01]  /*25080*/  F2FP.BF16.F32.PACK_AB R58, R61, R60 ;  /* 0x0000003c3d3a723e */ /* 0x000fe200000010ff */
[----:B------:R2:W-:Y:S01]  /*25090*/  STSM.16.M88.4 [R20], R48 ;  /* 0x0000003014007844 */ /* 0x0005e20000000200 */
[----:B------:R-:W-:Y:S02]  /*250a0*/  F2FP.BF16.F32.PACK_AB R59, R128, R123 ;  /* 0x0000007b803b723e */ /* 0x000fe400000010ff */
[----:B------:R-:W-:-:S02]  /*250b0*/  MOV R46, R46 ;  /* 0x0000002e002e7202 */ /* 0x000fc40000000f00 */
[----:B------:R-:W-:Y:S01]  /*250c0*/  LOP3.LUT R30, R63, R94, RZ, 0x3c, !PT ;  /* 0x0000005e3f1e7212 */ /* 0x000fe200078e3cff */
[----:B------:R-:W-:Y:S01]  /*250d0*/  STSM.16.M88.4 [R38], R56 ;  /* 0x0000003826007844 */ /* 0x000fe20000000200 */
[----:B------:R-:W-:Y:S02]  /*250e0*/  LOP3.LUT R10, R137, R86, RZ, 0x3c, !PT ;  /* 0x00000056890a7212 */ /* 0x000fe400078e3cff */
[----:B------:R-:W-:Y:S01]  /*250f0*/  MOV R54, R54 ;  /* 0x0000003600367202 */ /* 0x000fe20000000f00 */
[----:B------:R-:W-:Y:S01]  /*25100*/  STSM.16.M88.4 [R46], R64 ;  /* 0x000000402e007844 */ /* 0x000fe20000000200 */
[----:B------:R-:W-:Y:S02]  /*25110*/  ISETP.NE.U32.AND P0, PT, RZ, UR4, PT ;  /* 0x00000004ff007c0c */ /* 0x000fe4000bf05070 */
[----:B-1----:R-:W-:Y:S01]  /*25120*/  IADD3 R6, P1, R235, UR4, RZ ;  /* 0x00000004eb067c10 */ /* 0x002fe2000ff3e0ff */
[----:B------:R-:W-:Y:S01]  /*25130*/  STSM.16.M88.4 [R12], R72 ;  /* 0x000000480c007844 */ /* 0x000fe20000000200 */
[----:B------:R-:W-:Y:S01]  /*25140*/  MOV R28, R28 ;  /* 0x0000001c001c7202 */ /* 0x000fe20000000f00 */
[----:B--2---:R-:W-:Y:S01]  /*25150*/  IMAD.MOV.U32 R20, RZ, RZ, RZ ;  /* 0x000000ffff147224 */ /* 0x004fe200078e00ff */
[----:B------:R-:W-:Y:S01]  /*25160*/  MOV R30, R30 ;  /* 0x0000001e001e7202 */ /* 0x000fe20000000f00 */
[----:B------:R-:W-:Y:S01]  /*25170*/  STSM.16.M88.4 [R54], R80 ;  /* 0x0000005036007844 */ /* 0x000fe20000000200 */
[----:B------:R-:W-:-:S02]  /*25180*/  MOV R10, R10 ;  /* 0x0000000a000a7202 */ /* 0x000fc40000000f00 */
[----:B------:R-:W-:Y:S01]  /*25190*/  ISETP.NE.AND.EX P0, PT, RZ, UR5, PT, P0 ;  /* 0x00000005ff007c0c */ /* 0x000fe2000bf05300 */
[----:B------:R1:W-:Y:S01]  /*251a0*/  STSM.16.M88.4 [R3], R88 ;  /* 0x0000005803007844 */ /* 0x0003e20000000200 */
[----:B------:R-:W-:Y:S01]  /*251b0*/  IADD3.X R7, R236, UR5, RZ, P1, !PT ;  /* 0x00000005ec077c10 */ /* 0x000fe20008ffe4ff */
[----:B------:R-:W-:Y:S02]  /*251c0*/  ULDC.64 UR4, c[0x0][0xc08] ;  /* 0x0003020000047ab9 */ /* 0x000fe40000000a00 */
[----:B------:R2:W-:Y:S01]  /*251d0*/  STSM.16.M88.4 [R28], R96 ;  /* 0x000000601c007844 */ /* 0x0005e20000000200 */
[----:B------:R-:W-:-:S03]  /*251e0*/  ISETP.NE.U32.AND P2, PT, RZ, UR4, PT ;  /* 0x00000004ff007c0c */ /* 0x000fc6000bf45070 */
[----:B------:R2:W-:Y:S01]  /*251f0*/  STSM.16.M88.4 [R30], R104 ;  /* 0x000000681e007844 */ /* 0x0005e20000000200 */
[----:B------:R-:W-:-:S03]  /*25200*/  ISETP.NE.AND.EX P2, PT, RZ, UR5, PT, P2 ;  /* 0x00000005ff007c0c */ /* 0x000fc6000bf45320 */
[----:B------:R2:W-:Y:S01]  /*25210*/  STSM.16.M88.4 [R10], R112 ;  /* 0x000000700a007844 */ /* 0x0005e20000000200 */
[----:B------:R-:W-:Y:S09]  /*25220*/  BAR.SYNC.DEFER_BLOCKING 0x1, 0x100 ;  /* 0x0044000000007b1d */ /* 0x000ff20000010000 */
[----:B------:R-:W-:Y:S01]  /*25230*/  @P2 IADD3 R4, P3, R235, UR4, RZ ;  /* 0x00000004eb042c10 */ /* 0x000fe2000ff7e0ff */
[----:B------:R-:W-:Y:S01]  /*25240*/  ULDC UR4, c[0x0][0xa88] ;  /* 0x0002a20000047ab9 */ /* 0x000fe20000000800 */
[----:B-1----:R-:W1:Y:S01]  /*25250*/  LDC R3, c[0x0][0xbe8] ;  /* 0x0002fa00ff037b82 */ /* 0x002e620000000800 */
[----:B------:R-:W-:Y:S01]  /*25260*/  IMAD.U32 R14, RZ, RZ, UR4 ;  /* 0x00000004ff0e7e24 */ /* 0x000fe2000f8e00ff */
[----:B------:R-:W-:Y:S01]  /*25270*/  @P2 IADD3.X R5, R236, UR5, RZ, P3, !PT ;  /* 0x00000005ec052c10 */ /* 0x000fe20009ffe4ff */
[----:B------:R2:W5:Y:S04]  /*25280*/  @P0 LDG.E R20, desc[UR60][R6.64] ;  /* 0x0000003c06140981 */ /* 0x000568000c1e1900 */
[----:B------:R2:W5:Y:S01]  /*25290*/  @P2 LDG.E R14, desc[UR60][R4.64] ;  /* 0x0000003c040e2981 */ /* 0x000562000c1e1900 */
[----:B-1----:R-:W-:-:S13]  /*252a0*/  ISETP.NE.AND P1, PT, R3, 0x1, PT ;  /* 0x000000010300780c */ /* 0x002fda0003f25270 */
[----:B------:R-:W1:Y:S08]  /*252b0*/  @P1 LDC R11, c[0x0][0xbec] ;  /* 0x0002fb00ff0b1b82 */ /* 0x000e700000000800 */
[----:B------:R-:W3:Y:S01]  /*252c0*/  @P1 LDC R15, c[0x0][0xbf0] ;  /* 0x0002fc00ff0f1b82 */ /* 0x000ee20000000800 */
[----:B--2---:R-:W-:Y:S05]  /*252d0*/  @P2 BRA `(.L_x_2943) ;  /* 0x0000000000102947 */ /* 0x004fea0003800000 */
[----:B------:R-:W-:Y:S05]  /*252e0*/  @!P0 BRA `(.L_x_2943) ;  /* 0x00000000000c8947 */ /* 0x000fea0003800000 */
[----:B------:R-:W2:Y:S04]  /*252f0*/  LDG.E R5, desc[UR60][R6.64] ;  /* 0x0000003c06057981 */ /* 0x000ea8000c1e1900 */
[----:B-----5:R-:W2:Y:S02]  /*25300*/  LDG.E R14, desc[UR60][R6.64+0x4] ;  /* 0x0000043c060e7981 */ /* 0x020ea4000c1e1900 */
[----:B--2---:R-:W-:-:S07]  /*25310*/  IMAD.IADD R14, R14, 0x1, -R5 ;  /* 0x000000010e0e7824 */ /* 0x004fce00078e0a05 */
.L_x_2943:
[----:B------:R-:W2:Y:S01]  /*25320*/  LDL.LU R10, [R1+0x58] ;  /* 0x00005800010a7983 */ /* 0x000ea20000300800 */
[----:B------:R-:W-:Y:S01]  /*25330*/  SHF.R.S32.HI R64, RZ, 0x1f, R234 ;  /* 0x0000001fff407819 */ /* 0x000fe200000114ea */
[----:B------:R-:W-:Y:S01]  /*25340*/  IMAD.IADD R12, R230, 0x1, R224 ;  /* 0x00000001e60c7824 */ /* 0x000fe200078e02e0 */
[----:B------:R-:W-:Y:S01]  /*25350*/  ULDC.64 UR4, c[0x0][0xb90] ;  /* 0x0002e40000047ab9 */ /* 0x000fe20000000a00 */
[----:B------:R-:W4:Y:S01]  /*25360*/  LDL R30, [R1+0x90] ;  /* 0x00009000011e7983 */ /* 0x000f220000100800 */
[----:B-----5:R-:W-:Y:S01]  /*25370*/  SHF.R.S32.HI R21, RZ, 0x1f, R20 ;  /* 0x0000001fff157819 */ /* 0x020fe20000011414 */
[----:B-1----:R-:W-:Y:S01]  /*25380*/  @P1 IMAD.HI.U32 R6, R12, R11, RZ ;  /* 0x0000000b0c061227 */ /* 0x002fe200078e00ff */
[----:B------:R-:W1:Y:S01]  /*25390*/  S2R R34, SR_TID.X ;  /* 0x0000000000227919 */ /* 0x000e620000002100 */
[----:B------:R-:W-:Y:S02]  /*253a0*/  SEL R237, R237, RZ, !P0 ;  /* 0x000000ffeded7207 */ /* 0x000fe40004000000 */
[----:B------:R-:W-:Y:S01]  /*253b0*/  IMAD R5, R64, UR4, RZ ;  /* 0x0000000440057c24 */ /* 0x000fe2000f8e02ff */
[----:B------:R-:W0:Y:S01]  /*253c0*/  @P1 LDC R71, c[0x0][0xbec] ;  /* 0x0002fb00ff471b82 */ /* 0x000e220000000800 */
[----:B------:R-:W-:Y:S01]  /*253d0*/  IMAD.MOV.U32 R7, RZ, RZ, R12 ;  /* 0x000000ffff077224 */ /* 0x000fe200078e000c */
[----:B---3--:R-:W-:Y:S01]  /*253e0*/  @P1 SHF.R.U32.HI R7, RZ, R15, R6 ;  /* 0x0000000fff071219 */ /* 0x008fe20000011606 */
[----:B------:R-:W-:-:S02]  /*253f0*/  IMAD R13, R234, UR5, R5 ;  /* 0x00000005ea0d7c24 */ /* 0x000fc4000f8e0205 */
[----:B------:R-:W-:Y:S01]  /*25400*/  IMAD.WIDE.U32 R4, R234, UR4, R20 ;  /* 0x00000004ea047c25 */ /* 0x000fe2000f8e0014 */
[----:B------:R-:W-:Y:S02]  /*25410*/  ULDC.64 UR4, c[0x0][0xb98] ;  /* 0x0002e60000047ab9 */ /* 0x000fe40000000a00 */
[----:B------:R-:W3:Y:S01]  /*25420*/  @P1 LDC R73, c[0x0][0xbf0] ;  /* 0x0002fc00ff491b82 */ /* 0x000ee20000000800 */
[----:B------:R-:W-:Y:S02]  /*25430*/  IMAD.IADD R5, R5, 0x1, R13 ;  /* 0x0000000105057824 */ /* 0x000fe400078e020d */
[----:B-1----:R-:W-:-:S05]  /*25440*/  VIADD R34, R34, 0xffffff80 ;  /* 0xffffff8022227836 */ /* 0x002fca0000000000 */
[----:B------:R-:W-:-:S04]  /*25450*/  SHF.R.S32.HI R66, RZ, 0x1f, R34 ;  /* 0x0000001fff427819 */ /* 0x000fc80000011422 */
[----:B------:R-:W-:-:S04]  /*25460*/  LEA.HI R66, R66, R34, RZ, 0x3 ;  /* 0x0000002242427211 */ /* 0x000fc800078f18ff */
[----:B------:R-:W-:-:S05]  /*25470*/  SHF.R.S32.HI R66, RZ, 0x3, R66 ;  /* 0x00000003ff427819 */ /* 0x000fca0000011442 */
[----:B------:R-:W-:Y:S02]  /*25480*/  IMAD R11, R66, 0x40, R225 ;  /* 0x00000040420b7824 */ /* 0x000fe400078e02e1 */
[----:B------:R-:W-:-:S04]  /*25490*/  IMAD.WIDE.U32 R4, R237, UR4, R4 ;  /* 0x00000004ed047c25 */ /* 0x000fc8000f8e0004 */
[----:B------:R-:W-:Y:S01]  /*254a0*/  IMAD.WIDE R8, R11, 0x2, R8 ;  /* 0x000000020b087825 */ /* 0x000fe200078e0208 */
[----:B------:R-:W-:Y:S02]  /*254b0*/  SHF.R.S32.HI R13, RZ, 0x1f, R7 ;  /* 0x0000001fff0d7819 */ /* 0x000fe40000011407 */
[----:B------:R-:W-:-:S04]  /*254c0*/  SHF.R.S32.HI R31, RZ, 0x1f, R34 ;  /* 0x0000001fff1f7819 */ /* 0x000fc80000011422 */
[----:B------:R-:W-:-:S04]  /*254d0*/  LEA.HI R31, R31, R34, RZ, 0x7 ;  /* 0x000000221f1f7211 */ /* 0x000fc800078f38ff */
[----:B------:R-:W-:Y:S01]  /*254e0*/  LOP3.LUT R31, R31, 0xffffff80, RZ, 0xc0, !PT ;  /* 0xffffff801f1f7812 */ /* 0x000fe200078ec0ff */
[----:B------:R-:W-:-:S04]  /*254f0*/  IMAD R65, R14, R3, RZ ;  /* 0x000000030e417224 */ /* 0x000fc800078e02ff */
[----:B------:R-:W-:Y:S01]  /*25500*/  IMAD.IADD R31, R34, 0x1, -R31 ;  /* 0x00000001221f7824 */ /* 0x000fe200078e0a1f */
[C---:B------:R-:W-:Y:S02]  /*25510*/  IADD3 R29, P5, R8.reuse, 0x3000, RZ ;  /* 0x00003000081d7810 */ /* 0x040fe40007fbe0ff */
[C---:B------:R-:W-:Y:S02]  /*25520*/  IADD3 R33, P4, R8.reuse, 0x4000, RZ ;  /* 0x0000400008217810 */ /* 0x040fe40007f9e0ff */
[----:B------:R-:W-:Y:S02]  /*25530*/  IADD3 R41, P3, R8, 0x6000, RZ ;  /* 0x0000600008297810 */ /* 0x000fe40007f7e0ff */
[----:B------:R-:W-:Y:S02]  /*25540*/  LOP3.LUT R28, R29, 0x380, RZ, 0xc0, !PT ;  /* 0x000003801d1c7812 */ /* 0x000fe400078ec0ff */
[----:B------:R-:W-:Y:S02]  /*25550*/  LOP3.LUT R32, R33, 0x380, RZ, 0xc0, !PT ;  /* 0x0000038021207812 */ /* 0x000fe400078ec0ff */
[----:B------:R-:W-:-:S02]  /*25560*/  LOP3.LUT R40, R41, 0x380, RZ, 0xc0, !PT ;  /* 0x0000038029287812 */ /* 0x000fc400078ec0ff */
[----:B------:R-:W-:Y:S02]  /*25570*/  SHF.R.U64 R28, R28, 0x3, RZ ;  /* 0x000000031c1c7819 */ /* 0x000fe400000012ff */
[----:B------:R-:W-:Y:S02]  /*25580*/  SHF.R.U64 R32, R32, 0x3, RZ ;  /* 0x0000000320207819 */ /* 0x000fe400000012ff */
[----:B------:R-:W-:Y:S02]  /*25590*/  SHF.R.U64 R40, R40, 0x3, RZ ;  /* 0x0000000328287819 */ /* 0x000fe400000012ff */
[----:B------:R-:W-:Y:S01]  /*255a0*/  LOP3.LUT R28, R28, R29, RZ, 0x3c, !PT ;  /* 0x0000001d1c1c7212 */ /* 0x000fe200078e3cff */
[--C-:B------:R-:W-:Y:S01]  /*255b0*/  IMAD.X R29, RZ, RZ, R9.reuse, P5 ;  /* 0x000000ffff1d7224 */ /* 0x100fe200028e0609 */
[----:B------:R-:W-:Y:S01]  /*255c0*/  LOP3.LUT R32, R32, R33, RZ, 0x3c, !PT ;  /* 0x0000002120207212 */ /* 0x000fe200078e3cff */
[--C-:B------:R-:W-:Y:S01]  /*255d0*/  IMAD.X R33, RZ, RZ, R9.reuse, P4 ;  /* 0x000000ffff217224 */ /* 0x100fe200020e0609 */
[----:B------:R-:W-:Y:S01]  /*255e0*/  LOP3.LUT R40, R40, R41, RZ, 0x3c, !PT ;  /* 0x0000002928287212 */ /* 0x000fe200078e3cff */
[----:B------:R-:W-:Y:S01]  /*255f0*/  IMAD.X R41, RZ, RZ, R9, P3 ;  /* 0x000000ffff297224 */ /* 0x000fe200018e0609 */
[----:B------:R-:W-:-:S02]  /*25600*/  IADD3 R53, P5, R8, 0x9000, RZ ;  /* 0x0000900008357810 */ /* 0x000fc40007fbe0ff */
[----:B------:R-:W-:Y:S02]  /*25610*/  IADD3 R57, P4, R8, 0xa000, RZ ;  /* 0x0000a00008397810 */ /* 0x000fe40007f9e0ff */
[----:B------:R-:W-:Y:S02]  /*25620*/  LOP3.LUT R52, R53, 0x380, RZ, 0xc0, !PT ;  /* 0x0000038035347812 */ /* 0x000fe400078ec0ff */
[----:B------:R-:W-:Y:S02]  /*25630*/  LOP3.LUT R56, R57, 0x380, RZ, 0xc0, !PT ;  /* 0x0000038039387812 */ /* 0x000fe400078ec0ff */
[----:B------:R-:W-:Y:S02]  /*25640*/  SHF.R.U64 R52, R52, 0x3, RZ ;  /* 0x0000000334347819 */ /* 0x000fe400000012ff */
[----:B------:R-:W-:Y:S02]  /*25650*/  SHF.R.U64 R56, R56, 0x3, RZ ;  /* 0x0000000338387819 */ /* 0x000fe400000012ff */
[----:B------:R-:W-:Y:S01]  /*25660*/  LOP3.LUT R52, R52, R53, RZ, 0x3c, !PT ;  /* 0x0000003534347212 */ /* 0x000fe200078e3cff */
[--C-:B------:R-:W-:Y:S01]  /*25670*/  IMAD.X R53, RZ, RZ, R9.reuse, P5 ;  /* 0x000000ffff357224 */ /* 0x100fe200028e0609 */
[----:B------:R-:W-:Y:S01]  /*25680*/  LOP3.LUT R56, R56, R57, RZ, 0x3c, !PT ;  /* 0x0000003938387212 */ /* 0x000fe200078e3cff */
[----:B------:R-:W-:Y:S01]  /*25690*/  IMAD.X R57, RZ, RZ, R9, P4 ;  /* 0x000000ffff397224 */ /* 0x000fe200020e0609 */
[----:B------:R-:W-:Y:S01]  /*256a0*/  BSSY B1, `(.L_x_2944) ;  /* 0x0000091000017945 */ /* 0x000fe20003800000 */
[----:B------:R-:W-:-:S02]  /*256b0*/  SHF.R.S32.HI R68, RZ, 0x1f, R232 ;  /* 0x0000001fff447819 */ /* 0x000fc400000114e8 */
[----:B------:R-:W-:Y:S02]  /*256c0*/  SHF.R.S32.HI R70, RZ, 0x1f, R231 ;  /* 0x0000001fff467819 */ /* 0x000fe400000114e7 */
[----:B------:R-:W-:Y:S02]  /*256d0*/  SHF.R.S32.HI R72, RZ, 0x1f, R225 ;  /* 0x0000001fff487819 */ /* 0x000fe400000114e1 */
[----:B--2---:R-:W-:Y:S01]  /*256e0*/  SEL R24, R10, RZ, !P0 ;  /* 0x000000ff0a187207 */ /* 0x004fe20004000000 */
[----:B------:R-:W-:-:S04]  /*256f0*/  IMAD.MOV R10, RZ, RZ, -R7 ;  /* 0x000000ffff0a7224 */ /* 0x000fc800078e0a07 */
[----:B------:R-:W-:Y:S02]  /*25700*/  IMAD R6, R24, UR4, RZ ;  /* 0x0000000418067c24 */ /* 0x000fe4000f8e02ff */
[----:B------:R-:W-:Y:S01]  /*25710*/  IMAD R11, R3, R10, R12 ;  /* 0x0000000a030b7224 */ /* 0x000fe200078e020c */
[----:B------:R-:W-:Y:S01]  /*25720*/  IADD3 R4, P0, R7, R4, RZ ;  /* 0x0000000407047210 */ /* 0x000fe20007f1e0ff */
        /* <DEDUP_REMOVED lines=9> */
[----:B------:R-:W-:Y:S01]  /*257c0*/  IMAD.IADD R5, R5, 0x1, R15 ;  /* 0x0000000105057824 */ /* 0x000fe200078e020f */
[----:B------:R-:W-:-:S04]  /*257d0*/  IADD3 R7, P2, R8, 0x1000, RZ ;  /* 0x0000100008077810 */ /* 0x000fc80007f5e0ff */
[----:B------:R-:W-:Y:S01]  /*257e0*/  LEA.HI.X R15, R4, UR5, R5, 0x2, P0 ;  /* 0x00000005040f7c11 */ /* 0x000fe200080f1405 */
[--C-:B------:R-:W-:Y:S01]  /*257f0*/  IMAD.X R11, RZ, RZ, R9.reuse, P2 ;  /* 0x000000ffff0b7224 */ /* 0x100fe200010e0609 */
[C---:B------:R-:W-:Y:S01]  /*25800*/  IADD3 R37, P0, R8.reuse, 0x5000, RZ ;  /* 0x0000500008257810 */ /* 0x040fe20007f1e0ff */
[----:B------:R-:W-:Y:S01]  /*25810*/  SHFL.IDX PT, R54, R6, RZ, 0x1c1f ;  /* 0x001c1fff06367589 */ /* 0x000fe200000e0000 */
[----:B------:R-:W-:Y:S01]  /*25820*/  IADD3 R45, P2, R8, 0x7000, RZ ;  /* 0x00007000082d7810 */ /* 0x000fe20007f5e0ff */
[----:B----4-:R-:W-:Y:S01]  /*25830*/  IMAD.IADD R30, R30, 0x1, R224 ;  /* 0x000000011e1e7824 */ /* 0x010fe200078e02e0 */
[----:B------:R-:W-:Y:S01]  /*25840*/  LOP3.LUT R36, R37, 0x380, RZ, 0xc0, !PT ;  /* 0x0000038025247812 */ /* 0x000fe200078ec0ff */
[----:B------:R-:W1:Y:S01]  /*25850*/  SHFL.IDX PT, R55, R15, RZ, 0x1c1f ;  /* 0x001c1fff0f377589 */ /* 0x000e6200000e0000 */
[----:B------:R-:W-:Y:S01]  /*25860*/  LOP3.LUT R44, R45, 0x380, RZ, 0xc0, !PT ;  /* 0x000003802d2c7812 */ /* 0x000fe200078ec0ff */
[----:B------:R-:W-:Y:S01]  /*25870*/  ULDC.64 UR4, c[0x0][0xaa0] ;  /* 0x0002a80000047ab9 */ /* 0x000fe20000000a00 */
[----:B------:R-:W-:Y:S01]  /*25880*/  SHF.R.U64 R36, R36, 0x3, RZ ;  /* 0x0000000324247819 */ /* 0x000fe200000012ff */
[----:B------:R-:W-:Y:S04]  /*25890*/  SHFL.IDX PT, R58, R6, 0x1, 0x1c1f ;  /* 0x003c1f00063a7f89 */ /* 0x000fe800000e0000 */
[----:B------:R-:W2:Y:S01]  /*258a0*/  SHFL.IDX PT, R59, R15, 0x1, 0x1c1f ;  /* 0x003c1f000f3b7f89 */ /* 0x000ea200000e0000 */
[----:B------:R-:W-:Y:S01]  /*258b0*/  LOP3.LUT R36, R36, R37, RZ, 0x3c, !PT ;  /* 0x0000002524247212 */ /* 0x000fe200078e3cff */
[----:B------:R-:W-:Y:S01]  /*258c0*/  IMAD.X R37, RZ, RZ, R9, P0 ;  /* 0x000000ffff257224 */ /* 0x000fe200000e0609 */
[----:B------:R-:W-:Y:S01]  /*258d0*/  SHF.R.U64 R44, R44, 0x3, RZ ;  /* 0x000000032c2c7819 */ /* 0x000fe200000012ff */
[----:B------:R-:W-:Y:S01]  /*258e0*/  VIADD R4, R30, 0x8 ;  /* 0x000000081e047836 */ /* 0x000fe20000000000 */
[----:B------:R-:W-:Y:S01]  /*258f0*/  LOP3.LUT P0, RZ, R31, 0x3, RZ, 0xc0, !PT ;  /* 0x000000031fff7812 */ /* 0x000fe2000780c0ff */
[----:B------:R-:W-:Y:S01]  /*25900*/  IMAD R21, R21, UR4, RZ ;  /* 0x0000000415157c24 */ /* 0x000fe2000f8e02ff */
[----:B------:R-:W-:-:S02]  /*25910*/  IADD3 R13, P6, R8, 0x2000, RZ ;  /* 0x00002000080d7810 */ /* 0x000fc40007fde0ff */
[----:B------:R-:W-:Y:S01]  /*25920*/  LOP3.LUT R44, R44, R45, RZ, 0x3c, !PT ;  /* 0x0000002d2c2c7212 */ /* 0x000fe200078e3cff */
[----:B------:R-:W-:Y:S01]  /*25930*/  IMAD.X R45, RZ, RZ, R9, P2 ;  /* 0x000000ffff2d7224 */ /* 0x000fe200010e0609 */
[-C--:B------:R-:W-:Y:S01]  /*25940*/  ISETP.GE.OR P2, PT, R30, R65.reuse, P0 ;  /* 0x000000411e00720c */ /* 0x080fe20000746670 */
[----:B------:R-:W-:Y:S01]  /*25950*/  IMAD R67, R20, UR5, R21 ;  /* 0x0000000514437c24 */ /* 0x000fe2000f8e0215 */
[----:B------:R-:W-:Y:S01]  /*25960*/  ISETP.GE.OR P0, PT, R4, R65, P0 ;  /* 0x000000410400720c */ /* 0x000fe20000706670 */
[----:B------:R-:W-:Y:S01]  /*25970*/  IMAD.WIDE.U32 R20, R20, UR4, RZ ;  /* 0x0000000414147c25 */ /* 0x000fe2000f8e00ff */
[----:B------:R-:W-:Y:S01]  /*25980*/  LOP3.LUT R12, R13, 0x380, RZ, 0xc0, !PT ;  /* 0x000003800d0c7812 */ /* 0x000fe200078ec0ff */
[----:B------:R-:W-:Y:S01]  /*25990*/  ULDC.64 UR4, c[0x0][0xae8] ;  /* 0x0002ba0000047ab9 */ /* 0x000fe20000000a00 */
[----:B------:R-:W-:Y:S01]  /*259a0*/  LOP3.LUT R10, R7, 0x380, RZ, 0xc0, !PT ;  /* 0x00000380070a7812 */ /* 0x000fe200078ec0ff */
[----:B------:R-:W-:Y:S01]  /*259b0*/  IMAD.IADD R21, R21, 0x1, R67 ;  /* 0x0000000115157824 */ /* 0x000fe200078e0243 */
[----:B------:R-:W-:Y:S01]  /*259c0*/  SHF.R.U64 R12, R12, 0x3, RZ ;  /* 0x000000030c0c7819 */ /* 0x000fe200000012ff */
[----:B------:R-:W-:Y:S01]  /*259d0*/  IMAD R67, R233, 0x20, R66 ;  /* 0x00000020e9437824 */ /* 0x000fe200078e0242 */
[----:B------:R-:W-:Y:S01]  /*259e0*/  SHF.R.U64 R10, R10, 0x3, RZ ;  /* 0x000000030a0a7819 */ /* 0x000fe200000012ff */
[----:B------:R-:W-:Y:S01]  /*259f0*/  IMAD R69, R64, UR4, RZ ;  /* 0x0000000440457c24 */ /* 0x000fe2000f8e02ff */
[----:B------:R-:W-:Y:S01]  /*25a00*/  LOP3.LUT R12, R12, R13, RZ, 0x3c, !PT ;  /* 0x0000000d0c0c7212 */ /* 0x000fe200078e3cff */
[----:B------:R-:W-:Y:S01]  /*25a10*/  IMAD.X R13, RZ, RZ, R9, P6 ;  /* 0x000000ffff0d7224 */ /* 0x000fe200030e0609 */
[----:B------:R-:W-:Y:S01]  /*25a20*/  LOP3.LUT R10, R10, R7, RZ, 0x3c, !PT ;  /* 0x000000070a0a7212 */ /* 0x000fe200078e3cff */
[----:B------:R-:W-:Y:S01]  /*25a30*/  IMAD.IADD R64, R224, 0x1, R67 ;  /* 0x00000001e0407824 */ /* 0x000fe200078e0243 */
[C---:B------:R-:W-:Y:S01]  /*25a40*/  IADD3 R49, P6, R8.reuse, 0x8000, RZ ;  /* 0x0000800008317810 */ /* 0x040fe20007fde0ff */
[----:B-1----:R-:W-:Y:S01]  /*25a50*/  @!P2 ST.E desc[UR60][R54.64], R2 ;  /* 0x000000023600a985 */ /* 0x002fe2000c10193c */
[----:B------:R-:W-:Y:S01]  /*25a60*/  IADD3 R7, P3, R8, 0xb000, RZ ;  /* 0x0000b00008077810 */ /* 0x000fe20007f7e0ff */
[----:B------:R-:W-:-:S02]  /*25a70*/  IMAD R69, R234, UR5, R69 ;  /* 0x00000005ea457c24 */ /* 0x000fc4000f8e0245 */
[----:B--2---:R0:W-:Y:S01]  /*25a80*/  @!P0 ST.E desc[UR60][R58.64], R0 ;  /* 0x000000003a008985 */ /* 0x0041e2000c10193c */
[----:B------:R-:W-:Y:S01]  /*25a90*/  LOP3.LUT R48, R49, 0x380, RZ, 0xc0, !PT ;  /* 0x0000038031307812 */ /* 0x000fe200078ec0ff */
[----:B------:R-:W-:Y:S01]  /*25aa0*/  IMAD.WIDE.U32 R20, R234, UR4, R20 ;  /* 0x00000004ea147c25 */ /* 0x000fe2000f8e0014 */
[----:B------:R-:W-:Y:S01]  /*25ab0*/  LOP3.LUT R5, R8, 0x380, RZ, 0xc0, !PT ;  /* 0x0000038008057812 */ /* 0x000fe200078ec0ff */
[----:B------:R-:W-:Y:S01]  /*25ac0*/  ULDC.64 UR4, c[0x0][0xaf0] ;  /* 0x0002bc0000047ab9 */ /* 0x000fe20000000a00 */
[----:B------:R-:W-:Y:S01]  /*25ad0*/  LOP3.LUT R6, R7, 0x380, RZ, 0xc0, !PT ;  /* 0x0000038007067812 */ /* 0x000fe200078ec0ff */
[----:B------:R-:W-:Y:S01]  /*25ae0*/  IMAD.MOV.U32 R67, RZ, RZ, R64 ;  /* 0x000000ffff437224 */ /* 0x000fe200078e0040 */
[----:B------:R-:W-:Y:S01]  /*25af0*/  SHF.R.U64 R48, R48, 0x3, RZ ;  /* 0x0000000330307819 */ /* 0x000fe200000012ff */
[----:B0-----:R-:W-:Y:S01]  /*25b00*/  @P1 IMAD.HI.U32 R0, R64, R71, RZ ;  /* 0x0000004740001227 */ /* 0x001fe200078e00ff */
[----:B------:R-:W-:Y:S01]  /*25b10*/  SHF.R.U64 R5, R5, 0x3, RZ ;  /* 0x0000000305057819 */ /* 0x000fe200000012ff */
[----:B------:R-:W5:Y:S01]  /*25b20*/  LD.E.128 R12, desc[UR60][R12.64] ;  /* 0x0000003c0c0c7980 */ /* 0x000f62000c101d00 */
[----:B------:R-:W-:Y:S01]  /*25b30*/  SHF.R.U64 R6, R6, 0x3, RZ ;  /* 0x0000000306067819 */ /* 0x000fe200000012ff */
[----:B------:R-:W-:Y:S01]  /*25b40*/  IMAD.IADD R21, R21, 0x1, R69 ;  /* 0x0000000115157824 */ /* 0x000fe200078e0245 */
[----:B---3--:R-:W-:Y:S01]  /*25b50*/  @P1 SHF.R.U32.HI R67, RZ, R73, R0 ;  /* 0x00000049ff431219 */ /* 0x008fe20000011600 */
[----:B------:R-:W-:Y:S01]  /*25b60*/  IMAD R24, R24, UR4, RZ ;  /* 0x0000000418187c24 */ /* 0x000fe2000f8e02ff */
[----:B------:R-:W-:Y:S01]  /*25b70*/  LOP3.LUT R48, R48, R49, RZ, 0x3c, !PT ;  /* 0x0000003130307212 */ /* 0x000fe200078e3cff */
[----:B------:R-:W-:Y:S01]  /*25b80*/  IMAD.WIDE.U32 R20, R237, UR4, R20 ;  /* 0x00000004ed147c25 */ /* 0x000fe2000f8e0014 */
[----:B------:R-:W-:Y:S01]  /*25b90*/  LOP3.LUT R4, R5, R8, RZ, 0x3c, !PT ;  /* 0x0000000805047212 */ /* 0x000fe200078e3cff */
[----:B------:R-:W5:Y:S01]  /*25ba0*/  LD.E.128 R28, desc[UR60][R28.64] ;  /* 0x0000003c1c1c7980 */ /* 0x000f62000c101d00 */
[----:B------:R-:W-:Y:S01]  /*25bb0*/  SHF.R.S32.HI R0, RZ, 0x1f, R67 ;  /* 0x0000001fff007819 */ /* 0x000fe20000011443 */
[----:B------:R-:W-:Y:S01]  /*25bc0*/  IMAD R69, R237, UR5, R24 ;  /* 0x00000005ed457c24 */ /* 0x000fe2000f8e0218 */
[----:B------:R-:W-:Y:S01]  /*25bd0*/  LOP3.LUT R60, R6, R7, RZ, 0x3c, !PT ;  /* 0x00000007063c7212 */ /* 0x000fe200078e3cff */
[--C-:B------:R-:W-:Y:S01]  /*25be0*/  IMAD.X R49, RZ, RZ, R9.reuse, P6 ;  /* 0x000000ffff317224 */ /* 0x100fe200030e0609 */
[----:B------:R-:W-:Y:S01]  /*25bf0*/  ULDC.64 UR4, c[0x0][0xae0] ;  /* 0x0002b80000047ab9 */ /* 0x000fe20000000a00 */
[--C-:B------:R-:W-:Y:S01]  /*25c00*/  IMAD.X R61, RZ, RZ, R9.reuse, P3 ;  /* 0x000000ffff3d7224 */ /* 0x100fe200018e0609 */
[----:B------:R-:W5:Y:S01]  /*25c10*/  LD.E.128 R32, desc[UR60][R32.64] ;  /* 0x0000003c20207980 */ /* 0x000f62000c101d00 */
[----:B------:R-:W-:-:S02]  /*25c20*/  IMAD.MOV.U32 R5, RZ, RZ, R9 ;  /* 0x000000ffff057224 */ /* 0x000fc400078e0009 */
[----:B------:R-:W-:Y:S01]  /*25c30*/  IMAD.MOV R2, RZ, RZ, -R67 ;  /* 0x000000ffff027224 */ /* 0x000fe200078e0a43 */
[----:B------:R-:W5:Y:S01]  /*25c40*/  LD.E.128 R8, desc[UR60][R10.64] ;  /* 0x0000003c0a087980 */ /* 0x000f62000c101d00 */
[----:B------:R-:W-:Y:S02]  /*25c50*/  IMAD.IADD R21, R21, 0x1, R69 ;  /* 0x0000000115157824 */ /* 0x000fe400078e0245 */
[----:B------:R-:W-:Y:S01]  /*25c60*/  IMAD R0, R0, UR4, RZ ;  /* 0x0000000400007c24 */ /* 0x000fe2000f8e02ff */
[----:B------:R-:W5:Y:S01]  /*25c70*/  LD.E.128 R4, desc[UR60][R4.64] ;  /* 0x0000003c04047980 */ /* 0x000f62000c101d00 */
[----:B------:R-:W-:-:S03]  /*25c80*/  IMAD R69, R3, R2, R64 ;  /* 0x0000000203457224 */ /* 0x000fc600078e0240 */
        /* <DEDUP_REMOVED lines=18> */
[----:B------:R-:W-:Y:S02]  /*25db0*/  IMAD.IADD R3, R3, 0x1, R71 ;  /* 0x0000000103037824 */ /* 0x000fe400078e0247 */
[----:B------:R-:W-:Y:S02]  /*25dc0*/  IMAD R20, R0, UR4, RZ ;  /* 0x0000000400147c24 */ /* 0x000fe4000f8e02ff */
[----:B------:R-:W-:Y:S02]  /*25dd0*/  VIADD R0, R224, 0x20 ;  /* 0x00000020e0007836 */ /* 0x000fe40000000000 */
[C---:B------:R-:W-:Y:S02]  /*25de0*/  IMAD R21, R69.reuse, UR5, R20 ;  /* 0x0000000545157c24 */ /* 0x040fe4000f8e0214 */
[----:B------:R-:W-:Y:S01]  /*25df0*/  IMAD.WIDE.U32 R2, R69, UR4, R2 ;  /* 0x0000000445027c25 */ /* 0x000fe2000f8e0002 */
[-C--:B------:R-:W-:Y:S01]  /*25e00*/  ISETP.GE.AND P1, PT, R0, R65.reuse, PT ;  /* 0x000000410000720c */ /* 0x080fe20003f26270 */
[----:B------:R-:W-:Y:S01]  /*25e10*/  ULDC.64 UR4, c[0x0][0xa80] ;  /* 0x0002a00000047ab9 */ /* 0x000fe20000000a00 */
[----:B------:R-:W-:Y:S01]  /*25e20*/  ISETP.GE.AND P2, PT, R224, R65, PT ;  /* 0x00000041e000720c */ /* 0x000fe20003f46270 */
[----:B------:R-:W-:Y:S01]  /*25e30*/  VIADD R0, R16, 0x36820 ;  /* 0x0003682010007836 */ /* 0x000fe20000000000 */
[----:B------:R-:W-:Y:S01]  /*25e40*/  LEA R24, P3, R2, UR4, 0x1 ;  /* 0x0000000402187c11 */ /* 0x000fe2000f8608ff */
[----:B------:R-:W-:-:S03]  /*25e50*/  IMAD.IADD R3, R3, 0x1, R21 ;  /* 0x0000000103037824 */ /* 0x000fc600078e0215 */
[----:B------:R-:W-:Y:S02]  /*25e60*/  PRMT R0, RZ, 0x654, R0 ;  /* 0x00000654ff007816 */ /* 0x000fe40000000000 */
[----:B------:R-:W-:Y:S01]  /*25e70*/  LEA.HI.X R64, R2, UR5, R3, 0x1, P3 ;  /* 0x0000000502407c11 */ /* 0x000fe200098f0c03 */
[----:B------:R-:W-:Y:S01]  /*25e80*/  VIADD R20, R224, 0x40 ;  /* 0x00000040e0147836 */ /* 0x000fe20000000000 */
[----:B0-----:R0:W-:Y:S01]  /*25e90*/  SYNCS.ARRIVE.TRANS64.RED.A1T0 RZ, [R0+URZ], RZ ;  /* 0x000000ff00ff79a7 */ /* 0x0011e2000810043f */
[----:B------:R1:W2:Y:S03]  /*25ea0*/  SHFL.IDX PT, R66, R24, RZ, 0x181f ;  /* 0x00181fff18427589 */ /* 0x0002a600000e0000 */
[----:B------:R-:W-:Y:S01]  /*25eb0*/  ISETP.GE.AND P0, PT, R20, R65, PT ;  /* 0x000000411400720c */ /* 0x000fe20003f06270 */
[----:B0-----:R1:W0:Y:S01]  /*25ec0*/  SHFL.IDX PT, R0, R64, RZ, 0x181f ;  /* 0x00181fff40007589 */ /* 0x00122200000e0000 */
[----:B------:R-:W-:Y:S11]  /*25ed0*/  @P2 BRA `(.L_x_2945) ;  /* 0x0000000000342947 */ /* 0x000ff60003800000 */
[----:B------:R-:W-:Y:S02]  /*25ee0*/  ULDC UR4, c[0x0][0xac8] ;  /* 0x0002b20000047ab9 */ /* 0x000fe40000000800 */
[----:B------:R-:W-:Y:S02]  /*25ef0*/  ISETP.GE.AND P4, PT, R225, UR4, PT ;  /* 0x00000004e1007c0c */ /* 0x000fe4000bf86270 */
[----:B------:R-:W-:Y:S02]  /*25f00*/  ISETP.GE.AND P3, PT, R231, UR4, PT ;  /* 0x00000004e7007c0c */ /* 0x000fe4000bf66270 */
[----:B------:R-:W-:-:S09]  /*25f10*/  ISETP.GE.AND P2, PT, R232, UR4, PT ;  /* 0x00000004e8007c0c */ /* 0x000fd2000bf46270 */
[-C--:B--2---:R-:W-:Y:S02]  /*25f20*/  @!P4 LEA R2, P6, R225, R66.reuse, 0x1 ;  /* 0x00000042e102c211 */ /* 0x084fe400078c08ff */
[----:B------:R-:W-:Y:S02]  /*25f30*/  @!P3 LEA R20, P5, R231, R66, 0x1 ;  /* 0x00000042e714b211 */ /* 0x000fe400078a08ff */
[----:B0-----:R-:W-:Y:S02]  /*25f40*/  @!P4 LEA.HI.X R3, R225, R0, R72, 0x1, P6 ;  /* 0x00000000e103c211 */ /* 0x001fe400030f0c48 */
[C---:B------:R-:W-:Y:S02]  /*25f50*/  @!P2 LEA R66, P6, R232.reuse, R66, 0x1 ;  /* 0x00000042e842a211 */ /* 0x040fe400078c08ff */
[-C--:B------:R-:W-:Y:S01]  /*25f60*/  @!P3 LEA.HI.X R21, R231, R0.reuse, R70, 0x1, P5 ;  /* 0x00000000e715b211 */ /* 0x080fe200028f0c46 */
[----:B-----5:R3:W-:Y:S01]  /*25f70*/  @!P4 ST.E.128 desc[UR60][R2.64], R4 ;  /* 0x000000040200c985 */ /* 0x0207e2000c101d3c */
[----:B------:R-:W-:-:S03]  /*25f80*/  @!P2 LEA.HI.X R67, R232, R0, R68, 0x1, P6 ;  /* 0x00000000e843a211 */ /* 0x000fc600030f0c44 */
[----:B------:R3:W-:Y:S04]  /*25f90*/  @!P3 ST.E.128 desc[UR60][R20.64], R32 ;  /* 0x000000201400b985 */ /* 0x0007e8000c101d3c */
[----:B------:R3:W-:Y:S02]  /*25fa0*/  @!P2 ST.E.128 desc[UR60][R66.64], R48 ;  /* 0x000000304200a985 */ /* 0x0007e4000c101d3c */
.L_x_2945:
[----:B------:R-:W-:Y:S05]  /*25fb0*/  BSYNC B1 ;  /* 0x0000000000017941 */ /* 0x000fea0003800000 */
.L_x_2944:
[----:B0-----:R0:W4:Y:S01]  /*25fc0*/  SHFL.IDX PT, R0, R64, 0x1, 0x181f ;  /* 0x00381f0040007f89 */ /* 0x00112200000e0000 */
        /* <DEDUP_REMOVED lines=16> */
.L_x_2947:
[----:B------:R-:W-:Y:S05]  /*260d0*/  BSYNC B1 ;  /* 0x0000000000017941 */ /* 0x000fea0003800000 */
.L_x_2946:
        /* <DEDUP_REMOVED lines=17> */
.L_x_2949:
[----:B------:R-:W-:Y:S05]  /*261f0*/  BSYNC B1 ;  /* 0x0000000000017941 */ /* 0x000fea0003800000 */
.L_x_2948:
[----:B0-----:R-:W-:Y:S01]  /*26200*/  VIADD R0, R224, 0x60 ;  /* 0x00000060e0007836 */ /* 0x001fe20000000000 */
[----:B-1--4-:R-:W0:Y:S04]  /*26210*/  SHFL.IDX PT, R64, R64, 0x3, 0x181f ;  /* 0x00781f0040407f89 */ /* 0x012e2800000e0000 */
[----:B------:R-:W-:Y:S01]  /*26220*/  ISETP.GE.AND P0, PT, R0, R65, PT ;  /* 0x000000410000720c */ /* 0x000fe20003f06270 */
[----:B------:R-:W1:-:S12]  /*26230*/  SHFL.IDX PT, R24, R24, 0x3, 0x181f ;  /* 0x00781f0018187f89 */ /* 0x000e5800000e0000 */
[----:B------:R-:W-:Y:S05]  /*26240*/  @P0 BRA `(.L_x_2950) ;  /* 0x0000000c004c0947 */ /* 0x000fea0003800000 */
[----:B------:R-:W-:Y:S02]  /*26250*/  ULDC UR4, c[0x0][0xac8] ;  /* 0x0002b20000047ab9 */ /* 0x000fe40000000800 */
[----:B------:R-:W-:Y:S02]  /*26260*/  ISETP.GE.AND P2, PT, R225, UR4, PT ;  /* 0x00000004e1007c0c */ /* 0x000fe4000bf46270 */
[----:B------:R-:W-:-:S11]  /*26270*/  ISETP.GE.AND P3, PT, R231, UR4, PT ;  /* 0x00000004e7007c0c */ /* 0x000fd6000bf66270 */
[-C--:B-1----:R-:W-:Y:S02]  /*26280*/  @!P2 LEA R2, P0, R225, R24.reuse, 0x1 ;  /* 0x00000018e102a211 */ /* 0x082fe400078008ff */
[----:B------:R-:W-:Y:S02]  /*26290*/  @!P3 LEA R4, P1, R231, R24, 0x1 ;  /* 0x00000018e704b211 */ /* 0x000fe400078208ff */
[-C--:B0-----:R-:W-:Y:S02]  /*262a0*/  @!P2 LEA.HI.X R3, R225, R64.reuse, R72, 0x1, P0 ;  /* 0x00000040e103a211 */ /* 0x081fe400000f0c48 */
[----:B------:R-:W-:Y:S02]  /*262b0*/  @!P3 LEA.HI.X R5, R231, R64, R70, 0x1, P1 ;  /* 0x00000040e705b211 */ /* 0x000fe400008f0c46 */
[----:B------:R-:W-:Y:S01]  /*262c0*/  ISETP.GE.AND P0, PT, R232, UR4, PT ;  /* 0x00000004e8007c0c */ /* 0x000fe2000bf06270 */
[----:B------:R4:W-:Y:S04]  /*262d0*/  @!P2 ST.E.128 desc[UR60][R2.64], R28 ;  /* 0x0000001c0200a985 */ /* 0x0009e8000c101d3c */
[----:B------:R4:W-:Y:S08]  /*262e0*/  @!P3 ST.E.128 desc[UR60][R4.64], R44 ;  /* 0x0000002c0400b985 */ /* 0x0009f0000c101d3c */
[----:B------:R-:W-:Y:S05]  /*262f0*/  @P0 BRA `(.L_x_2950) ;  /* 0x0000000c00200947 */ /* 0x000fea0003800000 */
[----:B----4-:R-:W-:-:S04]  /*26300*/  LEA R2, P0, R232, R24, 0x1 ;  /* 0x00000018e8027211 */ /* 0x010fc800078008ff */
[----:B------:R-:W-:-:S05]  /*26310*/  LEA.HI.X R3, R232, R64, R68, 0x1, P0 ;  /* 0x00000040e8037211 */ /* 0x000fca00000f0c44 */
[----:B------:R0:W-:Y:S01]  /*26320*/  ST.E.128 desc[UR60][R2.64], R60 ;  /* 0x0000003c02007985 */ /* 0x0001e2000c101d3c */
[----:B------:R-:W-:Y:S05]  /*26330*/  BRA `(.L_x_2950) ;  /* 0x0000000c00107947 */ /* 0x000fea0003800000 */
.L_x_2942:
        /* <DEDUP_REMOVED lines=27> */
.L_x_2951:
[----:B------:R-:W2:Y:S01]  /*264f0*/  LDL.LU R2, [R1+0x58] ;  /* 0x0000580001027983 */ /* 0x000ea20000300800 */
[----:B------:R-:W-:Y:S01]  /*26500*/  BSSY B1, `(.L_x_2952) ;  /* 0x000002d000017945 */ /* 0x000fe20003800000 */
[----:B------:R-:W-:Y:S02]  /*26510*/  SHF.R.S32.HI R10, RZ, 0x1f, R234 ;  /* 0x0000001fff0a7819 */ /* 0x000fe400000114ea */
[----:B------:R-:W-:Y:S02]  /*26520*/  SEL R237, R237, RZ, !P0 ;  /* 0x000000ffeded7207 */ /* 0x000fe40004000000 */
[----:B-----5:R-:W-:Y:S02]  /*26530*/  SHF.R.S32.HI R11, RZ, 0x1f, R6 ;  /* 0x0000001fff0b7819 */ /* 0x020fe40000011406 */
[----:B--2---:R-:W-:Y:S01]  /*26540*/  SEL R12, R2, RZ, !P0 ;  /* 0x000000ff020c7207 */ /* 0x004fe20004000000 */
[----:B------:R-:W-:Y:S06]  /*26550*/  @P3 BRA `(.L_x_2953) ;  /* 0x00000000009c3947 */ /* 0x000fec0003800000 */
[----:B------:R-:W2:Y:S01]  /*26560*/  S2R R3, SR_TID.X ;  /* 0x0000000000037919 */ /* 0x000ea20000002100 */
[----:B------:R-:W3:Y:S02]  /*26570*/  LDC R9, c[0x0][0xbe8] ;  /* 0x0002fa00ff097b82 */ /* 0x000ee40000000800 */
[----:B---3--:R-:W-:Y:S01]  /*26580*/  IMAD R2, R0, R9, RZ ;  /* 0x0000000900027224 */ /* 0x008fe200078e02ff */
[----:B--2---:R-:W-:-:S04]  /*26590*/  IADD3 R8, R224, -0x80, R3 ;  /* 0xffffff80e0087810 */ /* 0x004fc80007ffe003 */
        /* <DEDUP_REMOVED lines=35> */
.L_x_2953:
[----:B------:R-:W-:Y:S05]  /*267d0*/  BSYNC B1 ;  /* 0x0000000000017941 */ /* 0x000fea0003800000 */
.L_x_2952:
[----:B------:R-:W-:Y:S01]  /*267e0*/  SHF.R.S32.HI R8, RZ, 0x1f, R20 ;  /* 0x0000001fff087819 */ /* 0x000fe20000011414 */
[----:B------:R-:W-:Y:S01]  /*267f0*/  ULDC.64 UR4, c[0x0][0xaa0] ;  /* 0x0002a80000047ab9 */ /* 0x000fe20000000a00 */
[----:B------:R-:W-:Y:S01]  /*26800*/  BSSY B1, `(.L_x_2954) ;  /* 0x0000041000017945 */ /* 0x000fe20003800000 */
[----:B--2---:R-:W-:Y:S01]  /*26810*/  IMAD R3, R11, UR4, RZ ;  /* 0x000000040b037c24 */ /* 0x004fe2000f8e02ff */
[----:B------:R-:W-:Y:S02]  /*26820*/  LEA.HI R8, R8, R20, RZ, 0x3 ;  /* 0x0000001408087211 */ /* 0x000fe400078f18ff */
[----:B------:R-:W-:Y:S01]  /*26830*/  SHF.R.S32.HI R13, RZ, 0x1f, R232 ;  /* 0x0000001fff0d7819 */ /* 0x000fe200000114e8 */
[C---:B------:R-:W-:Y:S01]  /*26840*/  IMAD R5, R6.reuse, UR5, R3 ;  /* 0x0000000506057c24 */ /* 0x040fe2000f8e0203 */
[----:B------:R-:W-:Y:S01]  /*26850*/  SHF.R.S32.HI R8, RZ, 0x3, R8 ;  /* 0x00000003ff087819 */ /* 0x000fe20000011408 */
[----:B------:R-:W-:Y:S01]  /*26860*/  IMAD.WIDE.U32 R2, R6, UR4, RZ ;  /* 0x0000000406027c25 */ /* 0x000fe2000f8e00ff */
[----:B------:R-:W-:Y:S01]  /*26870*/  ULDC.64 UR4, c[0x0][0xae8] ;  /* 0x0002ba0000047ab9 */ /* 0x000fe20000000a00 */
[----:B------:R-:W-:-:S02]  /*26880*/  SHF.R.S32.HI R15, RZ, 0x1f, R231 ;  /* 0x0000001fff0f7819 */ /* 0x000fc400000114e7 */
[----:B------:R-:W-:Y:S01]  /*26890*/  IMAD R7, R233, 0x20, R8 ;  /* 0x00000020e9077824 */ /* 0x000fe200078e0208 */
[----:B------:R-:W-:Y:S01]  /*268a0*/  SHF.R.S32.HI R20, RZ, 0x1f, R225 ;  /* 0x0000001fff147819 */ /* 0x000fe200000114e1 */
[----:B------:R-:W-:Y:S02]  /*268b0*/  IMAD.IADD R3, R3, 0x1, R5 ;  /* 0x0000000103037824 */ /* 0x000fe400078e0205 */
[----:B------:R-:W-:Y:S02]  /*268c0*/  IMAD.IADD R9, R224, 0x1, R7 ;  /* 0x00000001e0097824 */ /* 0x000fe400078e0207 */
        /* <DEDUP_REMOVED lines=52> */
.L_x_2955:
[----:B------:R-:W-:Y:S05]  /*26c10*/  BSYNC B1 ;  /* 0x0000000000017941 */ /* 0x000fea0003800000 */
.L_x_2954:
        /* <DEDUP_REMOVED lines=17> */
.L_x_2957:
[----:B------:R-:W-:Y:S05]  /*26d30*/  BSYNC B1 ;  /* 0x0000000000017941 */ /* 0x000fea0003800000 */
.L_x_2956:
        /* <DEDUP_REMOVED lines=17> */
.L_x_2959:
[----:B------:R-:W-:Y:S05]  /*26e50*/  BSYNC B1 ;  /* 0x0000000000017941 */ /* 0x000fea0003800000 */
.L_x_2958:
[----:B0-----:R-:W-:Y:S01]  /*26e60*/  VIADD R0, R224, 0x60 ;  /* 0x00000060e0007836 */ /* 0x001fe20000000000 */
[----:B------:R0:W0:Y:S04]  /*26e70*/  SHFL.IDX PT, R6, R5, 0x3, 0x181f ;  /* 0x00781f0005067f89 */ /* 0x00002800000e0000 */
        /* <DEDUP_REMOVED lines=16> */
.L_x_2950:
[----:B------:R-:W-:Y:S05]  /*26f80*/  BSYNC B0 ;  /* 0x0000000000007941 */ /* 0x000fea0003800000 */
.L_x_2941:
[----:B------:R-:W-:Y:S02]  /*26f90*/  ULDC UR4, c[0x0][0xc3c] ;  /* 0x00030f0000047ab9 */ /* 0x000fe40000000800 */
[----:B-1----:R-:W-:-:S13]  /*26fa0*/  ISETP.GE.AND P0, PT, R27, UR4, PT ;  /* 0x000000041b007c0c */ /* 0x002fda000bf06270 */
[----:B------:R-:W-:Y:S05]  /*26fb0*/  @!P0 BRA `(.L_x_2960) ;  /* 0xfffffda000fc8947 */ /* 0x000fea000383ffff */
[----:B------:R-:W-:Y:S05]  /*26fc0*/  BRA `(.L_x_2736) ;  /* 0x0000008000a87947 */ /* 0x000fea0003800000 */
.L_x_2734:
        /* <DEDUP_REMOVED lines=18> */
.L_x_2961:
        /* <DEDUP_REMOVED lines=41> */
.L_x_2967:
        /* <DEDUP_REMOVED lines=12> */
.L_x_2966:
[----:B------:R-:W-:Y:S05]  /*27440*/  BSYNC B0 ;  /* 0x0000000000007941 */ /* 0x000fea0003800000 */
.L_x_2965:
        /* <DEDUP_REMOVED lines=21> */
.L_x_2963:
[----:B------:R-:W-:-:S04]  /*275a0*/  IMAD.IADD R8, R7, 0x1, -R8 ;  /* 0x0000000107087824 */ /* 0x000fc800078e0a08 */
        /* <DEDUP_REMOVED lines=17> */
[----:B------:R-:W-:-:S06]  /*276c0*/  VIADD R16, R7, 0xffffffff ;  /* 0xffffffff07107836 */ /* 0x000fcc0000000000 */
[----:B------:R2:W3:Y:S02]  /*276d0*/  SHFL.IDX PT, R16, R5, R16, 0x1f ;  /* 0x00001f1005107589 */ /* 0x0004e400000e0000 */
.L_x_2968:
[----:B-12---:R-:W-:Y:S01]  /*276e0*/  IMAD.MOV R5, RZ, RZ, -R3 ;  /* 0x000000ffff057224 */ /* 0x006fe200078e0a03 */
[----:B------:R-:W-:Y:S01]  /*276f0*/  IABS R7, R9 ;  /* 0x0000000900077213 */ /* 0x000fe20000000000 */
        /* <DEDUP_REMOVED lines=23> */
[----:B------:R-:W-:Y:S01]  /*27870*/  VIADDMNMX R11, R10, UR5, R11, PT ;  /* 0x000000050a0b7c46 */ /* 0x000fe2000b80010b */
[----:B------:R-:W-:-:S03]  /*27880*/  IMAD.IADD R5, R8, 0x1, R5 ;  /* 0x0000000108057824 */ /* 0x000fc600078e0205 */
[----:B------:R-:W-:-:S04]  /*27890*/  IABS R7, R11 ;  /* 0x0000000b00077213 */ /* 0x000fc80000000000 */
[----:B------:R-:W1:Y:S08]  /*278a0*/  I2F.RP R10, R7 ;  /* 0x00000007000a7306 */ /* 0x000e700000209400 */
[----:B-1----:R-:W1:Y:S02]  /*278b0*/  MUFU.RCP R10, R10 ;  /* 0x0000000a000a7308 */ /* 0x002e640000001000 */
[----:B-1----:R-:W-:Y:S01]  /*278c0*/  VIADD R3, R10, 0xffffffe ;  /* 0x0ffffffe0a037836 */ /* 0x002fe20000000000 */
[----:B------:R-:W-:-:S05]  /*278d0*/  IABS R10, R11 ;  /* 0x0000000b000a7213 */ /* 0x000fca0000000000 */
[----:B------:R-:W1:Y:S01]  /*278e0*/  F2I.FTZ.U32.TRUNC.NTZ R3, R3 ;  /* 0x0000000300037305 */ /* 0x000e62000021f000 */
[----:B------:R-:W-:Y:S02]  /*278f0*/  IMAD.MOV R10, RZ, RZ, -R10 ;  /* 0x000000ffff0a7224 */ /* 0x000fe400078e0a0a */
[----:B-1----:R-:W-:-:S04]  /*27900*/  IMAD.MOV R2, RZ, RZ, -R3 ;  /* 0x000000ffff027224 */ /* 0x002fc800078e0a03 */
[----:B------:R-:W-:Y:S02]  /*27910*/  IMAD R9, R2, R7, RZ ;  /* 0x0000000702097224 */ /* 0x000fe400078e02ff */
[----:B------:R-:W-:-:S04]  /*27920*/  IMAD.MOV.U32 R2, RZ, RZ, RZ ;  /* 0x000000ffff027224 */ /* 0x000fc800078e00ff */
[----:B------:R-:W-:Y:S01]  /*27930*/  IMAD.HI.U32 R2, R3, R9, R2 ;  /* 0x0000000903027227 */ /* 0x000fe200078e0002 */
[----:B------:R-:W-:Y:S02]  /*27940*/  IABS R9, R8 ;  /* 0x0000000800097213 */ /* 0x000fe40000000000 */
[----:B------:R-:W-:-:S03]  /*27950*/  LOP3.LUT R3, R8, R11, RZ, 0x3c, !PT ;  /* 0x0000000b08037212 */ /* 0x000fc600078e3cff */
[----:B------:R-:W-:Y:S01]  /*27960*/  IMAD.HI.U32 R2, R2, R9, RZ ;  /* 0x0000000902027227 */ /* 0x000fe200078e00ff */
[----:B------:R-:W-:-:S03]  /*27970*/  ISETP.GE.AND P2, PT, R3, RZ, PT ;  /* 0x000000ff0300720c */ /* 0x000fc60003f46270 */
        /* <DEDUP_REMOVED lines=14> */
.L_x_2964:
[----:B------:R-:W-:Y:S02]  /*27a60*/  IMAD.MOV.U32 R17, RZ, RZ, RZ ;  /* 0x000000ffff117224 */ /* 0x000fe400078e00ff */
[----:B------:R-:W-:Y:S02]  /*27a70*/  IMAD.U32 R16, RZ, RZ, UR6 ;  /* 0x00000006ff107e24 */ /* 0x000fe4000f8e00ff */
[----:B------:R-:W-:-:S07]  /*27a80*/  IMAD.MOV.U32 R18, RZ, RZ, RZ ;  /* 0x000000ffff127224 */ /* 0x000fce00078e00ff */
.L_x_2969:
[----:B------:R-:W-:-:S13]  /*27a90*/  ISETP.NE.AND P0, PT, R0, RZ, PT ;  /* 0x000000ff0000720c */ /* 0x000fda0003f05270 */
[----:B------:R-:W1:Y:S01]  /*27aa0*/  @!P0 S2R R3, SR_CgaCtaId ;  /* 0x0000000000038919 */ /* 0x000e620000008800 */
[----:B------:R-:W-:-:S04]  /*27ab0*/  @!P0 MOV R0, 0x400 ;  /* 0x0000040000008802 */ /* 0x000fc80000000f00 */
[----:B-1----:R-:W-:-:S05]  /*27ac0*/  @!P0 LEA R0, R3, R0, 0x18 ;  /* 0x0000000003008211 */ /* 0x002fca00078ec0ff */
[----:B------:R1:W-:Y:S01]  /*27ad0*/  @!P0 STS.128 [R0+0x368d0], R16 ;  /* 0x0368d01000008388 */ /* 0x0003e20000000c00 */
[----:B------:R-:W-:Y:S06]  /*27ae0*/  BAR.ARV 0x5, 0x180 ;  /* 0x0146000000007b1d */ /* 0x000fec0000002000 */
.L_x_2962:
[----:B-1----:R-:W-:Y:S01]  /*27af0*/  IMAD.MOV.U32 R0, RZ, RZ, 0x1 ;  /* 0x00000001ff007424 */ /* 0x002fe200078e00ff */
[----:B------:R1:W-:Y:S01]  /*27b00*/  STL [R1+0x50], RZ ;  /* 0x000050ff01007387 */ /* 0x0003e20000100800 */
[----:B------:R-:W-:Y:S02]  /*27b10*/  ULDC UR4, c[0x0][0xc3c] ;  /* 0x00030f0000047ab9 */ /* 0x000fe40000000800 */
[----:B--2---:R-:W-:Y:S01]  /*27b20*/  ISETP.GE.AND P0, PT, R19, UR4, PT ;  /* 0x0000000413007c0c */ /* 0x004fe2000bf06270 */
[----:B------:R1:W-:Y:S04]  /*27b30*/  STL [R1+0x14], R0 ;  /* 0x0000140001007387 */ /* 0x0003e80000100800 */
[----:B------:R1:W-:Y:S08]  /*27b40*/  STL [R1+0x8], RZ ;  /* 0x000008ff01007387 */ /* 0x0003f00000100800 */
[----:B-1----:R-:W-:Y:S05]  /*27b50*/  @P0 BRA `(.L_x_2970) ;  /* 0x0000007000d40947 */ /* 0x002fea0003800000 */
[----:B------:R-:W1:Y:S01]  /*27b60*/  S2UR UR5, SR_CgaCtaId ;  /* 0x00000000000579c3 */ /* 0x000e620000008800 */
[C---:B------:R-:W-:Y:S01]  /*27b70*/  IMAD.SHL.U32 R0, R4.reuse, 0x8, RZ ;  /* 0x0000000804007824 */ /* 0x040fe200078e00ff */
[----:B------:R-:W-:Y:S01]  /*27b80*/  LOP3.LUT R5, R4, 0x7f, RZ, 0xc0, !PT ;  /* 0x0000007f04057812 */ /* 0x000fe200078ec0ff */
[----:B------:R-:W-:Y:S01]  /*27b90*/  UMOV UR4, 0x400 ;  /* 0x0000040000047882 */ /* 0x000fe20000000000 */
[----:B------:R-:W-:Y:S01]  /*27ba0*/  BSSY B8, `(.L_x_2970) ;  /* 0x0000730000087945 */ /* 0x000fe20003800000 */
[----:B------:R-:W-:Y:S01]  /*27bb0*/  ULDC.64 UR36, c[0x0][0x198] ;  /* 0x0000660000247ab9 */ /* 0x000fe20000000a00 */
[C---:B------:R-:W-:Y:S01]  /*27bc0*/  LOP3.LUT R3, R0.reuse, 0x1f8, RZ, 0xc0, !PT ;  /* 0x000001f800037812 */ /* 0x040fe200078ec0ff */
[----:B0-----:R-:W-:Y:S01]  /*27bd0*/  IMAD.SHL.U32 R2, R5, 0x8, RZ ;  /* 0x0000000805027824 */ /* 0x001fe200078e00ff */
[----:B------:R-:W-:Y:S01]  /*27be0*/  LOP3.LUT R0, R0, 0x38, RZ, 0xc0, !PT ;  /* 0x0000003800007812 */ /* 0x000fe200078ec0ff */
[----:B------:R-:W-:Y:S01]  /*27bf0*/  ULDC UR38, c[0x0][0xc] ;  /* 0x0000030000267ab9 */ /* 0x000fe20000000800 */
[----:B------:R-:W-:Y:S01]  /*27c00*/  LOP3.LUT R3, R3, 0x38, R4, 0x78, !PT ;  /* 0x0000003803037812 */ /* 0x000fe200078e7804 */
[----:B------:R-:W-:Y:S01]  /*27c10*/  IMAD.SHL.U32 R4, R4, 0x10, RZ ;  /* 0x0000001004047824 */ /* 0x000fe200078e00ff */
[----:B------:R-:W-:-:S02]  /*27c20*/  SHF.R.U32.HI R5, RZ, 0x3, R5 ;  /* 0x00000003ff057819 */ /* 0x000fc40000011605 */
[----:B------:R-:W-:Y:S02]  /*27c30*/  LOP3.LUT R2, R3, 0x200, R2, 0xf8, !PT ;  /* 0x0000020003027812 */ /* 0x000fe400078ef802 */
[----:B------:R-:W-:Y:S01]  /*27c40*/  LOP3.LUT R4, R5, 0x70, R4, 0xf8, !PT ;  /* 0x0000007005047812 */ /* 0x000fe200078ef804 */
[----:B-1----:R-:W-:-:S06]  /*27c50*/  ULEA UR4, UR5, UR4, 0x18 ;  /* 0x0000000405047291 */ /* 0x002fcc000f8ec03f */
[----:B------:R-:W-:-:S05]  /*27c60*/  IMAD.U32 R3, RZ, RZ, UR4 ;  /* 0x00000004ff037e24 */ /* 0x000fca000f8e00ff */
[----:B------:R0:W-:Y:S02]  /*27c70*/  STL [R1+0x4], R3 ;  /* 0x0000040301007387 */ /* 0x0001e40000100800 */
[----:B0-----:R-:W-:Y:S02]  /*27c80*/  IMAD R3, R2, 0x2, R3 ;  /* 0x0000000202037824 */ /* 0x001fe400078e0203 */
[----:B------:R-:W-:-:S03]  /*27c90*/  IMAD.MOV.U32 R2, RZ, RZ, 0x1 ;  /* 0x00000001ff027424 */ /* 0x000fc600078e00ff */
[----:B------:R0:W-:Y:S04]  /*27ca0*/  STL [R1+0x2c], R3 ;  /* 0x00002c0301007387 */ /* 0x0001e80000100800 */
[----:B------:R-:W-:Y:S04]  /*27cb0*/  STL [R1+0x8], RZ ;  /* 0x000008ff01007387 */ /* 0x000fe80000100800 */
[----:B------:R1:W-:Y:S01]  /*27cc0*/  STL [R1+0x14], R2 ;  /* 0x0000140201007387 */ /* 0x0003e20000100800 */
[----:B0-----:R-:W-:-:S03]  /*27cd0*/  IMAD.MOV.U32 R3, RZ, RZ, 0x1 ;  /* 0x00000001ff037424 */ /* 0x001fc600078e00ff */
[----:B------:R0:W-:Y:S04]  /*27ce0*/  STL [R1+0x50], RZ ;  /* 0x000050ff01007387 */ /* 0x0001e80000100800 */
[----:B------:R0:W-:Y:S01]  /*27cf0*/  STL [R1+0x1c], RZ ;  /* 0x00001cff01007387 */ /* 0x0001e20000100800 */
[----:B-1----:R-:W-:-:S03]  /*27d00*/  LOP3.LUT R2, R0, 0x40, RZ, 0xfc, !PT ;  /* 0x0000004000027812 */ /* 0x002fc600078efcff */
[----:B------:R0:W-:Y:S01]  /*27d10*/  STL [R1+0x24], R3 ;  /* 0x0000240301007387 */ /* 0x0001e20000100800 */
[----:B------:R-:W-:-:S07]  /*27d20*/  LOP3.LUT R0, R0, 0x80, RZ, 0xfc, !PT ;  /* 0x0000008000007812 */ /* 0x000fce00078efcff */
.L_x_3116:
[----:B0---4-:R-:W0:Y:S02]  /*27d30*/  LDC.64 R2, c[0x0][0xc88] ;  /* 0x00032200ff027b82 */ /* 0x011e240000000a00 */
[----:B0-----:R-:W-:-:S05]  /*27d40*/  IMAD.WIDE R2, R19, 0x4, R2 ;  /* 0x0000000413027825 */ /* 0x001fca00078e0202 */
[----:B------:R-:W2:Y:S01]  /*27d50*/  LDG.E R4, desc[UR60][R2.64] ;  /* 0x0000003c02047981 */ /* 0x000ea2000c1e1900 */
[----:B------:R-:W-:Y:S05]  /*27d60*/  YIELD ;  /* 0x0000000000007946 */ /* 0x000fea0003800000 */
[----:B------:R-:W-:Y:S01]  /*27d70*/  ULDC.64 UR4, c[0x0][0xa28] ;  /* 0x00028a0000047ab9 */ /* 0x000fe20000000a00 */
[----:B------:R-:W-:Y:S01]  /*27d80*/  IMAD.MOV.U32 R0, RZ, RZ, RZ ;  /* 0x000000ffff007224 */ /* 0x000fe200078e00ff */
[----:B------:R-:W-:Y:S01]  /*27d90*/  ISETP.NE.U32.AND P0, PT, RZ, UR4, PT ;  /* 0x00000004ff007c0c */ /* 0x000fe2000bf05070 */
[----:B---3-5:R-:W-:Y:S01]  /*27da0*/  IMAD.MOV.U32 R8, RZ, RZ, RZ ;  /* 0x000000ffff087224 */ /* 0x028fe200078e00ff */
[----:B------:R-:W-:Y:S01]  /*27db0*/  ULDC.64 UR10, c[0x0][0xa18] ;  /* 0x00028600000a7ab9 */ /* 0x000fe20000000a00 */
[----:B------:R-:W-:Y:S01]  /*27dc0*/  ULDC.64 UR8, c[0x0][0xa10] ;  /* 0x0002840000087ab9 */ /* 0x000fe20000000a00 */
[----:B------:R-:W-:Y:S01]  /*27dd0*/  ISETP.NE.AND.EX P0, PT, RZ, UR5, PT, P0 ;  /* 0x00000005ff007c0c */ /* 0x000fe2000bf05300 */
[----:B------:R-:W-:Y:S01]  /*27de0*/  ULDC.64 UR6, c[0x0][0xa08] ;  /* 0x0002820000067ab9 */ /* 0x000fe20000000a00 */
[----:B--2---:R-:W-:Y:S01]  /*27df0*/  SHF.R.S32.HI R5, RZ, 0x1f, R4 ;  /* 0x0000001fff057819 */ /* 0x004fe20000011404 */
[----:B------:R-:W-:-:S10]  /*27e00*/  IMAD.SHL.U32 R15, R4, 0x4, RZ ;  /* 0x00000004040f7824 */ /* 0x000fd400078e00ff */
[C---:B------:R-:W-:Y:S01]  /*27e10*/  @P0 LEA R2, P1, R4.reuse, UR4, 0x2 ;  /* 0x0000000404020c11 */ /* 0x040fe2000f8210ff */
[----:B------:R0:W-:Y:S03]  /*27e20*/  STL [R1+0x30], R4 ;  /* 0x0000300401007387 */ /* 0x0001e60000100800 */
[C-C-:B------:R-:W-:Y:S01]  /*27e30*/  @P0 LEA.HI.X R3, R4.reuse, UR5, R5.reuse, 0x2, P1 ;  /* 0x0000000504030c11 */ /* 0x140fe200088f1405 */
[----:B------:R-:W-:Y:S01]  /*27e40*/  ULDC.64 UR4, c[0x0][0xa00] ;  /* 0x0002800000047ab9 */ /* 0x000fe20000000a00 */
[----:B------:R-:W-:Y:S01]  /*27e50*/  SHF.L.U64.HI R14, R4, 0x2, R5 ;  /* 0x00000002040e7819 */ /* 0x000fe20000010205 */
[----:B-1----:R1:W-:Y:S01]  /*27e60*/  STL [R1+0x44], R5 ;  /* 0x0000440501007387 */ /* 0x0023e20000100800 */
        /* <DEDUP_REMOVED lines=16> */
[----:B-1----:R-:W-:Y:S01]  /*27f70*/  IADD3.X R5, R14, UR9, RZ, P4, !PT ;  /* 0x000000090e057c10 */ /* 0x002fe2000a7fe4ff */
[----:B------:R-:W-:Y:S01]  /*27f80*/  ULDC UR4, c[0x0][0x288] ;  /* 0x0000a20000047ab9 */ /* 0x000fe20000000800 */
[----:B------:R-:W-:Y:S01]  /*27f90*/  IADD3 R6, P5, R15, UR6, RZ ;  /* 0x000000060f067c10 */ /* 0x000fe2000ffbe0ff */
[----:B------:R-:W-:Y:S01]  /*27fa0*/  IMAD.U32 R12, RZ, RZ, UR4 ;  /* 0x00000004ff0c7e24 */ /* 0x000fe2000f8e00ff */
[----:B------:R-:W-:-:S02]  /*27fb0*/  ULDC.64 UR4, c[0x0][0x418] ;  /* 0x0001060000047ab9 */ /* 0x000fc40000000a00 */
[----:B------:R-:W-:-:S05]  /*27fc0*/  IADD3.X R7, R14, UR7, RZ, P5, !PT ;  /* 0x000000070e077c10 */ /* 0x000fca000affe4ff */
[----:B------:R0:W5:Y:S04]  /*27fd0*/  @P0 LDG.E R11, desc[UR60][R6.64] ;  /* 0x0000003c060b0981 */ /* 0x000168000c1e1900 */
[----:B------:R0:W5:Y:S04]  /*27fe0*/  @P1 LDG.E R10, desc[UR60][R4.64] ;  /* 0x0000003c040a1981 */ /* 0x000168000c1e1900 */
[----:B--2---:R1:W-:Y:S02]  /*27ff0*/  STL [R1+0x3c], R8 ;  /* 0x00003c0801007387 */ /* 0x0043e40000100800 */
[----:B-1----:R-:W-:-:S04]  /*28000*/  @P3 IADD3 R8, P4, R15, UR10, RZ ;  /* 0x0000000a0f083c10 */ /* 0x002fc8000ff9e0ff */
[----:B------:R-:W-:-:S05]  /*28010*/  @P3 IADD3.X R9, R14, UR11, RZ, P4, !PT ;  /* 0x0000000b0e093c10 */ /* 0x000fca000a7fe4ff */
[----:B------:R-:W2:Y:S01]  /*28020*/  @P3 LDG.E R12, desc[UR60][R8.64] ;  /* 0x0000003c080c3981 */ /* 0x000ea2000c1e1900 */
[----:B------:R-:W-:-:S03]  /*28030*/  UISETP.NE.U32.AND UP0, UPT, UR4, URZ, UPT ;  /* 0x0000003f0400728c */ /* 0x000fc6000bf05070 */
[----:B------:R-:W-:Y:S01]  /*28040*/  ULDC UR4, c[0x0][0x424] ;  /* 0x0001090000047ab9 */ /* 0x000fe20000000800 */
[----:B------:R-:W-:-:S03]  /*28050*/  UISETP.NE.AND.EX UP0, UPT, UR5, URZ, UPT, UP0 ;  /* 0x0000003f0500728c */ /* 0x000fc6000bf05300 */
[----:B------:R-:W-:Y:S01]  /*28060*/  ULDC UR5, c[0x0][0x2f0] ;  /* 0x0000bc0000057ab9 */ /* 0x000fe20000000800 */
[----:B------:R-:W-:Y:S01]  /*28070*/  USEL UR4, UR4, 0x1, UP0 ;  /* 0x0000000104047887 */ /* 0x000fe20008000000 */
[----:B--2---:R0:W-:Y:S04]  /*28080*/  STL [R1+0x40], R12 ;  /* 0x0000400c01007387 */ /* 0x0041e80000100800 */
[----:B------:R0:W5:Y:S01]  /*28090*/  LDL R13, [R1+0x40] ;  /* 0x00004000010d7983 */ /* 0x0001620000100800 */
[----:B------:R-:W-:-:S03]  /*280a0*/  UIMAD UR4, UR4, UR5, URZ ;  /* 0x00000005040472a4 */ /* 0x000fc6000f8e023f */
[----:B------:R-:W-:Y:S02]  /*280b0*/  ULDC UR5, c[0x0][0x348] ;  /* 0x0000d20000057ab9 */ /* 0x000fe40000000800 */
[----:B------:R-:W-:Y:S02]  /*280c0*/  IMAD.U32 R8, RZ, RZ, UR5 ;  /* 0x00000005ff087e24 */ /* 0x000fe4000f8e00ff */
[----:B------:R-:W-:Y:S01]  /*280d0*/  IMAD.U32 R9, RZ, RZ, UR4 ;  /* 0x00000004ff097e24 */ /* 0x000fe2000f8e00ff */
[----:B0-----:R-:W-:Y:S06]  /*280e0*/  @P3 BRA `(.L_x_2971) ;  /* 0x0000000000143947 */ /* 0x001fec0003800000 */
[----:B------:R-:W-:Y:S05]  /*280f0*/  @!P2 BRA `(.L_x_2971) ;  /* 0x000000000010a947 */ /* 0x000fea0003800000 */
[----:B------:R-:W2:Y:S04]  /*28100*/  LDG.E R12, desc[UR60][R2.64] ;  /* 0x0000003c020c7981 */ /* 0x000ea8000c1e1900 */
[----:B------:R-:W2:Y:S02]  /*28110*/  LDG.E R2, desc[UR60][R2.64+0x4] ;  /* 0x0000043c02027981 */ /* 0x000ea4000c1e1900 */
[----:B--2--5:R-:W-:-:S05]  /*28120*/  IMAD.IADD R13, R2, 0x1, -R12 ;  /* 0x00000001020d7824 */ /* 0x024fca00078e0a0c */
[----:B------:R0:W-:Y:S02]  /*28130*/  STL [R1+0x40], R13 ;  /* 0x0000400d01007387 */ /* 0x0001e40000100800 */
.L_x_2971:
[----:B------:R-:W2:Y:S01]  /*28140*/  LDL R12, [R1+0x30] ;  /* 0x00003000010c7983 */ /* 0x000ea20000100800 */
[----:B-----5:R-:W-:Y:S01]  /*28150*/  IMAD.IADD R2, R11, 0x1, R0 ;  /* 0x000000010b027824 */ /* 0x020fe200078e0200 */
[----:B------:R-:W-:Y:S02]  /*28160*/  ULDC.64 UR4, c[0x0][0xa20] ;  /* 0x0002880000047ab9 */ /* 0x000fe40000000a00 */
[----:B------:R-:W-:Y:S02]  /*28170*/  ISETP.NE.U32.AND P2, PT, RZ, UR4, PT ;  /* 0x00000004ff007c0c */ /* 0x000fe4000bf45070 */
[----:B------:R1:W-:Y:S02]  /*28180*/  STL [R1+0x18], R2 ;  /* 0x0000180201007387 */ /* 0x0003e40000100800 */
[----:B------:R-:W-:Y:S02]  /*28190*/  ISETP.NE.AND.EX P2, PT, RZ, UR5, PT, P2 ;  /* 0x00000005ff007c0c */ /* 0x000fe4000bf45320 */
[----:B--2---:R1:W-:Y:S11]  /*281a0*/  STL [R1+0x10], R12 ;  /* 0x0000100c01007387 */ /* 0x0043f60000100800 */
[----:B------:R-:W-:Y:S05]  /*281b0*/  @!P2 BRA `(.L_x_2972) ;  /* 0x000000000010a947 */ /* 0x000fea0003800000 */
[----:B-1----:R-:W-:-:S04]  /*281c0*/  IADD3 R2, P0, R15, UR4, RZ ;  /* 0x000000040f027c10 */ /* 0x002fc8000ff1e0ff */
[----:B------:R-:W-:-:S05]  /*281d0*/  IADD3.X R3, R14, UR5, RZ, P0, !PT ;  /* 0x000000050e037c10 */ /* 0x000fca00087fe4ff */
[----:B------:R1:W5:Y:S01]  /*281e0*/  LDG.E R9, desc[UR60][R2.64] ;  /* 0x0000003c02097981 */ /* 0x000362000c1e1900 */
[----:B------:R-:W-:Y:S05]  /*281f0*/  BRA `(.L_x_2973) ;  /* 0x0000000000107947 */ /* 0x000fea0003800000 */
.L_x_2972:
[----:B------:R-:W-:Y:S05]  /*28200*/  @!P0 BRA `(.L_x_2973) ;  /* 0x00000000000c8947 */ /* 0x000fea0003800000 */
[----:B------:R-:W2:Y:S04]  /*28210*/  LDG.E R9, desc[UR60][R6.64] ;  /* 0x0000003c06097981 */ /* 0x000ea8000c1e1900 */
[----:B------:R-:W2:Y:S02]  /*28220*/  LDG.E R6, desc[UR60][R6.64+0x4] ;  /* 0x0000043c06067981 */ /* 0x000ea4000c1e1900 */
[----:B--2---:R-:W-:-:S07]  /*28230*/  IMAD.IADD R9, R6, 0x1, -R9 ;  /* 0x0000000106097824 */ /* 0x004fce00078e0a09 */
.L_x_2973:
[----:B-1----:R-:W2:Y:S01]  /*28240*/  @P1 LDG.E R2, desc[UR60][R4.64] ;  /* 0x0000003c04021981 */ /* 0x002ea2000c1e1900 */
[----:B------:R-:W1:Y:S03]  /*28250*/  LDC R3, c[0x0][0x448] ;  /* 0x00011200ff037b82 */ /* 0x000e660000000800 */
[----:B------:R-:W2:Y:S01]  /*28260*/  @P1 LDG.E R4, desc[UR60][R4.64+0x4] ;  /* 0x0000043c04041981 */ /* 0x000ea2000c1e1900 */
[----:B-----5:R-:W-:Y:S01]  /*28270*/  IMAD.IADD R0, R9, 0x1, -R0 ;  /* 0x0000000109007824 */ /* 0x020fe200078e0a00 */
[----:B------:R-:W-:Y:S01]  /*28280*/  BSSY B0, `(.L_x_2974) ;  /* 0x000017a000007945 */ /* 0x000fe20003800000 */
[----:B-1----:R-:W-:-:S13]  /*28290*/  ISETP.NE.AND P0, PT, R3, 0x1, PT ;  /* 0x000000010300780c */ /* 0x002fda0003f05270 */
[----:B------:R-:W1:Y:S01]  /*282a0*/  @P0 LDC R3, c[0x0][0x44c] ;  /* 0x00011300ff030b82 */ /* 0x000e620000000800 */
[----:B--2---:R-:W-:-:S07]  /*282b0*/  @P1 IMAD.IADD R8, R4, 0x1, -R2 ;  /* 0x0000000104081824 */ /* 0x004fce00078e0a02 */
[----:B------:R-:W2:Y:S01]  /*282c0*/  @P0 LDC R4, c[0x0][0x450] ;  /* 0x00011400ff040b82 */ /* 0x000ea20000000800 */
[----:B------:R-:W-:-:S04]  /*282d0*/  IMAD.SHL.U32 R2, R17, 0x80, RZ ;  /* 0x0000008011027824 */ /* 0x000fc800078e00ff */
[----:B------:R-:W-:-:S04]  /*282e0*/  VIADD R2, R2, 0x7f ;  /* 0x0000007f02027836 */ /* 0x000fc80000000000 */
[----:B-1----:R-:W-:-:S04]  /*282f0*/  @P0 IMAD.HI.U32 R3, R2, R3, RZ ;  /* 0x0000000302030227 */ /* 0x002fc800078e00ff */
[----:B------:R-:W-:Y:S02]  /*28300*/  IMAD.MOV.U32 R5, RZ, RZ, R2 ;  /* 0x000000ffff057224 */ /* 0x000fe400078e0002 */
[----:B------:R-:W-:Y:S01]  /*28310*/  IMAD.MOV.U32 R2, RZ, RZ, RZ ;  /* 0x000000ffff027224 */ /* 0x000fe200078e00ff */
[----:B--2---:R-:W-:Y:S01]  /*28320*/  @P0 SHF.R.U32.HI R5, RZ, R4, R3 ;  /* 0x00000004ff050219 */ /* 0x004fe20000011603 */
[----:B------:R-:W-:-:S04]  /*28330*/  IMAD.IADD R4, R0, 0x1, R8 ;  /* 0x0000000100047824 */ /* 0x000fc800078e0208 */
[C---:B------:R-:W-:Y:S01]  /*28340*/  VIADD R3, R4.reuse, 0x6f ;  /* 0x0000006f04037836 */ /* 0x040fe20000000000 */
[----:B------:R-:W-:-:S03]  /*28350*/  IADD3 R21, R4, 0x70, -R13 ;  /* 0x0000007004157810 */ /* 0x000fc60007ffe80d */
[----:B------:R-:W-:-:S04]  /*28360*/  IMAD.HI R6, R3, -0x6db6db6d, R2 ;  /* 0x9249249303067827 */ /* 0x000fc800078e0202 */
[----:B------:R-:W-:Y:S01]  /*28370*/  IMAD.IADD R3, R21, 0x1, R5 ;  /* 0x0000000115037824 */ /* 0x000fe200078e0205 */
[----:B------:R-:W-:-:S03]  /*28380*/  SHF.R.U32.HI R20, RZ, 0x1f, R6 ;  /* 0x0000001fff147819 */ /* 0x000fc60000011606 */
[----:B------:R-:W-:Y:S01]  /*28390*/  IMAD.HI R2, R3, -0x6db6db6d, R2 ;  /* 0x9249249303027827 */ /* 0x000fe200078e0202 */
[----:B------:R-:W-:-:S04]  /*283a0*/  LEA.HI.SX32 R20, R6, R20, 0x1a ;  /* 0x0000001406147211 */ /* 0x000fc800078fd2ff */
[----:B------:R-:W-:-:S04]  /*283b0*/  SHF.R.U32.HI R3, RZ, 0x1f, R2 ;  /* 0x0000001fff037819 */ /* 0x000fc80000011602 */
[----:B------:R-:W-:-:S04]  /*283c0*/  LEA.HI.SX32 R2, R2, R3, 0x1a ;  /* 0x0000000302027211 */ /* 0x000fc800078fd2ff */
[----:B------:R-:W-:-:S05]  /*283d0*/  VIMNMX R2, R20, R2, PT ;  /* 0x0000000214027248 */ /* 0x000fca0003fe0100 */
[--C-:B------:R-:W-:Y:S02]  /*283e0*/  IMAD R2, R2, 0x70, -R0.reuse ;  /* 0x0000007002027824 */ /* 0x100fe400078e0a00 */
[----:B------:R-:W-:-:S03]  /*283f0*/  IMAD.MOV R0, RZ, RZ, -R0 ;  /* 0x000000ffff007224 */ /* 0x000fc600078e0a00 */
[----:B------:R-:W-:Y:S02]  /*28400*/  VIMNMX R4, R2, R8, PT ;  /* 0x0000000802047248 */ /* 0x000fe40003fe0100 */
[----:B------:R-:W-:-:S04]  /*28410*/  VIMNMX R0, RZ, R0, !PT ;  /* 0x00000000ff007248 */ /* 0x000fc80007fe0100 */
[----:B------:R-:W-:Y:S02]  /*28420*/  ISETP.GT.AND P0, PT, R4, R0, PT ;  /* 0x000000000400720c */ /* 0x000fe40003f04270 */
[----:B------:R-:W-:-:S05]  /*28430*/  SHF.R.U32.HI R2, RZ, 0x4, R0 ;  /* 0x00000004ff027819 */ /* 0x000fca0000011600 */
[----:B------:R-:W-:-:S04]  /*28440*/  IMAD.WIDE.U32 R2, R2, 0x24924925, RZ ;  /* 0x2492492502027825 */ /* 0x000fc800078e00ff */
[----:B------:R-:W-:Y:S02]  /*28450*/  IMAD.MOV.U32 R2, RZ, RZ, R3 ;  /* 0x000000ffff027224 */ /* 0x000fe400078e0003 */
[----:B------:R-:W-:Y:S02]  /*28460*/  @P0 VIADD R5, R4, 0x6f ;  /* 0x0000006f04050836 */ /* 0x000fe40000000000 */
[----:B------:R-:W-:Y:S02]  /*28470*/  @P0 IMAD.MOV.U32 R4, RZ, RZ, RZ ;  /* 0x000000ffff040224 */ /* 0x000fe400078e00ff */
[----:B------:R-:W-:Y:S02]  /*28480*/  IMAD.MOV.U32 R8, RZ, RZ, R2 ;  /* 0x000000ffff087224 */ /* 0x000fe400078e0002 */
[----:B------:R-:W-:-:S05]  /*28490*/  @P0 IMAD.HI R4, R5, -0x6db6db6d, R4 ;  /* 0x9249249305040827 */ /* 0x000fca00078e0204 */
        /* <DEDUP_REMOVED lines=12> */
.L_x_3159:
[----:B--2---:R-:W-:Y:S02]  /*28560*/  ISETP.NE.AND P0, PT, R14, RZ, PT ;  /* 0x000000ff0e00720c */ /* 0x004fe40003f05270 */
[----:B------:R-:W-:-:S11]  /*28570*/  PLOP3.LUT P6, PT, PT, PT, PT, 0x8, 0x0 ;  /* 0x000000000000781c */ /* 0x000fd60003fce170 */
[----:B------:R-:W-:Y:S05]  /*28580*/  @P0 BRA `(.L_x_2977) ;  /* 0x00000000000c0947 */ /* 0x000fea0003800000 */
[----:B------:R-:W-:-:S03]  /*28590*/  UMOV UR4, 0xffffffff ;  /* 0xffffffff00047882 */ /* 0x000fc60000000000 */
[----:B------:R-:W-:Y:S05]  /*285a0*/  BRA.DIV UR4, `(.L_x_2978) ;  /* 0x0000007a04307947 */ /* 0x000fea000b800000 */
[----:B------:R-:W-:-:S13]  /*285b0*/  ELECT P6, URZ, PT ;  /* 0x00000000003f782f */ /* 0x000fda00038c0000 */
.L_x_2977:
        /* <DEDUP_REMOVED lines=10> */
.L_x_3162:
[----:B------:R-:W-:Y:S05]  /*28660*/  BSYNC B1 ;  /* 0x0000000000017941 */ /* 0x000fea0003800000 */
.L_x_2979:
[----:B------:R-:W-:Y:S04]  /*28670*/  BSSY B1, `(.L_x_2981) ;  /* 0x0000090000017945 */ /* 0x000fe80003800000 */
[----:B------:R-:W-:Y:S05]  /*28680*/  @!P6 BRA `(.L_x_2982) ;  /* 0x000000080038e947 */ /* 0x000fea0003800000 */
[----:B------:R-:W2:Y:S04]  /*28690*/  LDL R7, [R1+0x4] ;  /* 0x0000040001077983 */ /* 0x000ea80000100800 */
[----:B------:R-:W2:Y:S04]  /*286a0*/  LDL R6, [R1+0x1c] ;  /* 0x00001c0001067983 */ /* 0x000ea80000100800 */
[----:B------:R-:W3:Y:S01]  /*286b0*/  LDL R5, [R1+0x24] ;  /* 0x0000240001057983 */ /* 0x000ee20000100800 */
[----:B------:R-:W-:Y:S01]  /*286c0*/  BSSY B2, `(.L_x_2983) ;  /* 0x0000008000027945 */ /* 0x000fe20003800000 */
[----:B-1----:R-:W1:Y:S02]  /*286d0*/  S2R R4, SR_TID.X ;  /* 0x0000000000047919 */ /* 0x002e640000002100 */
[----:B-1----:R-:W-:-:S04]  /*286e0*/  LOP3.LUT R4, R4, 0x7f, RZ, 0xc0, !PT ;  /* 0x0000007f04047812 */ /* 0x002fc800078ec0ff */
[----:B------:R-:W-:Y:S01]  /*286f0*/  ISETP.NE.AND P1, PT, R4, RZ, PT ;  /* 0x000000ff0400720c */ /* 0x000fe20003f25270 */
[----:B--2---:R-:W-:Y:S01]  /*28700*/  IMAD R6, R6, 0x8, R7 ;  /* 0x0000000806067824 */ /* 0x004fe200078e0207 */
[----:B---3--:R-:W-:-:S04]  /*28710*/  SHF.L.U32 R9, R5, 0x1f, RZ ;  /* 0x0000001f05097819 */ /* 0x008fc800000006ff */
[----:B------:R-:W1:Y:S02]  /*28720*/  SYNCS.PHASECHK.TRANS64.TRYWAIT P0, [R6+URZ+0x368a0], R9 ;  /* 0x0368a009060075a7 */ /* 0x000e64000800017f */
[----:B-1----:R-:W-:Y:S05]  /*28730*/  @!P0 BRA `(.L_x_2984) ;  /* 0x0000007800048947 */ /* 0x002fea0003800000 */
.L_x_3163:
[----:B------:R-:W-:Y:S05]  /*28740*/  BSYNC B2 ;  /* 0x0000000000027941 */ /* 0x000fea0003800000 */
.L_x_2983:
        /* <DEDUP_REMOVED lines=9> */
.L_x_2986:
[----:B------:R-:W-:Y:S05]  /*287e0*/  BSYNC B2 ;  /* 0x0000000000027941 */ /* 0x000fea0003800000 */
.L_x_2985:
        /* <DEDUP_REMOVED lines=14> */
.L_x_2987:
        /* <DEDUP_REMOVED lines=16> */
.L_x_2988:
        /* <DEDUP_REMOVED lines=16> */
.L_x_2989:
        /* <DEDUP_REMOVED lines=13> */
.L_x_3164:
[----:B------:R-:W-:Y:S05]  /*28ba0*/  BSYNC B2 ;  /* 0x0000000000027941 */ /* 0x000fea0003800000 */
.L_x_2990:
[----:B------:R-:W-:Y:S01]  /*28bb0*/  BSSY B2, `(.L_x_2992) ;  /* 0x000000b000027945 */ /* 0x000fe20003800000 */
[----:B------:R-:W-:Y:S02]  /*28bc0*/  IMAD.MOV.U32 R12, RZ, RZ, 0x0 ;  /* 0x00000000ff0c7424 */ /* 0x000fe400078e00ff */
[----:B0-----:R-:W-:Y:S01]  /*28bd0*/  IMAD.MOV.U32 R13, RZ, RZ, 0x12f00000 ;  /* 0x12f00000ff0d7424 */ /* 0x001fe200078e00ff */
[----:B------:R-:W-:Y:S06]  /*28be0*/  @P1 BRA `(.L_x_2993) ;  /* 0x00000000001c1947 */ /* 0x000fec0003800000 */
[----:B------:R-:W0:Y:S01]  /*28bf0*/  S2R R7, SR_TID.X ;  /* 0x0000000000077919 */ /* 0x000e220000002100 */
[----:B------:R-:W-:-:S04]  /*28c00*/  IMAD.MOV.U32 R3, RZ, RZ, 0xa800 ;  /* 0x0000a800ff037424 */ /* 0x000fc800078e00ff */
[----:B------:R3:W-:Y:S01]  /*28c10*/  SYNCS.ARRIVE.TRANS64 RZ, [R6+URZ+0x368b0], R3 ;  /* 0x0368b00306ff79a7 */ /* 0x0007e2000800003f */
[----:B0-----:R-:W-:-:S04]  /*28c20*/  LOP3.LUT R7, R7, 0x1f, RZ, 0xc0, !PT ;  /* 0x0000001f07077812 */ /* 0x001fc800078ec0ff */
[----:B------:R-:W-:-:S13]  /*28c30*/  ISETP.NE.AND P0, PT, R7, RZ, PT ;  /* 0x000000ff0700720c */ /* 0x000fda0003f05270 */
[----:B---3--:R-:W-:Y:S05]  /*28c40*/  @!P0 BRA `(.L_x_2993) ;  /* 0x0000000000048947 */ /* 0x008fea0003800000 */
[----:B------:R-:W-:Y:S01]  /*28c50*/  BPT.TRAP 0x1 ;  /* 0x000000040000795c */ /* 0x000fe20000300000 */
.L_x_2993:
[----:B------:R-:W-:Y:S05]  /*28c60*/  BSYNC B2 ;  /* 0x0000000000027941 */ /* 0x000fea0003800000 */
.L_x_2992:
        /* <DEDUP_REMOVED lines=8> */
.L_x_2994:
        /* <DEDUP_REMOVED lines=15> */
.L_x_2995:
        /* <DEDUP_REMOVED lines=15> */
.L_x_2996:
        /* <DEDUP_REMOVED lines=10> */
.L_x_2982:
[----:B------:R-:W-:Y:S05]  /*28f70*/  BSYNC B1 ;  /* 0x0000000000017941 */ /* 0x000fea0003800000 */
.L_x_2981:
        /* <DEDUP_REMOVED lines=13> */
.L_x_3013:
[----:B------:R-:W-:Y:S05]  /*29050*/  YIELD ;  /* 0x0000000000007946 */ /* 0x000fea0003800000 */
[----:B------:R-:W-:Y:S04]  /*29060*/  BSSY B1, `(.L_x_2997) ;  /* 0x000008f000017945 */ /* 0x000fe80003800000 */
[----:B--2---:R-:W-:Y:S05]  /*29070*/  @!P6 BRA `(.L_x_2998) ;  /* 0x000000080034e947 */ /* 0x004fea0003800000 */
        /* <DEDUP_REMOVED lines=11> */
.L_x_3165:
[----:B------:R-:W-:Y:S05]  /*29130*/  BSYNC B2 ;  /* 0x0000000000027941 */ /* 0x000fea0003800000 */
.L_x_2999:
        /* <DEDUP_REMOVED lines=9> */
.L_x_3002:
[----:B------:R-:W-:Y:S05]  /*291d0*/  BSYNC B2 ;  /* 0x0000000000027941 */ /* 0x000fea0003800000 */
.L_x_3001:
        /* <DEDUP_REMOVED lines=13> */
.L_x_3003:
        /* <DEDUP_REMOVED lines=16> */
.L_x_3004:
        /* <DEDUP_REMOVED lines=16> */
.L_x_3005:
        /* <DEDUP_REMOVED lines=13> */
.L_x_3166:
[----:B------:R-:W-:Y:S05]  /*29580*/  BSYNC B2 ;  /* 0x0000000000027941 */ /* 0x000fea0003800000 */
.L_x_3006:
        /* <DEDUP_REMOVED lines=11> */
.L_x_3009:
[----:B------:R-:W-:Y:S05]  /*29640*/  BSYNC B2 ;  /* 0x0000000000027941 */ /* 0x000fea0003800000 */
.L_x_3008:
        /* <DEDUP_REMOVED lines=8> */
.L_x_3010:
        /* <DEDUP_REMOVED lines=15> */
.L_x_3011:
        /* <DEDUP_REMOVED lines=15> */
.L_x_3012:
        /* <DEDUP_REMOVED lines=10> */
.L_x_2998:
[----:B------:R-:W-:Y:S05]  /*29950*/  BSYNC B1 ;  /* 0x0000000000017941 */ /* 0x000fea0003800000 */
.L_x_2997:
        /* <DEDUP_REMOVED lines=12> */
.L_x_2975:
[----:B------:R-:W-:Y:S05]  /*29a20*/  BSYNC B0 ;  /* 0x0000000000007941 */ /* 0x000fea0003800000 */
.L_x_2974:
[----:B------:R-:W3:Y:S01]  /*29a30*/  LDC R0, c[0x0][0x448] ;  /* 0x00011200ff007b82 */ /* 0x000ee20000000800 */
[----:B------:R-:W-:Y:S05]  /*29a40*/  @!P0 WARPSYNC.ALL ;  /* 0x0000000000008948 */ /* 0x000fea0003800000 */
[----:B------:R-:W-:Y:S02]  /*29a50*/  BSSY B7, `(.L_x_3014) ;  /* 0x000047e000077945 */ /* 0x000fe40003800000 */
[----:B------:R-:W-:Y:S01]  /*29a60*/  @!P0 BAR.SYNC.DEFER_BLOCKING 0xc, 0x180 ;  /* 0x0306000000008b1d */ /* 0x000fe20000010000 */
[----:B---3--:R-:W-:Y:S02]  /*29a70*/  ISETP.NE.AND P1, PT, R0, 0x1, PT ;  /* 0x000000010000780c */ /* 0x008fe40003f25270 */
[----:B------:R-:W-:-:S11]  /*29a80*/  LEA R0, R17, 0x7f, 0x7 ;  /* 0x0000007f11007811 */ /* 0x000fd600078e38ff */
[----:B------:R-:W3:Y:S08]  /*29a90*/  @P1 LDC R2, c[0x0][0x44c] ;  /* 0x00011300ff021b82 */ /* 0x000ef00000000800 */
[----:B-12---:R-:W1:Y:S01]  /*29aa0*/  @P1 LDC R3, c[0x0][0x450] ;  /* 0x00011400ff031b82 */ /* 0x006e620000000800 */
[----:B---3--:R-:W-:-:S05]  /*29ab0*/  @P1 IMAD.HI.U32 R2, R0, R2, RZ ;  /* 0x0000000200021227 */ /* 0x008fca00078e00ff */
[----:B-1----:R-:W-:Y:S01]  /*29ac0*/  @P1 SHF.R.U32.HI R0, RZ, R3, R2 ;  /* 0x00000003ff001219 */ /* 0x002fe20000011602 */
[----:B------:R-:W-:-:S04]  /*29ad0*/  IMAD.MOV.U32 R2, RZ, RZ, RZ ;  /* 0x000000ffff027224 */ /* 0x000fc800078e00ff */
[----:B------:R-:W-:-:S04]  /*29ae0*/  IMAD.IADD R3, R21, 0x1, R0 ;  /* 0x0000000115037824 */ /* 0x000fc800078e0200 */
[----:B------:R-:W-:-:S05]  /*29af0*/  IMAD.HI R2, R3, -0x6db6db6d, R2 ;  /* 0x9249249303027827 */ /* 0x000fca00078e0202 */
[----:B------:R-:W-:-:S04]  /*29b00*/  SHF.R.U32.HI R0, RZ, 0x1f, R2 ;  /* 0x0000001fff007819 */ /* 0x000fc80000011602 */
[----:B------:R-:W-:-:S04]  /*29b10*/  LEA.HI.SX32 R2, R2, R0, 0x1a ;  /* 0x0000000002027211 */ /* 0x000fc800078fd2ff */
[----:B------:R-:W-:-:S04]  /*29b20*/  VIMNMX R4, R20, R2, PT ;  /* 0x0000000214047248 */ /* 0x000fc80003fe0100 */
[----:B------:R-:W-:Y:S01]  /*29b30*/  ISETP.GT.AND P0, PT, R4, RZ, PT ;  /* 0x000000ff0400720c */ /* 0x000fe20003f04270 */
[----:B------:R1:W-:-:S12]  /*29b40*/  STL [R1+0x34], R4 ;  /* 0x0000340401007387 */ /* 0x0003d80000100800 */
[----:B-1----:R-:W-:Y:S05]  /*29b50*/  @P0 BRA `(.L_x_3015) ;  /* 0x0000000000440947 */ /* 0x002fea0003800000 */
[----:B------:R-:W1:Y:S02]  /*29b60*/  S2R R4, SR_TID.X ;  /* 0x0000000000047919 */ /* 0x000e640000002100 */
[----:B-1----:R-:W-:-:S04]  /*29b70*/  LOP3.LUT R4, R4, 0x7f, RZ, 0xc0, !PT ;  /* 0x0000007f04047812 */ /* 0x002fc800078ec0ff */
[----:B------:R-:W-:-:S13]  /*29b80*/  ISETP.NE.AND P0, PT, R4, RZ, PT ;  /* 0x000000ff0400720c */ /* 0x000fda0003f05270 */
[----:B------:R-:W-:Y:S05]  /*29b90*/  @P0 BRA `(.L_x_3016) ;  /* 0x0000004400a40947 */ /* 0x000fea0003800000 */
[----:B------:R-:W1:Y:S01]  /*29ba0*/  S2R R3, SR_LANEID ;  /* 0x0000000000037919 */ /* 0x000e620000000000 */
[----:B------:R-:W-:Y:S02]  /*29bb0*/  VOTEU.ANY UR4, UPT, PT ;  /* 0x0000000000047886 */ /* 0x000fe400038e0100 */
[----:B------:R-:W1:Y:S08]  /*29bc0*/  FLO.U32 R0, UR4 ;  /* 0x0000000400007d00 */ /* 0x000e7000080e0000 */
[----:B------:R-:W2:Y:S01]  /*29bd0*/  POPC R4, UR4 ;  /* 0x0000000400047d09 */ /* 0x000ea20008000000 */
[----:B-1----:R-:W-:-:S02]  /*29be0*/  ISETP.EQ.U32.AND P0, PT, R0, R3, PT ;  /* 0x000000030000720c */ /* 0x002fc40003f02070 */
[----:B------:R-:W2:Y:S11]  /*29bf0*/  LDC.64 R2, c[0x0][0xc60] ;  /* 0x00031800ff027b82 */ /* 0x000eb60000000a00 */
[----:B--2---:R-:W2:Y:S01]  /*29c00*/  @P0 ATOMG.E.ADD.STRONG.GPU PT, R3, desc[UR60][R2.64], R4 ;  /* 0x00000004020309a8 */ /* 0x004ea200081ee1fc */
[----:B------:R-:W1:Y:S02]  /*29c10*/  S2R R5, SR_LTMASK ;  /* 0x0000000000057919 */ /* 0x000e640000003900 */
[----:B-1----:R-:W-:-:S06]  /*29c20*/  LOP3.LUT R5, R5, UR4, RZ, 0xc0, !PT ;  /* 0x0000000405057c12 */ /* 0x002fcc000f8ec0ff */
[----:B------:R-:W1:Y:S01]  /*29c30*/  POPC R5, R5 ;  /* 0x0000000500057309 */ /* 0x000e620000000000 */
[----:B--2---:R-:W1:Y:S02]  /*29c40*/  SHFL.IDX PT, R0, R3, R0, 0x1f ;  /* 0x00001f0003007589 */ /* 0x004e6400000e0000 */
[----:B-1----:R-:W-:Y:S01]  /*29c50*/  IADD3 R16, R0, UR38, R5 ;  /* 0x0000002600107c10 */ /* 0x002fe2000fffe005 */
[----:B------:R-:W-:Y:S06]  /*29c60*/  BRA `(.L_x_3016) ;  /* 0x0000004400707947 */ /* 0x000fec0003800000 */
.L_x_3015:
        /* <DEDUP_REMOVED lines=21> */
.L_x_3018:
[----:B------:R-:W-:Y:S05]  /*29dc0*/  BSYNC B6 ;  /* 0x0000000000067941 */ /* 0x000fea0003800000 */
.L_x_3017:
        /* <DEDUP_REMOVED lines=18> */
[----:B01----:R-:W-:-:S07]  /*29ef0*/  IMAD.MOV.U32 R13, RZ, RZ, RZ ;  /* 0x000000ffff0d7224 */ /* 0x003fce00078e00ff */
[----:B------:R-:W-:-:S07]  /*29f00*/  LEPC R20, `(.L_x_3021) ;  /* 0x000000001014794e */ /* 0x000fce0000000000 */
[----:B--2---:R-:W-:Y:S05]  /*29f10*/  CALL.ABS.NOINC R2 ;  /* 0x0000000002007343 */ /* 0x004fea0003c00000 */
.L_x_3021:
        /* <DEDUP_REMOVED lines=16> */
.L_x_3020:
[----:B------:R-:W-:Y:S05]  /*2a020*/  BSYNC B6 ;  /* 0x0000000000067941 */ /* 0x000fea0003800000 */
.L_x_3019:
        /* <DEDUP_REMOVED lines=10> */
[----:B----4-:R1:W2:Y:S02]  /*2a0d0*/  @P0 LDG.E R7, desc[UR60][R2.64] ;  /* 0x0000003c02070981 */ /* 0x0102a4000c1e1900 */
[----:B-1----:R-:W1:Y:S01]  /*2a0e0*/  LDC.64 R2, c[0x0][0x418] ;  /* 0x00010600ff027b82 */ /* 0x002e620000000a00 */
[----:B-----5:R-:W-:Y:S01]  /*2a0f0*/  VIADD R4, R0, 0xffffffff ;  /* 0xffffffff00047836 */ /* 0x020fe20000000000 */
[----:B--2---:R-:W-:Y:S01]  /*2a100*/  SHF.R.S32.HI R8, RZ, 0x1f, R7 ;  /* 0x0000001fff087819 */ /* 0x004fe20000011407 */
[----:B------:R2:W-:Y:S04]  /*2a110*/  @P0 STL [R1+0x10], R7 ;  /* 0x0000100701000387 */ /* 0x0005e80000100800 */
        /* <DEDUP_REMOVED lines=10> */
.L_x_3169:
[----:B-1----:R-:W3:Y:S01]  /*2a1c0*/  LDL.LU R5, [R1+0x20] ;  /* 0x0000200001057983 */ /* 0x002ee20000300800 */
[----:B------:R-:W-:Y:S02]  /*2a1d0*/  PLOP3.LUT P1, PT, PT, PT, PT, 0x8, 0x0 ;  /* 0x000000000000781c */ /* 0x000fe40003f2e170 */
[----:B--2---:R-:W-:Y:S01]  /*2a1e0*/  ISETP.NE.AND P0, PT, R14, RZ, PT ;  /* 0x000000ff0e00720c */ /* 0x004fe20003f05270 */
[----:B------:R1:W-:Y:S04]  /*2a1f0*/  STL [R1], R0 ;  /* 0x0000000001007387 */ /* 0x0003e80000100800 */
[----:B------:R1:W-:Y:S01]  /*2a200*/  STL [R1+0xc], R4 ;  /* 0x00000c0401007387 */ /* 0x0003e20000100800 */
[----:B---3--:R-:W-:-:S05]  /*2a210*/  LOP3.LUT R5, R5, 0xfffffffe, RZ, 0xc0, !PT ;  /* 0xfffffffe05057812 */ /* 0x008fca00078ec0ff */
[----:B------:R-:W-:-:S05]  /*2a220*/  @P1 LOP3.LUT R5, R5, 0x1, RZ, 0xfc, !PT ;  /* 0x0000000105051812 */ /* 0x000fca00078efcff */
[----:B------:R1:W-:Y:S01]  /*2a230*/  STL [R1+0x20], R5 ;  /* 0x0000200501007387 */ /* 0x0003e20000100800 */
[----:B------:R-:W-:Y:S05]  /*2a240*/  @P0 BRA `(.L_x_3023) ;  /* 0x0000000400500947 */ /* 0x000fea0003800000 */
[----:B------:R-:W-:-:S03]  /*2a250*/  UMOV UR4, 0xffffffff ;  /* 0xffffffff00047882 */ /* 0x000fc60000000000 */
[----:B------:R-:W-:Y:S05]  /*2a260*/  BRA.DIV UR4, `(.L_x_3024) ;  /* 0x0000005e04bc7947 */ /* 0x000fea000b800000 */
[----:B------:R-:W-:-:S13]  /*2a270*/  ELECT P6, URZ, PT ;  /* 0x00000000003f782f */ /* 0x000fda00038c0000 */
.L_x_3172:
[----:B------:R-:W-:Y:S05]  /*2a280*/  @!P6 BRA `(.L_x_3023) ;  /* 0x000000040040e947 */ /* 0x000fea0003800000 */
[----:B------:R-:W-:-:S04]  /*2a290*/  ISETP.NE.U32.AND P0, PT, R2, RZ, PT ;  /* 0x000000ff0200720c */ /* 0x000fc80003f05070 */
[----:B------:R-:W-:-:S13]  /*2a2a0*/  ISETP.NE.AND.EX P0, PT, R3, RZ, PT, P0 ;  /* 0x000000ff0300720c */ /* 0x000fda0003f05300 */
[----:B------:R-:W-:Y:S05]  /*2a2b0*/  @!P0 BRA `(.L_x_3025) ;  /* 0x0000000000548947 */ /* 0x000fea0003800000 */
[----:B------:R-:W2:Y:S01]  /*2a2c0*/  LDC R6, c[0x0][0x43c] ;  /* 0x00010f00ff067b82 */ /* 0x000ea20000000800 */
[----:B------:R-:W-:Y:S01]  /*2a2d0*/  IMAD.MOV.U32 R9, RZ, RZ, R4 ;  /* 0x000000ffff097224 */ /* 0x000fe200078e0004 */
[----:B------:R-:W-:-:S03]  /*2a2e0*/  ULDC.64 UR4, c[0x0][0x428] ;  /* 0x00010a0000047ab9 */ /* 0x000fc60000000a00 */
[----:B-1----:R-:W-:Y:S01]  /*2a2f0*/  IMAD.MOV.U32 R0, RZ, RZ, R9 ;  /* 0x000000ffff007224 */ /* 0x002fe200078e0009 */
[----:B--2---:R-:W-:-:S13]  /*2a300*/  ISETP.NE.AND P0, PT, R6, 0x1, PT ;  /* 0x000000010600780c */ /* 0x004fda0003f05270 */
[----:B------:R-:W1:Y:S02]  /*2a310*/  @P0 LDC.64 R4, c[0x0][0x440] ;  /* 0x00011000ff040b82 */ /* 0x000e640000000a00 */
[----:B-1----:R-:W-:-:S05]  /*2a320*/  @P0 IMAD.HI.U32 R4, R9, R4, RZ ;  /* 0x0000000409040227 */ /* 0x002fca00078e00ff */
        /* <DEDUP_REMOVED lines=12> */
[----:B------:R-:W3:Y:S04]  /*2a3f0*/  LDG.E R0, desc[UR60][R2.64] ;  /* 0x0000003c02007981 */ /* 0x000ee8000c1e1900 */
[----:B---3--:R2:W-:Y:S02]  /*2a400*/  STL [R1], R0 ;  /* 0x0000000001007387 */ /* 0x0085e40000100800 */
.L_x_3025:
[----:B------:R-:W3:Y:S04]  /*2a410*/  LDL R7, [R1+0x4] ;  /* 0x0000040001077983 */ /* 0x000ee80000100800 */
[----:B-12---:R-:W3:Y:S04]  /*2a420*/  LDL R0, [R1+0x8] ;  /* 0x0000080001007983 */ /* 0x006ee80000100800 */
[----:B------:R-:W2:Y:S01]  /*2a430*/  LDL R2, [R1+0x14] ;  /* 0x0000140001027983 */ /* 0x000ea20000100800 */
[----:B---3--:R-:W-:Y:S01]  /*2a440*/  IMAD R0, R0, 0x8, R7 ;  /* 0x0000000800007824 */ /* 0x008fe200078e0207 */
[----:B--2---:R-:W-:-:S04]  /*2a450*/  SHF.L.U32 R2, R2, 0x1f, RZ ;  /* 0x0000001f02027819 */ /* 0x004fc800000006ff */
[----:B------:R-:W1:Y:S02]  /*2a460*/  SYNCS.PHASECHK.TRANS64.TRYWAIT P0, [R0+URZ+0x36840], R2 ;  /* 0x03684002000075a7 */ /* 0x000e64000800017f */
[----:B-1----:R-:W-:Y:S05]  /*2a470*/  @!P0 BRA `(.L_x_3026) ;  /* 0x0000005c00588947 */ /* 0x002fea0003800000 */
.L_x_3173:
        /* <DEDUP_REMOVED lines=11> */
.L_x_3027:
[----:B------:R-:W2:Y:S04]  /*2a530*/  LDL R7, [R1+0x4] ;  /* 0x0000040001077983 */ /* 0x000ea80000100800 */
[----:B------:R-:W2:Y:S04]  /*2a540*/  LDL R6, [R1+0x8] ;  /* 0x0000080001067983 */ /* 0x000ea80000100800 */
[----:B------:R-:W3:Y:S04]  /*2a550*/  LDL R5, [R1+0xc] ;  /* 0x00000c0001057983 */ /* 0x000ee80000100800 */
[----:B------:R-:W4:Y:S04]  /*2a560*/  LDL R4, [R1+0x18] ;  /* 0x0000180001047983 */ /* 0x000f280000100800 */
[----:B------:R-:W5:Y:S04]  /*2a570*/  LDL R3, [R1] ;  /* 0x0000000001037983 */ /* 0x000f680000100800 */
[----:B-1----:R-:W5:Y:S01]  /*2a580*/  LDL.LU R2, [R1+0x20] ;  /* 0x0000200001027983 */ /* 0x002f620000300800 */
        /* <DEDUP_REMOVED lines=32> */
.L_x_3023:
[----:B------:R-:W2:Y:S04]  /*2a790*/  LDL R2, [R1+0x4] ;  /* 0x0000040001027983 */ /* 0x000ea80000100800 */
[----:B------:R-:W3:Y:S04]  /*2a7a0*/  LDL.LU R3, [R1+0x3c] ;  /* 0x00003c0001037983 */ /* 0x000ee80000300800 */
[----:B-1----:R-:W4:Y:S04]  /*2a7b0*/  LDL.LU R5, [R1+0x30] ;  /* 0x0000300001057983 */ /* 0x002f280000300800 */
[----:B------:R-:W5:Y:S01]  /*2a7c0*/  LDL.LU R4, [R1+0x44] ;  /* 0x0000440001047983 */ /* 0x000f620000300800 */
        /* <DEDUP_REMOVED lines=39> */
.L_x_3029:
[----:B------:R-:W-:Y:S05]  /*2aa40*/  BSYNC B6 ;  /* 0x0000000000067941 */ /* 0x000fea0003800000 */
.L_x_3028:
[----:B------:R-:W3:Y:S01]  /*2aa50*/  LDL.LU R6, [R1+0x3c] ;  /* 0x00003c0001067983 */ /* 0x000ee20000300800 */
[----:B------:R-:W-:Y:S01]  /*2aa60*/  ULDC.64 UR4, c[0x0][0x2d8] ;  /* 0x0000b60000047ab9 */ /* 0x000fe20000000a00 */
[----:B------:R-:W1:Y:S01]  /*2aa70*/  LDC R7, c[0x0][0x448] ;  /* 0x00011200ff077b82 */ /* 0x000e620000000800 */
[----:B------:R-:W-:Y:S01]  /*2aa80*/  ULDC.64 UR6, c[0x0][0x280] ;  /* 0x0000a00000067ab9 */ /* 0x000fe20000000a00 */
[----:B--2---:R-:W3:Y:S04]  /*2aa90*/  LDL.LU.64 R2, [R1+0x48] ;  /* 0x0000480001027983 */ /* 0x004ee80000300a00 */
[----:B------:R-:W2:Y:S04]  /*2aaa0*/  LDL.LU R0, [R1+0x44] ;  /* 0x0000440001007983 */ /* 0x000ea80000300800 */
[----:B------:R-:W4:Y:S04]  /*2aab0*/  LDL.LU R4, [R1+0x54] ;  /* 0x0000540001047983 */ /* 0x000f280000300800 */
[----:B------:R-:W4:Y:S01]  /*2aac0*/  LDL.LU R5, [R1+0x30] ;  /* 0x0000300001057983 */ /* 0x000f220000300800 */
[----:B------:R-:W0:Y:S01]  /*2aad0*/  S2R R8, SR_TID.X ;  /* 0x0000000000087919 */ /* 0x000e220000002100 */
[----:B------:R-:W0:Y:S01]  /*2aae0*/  S2R R10, SR_TID.X ;  /* 0x00000000000a7919 */ /* 0x000e220000002100 */
[----:B-1----:R-:W-:Y:S01]  /*2aaf0*/  ISETP.NE.AND P0, PT, R7, 0x1, PT ;  /* 0x000000010700780c */ /* 0x002fe20003f05270 */
[----:B0-----:R-:W-:-:S02]  /*2ab00*/  IMAD.SHL.U32 R8, R8, 0x8, RZ ;  /* 0x0000000808087824 */ /* 0x001fc400078e00ff */
[----:B------:R-:W-:-:S03]  /*2ab10*/  IMAD.SHL.U32 R10, R10, 0x8, RZ ;  /* 0x000000080a0a7824 */ /* 0x000fc600078e00ff */
[----:B------:R-:W-:-:S04]  /*2ab20*/  LOP3.LUT R8, R8, 0x38, RZ, 0xc0, !PT ;  /* 0x0000003808087812 */ /* 0x000fc800078ec0ff */
[----:B------:R-:W-:Y:S02]  /*2ab30*/  LOP3.LUT R9, R8, 0x40, RZ, 0xfc, !PT ;  /* 0x0000004008097812 */ /* 0x000fe400078efcff */
[----:B------:R-:W-:Y:S02]  /*2ab40*/  LOP3.LUT R10, R10, 0x38, RZ, 0xc0, !PT ;  /* 0x000000380a0a7812 */ /* 0x000fe400078ec0ff */
        /* <DEDUP_REMOVED lines=9> */
[----:B------:R-:W1:Y:S01]  /*2abe0*/  S2R R4, SR_TID.X ;  /* 0x0000000000047919 */ /* 0x000e620000002100 */
[----:B------:R-:W-:-:S04]  /*2abf0*/  IMAD.WIDE.U32 R2, R5, UR4, R2 ;  /* 0x0000000405027c25 */ /* 0x000fc8000f8e0002 */
[----:B------:R-:W-:Y:S01]  /*2ac00*/  IMAD R0, R5, UR5, R0 ;  /* 0x0000000505007c24 */ /* 0x000fe2000f8e0200 */
[----:B------:R-:W-:-:S03]  /*2ac10*/  ULDC.64 UR4, c[0x0][0x2d0] ;  /* 0x0000b40000047ab9 */ /* 0x000fc60000000a00 */
[----:B------:R-:W-:Y:S01]  /*2ac20*/  IMAD.IADD R3, R3, 0x1, R0 ;  /* 0x0000000103037824 */ /* 0x000fe200078e0200 */
[----:B-1----:R-:W-:-:S04]  /*2ac30*/  LOP3.LUT R4, R4, 0x7f, RZ, 0xc0, !PT ;  /* 0x0000007f04047812 */ /* 0x002fc800078ec0ff */
[----:B------:R-:W-:Y:S02]  /*2ac40*/  SHF.R.U32.HI R5, RZ, 0x3, R4 ;  /* 0x00000003ff057819 */ /* 0x000fe40000011604 */
[----:B------:R-:W1:Y:S02]  /*2ac50*/  S2R R4, SR_TID.X ;  /* 0x0000000000047919 */ /* 0x000e640000002100 */
[----:B-1----:R-:W-:-:S05]  /*2ac60*/  IMAD.SHL.U32 R4, R4, 0x10, RZ ;  /* 0x0000001004047824 */ /* 0x002fca00078e00ff */
[----:B------:R-:W-:Y:S02]  /*2ac70*/  LOP3.LUT R4, R5, 0x70, R4, 0xf8, !PT ;  /* 0x0000007005047812 */ /* 0x000fe400078ef804 */
[----:B------:R-:W1:Y:S03]  /*2ac80*/  @P0 LDC R5, c[0x0][0x44c] ;  /* 0x00011300ff050b82 */ /* 0x000e660000000800 */
[----:B------:R-:W-:-:S04]  /*2ac90*/  IMAD R4, R17, 0x80, R4 ;  /* 0x0000008011047824 */ /* 0x000fc800078e0204 */
        /* <DEDUP_REMOVED lines=29> */
[----:B------:R-:W-:Y:S01]  /*2ae70*/  IMAD R17, R17, 0x80, R6 ;  /* 0x0000008011117824 */ /* 0x000fe200078e0206 */
[----:B------:R-:W-:Y:S03]  /*2ae80*/  SHFL.IDX PT, R8, R2, 0x1, 0x181f ;  /* 0x00381f0002087f89 */ /* 0x000fe600000e0000 */
[----:B------:R-:W-:Y:S01]  /*2ae90*/  VIADD R4, R17, 0x10 ;  /* 0x0000001011047836 */ /* 0x000fe20000000000 */
[----:B------:R-:W-:Y:S01]  /*2aea0*/  SHFL.IDX PT, R6, R3, 0x1, 0x181f ;  /* 0x00381f0003067f89 */ /* 0x000fe200000e0000 */
[----:B--2---:R-:W-:-:S03]  /*2aeb0*/  IMAD R0, R5, R7, RZ ;  /* 0x0000000705007224 */ /* 0x004fc600078e02ff */
[----:B------:R-:W0:Y:S02]  /*2aec0*/  SHFL.IDX PT, R5, R3, RZ, 0x181f ;  /* 0x00181fff03057589 */ /* 0x000e2400000e0000 */
[-C--:B------:R-:W-:Y:S02]  /*2aed0*/  ISETP.GE.AND P3, PT, R4, R0.reuse, PT ;  /* 0x000000000400720c */ /* 0x080fe40003f66270 */
[----:B------:R-:W1:Y:S01]  /*2aee0*/  SHFL.IDX PT, R4, R2, RZ, 0x181f ;  /* 0x00181fff02047589 */ /* 0x000e6200000e0000 */
[----:B------:R-:W-:-:S13]  /*2aef0*/  ISETP.GE.AND P4, PT, R17, R0, PT ;  /* 0x000000001100720c */ /* 0x000fda0003f86270 */
        /* <DEDUP_REMOVED lines=11> */
[----:B------:R-:W-:Y:S02]  /*2afb0*/  @!P3 IMAD.MOV.U32 R5, RZ, RZ, R6 ;  /* 0x000000ffff05b224 */ /* 0x000fe400078e0006 */
[----:B------:R-:W-:Y:S04]  /*2afc0*/  SHFL.IDX PT, R6, R2, 0x2, 0x181f ;  /* 0x00581f0002067f89 */ /* 0x000fe800000e0000 */
[----:B------:R-:W-:Y:S04]  /*2afd0*/  @!P3 LDGSTS.E.BYPASS.LTC128B.128 [R9+0x15c00], desc[UR60][R4.64], !P2 ;  /* 0x15c000000409bfae */ /* 0x000fe8000d101d7c */
[----:B------:R-:W-:Y:S04]  /*2afe0*/  @!P3 LDGSTS.E.BYPASS.LTC128B.128 [R9+0x19c00], desc[UR60][R4.64+0x80], !P1 ;  /* 0x19c000800409bfae */ /* 0x000fe8000c901d7c */
[----:B------:R0:W-:Y:S02]  /*2aff0*/  @!P3 LDGSTS.E.BYPASS.LTC128B.128 [R9+0x1dc00], desc[UR60][R4.64+0x100], !P0 ;  /* 0x1dc001000409bfae */ /* 0x0001e4000c101d7c */
[----:B0-----:R-:W-:-:S05]  /*2b000*/  VIADD R4, R17, 0x20 ;  /* 0x0000002011047836 */ /* 0x001fca0000000000 */
[----:B------:R-:W-:Y:S02]  /*2b010*/  ISETP.GE.AND P3, PT, R4, R0, PT ;  /* 0x000000000400720c */ /* 0x000fe40003f66270 */
[----:B------:R-:W0:Y:S11]  /*2b020*/  SHFL.IDX PT, R4, R3, 0x2, 0x181f ;  /* 0x00581f0003047f89 */ /* 0x000e3600000e0000 */
[----:B0-----:R-:W-:-:S05]  /*2b030*/  @!P3 LEA R7, P4, R10, R4, 0x1 ;  /* 0x000000040a07b211 */ /* 0x001fca00078808ff */
[----:B------:R-:W-:Y:S02]  /*2b040*/  @!P3 IMAD.X R4, RZ, RZ, R6, P4 ;  /* 0x000000ffff04b224 */ /* 0x000fe400020e0606 */
[----:B------:R-:W-:Y:S02]  /*2b050*/  SHFL.IDX PT, R6, R2, 0x3, 0x181f ;  /* 0x00781f0002067f89 */ /* 0x000fe400000e0000 */
[----:B------:R-:W-:Y:S02]  /*2b060*/  @!P3 IMAD.MOV.U32 R5, RZ, RZ, R4 ;  /* 0x000000ffff05b224 */ /* 0x000fe400078e0004 */
[----:B------:R-:W-:-:S05]  /*2b070*/  @!P3 IMAD.MOV.U32 R4, RZ, RZ, R7 ;  /* 0x000000ffff04b224 */ /* 0x000fca00078e0007 */
        /* <DEDUP_REMOVED lines=8> */
[----:B------:R-:W-:Y:S03]  /*2b100*/  SHFL.IDX PT, R6, R2, 0x4, 0x181f ;  /* 0x00981f0002067f89 */ /* 0x000fe600000e0000 */
[----:B------:R-:W-:-:S04]  /*2b110*/  @!P3 LOP3.LUT R5, R5, R4, RZ, 0x3c, !PT ;  /* 0x000000040505b212 */ /* 0x000fc800078e3cff */
[----:B------:R-:W-:-:S04]  /*2b120*/  @!P3 LOP3.LUT R4, R5, R4, RZ, 0x3c, !PT ;  /* 0x000000040504b212 */ /* 0x000fc800078e3cff */
[----:B------:R-:W-:-:S05]  /*2b130*/  @!P3 LOP3.LUT R5, R5, R4, RZ, 0x3c, !PT ;  /* 0x000000040505b212 */ /* 0x000fca00078e3cff */
        /* <DEDUP_REMOVED lines=29> */
[----:B------:R-:W0:Y:S04]  /*2b310*/  SHFL.IDX PT, R4, R3, 0x6, 0x181f ;  /* 0x00d81f0003047f89 */ /* 0x000e2800000e0000 */
[----:B------:R-:W1:Y:S07]  /*2b320*/  SHFL.IDX PT, R3, R3, 0x7, 0x181f ;  /* 0x00f81f0003037f89 */ /* 0x000e6e00000e0000 */
[----:B0-----:R-:W-:-:S05]  /*2b330*/  @!P4 LEA R5, P3, R10, R4, 0x1 ;  /* 0x000000040a05c211 */ /* 0x001fca00078608ff */
[----:B------:R-:W-:-:S05]  /*2b340*/  @!P4 IMAD.X R4, RZ, RZ, R6, P3 ;  /* 0x000000ffff04c224 */ /* 0x000fca00018e0606 */
[----:B------:R-:W-:-:S04]  /*2b350*/  @!P4 LOP3.LUT R5, R5, R4, RZ, 0x3c, !PT ;  /* 0x000000040505c212 */ /* 0x000fc800078e3cff */
[----:B------:R-:W-:-:S04]  /*2b360*/  @!P4 LOP3.LUT R4, R5, R4, RZ, 0x3c, !PT ;  /* 0x000000040504c212 */ /* 0x000fc800078e3cff */
[----:B------:R-:W-:-:S05]  /*2b370*/  @!P4 LOP3.LUT R5, R5, R4, RZ, 0x3c, !PT ;  /* 0x000000040505c212 */ /* 0x000fca00078e3cff */
[----:B------:R-:W-:Y:S04]  /*2b380*/  @!P4 LDGSTS.E.BYPASS.LTC128B.128 [R9+0x18400], desc[UR60][R4.64], !P2 ;  /* 0x184000000409cfae */ /* 0x000fe8000d101d7c */
[----:B------:R-:W-:Y:S04]  /*2b390*/  @!P4 LDGSTS.E.BYPASS.LTC128B.128 [R9+0x1c400], desc[UR60][R4.64+0x80], !P1 ;  /* 0x1c4000800409cfae */ /* 0x000fe8000c901d7c */
[----:B------:R0:W-:Y:S04]  /*2b3a0*/  @!P4 LDGSTS.E.BYPASS.LTC128B.128 [R9+0x20400], desc[UR60][R4.64+0x100], !P0 ;  /* 0x204001000409cfae */ /* 0x0001e8000c101d7c */
[----:B01----:R0:W2:Y:S02]  /*2b3b0*/  SHFL.IDX PT, R4, R2, 0x7, 0x181f ;  /* 0x00f81f0002047f89 */ /* 0x0030a400000e0000 */
.L_x_3190:
[----:B------:R-:W-:Y:S01]  /*2b3c0*/  VIADD R17, R17, 0x70 ;  /* 0x0000007011117836 */ /* 0x000fe20000000000 */
[----:B------:R-:W-:Y:S04]  /*2b3d0*/  BSSY B0, `(.L_x_3031) ;  /* 0x000000b000007945 */ /* 0x000fe80003800000 */
[----:B------:R-:W-:-:S13]  /*2b3e0*/  ISETP.GE.AND P3, PT, R17, R0, PT ;  /* 0x000000001100720c */ /* 0x000fda0003f66270 */
[----:B------:R-:W-:Y:S05]  /*2b3f0*/  @P3 BRA `(.L_x_3032) ;  /* 0x0000000000203947 */ /* 0x000fea0003800000 */
[----:B0-----:R-:W-:-:S05]  /*2b400*/  LEA R2, P3, R10, R3, 0x1 ;  /* 0x000000030a027211 */ /* 0x001fca00078608ff */
[----:B--2---:R-:W-:-:S05]  /*2b410*/  IMAD.X R3, RZ, RZ, R4, P3 ;  /* 0x000000ffff037224 */ /* 0x004fca00018e0604 */
[----:B------:R-:W-:Y:S01]  /*2b420*/  @!PT LDS RZ, [RZ] ;  /* 0x00000000fffff984 */ /* 0x000fe20000000800 */
[----:B------:R-:W-:Y:S01]  /*2b430*/  @!PT LDS RZ, [RZ] ;  /* 0x00000000fffff984 */ /* 0x000fe20000000800 */
[----:B------:R-:W-:Y:S01]  /*2b440*/  @!PT LDS RZ, [RZ] ;  /* 0x00000000fffff984 */ /* 0x000fe20000000800 */
[----:B------:R1:W-:Y:S04]  /*2b450*/  LDGSTS.E.BYPASS.LTC128B.128 [R9+0x18c00], desc[UR60][R2.64], !P2 ;  /* 0x18c0000002097fae */ /* 0x0003e8000d101d7c */
[----:B------:R1:W-:Y:S04]  /*2b460*/  LDGSTS.E.BYPASS.LTC128B.128 [R9+0x1cc00], desc[UR60][R2.64+0x80], !P1 ;  /* 0x1cc0008002097fae */ /* 0x0003e8000c901d7c */
[----:B------:R1:W-:Y:S02]  /*2b470*/  LDGSTS.E.BYPASS.LTC128B.128 [R9+0x20c00], desc[UR60][R2.64+0x100], !P0 ;  /* 0x20c0010002097fae */ /* 0x0003e4000c101d7c */
.L_x_3032:
[----:B------:R-:W-:Y:S05]  /*2b480*/  BSYNC B0 ;  /* 0x0000000000007941 */ /* 0x000fea0003800000 */
.L_x_3031:
[----:B-1----:R-:W3:Y:S01]  /*2b490*/  LDL R9, [R1+0x4] ;  /* 0x0000040001097983 */ /* 0x002ee20000100800 */
[----:B------:R-:W-:Y:S01]  /*2b4a0*/  PLOP3.LUT P0, PT, PT, PT, PT, 0x80, 0x0 ;  /* 0x000000000000781c */ /* 0x000fe20003f0f070 */
[----:B------:R-:W-:Y:S01]  /*2b4b0*/  NOP ;  /* 0x0000000000007918 */ /* 0x000fe20000000000 */
[----:B---3--:R-:W-:-:S11]  /*2b4c0*/  VIADD R10, R9, 0x36800 ;  /* 0x00036800090a7836 */ /* 0x008fd60000000000 */
.L_x_3033:
[----:B0-----:R-:W3:Y:S01]  /*2b4d0*/  LDL R2, [R1+0x4] ;  /* 0x0000040001027983 */ /* 0x001ee20000100800 */
[----:B------:R-:W-:Y:S02]  /*2b4e0*/  PLOP3.LUT P1, PT, P1, P0, PT, 0xa2, 0x0 ;  /* 0x000000000000781c */ /* 0x000fe40000f21472 */
[----:B---3--:R-:W-:-:S08]  /*2b4f0*/  @P0 R2UR P1, UR4, R2 ;  /* 0x00000000020402ca */ /* 0x008fd00000020000 */
[----:B------:R-:W-:-:S05]  /*2b500*/  @P0 PLOP3.LUT P0, PT, P1, PT, PT, 0x80, 0x0 ;  /* 0x000000000000081c */ /* 0x000fca0000f0f070 */
[----:B------:R-:W-:Y:S01]  /*2b510*/  @!P1 SYNCS.ARRIVE.TRANS64.RED.A0T1 RZ, [UR4+0x36800], RZ ;  /* 0x036800ffffff99a7 */ /* 0x000fe20008200404 */
[----:B------:R-:W-:Y:S07]  /*2b520*/  @!P1 ARRIVES.LDGSTSBAR.64.TRANSCNT [UR4+0x36800] ;  /* 0x03680000ff0099b0 */ /* 0x000fee0008000a84 */
[----:B------:R-:W-:Y:S05]  /*2b530*/  @P0 BRA.U.ANY `(.L_x_3033) ;  /* 0xfffffffd00e40947 */ /* 0x000fea000393ffff */
[----:B------:R-:W3:Y:S02]  /*2b540*/  LDL.LU R3, [R1+0x50] ;  /* 0x0000500001037983 */ /* 0x000ee40000300800 */
        /* <DEDUP_REMOVED lines=11> */
.L_x_3191:
[----:B------:R-:W-:Y:S05]  /*2b600*/  BSYNC B0 ;  /* 0x0000000000007941 */ /* 0x000fea0003800000 */
.L_x_3034:
[----:B0-----:R-:W3:Y:S01]  /*2b610*/  LDL R2, [R1+0x34] ;  /* 0x0000340001027983 */ /* 0x001ee20000100800 */
[----:B------:R-:W-:Y:S01]  /*2b620*/  BSSY B0, `(.L_x_3036) ;  /* 0x0000253000007945 */ /* 0x000fe20003800000 */
[----:B---3--:R-:W-:-:S13]  /*2b630*/  ISETP.GE.AND P0, PT, R2, 0x2, PT ;  /* 0x000000020200780c */ /* 0x008fda0003f06270 */
[----:B------:R-:W-:Y:S05]  /*2b640*/  @!P0 BRA `(.L_x_3037) ;  /* 0x0000002400408947 */ /* 0x000fea0003800000 */
[C---:B------:R-:W-:Y:S01]  /*2b650*/  LOP3.LUT R0, R2.reuse, 0x1, RZ, 0xc0, !PT ;  /* 0x0000000102007812 */ /* 0x040fe200078ec0ff */
[----:B------:R-:W-:Y:S01]  /*2b660*/  VIADD R2, R2, 0xfffffffe ;  /* 0xfffffffe02027836 */ /* 0x000fe20000000000 */
[----:B------:R-:W-:Y:S02]  /*2b670*/  BSSY B2, `(.L_x_3038) ;  /* 0x00000cb000027945 */ /* 0x000fe40003800000 */
[----:B------:R-:W-:Y:S01]  /*2b680*/  ISETP.NE.U32.AND P0, PT, R0, 0x1, PT ;  /* 0x000000010000780c */ /* 0x000fe20003f05070 */
[----:B------:R-:W-:-:S12]  /*2b690*/  IMAD.MOV.U32 R0, RZ, RZ, R2 ;  /* 0x000000ffff007224 */ /* 0x000fd800078e0002 */
[----:B------:R-:W-:Y:S05]  /*2b6a0*/  @!P0 BRA `(.L_x_3039) ;  /* 0x0000000c001c8947 */ /* 0x000fea0003800000 */
[----:B------:R-:W3:Y:S04]  /*2b6b0*/  LDL R5, [R1+0x20] ;  /* 0x0000200001057983 */ /* 0x000ee80000100800 */
[----:B--2---:R-:W2:Y:S04]  /*2b6c0*/  LDL R4, [R1+0x8] ;  /* 0x0000080001047983 */ /* 0x004ea80000100800 */
[----:B------:R-:W4:Y:S01]  /*2b6d0*/  LDL R3, [R1+0x14] ;  /* 0x0000140001037983 */ /* 0x000f220000100800 */
[----:B------:R-:W-:Y:S01]  /*2b6e0*/  BSSY B1, `(.L_x_3040) ;  /* 0x00000bf000017945 */ /* 0x000fe20003800000 */
[----:B---3--:R-:W-:Y:S01]  /*2b6f0*/  LOP3.LUT P1, RZ, R5, 0x1, RZ, 0xc0, !PT ;  /* 0x0000000105ff7812 */ /* 0x008fe2000782c0ff */
[----:B--2---:R-:W-:-:S05]  /*2b700*/  VIADD R8, R4, 0x1 ;  /* 0x0000000104087836 */ /* 0x004fca0000000000 */
        /* <DEDUP_REMOVED lines=16> */
[----:B0-----:R-:W-:-:S13]  /*2b810*/  ISETP.NE.AND P0, PT, R3, 0x1, PT ;  /* 0x000000010300780c */ /* 0x001fda0003f05270 */
[----:B-----5:R-:W0:Y:S02]  /*2b820*/  @P0 LDC.64 R4, c[0x0][0x440] ;  /* 0x00011000ff040b82 */ /* 0x020e240000000a00 */
[----:B0-----:R-:W-:-:S05]  /*2b830*/  @P0 IMAD.HI.U32 R4, R2, R4, RZ ;  /* 0x0000000402040227 */ /* 0x001fca00078e00ff */
[----:B------:R-:W-:-:S04]  /*2b840*/  @P0 SHF.R.U32.HI R0, RZ, R5, R4 ;  /* 0x00000005ff000219 */ /* 0x000fc80000011604 */
[--C-:B------:R-:W-:Y:S01]  /*2b850*/  SHF.R.S32.HI R5, RZ, 0x1f, R0.reuse ;  /* 0x0000001fff057819 */ /* 0x100fe20000011400 */
[--C-:B------:R-:W-:Y:S02]  /*2b860*/  IMAD.MOV R7, RZ, RZ, -R0.reuse ;  /* 0x000000ffff077224 */ /* 0x100fe400078e0a00 */
[----:B------:R-:W-:Y:S02]  /*2b870*/  IMAD.MOV.U32 R4, RZ, RZ, R0 ;  /* 0x000000ffff047224 */ /* 0x000fe400078e0000 */
        /* <DEDUP_REMOVED lines=8> */
.L_x_3042:
[----:B------:R-:W2:Y:S01]  /*2b900*/  LDL R0, [R1+0x4] ;  /* 0x0000040001007983 */ /* 0x000ea20000100800 */
[----:B------:R-:W-:Y:S01]  /*2b910*/  BSSY B3, `(.L_x_3043) ;  /* 0x0000005000037945 */ /* 0x000fe20003800000 */
[----:B--2---:R-:W-:Y:S01]  /*2b920*/  IMAD R3, R8, 0x8, R0 ;  /* 0x0000000808037824 */ /* 0x004fe200078e0200 */
[----:B------:R-:W-:-:S04]  /*2b930*/  SHF.L.U32 R0, R9, 0x1f, RZ ;  /* 0x0000001f09007819 */ /* 0x000fc800000006ff */
[----:B------:R-:W1:Y:S02]  /*2b940*/  SYNCS.PHASECHK.TRANS64.TRYWAIT P0, [R3+URZ+0x36840], R0 ;  /* 0x03684000030075a7 */ /* 0x000e64000800017f */
[----:B-1----:R-:W-:Y:S05]  /*2b950*/  @!P0 BRA `(.L_x_3044) ;  /* 0x0000005400308947 */ /* 0x002fea0003800000 */
.L_x_3192:
[----:B------:R-:W-:Y:S05]  /*2b960*/  BSYNC B3 ;  /* 0x0000000000037941 */ /* 0x000fea0003800000 */
.L_x_3043:
        /* <DEDUP_REMOVED lines=12> */
.L_x_3046:
[----:B------:R-:W-:Y:S05]  /*2ba30*/  BSYNC B3 ;  /* 0x0000000000037941 */ /* 0x000fea0003800000 */
.L_x_3045:
        /* <DEDUP_REMOVED lines=13> */
.L_x_3047:
        /* <DEDUP_REMOVED lines=16> */
.L_x_3048:
        /* <DEDUP_REMOVED lines=16> */
.L_x_3049:
        /* <DEDUP_REMOVED lines=17> */
.L_x_3193:
[----:B------:R-:W-:Y:S05]  /*2be20*/  BSYNC B3 ;  /* 0x0000000000037941 */ /* 0x000fea0003800000 */
.L_x_3050:
[----:B------:R1:W5:Y:S01]  /*2be30*/  LDL R17, [R1+0x8] ;  /* 0x0000080001117983 */ /* 0x0003620000100800 */
[----:B------:R-:W-:Y:S01]  /*2be40*/  BSSY B3, `(.L_x_3052) ;  /* 0x000000d000037945 */ /* 0x000fe20003800000 */
[----:B------:R-:W-:Y:S02]  /*2be50*/  IMAD.MOV.U32 R12, RZ, RZ, 0x0 ;  /* 0x00000000ff0c7424 */ /* 0x000fe400078e00ff */
[----:B------:R-:W-:Y:S01]  /*2be60*/  IMAD.MOV.U32 R13, RZ, RZ, 0x14f00000 ;  /* 0x14f00000ff0d7424 */ /* 0x000fe200078e00ff */
[----:B------:R-:W-:Y:S06]  /*2be70*/  @P1 BRA `(.L_x_3053) ;  /* 0x0000000000241947 */ /* 0x000fec0003800000 */
[----:B------:R-:W2:Y:S01]  /*2be80*/  LDL R6, [R1+0x4] ;  /* 0x0000040001067983 */ /* 0x000ea20000100800 */
[----:B0-----:R-:W-:Y:S01]  /*2be90*/  IMAD.MOV.U32 R3, RZ, RZ, 0xa800 ;  /* 0x0000a800ff037424 */ /* 0x001fe200078e00ff */
[----:B------:R-:W0:Y:S02]  /*2bea0*/  S2R R5, SR_TID.X ;  /* 0x0000000000057919 */ /* 0x000e240000002100 */
[----:B0-----:R-:W-:-:S04]  /*2beb0*/  LOP3.LUT R5, R5, 0x1f, RZ, 0xc0, !PT ;  /* 0x0000001f05057812 */ /* 0x001fc800078ec0ff */
[----:B------:R-:W-:Y:S01]  /*2bec0*/  ISETP.NE.AND P0, PT, R5, RZ, PT ;  /* 0x000000ff0500720c */ /* 0x000fe20003f05270 */
[----:B--2--5:R-:W-:-:S04]  /*2bed0*/  IMAD R0, R17, 0x8, R6 ;  /* 0x0000000811007824 */ /* 0x024fc800078e0206 */
[----:B------:R2:W-:Y:S08]  /*2bee0*/  SYNCS.ARRIVE.TRANS64 RZ, [R0+URZ+0x36850], R3 ;  /* 0x0368500300ff79a7 */ /* 0x0005f0000800003f */
[----:B------:R-:W-:Y:S05]  /*2bef0*/  @!P0 BRA `(.L_x_3053) ;  /* 0x0000000000048947 */ /* 0x000fea0003800000 */
[----:B------:R-:W-:Y:S01]  /*2bf00*/  BPT.TRAP 0x1 ;  /* 0x000000040000795c */ /* 0x000fe20000300000 */
.L_x_3053:
[----:B------:R-:W-:Y:S05]  /*2bf10*/  BSYNC B3 ;  /* 0x0000000000037941 */ /* 0x000fea0003800000 */
.L_x_3052:
        /* <DEDUP_REMOVED lines=14> */
.L_x_3054:
        /* <DEDUP_REMOVED lines=16> */
.L_x_3055:
        /* <DEDUP_REMOVED lines=16> */
.L_x_3056:
        /* <DEDUP_REMOVED lines=13> */
.L_x_3041:
[----:B------:R-:W-:Y:S05]  /*2c2d0*/  BSYNC B1 ;  /* 0x0000000000017941 */ /* 0x000fea0003800000 */
.L_x_3040:
[----:B------:R-:W2:Y:S04]  /*2c2e0*/  LDL.LU R0, [R1+0x34] ;  /* 0x0000340001007983 */ /* 0x000ea80000300800 */
[----:B------:R3:W-:Y:S04]  /*2c2f0*/  STL [R1+0x8], R8 ;  /* 0x0000080801007387 */ /* 0x0007e80000100800 */
[----:B------:R3:W-:Y:S02]  /*2c300*/  STL [R1+0x14], R9 ;  /* 0x0000140901007387 */ /* 0x0007e40000100800 */
[----:B--23--:R-:W-:-:S07]  /*2c310*/  VIADD R0, R0, 0xfffffffd ;  /* 0xfffffffd00007836 */ /* 0x00cfce0000000000 */
.L_x_3039:
[----:B------:R-:W-:Y:S05]  /*2c320*/  BSYNC B2 ;  /* 0x0000000000027941 */ /* 0x000fea0003800000 */
.L_x_3038:
[----:B------:R-:W-:-:S13]  /*2c330*/  ISETP.NE.AND P0, PT, R2, RZ, PT ;  /* 0x000000ff0200720c */ /* 0x000fda0003f05270 */
[----:B------:R-:W-:Y:S05]  /*2c340*/  @!P0 BRA `(.L_x_3037) ;  /* 0x0000001800008947 */ /* 0x000fea0003800000 */
[----:B------:R3:W5:Y:S02]  /*2c350*/  LDL R8, [R1] ;  /* 0x0000000001087983 */ /* 0x0007640000100800 */
.L_x_3091:
[----:B0-2---:R-:W2:Y:S04]  /*2c360*/  LDL R4, [R1+0x20] ;  /* 0x0000200001047983 */ /* 0x005ea80000100800 */
[----:B------:R-:W4:Y:S04]  /*2c370*/  LDL R3, [R1+0x8] ;  /* 0x0000080001037983 */ /* 0x000f280000100800 */
[----:B---3--:R-:W3:Y:S01]  /*2c380*/  LDL R2, [R1+0x14] ;  /* 0x0000140001027983 */ /* 0x008ee20000100800 */
[----:B------:R-:W-:Y:S05]  /*2c390*/  YIELD ;  /* 0x0000000000007946 */ /* 0x000fea0003800000 */
[----:B------:R-:W-:Y:S01]  /*2c3a0*/  BSSY B1, `(.L_x_3057) ;  /* 0x00000ba000017945 */ /* 0x000fe20003800000 */
[----:B--2---:R-:W-:Y:S01]  /*2c3b0*/  LOP3.LUT P1, RZ, R4, 0x1, RZ, 0xc0, !PT ;  /* 0x0000000104ff7812 */ /* 0x004fe2000782c0ff */
[----:B----4-:R-:W-:-:S05]  /*2c3c0*/  VIADD R4, R3, 0x1 ;  /* 0x0000000103047836 */ /* 0x010fca0000000000 */
[----:B------:R-:W-:-:S04]  /*2c3d0*/  ISETP.NE.AND P0, PT, R4, 0x2, PT ;  /* 0x000000020400780c */ /* 0x000fc80003f05270 */
[----:B------:R-:W-:Y:S02]  /*2c3e0*/  SEL R5, RZ, 0x1, P0 ;  /* 0x00000001ff057807 */ /* 0x000fe40000000000 */
[----:B------:R-:W-:Y:S02]  /*2c3f0*/  SEL R4, R4, RZ, P0 ;  /* 0x000000ff04047207 */ /* 0x000fe40000000000 */
[----:B---3--:R-:W-:Y:S01]  /*2c400*/  LOP3.LUT R5, R2, R5, RZ, 0x3c, !PT ;  /* 0x0000000502057212 */ /* 0x008fe200078e3cff */
        /* <DEDUP_REMOVED lines=22> */
[----:B-----5:R-:W-:-:S04]  /*2c570*/  LEA R8, P0, R2, UR4, 0x2 ;  /* 0x0000000402087c11 */ /* 0x020fc8000f8010ff */
[----:B------:R-:W-:-:S05]  /*2c580*/  LEA.HI.X R9, R2, UR5, R3, 0x2, P0 ;  /* 0x0000000502097c11 */ /* 0x000fca00080f1403 */
[----:B------:R0:W5:Y:S04]  /*2c590*/  LDG.E R8, desc[UR60][R8.64] ;  /* 0x0000003c08087981 */ /* 0x000168000c1e1900 */
.L_x_3059:
[----:B------:R-:W2:Y:S01]  /*2c5a0*/  LDL R2, [R1+0x4] ;  /* 0x0000040001027983 */ /* 0x000ea20000100800 */
[----:B------:R-:W-:Y:S01]  /*2c5b0*/  BSSY B2, `(.L_x_3060) ;  /* 0x0000005000027945 */ /* 0x000fe20003800000 */
[----:B--2---:R-:W-:Y:S01]  /*2c5c0*/  IMAD R3, R4, 0x8, R2 ;  /* 0x0000000804037824 */ /* 0x004fe200078e0202 */
[----:B------:R-:W-:-:S04]  /*2c5d0*/  SHF.L.U32 R2, R5, 0x1f, RZ ;  /* 0x0000001f05027819 */ /* 0x000fc800000006ff */
[----:B------:R-:W2:Y:S02]  /*2c5e0*/  SYNCS.PHASECHK.TRANS64.TRYWAIT P0, [R3+URZ+0x36840], R2 ;  /* 0x03684002030075a7 */ /* 0x000ea4000800017f */
[----:B--2---:R-:W-:Y:S05]  /*2c5f0*/  @!P0 BRA `(.L_x_3061) ;  /* 0x0000004800308947 */ /* 0x004fea0003800000 */
.L_x_3194:
[----:B------:R-:W-:Y:S05]  /*2c600*/  BSYNC B2 ;  /* 0x0000000000027941 */ /* 0x000fea0003800000 */
.L_x_3060:
[----:B------:R-:W3:Y:S01]  /*2c610*/  S2R R7, SR_TID.X ;  /* 0x0000000000077919 */ /* 0x000ee20000002100 */
[----:B------:R-:W-:Y:S01]  /*2c620*/  BSSY B2, `(.L_x_3062) ;  /* 0x000000b000027945 */ /* 0x000fe20003800000 */
        /* <DEDUP_REMOVED lines=10> */
.L_x_3063:
[----:B------:R-:W-:Y:S05]  /*2c6d0*/  BSYNC B2 ;  /* 0x0000000000027941 */ /* 0x000fea0003800000 */
.L_x_3062:
[----:B------:R-:W3:Y:S04]  /*2c6e0*/  LDL R7, [R1+0x4] ;  /* 0x0000040001077983 */ /* 0x000ee80000100800 */
[----:B--2---:R-:W2:Y:S01]  /*2c6f0*/  LDL R2, [R1+0x18] ;  /* 0x0000180001027983 */ /* 0x004ea20000100800 */
        /* <DEDUP_REMOVED lines=8> */
[----:B---3--:R-:W-:-:S02]  /*2c780*/  IMAD R7, R4, 0xa800, R7 ;  /* 0x0000a80004077824 */ /* 0x008fc400078e0207 */
[----:B--2---:R-:W-:Y:S02]  /*2c790*/  IMAD R2, R6, 0x70, R2 ;  /* 0x0000007006027824 */ /* 0x004fe400078e0202 */
[----:B0-----:R-:W-:-:S08]  /*2c7a0*/  VIADD R9, R7, 0x21400 ;  /* 0x0002140007097836 */ /* 0x001fd00000000000 */
.L_x_3064:
        /* <DEDUP_REMOVED lines=16> */
.L_x_3065:
        /* <DEDUP_REMOVED lines=16> */
.L_x_3066:
        /* <DEDUP_REMOVED lines=17> */
.L_x_3195:
[----:B------:R-:W-:Y:S05]  /*2cac0*/  BSYNC B2 ;  /* 0x0000000000027941 */ /* 0x000fea0003800000 */
.L_x_3067:
[----:B------:R-:W-:Y:S01]  /*2cad0*/  BSSY B2, `(.L_x_3069) ;  /* 0x000000b000027945 */ /* 0x000fe20003800000 */
[----:B------:R-:W-:Y:S02]  /*2cae0*/  IMAD.MOV.U32 R12, RZ, RZ, 0x0 ;  /* 0x00000000ff0c7424 */ /* 0x000fe400078e00ff */
[----:B------:R-:W-:Y:S01]  /*2caf0*/  IMAD.MOV.U32 R13, RZ, RZ, 0x14f00000 ;  /* 0x14f00000ff0d7424 */ /* 0x000fe200078e00ff */
[----:B------:R-:W-:Y:S06]  /*2cb00*/  @P1 BRA `(.L_x_3070) ;  /* 0x00000000001c1947 */ /* 0x000fec0003800000 */
[----:B------:R-:W2:Y:S01]  /*2cb10*/  S2R R7, SR_TID.X ;  /* 0x0000000000077919 */ /* 0x000ea20000002100 */
[----:B0-----:R-:W-:-:S04]  /*2cb20*/  IMAD.MOV.U32 R3, RZ, RZ, 0xa800 ;  /* 0x0000a800ff037424 */ /* 0x001fc800078e00ff */
[----:B------:R3:W-:Y:S01]  /*2cb30*/  SYNCS.ARRIVE.TRANS64 RZ, [R2+URZ+0x50], R3 ;  /* 0x0000500302ff79a7 */ /* 0x0007e2000800003f */
[----:B--2---:R-:W-:-:S04]  /*2cb40*/  LOP3.LUT R7, R7, 0x1f, RZ, 0xc0, !PT ;  /* 0x0000001f07077812 */ /* 0x004fc800078ec0ff */
[----:B------:R-:W-:-:S13]  /*2cb50*/  ISETP.NE.AND P0, PT, R7, RZ, PT ;  /* 0x000000ff0700720c */ /* 0x000fda0003f05270 */
[----:B---3--:R-:W-:Y:S05]  /*2cb60*/  @!P0 BRA `(.L_x_3070) ;  /* 0x0000000000048947 */ /* 0x008fea0003800000 */
[----:B------:R-:W-:Y:S01]  /*2cb70*/  BPT.TRAP 0x1 ;  /* 0x000000040000795c */ /* 0x000fe20000300000 */
.L_x_3070:
[----:B------:R-:W-:Y:S05]  /*2cb80*/  BSYNC B2 ;  /* 0x0000000000027941 */ /* 0x000fea0003800000 */
.L_x_3069:
[----:B------:R-:W2:Y:S04]  /*2cb90*/  LDL R17, [R1+0x4] ;  /* 0x0000040001117983 */ /* 0x000ea80000100800 */
[----:B0-----:R-:W2:Y:S04]  /*2cba0*/  LDL.LU R3, [R1+0x8] ;  /* 0x0000080001037983 */ /* 0x001ea80000300800 */
[----:B------:R-:W3:Y:S04]  /*2cbb0*/  LDL R9, [R1+0x18] ;  /* 0x0000180001097983 */ /* 0x000ee80000100800 */
        /* <DEDUP_REMOVED lines=11> */
.L_x_3071:
        /* <DEDUP_REMOVED lines=16> */
.L_x_3072:
        /* <DEDUP_REMOVED lines=16> */
.L_x_3073:
        /* <DEDUP_REMOVED lines=13> */
.L_x_3058:
[----:B------:R-:W-:Y:S05]  /*2cf40*/  BSYNC B1 ;  /* 0x0000000000017941 */ /* 0x000fea0003800000 */
.L_x_3057:
[----:B------:R-:W2:Y:S01]  /*2cf50*/  LDL R2, [R1+0x20] ;  /* 0x0000200001027983 */ /* 0x000ea20000100800 */
[----:B------:R-:W-:Y:S01]  /*2cf60*/  VIADD R3, R4, 0x1 ;  /* 0x0000000104037836 */ /* 0x000fe20000000000 */
[----:B------:R-:W-:Y:S04]  /*2cf70*/  BSSY B1, `(.L_x_3074) ;  /* 0x00000ba000017945 */ /* 0x000fe80003800000 */
        /* <DEDUP_REMOVED lines=9> */
[----:B0-----:R-:W-:Y:S01]  /*2d010*/  VIADD R6, R0, 0xffffffff ;  /* 0xffffffff00067836 */ /* 0x001fe20000000000 */
[----:B------:R-:W-:-:S04]  /*2d020*/  ISETP.NE.U32.AND P0, PT, RZ, UR4, PT ;  /* 0x00000004ff007c0c */ /* 0x000fc8000bf05070 */
[----:B------:R-:W-:-:S13]  /*2d030*/  ISETP.NE.AND.EX P0, PT, RZ, UR5, PT, P0 ;  /* 0x00000005ff007c0c */ /* 0x000fda000bf05300 */
[----:B------:R-:W-:Y:S05]  /*2d040*/  @!P0 BRA `(.L_x_3076) ;  /* 0x00000000004c8947 */ /* 0x000fea0003800000 */
[----:B------:R-:W3:Y:S01]  /*2d050*/  LDL R13, [R1+0x28] ;  /* 0x00002800010d7983 */ /* 0x000ee20000100800 */
[----:B-----5:R-:W0:Y:S01]  /*2d060*/  LDC R8, c[0x0][0x43c] ;  /* 0x00010f00ff087b82 */ /* 0x020e220000000800 */
[----:B------:R-:W-:Y:S02]  /*2d070*/  ULDC.64 UR6, c[0x0][0x428] ;  /* 0x00010a0000067ab9 */ /* 0x000fe40000000a00 */
[----:B------:R-:W4:Y:S01]  /*2d080*/  LDL R9, [R1+0x10] ;  /* 0x0000100001097983 */ /* 0x000f220000100800 */
        /* <DEDUP_REMOVED lines=9> */
[C---:B----4-:R-:W-:Y:S02]  /*2d120*/  IMAD R7, R9.reuse, UR7, R7 ;  /* 0x0000000709077c24 */ /* 0x050fe4000f8e0207 */
[----:B------:R-:W-:-:S04]  /*2d130*/  IMAD.WIDE.U32 R2, R9, UR6, R2 ;  /* 0x0000000609027c25 */ /* 0x000fc8000f8e0002 */
[----:B------:R-:W-:Y:S01]  /*2d140*/  IMAD.IADD R3, R7, 0x1, R3 ;  /* 0x0000000107037824 */ /* 0x000fe200078e0203 */
[----:B------:R-:W-:-:S04]  /*2d150*/  LEA R8, P0, R2, UR4, 0x2 ;  /* 0x0000000402087c11 */ /* 0x000fc8000f8010ff */
[----:B------:R-:W-:-:S05]  /*2d160*/  LEA.HI.X R9, R2, UR5, R3, 0x2, P0 ;  /* 0x0000000502097c11 */ /* 0x000fca00080f1403 */
[----:B------:R0:W5:Y:S04]  /*2d170*/  LDG.E R8, desc[UR60][R8.64] ;  /* 0x0000003c08087981 */ /* 0x000168000c1e1900 */
.L_x_3076:
[----:B------:R-:W3:Y:S01]  /*2d180*/  LDL R2, [R1+0x4] ;  /* 0x0000040001027983 */ /* 0x000ee20000100800 */
[----:B------:R-:W-:Y:S01]  /*2d190*/  SHF.L.U32 R3, R11, 0x1f, RZ ;  /* 0x0000001f0b037819 */ /* 0x000fe200000006ff */
[----:B------:R-:W-:Y:S01]  /*2d1a0*/  BSSY B2, `(.L_x_3077) ;  /* 0x0000004000027945 */ /* 0x000fe20003800000 */
[----:B---3--:R-:W-:-:S04]  /*2d1b0*/  IMAD R2, R12, 0x8, R2 ;  /* 0x000000080c027824 */ /* 0x008fc800078e0202 */
[----:B------:R-:W3:Y:S02]  /*2d1c0*/  SYNCS.PHASECHK.TRANS64.TRYWAIT P0, [R2+URZ+0x36840], R3 ;  /* 0x03684003020075a7 */ /* 0x000ee4000800017f */
[----:B---3--:R-:W-:Y:S05]  /*2d1d0*/  @!P0 BRA `(.L_x_3078) ;  /* 0x0000003c00608947 */ /* 0x008fea0003800000 */
.L_x_3196:
[----:B------:R-:W-:Y:S05]  /*2d1e0*/  BSYNC B2 ;  /* 0x0000000000027941 */ /* 0x000fea0003800000 */
.L_x_3077:
        /* <DEDUP_REMOVED lines=12> */
.L_x_3080:
[----:B------:R-:W-:Y:S05]  /*2d2b0*/  BSYNC B2 ;  /* 0x0000000000027941 */ /* 0x000fea0003800000 */
.L_x_3079:
[----:B------:R-:W4:Y:S04]  /*2d2c0*/  LDL R7, [R1+0x8] ;  /* 0x0000080001077983 */ /* 0x000f280000100800 */
[----:B0-----:R-:W4:Y:S04]  /*2d2d0*/  LDL R9, [R1+0x4] ;  /* 0x0000040001097983 */ /* 0x001f280000100800 */
[----:B---3--:R-:W3:Y:S01]  /*2d2e0*/  LDL R2, [R1+0x18] ;  /* 0x0000180001027983 */ /* 0x008ee20000100800 */
[----:B--2---:R-:W-:-:S05]  /*2d2f0*/  IMAD.MOV.U32 R11, RZ, RZ, RZ ;  /* 0x000000ffff0b7224 */ /* 0x004fca00078e00ff */
[----:B------:R-:W-:Y:S01]  /*2d300*/  R2UR UR10, R11 ;  /* 0x000000000b0a72ca */ /* 0x000fe200000e0000 */
[----:B------:R-:W-:Y:S01]  /*2d310*/  UIADD3 UR4, UP0, UR36, 0x370, URZ ;  /* 0x0000037024047890 */ /* 0x000fe2000ff1e03f */
[----:B------:R-:W-:Y:S01]  /*2d320*/  PLOP3.LUT P0, PT, PT, PT, PT, 0x80, 0x0 ;  /* 0x000000000000781c */ /* 0x000fe20003f0f070 */
[----:B------:R-:W-:Y:S01]  /*2d330*/  UMOV UR6, 0x0 ;  /* 0x0000000000067882 */ /* 0x000fe20000000000 */
[----:B------:R-:W-:Y:S01]  /*2d340*/  UMOV UR7, 0x14f00000 ;  /* 0x14f0000000077882 */ /* 0x000fe20000000000 */
[----:B------:R-:W-:Y:S01]  /*2d350*/  UIADD3.X UR5, URZ, UR37, URZ, UP0, !UPT ;  /* 0x000000253f057290 */ /* 0x000fe200087fe43f */
[C---:B----4-:R-:W-:Y:S02]  /*2d360*/  IMAD R3, R7.reuse, 0x8, R10 ;  /* 0x0000000807037824 */ /* 0x050fe400078e020a */
[----:B------:R-:W-:Y:S02]  /*2d370*/  IMAD R7, R7, 0xa800, R9 ;  /* 0x0000a80007077824 */ /* 0x000fe400078e0209 */
[----:B------:R-:W-:-:S02]  /*2d380*/  VIADD R3, R3, 0x30 ;  /* 0x0000003003037836 */ /* 0x000fc40000000000 */
[----:B---3--:R-:W-:Y:S02]  /*2d390*/  IMAD R2, R6, 0x70, R2 ;  /* 0x0000007006027824 */ /* 0x008fe400078e0202 */
[----:B------:R-:W-:-:S07]  /*2d3a0*/  VIADD R9, R7, 0x21400 ;  /* 0x0002140007097836 */ /* 0x000fce0000000000 */
.L_x_3081:
        /* <DEDUP_REMOVED lines=16> */
.L_x_3082:
        /* <DEDUP_REMOVED lines=16> */
.L_x_3083:
        /* <DEDUP_REMOVED lines=15> */
.L_x_3197:
[----:B------:R-:W-:Y:S05]  /*2d6a0*/  BSYNC B2 ;  /* 0x0000000000027941 */ /* 0x000fea0003800000 */
.L_x_3084:
        /* <DEDUP_REMOVED lines=11> */
.L_x_3087:
[----:B------:R-:W-:Y:S05]  /*2d760*/  BSYNC B2 ;  /* 0x0000000000027941 */ /* 0x000fea0003800000 */
.L_x_3086:
        /* <DEDUP_REMOVED lines=13> */
.L_x_3088:
        /* <DEDUP_REMOVED lines=16> */
.L_x_3089:
        /* <DEDUP_REMOVED lines=16> */
.L_x_3090:
        /* <DEDUP_REMOVED lines=13> */
.L_x_3075:
[----:B------:R-:W-:Y:S05]  /*2db10*/  BSYNC B1 ;  /* 0x0000000000017941 */ /* 0x000fea0003800000 */
.L_x_3074:
[C---:B------:R-:W-:Y:S01]  /*2db20*/  ISETP.GT.AND P0, PT, R0.reuse, 0x1, PT ;  /* 0x000000010000780c */ /* 0x040fe20003f04270 */
[----:B------:R-:W-:-:S12]  /*2db30*/  VIADD R0, R0, 0xfffffffe ;  /* 0xfffffffe00007836 */ /* 0x000fd80000000000 */
[----:B------:R-:W-:Y:S05]  /*2db40*/  @P0 BRA `(.L_x_3091) ;  /* 0xffffffe800040947 */ /* 0x000fea000383ffff */
.L_x_3037:
[----:B------:R-:W-:Y:S05]  /*2db50*/  BSYNC B0 ;  /* 0x0000000000007941 */ /* 0x000fea0003800000 */
.L_x_3036:
[----:B------:R-:W4:Y:S01]  /*2db60*/  S2R R3, SR_TID.X ;  /* 0x0000000000037919 */ /* 0x000f220000002100 */
[----:B------:R-:W-:Y:S01]  /*2db70*/  BSSY B0, `(.L_x_3092) ;  /* 0x0000010000007945 */ /* 0x000fe20003800000 */
[----:B----4-:R-:W-:-:S04]  /*2db80*/  LOP3.LUT R3, R3, 0x7f, RZ, 0xc0, !PT ;  /* 0x0000007f03037812 */ /* 0x010fc800078ec0ff */
[----:B------:R-:W-:-:S13]  /*2db90*/  ISETP.NE.AND P0, PT, R3, RZ, PT ;  /* 0x000000ff0300720c */ /* 0x000fda0003f05270 */
[----:B------:R-:W-:Y:S05]  /*2dba0*/  @P0 BRA `(.L_x_3093) ;  /* 0x0000000000300947 */ /* 0x000fea0003800000 */
[----:B------:R-:W4:Y:S01]  /*2dbb0*/  S2R R2, SR_LANEID ;  /* 0x0000000000027919 */ /* 0x000f220000000000 */
[----:B------:R-:W-:Y:S01]  /*2dbc0*/  VOTEU.ANY UR4, UPT, PT ;  /* 0x0000000000047886 */ /* 0x000fe200038e0100 */
[----:B0-2---:R-:W0:Y:S01]  /*2dbd0*/  LDC.64 R4, c[0x0][0xc60] ;  /* 0x00031800ff047b82 */ /* 0x005e220000000a00 */
[----:B------:R-:W4:Y:S02]  /*2dbe0*/  FLO.U32 R0, UR4 ;  /* 0x0000000400007d00 */ /* 0x000f2400080e0000 */
[----:B----4-:R-:W-:-:S06]  /*2dbf0*/  ISETP.EQ.U32.AND P0, PT, R0, R2, PT ;  /* 0x000000020000720c */ /* 0x010fcc0003f02070 */
[----:B------:R-:W0:Y:S07]  /*2dc00*/  POPC R2, UR4 ;  /* 0x0000000400027d09 */ /* 0x000e2e0008000000 */
[----:B0-----:R-:W2:Y:S04]  /*2dc10*/  @P0 ATOMG.E.ADD.STRONG.GPU PT, R2, desc[UR60][R4.64], R2 ;  /* 0x00000002040209a8 */ /* 0x001ea800081ee1fc */
[----:B--2---:R0:W2:Y:S02]  /*2dc20*/  SHFL.IDX PT, R2, R2, R0, 0x1f ;  /* 0x00001f0002027589 */ /* 0x0040a400000e0000 */
[----:B0-----:R-:W0:Y:S02]  /*2dc30*/  S2R R0, SR_LTMASK ;  /* 0x0000000000007919 */ /* 0x001e240000003900 */
[----:B0-----:R-:W-:-:S06]  /*2dc40*/  LOP3.LUT R0, R0, UR4, RZ, 0xc0, !PT ;  /* 0x0000000400007c12 */ /* 0x001fcc000f8ec0ff */
[----:B------:R-:W2:Y:S02]  /*2dc50*/  POPC R0, R0 ;  /* 0x0000000000007309 */ /* 0x000ea40000000000 */
[----:B--2---:R-:W-:-:S07]  /*2dc60*/  IADD3 R16, R2, UR38, R0 ;  /* 0x0000002602107c10 */ /* 0x004fce000fffe000 */
.L_x_3093:
[----:B------:R-:W-:Y:S05]  /*2dc70*/  BSYNC B0 ;  /* 0x0000000000007941 */ /* 0x000fea0003800000 */
.L_x_3092:
[----:B------:R-:W4:Y:S01]  /*2dc80*/  LDL R0, [R1+0x20] ;  /* 0x0000200001007983 */ /* 0x000f220000100800 */
[----:B------:R-:W-:Y:S01]  /*2dc90*/  BSSY B0, `(.L_x_3094) ;  /* 0x0000050000007945 */ /* 0x000fe20003800000 */
[----:B----4-:R-:W-:-:S13]  /*2dca0*/  LOP3.LUT P0, RZ, R0, 0x1, RZ, 0xc0, !PT ;  /* 0x0000000100ff7812 */ /* 0x010fda000780c0ff */
[----:B------:R-:W-:Y:S05]  /*2dcb0*/  @!P0 BRA `(.L_x_3095) ;  /* 0x0000000400348947 */ /* 0x000fea0003800000 */
[----:B0-2---:R-:W2:Y:S04]  /*2dcc0*/  LDL R4, [R1+0x4] ;  /* 0x0000040001047983 */ /* 0x005ea80000100800 */
[----:B------:R-:W2:Y:S04]  /*2dcd0*/  LDL R0, [R1+0x8] ;  /* 0x0000080001007983 */ /* 0x000ea80000100800 */
[----:B------:R-:W4:Y:S01]  /*2dce0*/  LDL R2, [R1+0x14] ;  /* 0x0000140001027983 */ /* 0x000f220000100800 */
[----:B------:R-:W-:Y:S01]  /*2dcf0*/  BSSY B1, `(.L_x_3096) ;  /* 0x0000006000017945 */ /* 0x000fe20003800000 */
[----:B------:R-:W-:Y:S01]  /*2dd00*/  ISETP.NE.AND P1, PT, R3, RZ, PT ;  /* 0x000000ff0300720c */ /* 0x000fe20003f25270 */
[----:B--2---:R-:W-:Y:S01]  /*2dd10*/  IMAD R0, R0, 0x8, R4 ;  /* 0x0000000800007824 */ /* 0x004fe200078e0204 */
[----:B----4-:R-:W-:-:S04]  /*2dd20*/  SHF.L.U32 R2, R2, 0x1f, RZ ;  /* 0x0000001f02027819 */ /* 0x010fc800000006ff */
[----:B------:R-:W0:Y:S02]  /*2dd30*/  SYNCS.PHASECHK.TRANS64.TRYWAIT P0, [R0+URZ+0x36860], R2 ;  /* 0x03686002000075a7 */ /* 0x000e24000800017f */
[----:B0-----:R-:W-:Y:S05]  /*2dd40*/  @!P0 BRA `(.L_x_3097) ;  /* 0x0000003000ac8947 */ /* 0x001fea0003800000 */
.L_x_3198:
[----:B------:R-:W-:Y:S05]  /*2dd50*/  BSYNC B1 ;  /* 0x0000000000017941 */ /* 0x000fea0003800000 */
.L_x_3096:
[----:B------:R-:W-:Y:S04]  /*2dd60*/  BSSY B1, `(.L_x_3098) ;  /* 0x0000009000017945 */ /* 0x000fe80003800000 */
[----:B------:R-:W-:Y:S05]  /*2dd70*/  @P1 BRA `(.L_x_3099) ;  /* 0x00000000001c1947 */ /* 0x000fea0003800000 */
[----:B------:R-:W2:Y:S01]  /*2dd80*/  S2R R3, SR_TID.X ;  /* 0x0000000000037919 */ /* 0x000ea20000002100 */
[----:B0-----:R-:W-:-:S04]  /*2dd90*/  IMAD.MOV.U32 R2, RZ, RZ, 0xa800 ;  /* 0x0000a800ff027424 */ /* 0x001fc800078e00ff */
[----:B------:R4:W-:Y:S01]  /*2dda0*/  SYNCS.ARRIVE.TRANS64 RZ, [R0+URZ+0x36850], R2 ;  /* 0x0368500200ff79a7 */ /* 0x0009e2000800003f */
[----:B--2---:R-:W-:-:S04]  /*2ddb0*/  LOP3.LUT R3, R3, 0x1f, RZ, 0xc0, !PT ;  /* 0x0000001f03037812 */ /* 0x004fc800078ec0ff */
[----:B------:R-:W-:-:S13]  /*2ddc0*/  ISETP.NE.AND P0, PT, R3, RZ, PT ;  /* 0x000000ff0300720c */ /* 0x000fda0003f05270 */
[----:B----4-:R-:W-:Y:S05]  /*2ddd0*/  @!P0 BRA `(.L_x_3099) ;  /* 0x0000000000048947 */ /* 0x010fea0003800000 */
[----:B------:R-:W-:Y:S01]  /*2dde0*/  BPT.TRAP 0x1 ;  /* 0x000000040000795c */ /* 0x000fe20000300000 */
.L_x_3099:
[----:B------:R-:W-:Y:S05]  /*2ddf0*/  BSYNC B1 ;  /* 0x0000000000017941 */ /* 0x000fea0003800000 */
.L_x_3098:
[----:B------:R-:W2:Y:S04]  /*2de00*/  LDL.LU R5, [R1+0x18] ;  /* 0x0000180001057983 */ /* 0x000ea80000300800 */
[----:B------:R-:W2:Y:S04]  /*2de10*/  LDL.LU R3, [R1+0xc] ;  /* 0x00000c0001037983 */ /* 0x000ea80000300800 */
[----:B------:R-:W4:Y:S04]  /*2de20*/  LDL R4, [R1+0x4] ;  /* 0x0000040001047983 */ /* 0x000f280000100800 */
[----:B0-----:R-:W4:Y:S01]  /*2de30*/  LDL R2, [R1+0x8] ;  /* 0x0000080001027983 */ /* 0x001f220000100800 */
        /* <DEDUP_REMOVED lines=8> */
[----:B----4-:R-:W-:-:S04]  /*2dec0*/  IMAD R2, R2, 0xa800, R4 ;  /* 0x0000a80002027824 */ /* 0x010fc800078e0204 */
[----:B------:R-:W-:-:S07]  /*2ded0*/  VIADD R4, R2, 0x400 ;  /* 0x0000040002047836 */ /* 0x000fce0000000000 */
.L_x_3100:
        /* <DEDUP_REMOVED lines=16> */
.L_x_3101:
        /* <DEDUP_REMOVED lines=16> */
.L_x_3102:
        /* <DEDUP_REMOVED lines=10> */
[----:B----4-:R-:W-:Y:S05]  /*2e180*/  @P0 BRA.U.ANY `(.L_x_3102) ;  /* 0xfffffffd00d40947 */ /* 0x010fea000393ffff */
.L_x_3095:
[----:B------:R-:W-:Y:S05]  /*2e190*/  BSYNC B0 ;  /* 0x0000000000007941 */ /* 0x000fea0003800000 */
.L_x_3094:
[----:B------:R-:W4:Y:S04]  /*2e1a0*/  LDL.LU R5, [R1+0x8] ;  /* 0x0000080001057983 */ /* 0x000f280000300800 */
[----:B0-2---:R-:W2:Y:S01]  /*2e1b0*/  LDL.LU R4, [R1+0x14] ;  /* 0x0000140001047983 */ /* 0x005ea20000300800 */
[----:B----4-:R-:W-:-:S05]  /*2e1c0*/  VIADD R0, R5, 0x1 ;  /* 0x0000000105007836 */ /* 0x010fca0000000000 */
[----:B------:R-:W-:-:S04]  /*2e1d0*/  ISETP.NE.AND P0, PT, R0, 0x2, PT ;  /* 0x000000020000780c */ /* 0x000fc80003f05270 */
[----:B------:R-:W-:Y:S02]  /*2e1e0*/  SEL R2, RZ, 0x1, P0 ;  /* 0x00000001ff027807 */ /* 0x000fe40000000000 */
[----:B------:R-:W-:Y:S02]  /*2e1f0*/  SEL R0, R0, RZ, P0 ;  /* 0x000000ff00007207 */ /* 0x000fe40000000000 */
[----:B--2---:R-:W-:-:S03]  /*2e200*/  LOP3.LUT R4, R4, R2, RZ, 0x3c, !PT ;  /* 0x0000000204047212 */ /* 0x004fc600078e3cff */
[----:B------:R0:W-:Y:S04]  /*2e210*/  STL [R1+0x8], R0 ;  /* 0x0000080001007387 */ /* 0x0001e80000100800 */
[----:B------:R0:W-:Y:S02]  /*2e220*/  STL [R1+0x14], R4 ;  /* 0x0000140401007387 */ /* 0x0001e40000100800 */
.L_x_3016:
[----:B------:R-:W-:Y:S05]  /*2e230*/  BSYNC B7 ;  /* 0x0000000000077941 */ /* 0x000fea0003800000 */
.L_x_3014:
        /* <DEDUP_REMOVED lines=13> */
.L_x_3103:
[----:B---3--:R-:W0:Y:S01]  /*2e310*/  S2R R6, SR_TID.X ;  /* 0x0000000000067919 */ /* 0x008e220000002100 */
        /* <DEDUP_REMOVED lines=21> */
[----:B------:R-:W-:Y:S04]  /*2e470*/  SHFL.IDX PT, R0, R16, RZ, 0x1f ;  /* 0x00001fff10007589 */ /* 0x000fe800000e0000 */
        /* <DEDUP_REMOVED lines=13> */
.L_x_3208:
[----:B------:R-:W-:Y:S02]  /*2e550*/  ULDC UR4, c[0x0][0xc38] ;  /* 0x00030e0000047ab9 */ /* 0x000fe40000000800 */
[----:B------:R-:W-:-:S04]  /*2e560*/  IMAD.U32 R4, RZ, RZ, UR4 ;  /* 0x00000004ff047e24 */ /* 0x000fc8000f8e00ff */
[----:B--2---:R-:W-:-:S04]  /*2e570*/  IMAD R16, R16, R4, RZ ;  /* 0x0000000410107224 */ /* 0x004fc800078e02ff */
[----:B------:R-:W-:-:S05]  /*2e580*/  IMAD.IADD R5, R5, 0x1, R16 ;  /* 0x0000000105057824 */ /* 0x000fca00078e0210 */
[----:B------:R-:W-:-:S13]  /*2e590*/  ISETP.GT.AND P6, PT, R5, R0, PT ;  /* 0x000000000500720c */ /* 0x000fda0003fc4270 */
[----:B------:R-:W-:Y:S05]  /*2e5a0*/  @P6 BRA `(.L_x_3106) ;  /* 0x00000000009c6947 */ /* 0x000fea0003800000 */
.L_x_3111:
[----:B0-----:R-:W0:Y:S01]  /*2e5b0*/  LDC R2, c[0x0][0xc3c] ;  /* 0x00030f00ff027b82 */ /* 0x001e220000000800 */
[----:B------:R-:W-:-:S05]  /*2e5c0*/  VIADD R19, R19, 0x1f ;  /* 0x0000001f13137836 */ /* 0x000fca0000000000 */
[----:B0-----:R-:W-:-:S13]  /*2e5d0*/  ISETP.GE.AND P6, PT, R19, R2, PT ;  /* 0x000000021300720c */ /* 0x001fda0003fc6270 */
[----:B------:R-:W-:Y:S05]  /*2e5e0*/  @P6 BRA `(.L_x_3107) ;  /* 0x0000000400d46947 */ /* 0x000fea0003800000 */
[----:B------:R-:W0:Y:S01]  /*2e5f0*/  S2R R3, SR_TID.X ;  /* 0x0000000000037919 */ /* 0x000e220000002100 */
[----:B------:R-:W-:Y:S01]  /*2e600*/  BSSY B0, `(.L_x_3108) ;  /* 0x0000009000007945 */ /* 0x000fe20003800000 */
[----:B0-----:R-:W-:-:S05]  /*2e610*/  LOP3.LUT R3, R3, 0x1f, RZ, 0xc0, !PT ;  /* 0x0000001f03037812 */ /* 0x001fca00078ec0ff */
[----:B------:R-:W-:Y:S02]  /*2e620*/  IMAD.IADD R4, R19, 0x1, R3 ;  /* 0x0000000113047824 */ /* 0x000fe400078e0203 */
[----:B------:R-:W-:-:S03]  /*2e630*/  IMAD.MOV.U32 R3, RZ, RZ, RZ ;  /* 0x000000ffff037224 */ /* 0x000fc600078e00ff */
[----:B------:R-:W-:-:S13]  /*2e640*/  ISETP.GE.OR P6, PT, R4, R2, !P0 ;  /* 0x000000020400720c */ /* 0x000fda00047c6670 */
[----:B------:R-:W-:Y:S05]  /*2e650*/  @P6 BRA `(.L_x_3109) ;  /* 0x00000000000c6947 */ /* 0x000fea0003800000 */
[----:B------:R-:W0:Y:S02]  /*2e660*/  LDC.64 R2, c[0x0][0xc80] ;  /* 0x00032000ff027b82 */ /* 0x000e240000000a00 */
[----:B0-----:R-:W-:-:S06]  /*2e670*/  IMAD.WIDE R2, R4, 0x4, R2 ;  /* 0x0000000404027825 */ /* 0x001fcc00078e0202 */
[----:B------:R0:W5:Y:S02]  /*2e680*/  LDG.E R3, desc[UR60][R2.64] ;  /* 0x0000003c02037981 */ /* 0x000164000c1e1900 */
.L_x_3109:
[----:B------:R-:W-:Y:S05]  /*2e690*/  BSYNC B0 ;  /* 0x0000000000007941 */ /* 0x000fea0003800000 */
.L_x_3108:
        /* <DEDUP_REMOVED lines=18> */
.L_x_3216:
[----:B------:R-:W-:Y:S02]  /*2e7c0*/  ULDC UR4, c[0x0][0xc38] ;  /* 0x00030e0000047ab9 */ /* 0x000fe40000000800 */
[----:B------:R-:W-:-:S04]  /*2e7d0*/  IMAD.U32 R4, RZ, RZ, UR4 ;  /* 0x00000004ff047e24 */ /* 0x000fc8000f8e00ff */
[----:B--2---:R-:W-:-:S04]  /*2e7e0*/  IMAD R16, R16, R4, RZ ;  /* 0x0000000410107224 */ /* 0x004fc800078e02ff */
[----:B------:R-:W-:-:S05]  /*2e7f0*/  IMAD.IADD R5, R16, 0x1, R5 ;  /* 0x0000000110057824 */ /* 0x000fca00078e0205 */
[----:B------:R-:W-:-:S13]  /*2e800*/  ISETP.GT.AND P6, PT, R5, R0, PT ;  /* 0x000000000500720c */ /* 0x000fda0003fc4270 */
[----:B------:R-:W-:Y:S05]  /*2e810*/  @!P6 BRA `(.L_x_3111) ;  /* 0xfffffffc0064e947 */ /* 0x000fea000383ffff */
.L_x_3106:
        /* <DEDUP_REMOVED lines=8> */
.L_x_3220:
[----:B------:R-:W-:Y:S01]  /*2e8a0*/  ISETP.NE.AND P0, PT, R5, RZ, PT ;  /* 0x000000ff0500720c */ /* 0x000fe20003f05270 */
[----:B------:R-:W-:-:S12]  /*2e8b0*/  IMAD.MOV.U32 R5, RZ, RZ, RZ ;  /* 0x000000ffff057224 */ /* 0x000fd800078e00ff */
[----:B------:R-:W-:Y:S05]  /*2e8c0*/  @!P0 BRA `(.L_x_3113) ;  /* 0x0000000000148947 */ /* 0x000fea0003800000 */
[----:B------:R-:W-:Y:S01]  /*2e8d0*/  UMOV UR4, 0xffffffff ;  /* 0xffffffff00047882 */ /* 0x000fe20000000000 */
[----:B------:R-:W-:Y:S02]  /*2e8e0*/  VIADD R12, R6, 0xffffffff ;  /* 0xffffffff060c7836 */ /* 0x000fe40000000000 */
[----:B------:R-:W-:Y:S05]  /*2e8f0*/  BRA.DIV UR4, `(.L_x_3114) ;  /* 0x0000003204307947 */ /* 0x000fea000b800000 */
[----:B0-----:R0:W4:Y:S02]  /*2e900*/  SHFL.IDX PT, R2, R2, R12, 0x1f ;  /* 0x00001f0c02027589 */ /* 0x00112400000e0000 */
.L_x_3223:
[----:B----4-:R-:W-:-:S07]  /*2e910*/  IMAD.MOV.U32 R5, RZ, RZ, R2 ;  /* 0x000000ffff057224 */ /* 0x010fce00078e0002 */
.L_x_3113:
[----:B0-2---:R-:W0:Y:S01]  /*2e920*/  LDC.64 R2, c[0x0][0xc90] ;  /* 0x00032400ff027b82 */ /* 0x005e220000000a00 */
[----:B------:R-:W-:-:S04]  /*2e930*/  IMAD.IADD R19, R6, 0x1, R19 ;  /* 0x0000000106137824 */ /* 0x000fc800078e0213 */
[----:B0-----:R-:W-:-:S05]  /*2e940*/  IMAD.WIDE R2, R19, 0x4, R2 ;  /* 0x0000000413027825 */ /* 0x001fca00078e0202 */
[----:B------:R-:W3:Y:S01]  /*2e950*/  LDG.E R7, desc[UR60][R2.64] ;  /* 0x0000003c02077981 */ /* 0x000ee2000c1e1900 */
        /* <DEDUP_REMOVED lines=62> */
.L_x_3107:
[----:B------:R-:W-:Y:S01]  /*2ed40*/  UMOV UR4, URZ ;  /* 0x0000003f00047c82 */ /* 0x000fe20008000000 */
[----:B------:R-:W-:Y:S01]  /*2ed50*/  UMOV UR5, URZ ;  /* 0x0000003f00057c82 */ /* 0x000fe20008000000 */
[----:B------:R-:W-:Y:S01]  /*2ed60*/  ULDC UR6, c[0x0][0xc3c] ;  /* 0x00030f0000067ab9 */ /* 0x000fe20000000800 */
[----:B------:R-:W-:Y:S02]  /*2ed70*/  IMAD.MOV.U32 R16, RZ, RZ, R0 ;  /* 0x000000ffff107224 */ /* 0x000fe400078e0000 */
[----:B------:R-:W-:Y:S02]  /*2ed80*/  IMAD.U32 R17, RZ, RZ, UR4 ;  /* 0x00000004ff117e24 */ /* 0x000fe4000f8e00ff */
[----:B------:R-:W-:Y:S02]  /*2ed90*/  IMAD.U32 R18, RZ, RZ, UR5 ;  /* 0x00000005ff127e24 */ /* 0x000fe4000f8e00ff */
[----:B------:R-:W-:-:S07]  /*2eda0*/  IMAD.U32 R19, RZ, RZ, UR6 ;  /* 0x00000006ff137e24 */ /* 0x000fce000f8e00ff */
.L_x_3115:
        /* <DEDUP_REMOVED lines=12> */
.L_x_3104:
[----:B------:R-:W-:Y:S02]  /*2ee70*/  ULDC UR4, c[0x0][0xc3c] ;  /* 0x00030f0000047ab9 */ /* 0x000fe40000000800 */
[----:B--2---:R-:W-:-:S13]  /*2ee80*/  ISETP.GE.AND P0, PT, R19, UR4, PT ;  /* 0x0000000413007c0c */ /* 0x004fda000bf06270 */
[----:B------:R-:W-:Y:S05]  /*2ee90*/  @!P0 BRA `(.L_x_3116) ;  /* 0xffffff8c00a48947 */ /* 0x000fea000383ffff */
[----:B------:R-:W-:Y:S05]  /*2eea0*/  BSYNC B8 ;  /* 0x0000000000087941 */ /* 0x000fea0003800000 */
.L_x_2970:
[----:B0-----:R-:W2:Y:S01]  /*2eeb0*/  LDL.LU R0, [R1+0x50] ;  /* 0x0000500001007983 */ /* 0x001ea20000300800 */
[----:B------:R-:W-:Y:S01]  /*2eec0*/  BSSY B0, `(.L_x_3117) ;  /* 0x000000b000007945 */ /* 0x000fe20003800000 */
[----:B------:R-:W0:Y:S01]  /*2eed0*/  S2R R5, SR_CgaCtaId ;  /* 0x0000000000057919 */ /* 0x000e220000008800 */
[----:B--2---:R-:W-:-:S05]  /*2eee0*/  VIADD R0, R0, 0x1 ;  /* 0x0000000100007836 */ /* 0x004fca0000000000 */
[----:B------:R-:W-:-:S04]  /*2eef0*/  LEA.HI R2, R0, R0, RZ, 0x1 ;  /* 0x0000000000027211 */ /* 0x000fc800078f08ff */
[----:B----4-:R-:W-:-:S05]  /*2ef00*/  LOP3.LUT R3, R2, 0xfffffffe, RZ, 0xc0, !PT ;  /* 0xfffffffe02037812 */ /* 0x010fca00078ec0ff */
[----:B------:R-:W-:Y:S01]  /*2ef10*/  IMAD.IADD R3, R0, 0x1, -R3 ;  /* 0x0000000100037824 */ /* 0x000fe200078e0a03 */
[----:B------:R-:W-:-:S04]  /*2ef20*/  MOV R0, 0x400 ;  /* 0x0000040000007802 */ /* 0x000fc80000000f00 */
[----:B0-----:R-:W-:Y:S02]  /*2ef30*/  LEA R0, R5, R0, 0x18 ;  /* 0x0000000005007211 */ /* 0x001fe400078ec0ff */
[----:B------:R-:W-:-:S04]  /*2ef40*/  SHF.L.U32 R3, R3, 0x1f, RZ ;  /* 0x0000001f03037819 */ /* 0x000fc800000006ff */
[----:B------:R-:W0:Y:S02]  /*2ef50*/  SYNCS.PHASECHK.TRANS64.TRYWAIT P0, [R0+URZ+0x36820], R3 ;  /* 0x03682003000075a7 */ /* 0x000e24000800017f */
[----:B0-----:R-:W-:Y:S05]  /*2ef60*/  @!P0 BRA `(.L_x_3118) ;  /* 0x0000002800bc8947 */ /* 0x001fea0003800000 */
.L_x_3224:
[----:B------:R-:W-:Y:S05]  /*2ef70*/  BSYNC B0 ;  /* 0x0000000000007941 */ /* 0x000fea0003800000 */
.L_x_3117:
[----:B------:R-:W-:-:S03]  /*2ef80*/  UMOV UR4, 0xffffffff ;  /* 0xffffffff00047882 */ /* 0x000fc60000000000 */
[----:B------:R-:W-:Y:S05]  /*2ef90*/  BRA.DIV UR4, `(.L_x_3119) ;  /* 0x0000002a04c47947 */ /* 0x000fea000b800000 */
[----:B------:R-:W2:Y:S02]  /*2efa0*/  S2R R2, SR_TID.X ;  /* 0x0000000000027919 */ /* 0x000ea40000002100 */
[----:B--2---:R-:W-:-:S04]  /*2efb0*/  SHF.R.U32.HI R2, RZ, 0x5, R2 ;  /* 0x00000005ff027819 */ /* 0x004fc80000011602 */
[----:B------:R-:W-:-:S05]  /*2efc0*/  LOP3.LUT R2, R2, 0x3, RZ, 0xc0, !PT ;  /* 0x0000000302027812 */ /* 0x000fca00078ec0ff */
[----:B------:R2:W4:Y:S02]  /*2efd0*/  SHFL.IDX PT, R14, R2, RZ, 0x1f ;  /* 0x00001fff020e7589 */ /* 0x00052400000e0000 */
.L_x_3227:
[----:B----4-:R-:W-:-:S13]  /*2efe0*/  ISETP.NE.AND P0, PT, R14, RZ, PT ;  /* 0x000000ff0e00720c */ /* 0x010fda0003f05270 */
[----:B------:R-:W-:Y:S05]  /*2eff0*/  @P0 BRA `(.L_x_2736) ;  /* 0x00000000009c0947 */ /* 0x000fea0003800000 */
[----:B------:R-:W-:-:S03]  /*2f000*/  UMOV UR4, 0xffffffff ;  /* 0xffffffff00047882 */ /* 0x000fc60000000000 */
[----:B------:R-:W-:Y:S05]  /*2f010*/  BRA.DIV UR4, `(.L_x_3120) ;  /* 0x0000002a04d87947 */ /* 0x000fea000b800000 */
[----:B------:R-:W-:-:S13]  /*2f020*/  ELECT P6, URZ, PT ;  /* 0x00000000003f782f */ /* 0x000fda00038c0000 */
.L_x_3230:
        /* <DEDUP_REMOVED lines=8> */
.L_x_3121:
[----:B0-----:R-:W3:Y:S04]  /*2f0b0*/  LDL R3, [R1+0x8] ;  /* 0x0000080001037983 */ /* 0x001ee80000100800 */
[----:B------:R-:W2:Y:S01]  /*2f0c0*/  LDL.LU R7, [R1+0x14] ;  /* 0x0000140001077983 */ /* 0x000ea20000300800 */
        /* <DEDUP_REMOVED lines=12> */
.L_x_3231:
[----:B------:R-:W2:Y:S02]  /*2f190*/  SYNCS.PHASECHK.TRANS64.TRYWAIT P0, [R7+URZ], R2 ;  /* 0x00000002070075a7 */ /* 0x000ea4000800017f */
[----:B--2---:R-:W-:Y:S05]  /*2f1a0*/  @!P0 BRA `(.L_x_3123) ;  /* 0x0000002800a88947 */ /* 0x004fea0003800000 */
.L_x_3232:
[----:B------:R-:W-:Y:S05]  /*2f1b0*/  @!P2 BRA `(.L_x_3124) ;  /* 0x000000000004a947 */ /* 0x000fea0003800000 */
[----:B------:R-:W-:Y:S01]  /*2f1c0*/  BPT.TRAP 0x1 ;  /* 0x000000040000795c */ /* 0x000fe20000300000 */
.L_x_3124:
[----:B------:R-:W3:Y:S01]  /*2f1d0*/  LDL.LU R4, [R1+0x8] ;  /* 0x0000080001047983 */ /* 0x000ee20000300800 */
[----:B------:R-:W-:-:S04]  /*2f1e0*/  VIADD R0, R0, 0x36860 ;  /* 0x0003686000007836 */ /* 0x000fc80000000000 */
[----:B---3--:R-:W-:-:S04]  /*2f1f0*/  IMAD R4, R4, 0x8, R0 ;  /* 0x0000000804047824 */ /* 0x008fc800078e0200 */
[----:B------:R-:W3:Y:S02]  /*2f200*/  SYNCS.PHASECHK.TRANS64.TRYWAIT P0, [R4+URZ], R5 ;  /* 0x00000005040075a7 */ /* 0x000ee4000800017f */
[----:B---3--:R-:W-:Y:S05]  /*2f210*/  @!P0 BRA `(.L_x_3125) ;  /* 0x0000002800a08947 */ /* 0x008fea0003800000 */
.L_x_3233:
[----:B------:R-:W-:-:S07]  /*2f220*/  IMAD R3, R3, 0x8, R0 ;  /* 0x0000000803037824 */ /* 0x000fce00078e0200 */
.L_x_3126:
[----:B----4-:R4:W0:Y:S02]  /*2f230*/  SYNCS.PHASECHK.TRANS64.TRYWAIT P0, [R3+URZ], R2 ;  /* 0x00000002030075a7 */ /* 0x010824000800017f */
[----:B0-----:R-:W-:Y:S05]  /*2f240*/  @!P0 NANOSLEEP.SYNCS 0x989680 ;  /* 0x009896800000895d */ /* 0x001fea0003900000 */
[----:B------:R-:W0:Y:S02]  /*2f250*/  @!P0 SYNCS.PHASECHK.TRANS64 P0, [R3+URZ], R2 ;  /* 0x00000002030085a7 */ /* 0x000e24000800007f */
[----:B0-----:R-:W-:Y:S05]  /*2f260*/  @!P0 BRA `(.L_x_3126) ;  /* 0xfffffffc00f08947 */ /* 0x001fea000383ffff */
.L_x_2736:
[----:B------:R-:W-:Y:S05]  /*2f270*/  BSYNC B9 ;  /* 0x0000000000097941 */ /* 0x000fea0003800000 */
.L_x_2733:
[----:B------:R-:W-:Y:S05]  /*2f280*/  EXIT ;  /* 0x000000000000794d */ /* 0x000fea0003800000 */
.L_x_2754:
[----:B0-----:R0:W1:Y:S02]  /*2f290*/  SYNCS.PHASECHK.TRANS64.TRYWAIT P5, [R98+URZ+0x36890], R99 ;  /* 0x03689063620075a7 */ /* 0x00106400080a017f */
[----:B-1----:R-:W-:Y:S05]  /*2f2a0*/  @!P5 NANOSLEEP.SYNCS 0x989680 ;  /* 0x009896800000d95d */ /* 0x002fea0003900000 */
[----:B------:R-:W1:Y:S02]  /*2f2b0*/  @!P5 SYNCS.PHASECHK.TRANS64 P5, [R98+URZ+0x36890], R99 ;  /* 0x036890636200d5a7 */ /* 0x000e6400080a007f */
[----:B-1----:R-:W-:Y:S05]  /*2f2c0*/  @!P5 BRA `(.L_x_2754) ;  /* 0xfffffffc00f0d947 */ /* 0x002fea000383ffff */
[----:B------:R-:W-:Y:S05]  /*2f2d0*/  BRA `(.L_x_3127) ;  /* 0xfffffd4400c87947 */ /* 0x000fea000383ffff */
.L_x_2808:
[----:B-1----:R1:W3:Y:S02]  /*2f2e0*/  SYNCS.PHASECHK.TRANS64.TRYWAIT P5, [R98+URZ+0x36890], R99 ;  /* 0x03689063620075a7 */ /* 0x0022e400080a017f */
[----:B---3--:R-:W-:Y:S05]  /*2f2f0*/  @!P5 NANOSLEEP.SYNCS 0x989680 ;  /* 0x009896800000d95d */ /* 0x008fea0003900000 */
[----:B------:R-:W3:Y:S02]  /*2f300*/  @!P5 SYNCS.PHASECHK.TRANS64 P5, [R98+URZ+0x36890], R99 ;  /* 0x036890636200d5a7 */ /* 0x000ee400080a007f */
[----:B---3--:R-:W-:Y:S05]  /*2f310*/  @!P5 BRA `(.L_x_2808) ;  /* 0xfffffffc00f0d947 */ /* 0x008fea000383ffff */
[----:B------:R-:W-:Y:S05]  /*2f320*/  BRA `(.L_x_3128) ;  /* 0xfffffd7c00047947 */ /* 0x000fea000383ffff */
.L_x_2833:
[----:B-1----:R1:W2:Y:S02]  /*2f330*/  SYNCS.PHASECHK.TRANS64.TRYWAIT P3, [R98+URZ+0x36890], R99 ;  /* 0x03689063620075a7 */ /* 0x0022a4000806017f */
[----:B--2---:R-:W-:Y:S05]  /*2f340*/  @!P3 NANOSLEEP.SYNCS 0x989680 ;  /* 0x009896800000b95d */ /* 0x004fea0003900000 */
[----:B------:R-:W2:Y:S02]  /*2f350*/  @!P3 SYNCS.PHASECHK.TRANS64 P3, [R98+URZ+0x36890], R99 ;  /* 0x036890636200b5a7 */ /* 0x000ea4000806007f */
[----:B--2---:R-:W-:Y:S05]  /*2f360*/  @!P3 BRA `(.L_x_2833) ;  /* 0xfffffffc00f0b947 */ /* 0x004fea000383ffff */
[----:B------:R-:W-:Y:S05]  /*2f370*/  BRA `(.L_x_3129) ;  /* 0xfffffdac00b47947 */ /* 0x000fea000383ffff */
.L_x_2839:
[----:B0-----:R0:W1:Y:S02]  /*2f380*/  SYNCS.PHASECHK.TRANS64.TRYWAIT P2, [R98+URZ+0x368b0], R99 ;  /* 0x0368b063620075a7 */ /* 0x001064000804017f */
[----:B-1----:R-:W-:Y:S05]  /*2f390*/  @!P2 NANOSLEEP.SYNCS 0x989680 ;  /* 0x009896800000a95d */ /* 0x002fea0003900000 */
[----:B------:R-:W1:Y:S02]  /*2f3a0*/  @!P2 SYNCS.PHASECHK.TRANS64 P2, [R98+URZ+0x368b0], R99 ;  /* 0x0368b0636200a5a7 */ /* 0x000e64000804007f */
[----:B-1----:R-:W-:Y:S05]  /*2f3b0*/  @!P2 BRA `(.L_x_2839) ;  /* 0xfffffffc00f0a947 */ /* 0x002fea000383ffff */
[----:B------:R-:W-:Y:S05]  /*2f3c0*/  BRA `(.L_x_3130) ;  /* 0xfffffdb000d07947 */ /* 0x000fea000383ffff */
.L_x_2857:
        /* <DEDUP_REMOVED lines=8> */
.L_x_3132:
[----:B------:R-:W-:Y:S05]  /*2f450*/  BSYNC B1 ;  /* 0x0000000000017941 */ /* 0x000fea0003800000 */
.L_x_3131:
        /* <DEDUP_REMOVED lines=8> */
.L_x_3133:
[----:B------:R-:W-:Y:S02]  /*2f4e0*/  IMAD.MOV.U32 R13, RZ, RZ, R8 ;  /* 0x000000ffff0d7224 */ /* 0x000fe400078e0008 */
[----:B------:R-:W-:-:S07]  /*2f4f0*/  IMAD.MOV.U32 R0, RZ, RZ, R14 ;  /* 0x000000ffff007224 */ /* 0x000fce00078e000e */
[----:B------:R-:W-:Y:S05]  /*2f500*/  WARPSYNC.COLLECTIVE R15, `(.L_x_3134) ;  /* 0x000000000f087348 */ /* 0x000fea0003c00000 */
[----:B------:R0:W1:Y:S02]  /*2f510*/  SHFL.IDX P6, R14, R13, R12, R11 ;  /* 0x0000000c0d0e7389 */ /* 0x00006400000c000b */
[----:B01----:R-:W-:Y:S01]  /*2f520*/  ENDCOLLECTIVE ;  /* 0x000000000000791b */ /* 0x003fe20003800000 */
.L_x_3134:
[----:B------:R-:W-:Y:S02]  /*2f530*/  IMAD.MOV.U32 R13, RZ, RZ, R4 ;  /* 0x000000ffff0d7224 */ /* 0x000fe400078e0004 */
[----:B------:R-:W-:-:S07]  /*2f540*/  IMAD.MOV.U32 R5, RZ, RZ, R14 ;  /* 0x000000ffff057224 */ /* 0x000fce00078e000e */
[----:B------:R-:W-:Y:S05]  /*2f550*/  WARPSYNC.COLLECTIVE R15, `(.L_x_3135) ;  /* 0x000000000f087348 */ /* 0x000fea0003c00000 */
[----:B------:R0:W1:Y:S02]  /*2f560*/  SHFL.IDX P6, R14, R13, R12, R11 ;  /* 0x0000000c0d0e7389 */ /* 0x00006400000c000b */
[----:B01----:R-:W-:Y:S01]  /*2f570*/  ENDCOLLECTIVE ;  /* 0x000000000000791b */ /* 0x003fe20003800000 */
.L_x_3135:
[----:B------:R-:W-:Y:S05]  /*2f580*/  BRA `(.L_x_3136) ;  /* 0xfffffdc400207947 */ /* 0x000fea000383ffff */
.L_x_2860:
        /* <DEDUP_REMOVED lines=8> */
.L_x_3138:
[----:B------:R-:W-:Y:S05]  /*2f610*/  BSYNC B1 ;  /* 0x0000000000017941 */ /* 0x000fea0003800000 */
.L_x_3137:
        /* <DEDUP_REMOVED lines=8> */
.L_x_3139:
[----:B------:R-:W-:Y:S02]  /*2f6a0*/  IMAD.MOV.U32 R13, RZ, RZ, R8 ;  /* 0x000000ffff0d7224 */ /* 0x000fe400078e0008 */
[----:B------:R-:W-:-:S07]  /*2f6b0*/  IMAD.MOV.U32 R0, RZ, RZ, R14 ;  /* 0x000000ffff007224 */ /* 0x000fce00078e000e */
[----:B------:R-:W-:Y:S05]  /*2f6c0*/  WARPSYNC.COLLECTIVE R15, `(.L_x_3140) ;  /* 0x000000000f087348 */ /* 0x000fea0003c00000 */
[----:B------:R0:W1:Y:S02]  /*2f6d0*/  SHFL.IDX P6, R14, R13, R12, R11 ;  /* 0x0000000c0d0e7389 */ /* 0x00006400000c000b */
[----:B01----:R-:W-:Y:S01]  /*2f6e0*/  ENDCOLLECTIVE ;  /* 0x000000000000791b */ /* 0x003fe20003800000 */
.L_x_3140:
[----:B------:R-:W-:Y:S02]  /*2f6f0*/  IMAD.MOV.U32 R13, RZ, RZ, R4 ;  /* 0x000000ffff0d7224 */ /* 0x000fe400078e0004 */
[----:B------:R-:W-:-:S07]  /*2f700*/  IMAD.MOV.U32 R5, RZ, RZ, R14 ;  /* 0x000000ffff057224 */ /* 0x000fce00078e000e */
[----:B------:R-:W-:Y:S05]  /*2f710*/  WARPSYNC.COLLECTIVE R15, `(.L_x_3141) ;  /* 0x000000000f087348 */ /* 0x000fea0003c00000 */
[----:B------:R0:W1:Y:S02]  /*2f720*/  SHFL.IDX P6, R14, R13, R12, R11 ;  /* 0x0000000c0d0e7389 */ /* 0x00006400000c000b */
[----:B01----:R-:W-:Y:S01]  /*2f730*/  ENDCOLLECTIVE ;  /* 0x000000000000791b */ /* 0x003fe20003800000 */
.L_x_3141:
[----:B------:R-:W-:Y:S01]  /*2f740*/  IMAD.MOV.U32 R4, RZ, RZ, R14 ;  /* 0x000000ffff047224 */ /* 0x000fe200078e000e */
[----:B------:R-:W-:Y:S06]  /*2f750*/  BRA `(.L_x_3142) ;  /* 0xfffffdc800e87947 */ /* 0x000fec000383ffff */
.L_x_2864:
[----:B0-----:R0:W1:Y:S02]  /*2f760*/  SYNCS.PHASECHK.TRANS64.TRYWAIT P0, [R16+URZ+0x36800], R5 ;  /* 0x03680005100075a7 */ /* 0x001064000800017f */
[----:B-1----:R-:W-:Y:S05]  /*2f770*/  @!P0 NANOSLEEP.SYNCS 0x989680 ;  /* 0x009896800000895d */ /* 0x002fea0003900000 */
[----:B------:R-:W1:Y:S02]  /*2f780*/  @!P0 SYNCS.PHASECHK.TRANS64 P0, [R16+URZ+0x36800], R5 ;  /* 0x03680005100085a7 */ /* 0x000e64000800007f */
[----:B-1----:R-:W-:Y:S05]  /*2f790*/  @!P0 BRA `(.L_x_2864) ;  /* 0xfffffffc00f08947 */ /* 0x002fea000383ffff */
[----:B------:R-:W-:Y:S05]  /*2f7a0*/  BRA `(.L_x_3143) ;  /* 0xfffffdd400307947 */ /* 0x000fea000383ffff */
.L_x_2888:
        /* <DEDUP_REMOVED lines=8> */
.L_x_3145:
[----:B------:R-:W-:Y:S05]  /*2f830*/  BSYNC B1 ;  /* 0x0000000000017941 */ /* 0x000fea0003800000 */
.L_x_3144:
        /* <DEDUP_REMOVED lines=8> */
.L_x_3146:
[----:B------:R-:W-:Y:S02]  /*2f8c0*/  IMAD.MOV.U32 R21, RZ, RZ, R3 ;  /* 0x000000ffff157224 */ /* 0x000fe400078e0003 */
[----:B------:R-:W-:Y:S02]  /*2f8d0*/  IMAD.MOV.U32 R13, RZ, RZ, R7 ;  /* 0x000000ffff0d7224 */ /* 0x000fe400078e0007 */
[----:B------:R-:W-:-:S07]  /*2f8e0*/  IMAD.MOV.U32 R0, RZ, RZ, R14 ;  /* 0x000000ffff007224 */ /* 0x000fce00078e000e */
[----:B------:R-:W-:Y:S05]  /*2f8f0*/  WARPSYNC.COLLECTIVE R15, `(.L_x_3147) ;  /* 0x000000000f087348 */ /* 0x000fea0003c00000 */
[----:B------:R0:W1:Y:S02]  /*2f900*/  SHFL.IDX P6, R14, R13, R12, R11 ;  /* 0x0000000c0d0e7389 */ /* 0x00006400000c000b */
[----:B01----:R-:W-:Y:S01]  /*2f910*/  ENDCOLLECTIVE ;  /* 0x000000000000791b */ /* 0x003fe20003800000 */
.L_x_3147:
[----:B------:R-:W-:Y:S02]  /*2f920*/  IMAD.MOV.U32 R20, RZ, RZ, R0 ;  /* 0x000000ffff147224 */ /* 0x000fe400078e0000 */
[----:B------:R-:W-:Y:S02]  /*2f930*/  IMAD.MOV.U32 R13, RZ, RZ, R9 ;  /* 0x000000ffff0d7224 */ /* 0x000fe400078e0009 */
[----:B------:R-:W-:-:S07]  /*2f940*/  IMAD.MOV.U32 R5, RZ, RZ, R14 ;  /* 0x000000ffff057224 */ /* 0x000fce00078e000e */
[----:B------:R-:W-:Y:S05]  /*2f950*/  WARPSYNC.COLLECTIVE R15, `(.L_x_3148) ;  /* 0x000000000f087348 */ /* 0x000fea0003c00000 */
[----:B------:R0:W1:Y:S02]  /*2f960*/  SHFL.IDX P6, R14, R13, R12, R11 ;  /* 0x0000000c0d0e7389 */ /* 0x00006400000c000b */
[----:B01----:R-:W-:Y:S01]  /*2f970*/  ENDCOLLECTIVE ;  /* 0x000000000000791b */ /* 0x003fe20003800000 */
.L_x_3148:
[----:B------:R-:W-:Y:S05]  /*2f980*/  BRA `(.L_x_3149) ;  /* 0xfffffdf800e07947 */ /* 0x000fea000383ffff */
.L_x_2891:
        /* <DEDUP_REMOVED lines=8> */
.L_x_3151:
[----:B------:R-:W-:Y:S05]  /*2fa10*/  BSYNC B1 ;  /* 0x0000000000017941 */ /* 0x000fea0003800000 */
.L_x_3150:
        /* <DEDUP_REMOVED lines=8> */
.L_x_3152:
[----:B------:R-:W-:Y:S02]  /*2faa0*/  IMAD.MOV.U32 R21, RZ, RZ, R3 ;  /* 0x000000ffff157224 */ /* 0x000fe400078e0003 */
[----:B------:R-:W-:Y:S02]  /*2fab0*/  IMAD.MOV.U32 R13, RZ, RZ, R7 ;  /* 0x000000ffff0d7224 */ /* 0x000fe400078e0007 */
[----:B------:R-:W-:-:S07]  /*2fac0*/  IMAD.MOV.U32 R0, RZ, RZ, R14 ;  /* 0x000000ffff007224 */ /* 0x000fce00078e000e */
[----:B------:R-:W-:Y:S05]  /*2fad0*/  WARPSYNC.COLLECTIVE R15, `(.L_x_3153) ;  /* 0x000000000f087348 */ /* 0x000fea0003c00000 */
[----:B------:R0:W1:Y:S02]  /*2fae0*/  SHFL.IDX P6, R14, R13, R12, R11 ;  /* 0x0000000c0d0e7389 */ /* 0x00006400000c000b */
[----:B01----:R-:W-:Y:S01]  /*2faf0*/  ENDCOLLECTIVE ;  /* 0x000000000000791b */ /* 0x003fe20003800000 */
.L_x_3153:
[----:B------:R-:W-:Y:S02]  /*2fb00*/  IMAD.MOV.U32 R20, RZ, RZ, R0 ;  /* 0x000000ffff147224 */ /* 0x000fe400078e0000 */
[----:B------:R-:W-:Y:S02]  /*2fb10*/  IMAD.MOV.U32 R13, RZ, RZ, R9 ;  /* 0x000000ffff0d7224 */ /* 0x000fe400078e0009 */
[----:B------:R-:W-:-:S07]  /*2fb20*/  IMAD.MOV.U32 R7, RZ, RZ, R14 ;  /* 0x000000ffff077224 */ /* 0x000fce00078e000e */
[----:B------:R-:W-:Y:S05]  /*2fb30*/  WARPSYNC.COLLECTIVE R15, `(.L_x_3154) ;  /* 0x000000000f087348 */ /* 0x000fea0003c00000 */
[----:B------:R0:W1:Y:S02]  /*2fb40*/  SHFL.IDX P6, R14, R13, R12, R11 ;  /* 0x0000000c0d0e7389 */ /* 0x00006400000c000b */
[----:B01----:R-:W-:Y:S01]  /*2fb50*/  ENDCOLLECTIVE ;  /* 0x000000000000791b */ /* 0x003fe20003800000 */
.L_x_3154:
[----:B------:R-:W-:Y:S05]  /*2fb60*/  BRA `(.L_x_3155) ;  /* 0xfffffe0000187947 */ /* 0x000fea000383ffff */
.L_x_2895:
[----:B0-----:R0:W1:Y:S02]  /*2fb70*/  SYNCS.PHASECHK.TRANS64.TRYWAIT P0, [R16+URZ+0x36800], R61 ;  /* 0x0368003d100075a7 */ /* 0x001064000800017f */
[----:B-1----:R-:W-:Y:S05]  /*2fb80*/  @!P0 NANOSLEEP.SYNCS 0x989680 ;  /* 0x009896800000895d */ /* 0x002fea0003900000 */
[----:B------:R-:W1:Y:S02]  /*2fb90*/  @!P0 SYNCS.PHASECHK.TRANS64 P0, [R16+URZ+0x36800], R61 ;  /* 0x0368003d100085a7 */ /* 0x000e64000800007f */
[----:B-1----:R-:W-:Y:S05]  /*2fba0*/  @!P0 BRA `(.L_x_2895) ;  /* 0xfffffffc00f08947 */ /* 0x002fea000383ffff */
[----:B------:R-:W-:Y:S05]  /*2fbb0*/  BRA `(.L_x_3156) ;  /* 0xfffffe0400a47947 */ /* 0x000fea000383ffff */
.L_x_2909:
[----:B-1----:R1:W2:Y:S02]  /*2fbc0*/  SYNCS.PHASECHK.TRANS64.TRYWAIT P2, [R0+URZ+0x36830], R3 ;  /* 0x03683003000075a7 */ /* 0x0022a4000804017f */
[----:B--2---:R-:W-:Y:S05]  /*2fbd0*/  @!P2 NANOSLEEP.SYNCS 0x989680 ;  /* 0x009896800000a95d */ /* 0x004fea0003900000 */
[----:B------:R-:W2:Y:S02]  /*2fbe0*/  @!P2 SYNCS.PHASECHK.TRANS64 P2, [R0+URZ+0x36830], R3 ;  /* 0x036830030000a5a7 */ /* 0x000ea4000804007f */
[----:B--2---:R-:W-:Y:S05]  /*2fbf0*/  @!P2 BRA `(.L_x_2909) ;  /* 0xfffffffc00f0a947 */ /* 0x004fea000383ffff */
[----:B------:R-:W-:Y:S05]  /*2fc00*/  BRA `(.L_x_2908) ;  /* 0xfffffe30006c7947 */ /* 0x000fea000383ffff */
.L_x_2916:
[----:B-1----:R1:W2:Y:S02]  /*2fc10*/  SYNCS.PHASECHK.TRANS64.TRYWAIT P3, [R13+URZ+0x36830], R4 ;  /* 0x036830040d0075a7 */ /* 0x0022a4000806017f */
[----:B--2---:R-:W-:Y:S05]  /*2fc20*/  @!P3 NANOSLEEP.SYNCS 0x989680 ;  /* 0x009896800000b95d */ /* 0x004fea0003900000 */
[----:B------:R-:W2:Y:S02]  /*2fc30*/  @!P3 SYNCS.PHASECHK.TRANS64 P3, [R13+URZ+0x36830], R4 ;  /* 0x036830040d00b5a7 */ /* 0x000ea4000806007f */
[----:B--2---:R-:W-:Y:S05]  /*2fc40*/  @!P3 BRA `(.L_x_2916) ;  /* 0xfffffffc00f0b947 */ /* 0x004fea000383ffff */
[----:B------:R-:W-:Y:S05]  /*2fc50*/  BRA `(.L_x_2915) ;  /* 0xfffffe88003c7947 */ /* 0x000fea000383ffff */
.L_x_2921:
[----:B-1----:R1:W2:Y:S02]  /*2fc60*/  SYNCS.PHASECHK.TRANS64.TRYWAIT P3, [R11+URZ+0x36850], R0 ;  /* 0x036850000b0075a7 */ /* 0x0022a4000806017f */
[----:B--2---:R-:W-:Y:S05]  /*2fc70*/  @!P3 NANOSLEEP.SYNCS 0x989680 ;  /* 0x009896800000b95d */ /* 0x004fea0003900000 */
[----:B------:R-:W2:Y:S02]  /*2fc80*/  @!P3 SYNCS.PHASECHK.TRANS64 P3, [R11+URZ+0x36850], R0 ;  /* 0x036850000b00b5a7 */ /* 0x000ea4000806007f */
[----:B--2---:R-:W-:Y:S05]  /*2fc90*/  @!P3 BRA `(.L_x_2921) ;  /* 0xfffffffc00f0b947 */ /* 0x004fea000383ffff */
[----:B------:R-:W-:Y:S05]  /*2fca0*/  BRA `(.L_x_2920) ;  /* 0xfffffebc00fc7947 */ /* 0x000fea000383ffff */
.L_x_2929:
[----:B-1----:R1:W2:Y:S02]  /*2fcb0*/  SYNCS.PHASECHK.TRANS64.TRYWAIT P2, [R4+URZ+0x36830], R5 ;  /* 0x03683005040075a7 */ /* 0x0022a4000804017f */
[----:B--2---:R-:W-:Y:S05]  /*2fcc0*/  @!P2 NANOSLEEP.SYNCS 0x989680 ;  /* 0x009896800000a95d */ /* 0x004fea0003900000 */
[----:B------:R-:W2:Y:S02]  /*2fcd0*/  @!P2 SYNCS.PHASECHK.TRANS64 P2, [R4+URZ+0x36830], R5 ;  /* 0x036830050400a5a7 */ /* 0x000ea4000804007f */
[----:B--2---:R-:W-:Y:S05]  /*2fce0*/  @!P2 BRA `(.L_x_2929) ;  /* 0xfffffffc00f0a947 */ /* 0x004fea000383ffff */
[----:B------:R-:W-:Y:S05]  /*2fcf0*/  BRA `(.L_x_2928) ;  /* 0xfffffee4006c7947 */ /* 0x000fea000383ffff */
.L_x_2934:
[----:B-1----:R1:W2:Y:S02]  /*2fd00*/  SYNCS.PHASECHK.TRANS64.TRYWAIT P2, [R11+URZ+0x36850], R0 ;  /* 0x036850000b0075a7 */ /* 0x0022a4000804017f */
[----:B--2---:R-:W-:Y:S05]  /*2fd10*/  @!P2 NANOSLEEP.SYNCS 0x989680 ;  /* 0x009896800000a95d */ /* 0x004fea0003900000 */
[----:B------:R-:W2:Y:S02]  /*2fd20*/  @!P2 SYNCS.PHASECHK.TRANS64 P2, [R11+URZ+0x36850], R0 ;  /* 0x036850000b00a5a7 */ /* 0x000ea4000804007f */
[----:B--2---:R-:W-:Y:S05]  /*2fd30*/  @!P2 BRA `(.L_x_2934) ;  /* 0xfffffffc00f0a947 */ /* 0x004fea000383ffff */
[----:B------:R-:W-:Y:S05]  /*2fd40*/  BRA `(.L_x_2933) ;  /* 0xffffff1c00247947 */ /* 0x000fea000383ffff */
.L_x_2940:
[----:B-1----:R1:W2:Y:S02]  /*2fd50*/  SYNCS.PHASECHK.TRANS64.TRYWAIT P0, [R0+URZ+0x36850], R9 ;  /* 0x03685009000075a7 */ /* 0x0022a4000800017f */
[----:B--2---:R-:W-:Y:S05]  /*2fd60*/  @!P0 NANOSLEEP.SYNCS 0x989680 ;  /* 0x009896800000895d */ /* 0x004fea0003900000 */
[----:B------:R-:W2:Y:S02]  /*2fd70*/  @!P0 SYNCS.PHASECHK.TRANS64 P0, [R0+URZ+0x36850], R9 ;  /* 0x03685009000085a7 */ /* 0x000ea4000800007f */
[----:B--2---:R-:W-:Y:S05]  /*2fd80*/  @!P0 BRA `(.L_x_2940) ;  /* 0xfffffffc00f08947 */ /* 0x004fea000383ffff */
[----:B------:R-:W-:Y:S05]  /*2fd90*/  BRA `(.L_x_2939) ;  /* 0xffffff3c00e07947 */ /* 0x000fea000383ffff */
.L_x_2976:
[----:B------:R-:W1:Y:S01]  /*2fda0*/  S2R R7, SR_TID.X ;  /* 0x0000000000077919 */ /* 0x000e620000002100 */
[----:B------:R-:W-:Y:S01]  /*2fdb0*/  BSSY B1, `(.L_x_3157) ;  /* 0x000000a000017945 */ /* 0x000fe20003800000 */
[----:B------:R-:W-:Y:S02]  /*2fdc0*/  IMAD.MOV.U32 R12, RZ, RZ, RZ ;  /* 0x000000ffff0c7224 */ /* 0x000fe400078e00ff */
[----:B------:R-:W-:Y:S02]  /*2fdd0*/  IMAD.MOV.U32 R11, RZ, RZ, 0x1f ;  /* 0x0000001fff0b7424 */ /* 0x000fe400078e00ff */
[----:B------:R-:W-:Y:S01]  /*2fde0*/  IMAD.MOV.U32 R15, RZ, RZ, -0x1 ;  /* 0xffffffffff0f7424 */ /* 0x000fe200078e00ff */
[----:B-1----:R-:W-:-:S04]  /*2fdf0*/  SHF.R.U32.HI R7, RZ, 0x5, R7 ;  /* 0x00000005ff077819 */ /* 0x002fc80000011607 */
[----:B------:R-:W-:-:S05]  /*2fe00*/  LOP3.LUT R7, R7, 0x3, RZ, 0xc0, !PT ;  /* 0x0000000307077812 */ /* 0x000fca00078ec0ff */
[----:B0-----:R-:W-:-:S07]  /*2fe10*/  IMAD.MOV.U32 R13, RZ, RZ, R7 ;  /* 0x000000ffff0d7224 */ /* 0x001fce00078e0007 */
[----:B------:R-:W-:Y:S05]  /*2fe20*/  WARPSYNC.COLLECTIVE R15, `(.L_x_3158) ;  /* 0x000000000f087348 */ /* 0x000fea0003c00000 */
[----:B------:R0:W1:Y:S02]  /*2fe30*/  SHFL.IDX P6, R14, R13, R12, R11 ;  /* 0x0000000c0d0e7389 */ /* 0x00006400000c000b */
[----:B01----:R-:W-:Y:S01]  /*2fe40*/  ENDCOLLECTIVE ;  /* 0x000000000000791b */ /* 0x003fe20003800000 */
.L_x_3158:
[----:B------:R-:W-:Y:S05]  /*2fe50*/  BSYNC B1 ;  /* 0x0000000000017941 */ /* 0x000fea0003800000 */
.L_x_3157:
[----:B------:R-:W-:Y:S05]  /*2fe60*/  BRA `(.L_x_3159) ;  /* 0xffffff8400bc7947 */ /* 0x000fea000383ffff */
.L_x_2978:
[----:B------:R-:W-:Y:S01]  /*2fe70*/  BSSY B1, `(.L_x_3160) ;  /* 0x0000006000017945 */ /* 0x000fe20003800000 */
[----:B------:R-:W-:-:S07]  /*2fe80*/  IMAD.MOV.U32 R15, RZ, RZ, -0x1 ;  /* 0xffffffffff0f7424 */ /* 0x000fce00078e00ff */
[----:B01----:R-:W-:Y:S05]  /*2fe90*/  WARPSYNC.COLLECTIVE R15, `(.L_x_3161) ;  /* 0x000000000f0c7348 */ /* 0x003fea0003c00000 */
[----:B------:R-:W-:Y:S02]  /*2fea0*/  ELECT P6, UR62, PT ;  /* 0x00000000003e782f */ /* 0x000fe400038c0000 */
[----:B------:R-:W-:Y:S01]  /*2feb0*/  MOV R14, UR62 ;  /* 0x0000003e000e7c02 */ /* 0x000fe20008000f00 */
[----:B01----:R-:W-:Y:S10]  /*2fec0*/  ENDCOLLECTIVE ;  /* 0x000000000000791b */ /* 0x003ff40003800000 */
.L_x_3161:
[----:B------:R-:W-:Y:S05]  /*2fed0*/  BSYNC B1 ;  /* 0x0000000000017941 */ /* 0x000fea0003800000 */
.L_x_3160:
[----:B------:R-:W-:Y:S05]  /*2fee0*/  BRA `(.L_x_2977) ;  /* 0xffffff8400b47947 */ /* 0x000fea000383ffff */
.L_x_2980:
[----:B-1----:R-:W2:Y:S02]  /*2fef0*/  LDL R4, [R1+0x4] ;  /* 0x0000040001047983 */ /* 0x002ea40000100800 */
[----:B--2---:R1:W2:Y:S02]  /*2ff00*/  SYNCS.PHASECHK.TRANS64.TRYWAIT P0, [R4+URZ+0x36820], R3 ;  /* 0x03682003040075a7 */ /* 0x0042a4000800017f */
[----:B--2---:R-:W-:Y:S05]  /*2ff10*/  @!P0 NANOSLEEP.SYNCS 0x989680 ;  /* 0x009896800000895d */ /* 0x004fea0003900000 */
[----:B------:R-:W2:Y:S02]  /*2ff20*/  @!P0 SYNCS.PHASECHK.TRANS64 P0, [R4+URZ+0x36820], R3 ;  /* 0x03682003040085a7 */ /* 0x000ea4000800007f */
[----:B--2---:R-:W-:Y:S05]  /*2ff30*/  @!P0 BRA `(.L_x_2980) ;  /* 0xfffffffc00ec8947 */ /* 0x004fea000383ffff */
[----:B------:R-:W-:Y:S05]  /*2ff40*/  BRA `(.L_x_3162) ;  /* 0xffffff8400c47947 */ /* 0x000fea000383ffff */
.L_x_2984:
[----:B-1----:R1:W2:Y:S02]  /*2ff50*/  SYNCS.PHASECHK.TRANS64.TRYWAIT P0, [R6+URZ+0x368a0], R9 ;  /* 0x0368a009060075a7 */ /* 0x0022a4000800017f */
[----:B--2---:R-:W-:Y:S05]  /*2ff60*/  @!P0 NANOSLEEP.SYNCS 0x989680 ;  /* 0x009896800000895d */ /* 0x004fea0003900000 */
[----:B------:R-:W2:Y:S02]  /*2ff70*/  @!P0 SYNCS.PHASECHK.TRANS64 P0, [R6+URZ+0x368a0], R9 ;  /* 0x0368a009060085a7 */ /* 0x000ea4000800007f */
[----:B--2---:R-:W-:Y:S05]  /*2ff80*/  @!P0 BRA `(.L_x_2984) ;  /* 0xfffffffc00f08947 */ /* 0x004fea000383ffff */
[----:B------:R-:W-:Y:S05]  /*2ff90*/  BRA `(.L_x_3163) ;  /* 0xffffff8400e87947 */ /* 0x000fea000383ffff */
.L_x_2991:
[----:B--2---:R2:W3:Y:S02]  /*2ffa0*/  SYNCS.PHASECHK.TRANS64.TRYWAIT P0, [R6+URZ+0x368c0], R9 ;  /* 0x0368c009060075a7 */ /* 0x0044e4000800017f */
[----:B---3--:R-:W-:Y:S05]  /*2ffb0*/  @!P0 NANOSLEEP.SYNCS 0x989680 ;  /* 0x009896800000895d */ /* 0x008fea0003900000 */
[----:B------:R-:W3:Y:S02]  /*2ffc0*/  @!P0 SYNCS.PHASECHK.TRANS64 P0, [R6+URZ+0x368c0], R9 ;  /* 0x0368c009060085a7 */ /* 0x000ee4000800007f */
[----:B---3--:R-:W-:Y:S05]  /*2ffd0*/  @!P0 BRA `(.L_x_2991) ;  /* 0xfffffffc00f08947 */ /* 0x008fea000383ffff */
[----:B------:R-:W-:Y:S05]  /*2ffe0*/  BRA `(.L_x_3164) ;  /* 0xffffff8800ec7947 */ /* 0x000fea000383ffff */
.L_x_3000:
[----:B-1----:R1:W2:Y:S02]  /*2fff0*/  SYNCS.PHASECHK.TRANS64.TRYWAIT P1, [R7+URZ+0x368a0], R6 ;  /* 0x0368a006070075a7 */ /* 0x0022a4000802017f */
[----:B--2---:R-:W-:Y:S05]  /*30000*/  @!P1 NANOSLEEP.SYNCS 0x989680 ;  /* 0x009896800000995d */ /* 0x004fea0003900000 */
[----:B------:R-:W2:Y:S02]  /*30010*/  @!P1 SYNCS.PHASECHK.TRANS64 P1, [R7+URZ+0x368a0], R6 ;  /* 0x0368a006070095a7 */ /* 0x000ea4000802007f */
[----:B--2---:R-:W-:Y:S05]  /*30020*/  @!P1 BRA `(.L_x_3000) ;  /* 0xfffffffc00f09947 */ /* 0x004fea000383ffff */
[----:B------:R-:W-:Y:S05]  /*30030*/  BRA `(.L_x_3165) ;  /* 0xffffff90003c7947 */ /* 0x000fea000383ffff */
.L_x_3007:
[----:B--2---:R2:W3:Y:S02]  /*30040*/  SYNCS.PHASECHK.TRANS64.TRYWAIT P1, [R7+URZ+0x368c0], R6 ;  /* 0x0368c006070075a7 */ /* 0x0044e4000802017f */
[----:B---3--:R-:W-:Y:S05]  /*30050*/  @!P1 NANOSLEEP.SYNCS 0x989680 ;  /* 0x009896800000995d */ /* 0x008fea0003900000 */
[----:B------:R-:W3:Y:S02]  /*30060*/  @!P1 SYNCS.PHASECHK.TRANS64 P1, [R7+URZ+0x368c0], R6 ;  /* 0x0368c006070095a7 */ /* 0x000ee4000802007f */
[----:B---3--:R-:W-:Y:S05]  /*30070*/  @!P1 BRA `(.L_x_3007) ;  /* 0xfffffffc00f09947 */ /* 0x008fea000383ffff */
[----:B------:R-:W-:Y:S05]  /*30080*/  BRA `(.L_x_3166) ;  /* 0xffffff94003c7947 */ /* 0x000fea000383ffff */
.L_x_3022:
        /* <DEDUP_REMOVED lines=11> */
.L_x_3168:
[----:B------:R-:W-:Y:S05]  /*30140*/  BSYNC B0 ;  /* 0x0000000000007941 */ /* 0x000fea0003800000 */
.L_x_3167:
[----:B------:R-:W-:Y:S05]  /*30150*/  BRA `(.L_x_3169) ;  /* 0xffffffa000187947 */ /* 0x000fea000383ffff */
.L_x_3024:
[----:B------:R-:W-:Y:S01]  /*30160*/  BSSY B0, `(.L_x_3170) ;  /* 0x0000006000007945 */ /* 0x000fe20003800000 */
[----:B------:R-:W-:-:S07]  /*30170*/  IMAD.MOV.U32 R15, RZ, RZ, -0x1 ;  /* 0xffffffffff0f7424 */ /* 0x000fce00078e00ff */
[----:B01----:R-:W-:Y:S05]  /*30180*/  WARPSYNC.COLLECTIVE R15, `(.L_x_3171) ;  /* 0x000000000f0c7348 */ /* 0x003fea0003c00000 */
[----:B------:R-:W-:Y:S02]  /*30190*/  ELECT P6, UR62, PT ;  /* 0x00000000003e782f */ /* 0x000fe400038c0000 */
[----:B------:R-:W-:Y:S01]  /*301a0*/  MOV R14, UR62 ;  /* 0x0000003e000e7c02 */ /* 0x000fe20008000f00 */
[----:B01----:R-:W-:Y:S10]  /*301b0*/  ENDCOLLECTIVE ;  /* 0x000000000000791b */ /* 0x003ff40003800000 */
.L_x_3171:
[----:B------:R-:W-:Y:S05]  /*301c0*/  BSYNC B0 ;  /* 0x0000000000007941 */ /* 0x000fea0003800000 */
.L_x_3170:
[----:B------:R-:W-:Y:S05]  /*301d0*/  BRA `(.L_x_3172) ;  /* 0xffffffa000287947 */ /* 0x000fea000383ffff */
.L_x_3026:
[----:B-1----:R1:W2:Y:S02]  /*301e0*/  SYNCS.PHASECHK.TRANS64.TRYWAIT P0, [R0+URZ+0x36840], R2 ;  /* 0x03684002000075a7 */ /* 0x0022a4000800017f */
[----:B--2---:R-:W-:Y:S05]  /*301f0*/  @!P0 NANOSLEEP.SYNCS 0x989680 ;  /* 0x009896800000895d */ /* 0x004fea0003900000 */
[----:B------:R-:W2:Y:S02]  /*30200*/  @!P0 SYNCS.PHASECHK.TRANS64 P0, [R0+URZ+0x36840], R2 ;  /* 0x03684002000085a7 */ /* 0x000ea4000800007f */
[----:B--2---:R-:W-:Y:S05]  /*30210*/  @!P0 BRA `(.L_x_3026) ;  /* 0xfffffffc00f08947 */ /* 0x004fea000383ffff */
[----:B------:R-:W-:Y:S05]  /*30220*/  BRA `(.L_x_3173) ;  /* 0xffffffa000947947 */ /* 0x000fea000383ffff */
.L_x_3030:
        /* <DEDUP_REMOVED lines=8> */
.L_x_3174:
[----:B------:R-:W-:Y:S02]  /*302b0*/  IMAD.MOV.U32 R13, RZ, RZ, R3 ;  /* 0x000000ffff0d7224 */ /* 0x000fe400078e0003 */
[----:B------:R-:W-:-:S07]  /*302c0*/  IMAD.MOV.U32 R4, RZ, RZ, R14 ;  /* 0x000000ffff047224 */ /* 0x000fce00078e000e */
[----:B------:R-:W-:Y:S05]  /*302d0*/  WARPSYNC.COLLECTIVE R15, `(.L_x_3175) ;  /* 0x000000000f087348 */ /* 0x000fea0003c00000 */
[----:B------:R0:W1:Y:S02]  /*302e0*/  SHFL.IDX P6, R14, R13, R12, R11 ;  /* 0x0000000c0d0e7389 */ /* 0x00006400000c000b */
[----:B01----:R-:W-:Y:S01]  /*302f0*/  ENDCOLLECTIVE ;  /* 0x000000000000791b */ /* 0x003fe20003800000 */
.L_x_3175:
[----:B------:R-:W-:Y:S02]  /*30300*/  IMAD.MOV.U32 R13, RZ, RZ, R2 ;  /* 0x000000ffff0d7224 */ /* 0x000fe400078e0002 */
[----:B------:R-:W-:Y:S02]  /*30310*/  IMAD.MOV.U32 R12, RZ, RZ, 0x1 ;  /* 0x00000001ff0c7424 */ /* 0x000fe400078e00ff */
[----:B------:R-:W-:-:S07]  /*30320*/  IMAD.MOV.U32 R5, RZ, RZ, R14 ;  /* 0x000000ffff057224 */ /* 0x000fce00078e000e */
[----:B------:R-:W-:Y:S05]  /*30330*/  WARPSYNC.COLLECTIVE R15, `(.L_x_3176) ;  /* 0x000000000f087348 */ /* 0x000fea0003c00000 */
[----:B------:R0:W1:Y:S02]  /*30340*/  SHFL.IDX P6, R14, R13, R12, R11 ;  /* 0x0000000c0d0e7389 */ /* 0x00006400000c000b */
[----:B01----:R-:W-:Y:S01]  /*30350*/  ENDCOLLECTIVE ;  /* 0x000000000000791b */ /* 0x003fe20003800000 */
.L_x_3176:
[----:B------:R-:W-:Y:S02]  /*30360*/  IMAD.MOV.U32 R13, RZ, RZ, R3 ;  /* 0x000000ffff0d7224 */ /* 0x000fe400078e0003 */
[----:B------:R-:W-:Y:S02]  /*30370*/  IMAD R0, R8, R7, RZ ;  /* 0x0000000708007224 */ /* 0x000fe400078e02ff */
[----:B------:R-:W0:Y:S02]  /*30380*/  S2R R8, SR_TID.X ;  /* 0x0000000000087919 */ /* 0x000e240000002100 */
[----:B0-----:R-:W-:-:S04]  /*30390*/  LOP3.LUT R8, R8, 0x7f, RZ, 0xc0, !PT ;  /* 0x0000007f08087812 */ /* 0x001fc800078ec0ff */
[----:B------:R-:W-:-:S05]  /*303a0*/  SHF.R.U32.HI R8, RZ, 0x3, R8 ;  /* 0x00000003ff087819 */ /* 0x000fca0000011608 */
[----:B------:R-:W-:Y:S02]  /*303b0*/  IMAD R17, R17, 0x80, R8 ;  /* 0x0000008011117824 */ /* 0x000fe400078e0208 */
[----:B------:R-:W-:-:S07]  /*303c0*/  IMAD.MOV.U32 R8, RZ, RZ, R14 ;  /* 0x000000ffff087224 */ /* 0x000fce00078e000e */
[----:B------:R-:W-:Y:S05]  /*303d0*/  WARPSYNC.COLLECTIVE R15, `(.L_x_3177) ;  /* 0x000000000f087348 */ /* 0x000fea0003c00000 */
[----:B------:R0:W1:Y:S02]  /*303e0*/  SHFL.IDX P6, R14, R13, R12, R11 ;  /* 0x0000000c0d0e7389 */ /* 0x00006400000c000b */
[----:B01----:R-:W-:Y:S01]  /*303f0*/  ENDCOLLECTIVE ;  /* 0x000000000000791b */ /* 0x003fe20003800000 */
.L_x_3177:
[----:B------:R-:W-:-:S13]  /*30400*/  ISETP.GE.AND P3, PT, R17, R0, PT ;  /* 0x000000001100720c */ /* 0x000fda0003f66270 */
[----:B------:R-:W-:Y:S01]  /*30410*/  @!P3 LEA R5, P5, R10, R5, 0x1 ;  /* 0x000000050a05b211 */ /* 0x000fe200078a08ff */
[----:B------:R-:W-:Y:S02]  /*30420*/  IMAD.MOV.U32 R13, RZ, RZ, R2 ;  /* 0x000000ffff0d7224 */ /* 0x000fe400078e0002 */
[----:B------:R-:W-:Y:S02]  /*30430*/  IMAD.MOV.U32 R12, RZ, RZ, 0x2 ;  /* 0x00000002ff0c7424 */ /* 0x000fe400078e00ff */
[----:B------:R-:W-:-:S05]  /*30440*/  @!P3 IMAD.X R4, RZ, RZ, R4, P5 ;  /* 0x000000ffff04b224 */ /* 0x000fca00028e0604 */
[----:B------:R-:W-:Y:S01]  /*30450*/  @!P3 LOP3.LUT R5, R5, R4, RZ, 0x3c, !PT ;  /* 0x000000040505b212 */ /* 0x000fe200078e3cff */
[----:B------:R-:W-:-:S07]  /*30460*/  IMAD.MOV.U32 R6, RZ, RZ, R14 ;  /* 0x000000ffff067224 */ /* 0x000fce00078e000e */
[----:B------:R-:W-:Y:S05]  /*30470*/  WARPSYNC.COLLECTIVE R15, `(.L_x_3178) ;  /* 0x000000000f087348 */ /* 0x000fea0003c00000 */
[----:B------:R0:W1:Y:S02]  /*30480*/  SHFL.IDX P6, R14, R13, R12, R11 ;  /* 0x0000000c0d0e7389 */ /* 0x00006400000c000b */
[----:B01----:R-:W-:Y:S01]  /*30490*/  ENDCOLLECTIVE ;  /* 0x000000000000791b */ /* 0x003fe20003800000 */
.L_x_3178:
[----:B------:R-:W-:-:S04]  /*304a0*/  @!P3 LOP3.LUT R4, R5, R4, RZ, 0x3c, !PT ;  /* 0x000000040504b212 */ /* 0x000fc800078e3cff */
[----:B------:R-:W-:-:S05]  /*304b0*/  @!P3 LOP3.LUT R5, R5, R4, RZ, 0x3c, !PT ;  /* 0x000000040505b212 */ /* 0x000fca00078e3cff */
[----:B------:R-:W-:Y:S01]  /*304c0*/  @!PT LDS RZ, [RZ] ;  /* 0x00000000fffff984 */ /* 0x000fe20000000800 */
[----:B------:R-:W-:Y:S01]  /*304d0*/  @!PT LDS RZ, [RZ] ;  /* 0x00000000fffff984 */ /* 0x000fe20000000800 */
[----:B------:R-:W-:Y:S01]  /*304e0*/  @!PT LDS RZ, [RZ] ;  /* 0x00000000fffff984 */ /* 0x000fe20000000800 */
[----:B------:R-:W-:Y:S04]  /*304f0*/  @!P3 LDGSTS.E.BYPASS.LTC128B.128 [R9+0x15400], desc[UR60][R4.64], !P2 ;  /* 0x154000000409bfae */ /* 0x000fe8000d101d7c */
[----:B------:R-:W-:Y:S01]  /*30500*/  @!P3 LDGSTS.E.BYPASS.LTC128B.128 [R9+0x19400], desc[UR60][R4.64+0x80], !P1 ;  /* 0x194000800409bfae */ /* 0x000fe2000c901d7c */
[----:B------:R-:W-:-:S03]  /*30510*/  IMAD.MOV.U32 R13, RZ, RZ, R3 ;  /* 0x000000ffff0d7224 */ /* 0x000fc600078e0003 */
[----:B------:R0:W-:Y:S02]  /*30520*/  @!P3 LDGSTS.E.BYPASS.LTC128B.128 [R9+0x1d400], desc[UR60][R4.64+0x100], !P0 ;  /* 0x1d4001000409bfae */ /* 0x0001e4000c101d7c */
[----:B0-----:R-:W-:-:S05]  /*30530*/  VIADD R4, R17, 0x10 ;  /* 0x0000001011047836 */ /* 0x001fca0000000000 */
[----:B------:R-:W-:-:S13]  /*30540*/  ISETP.GE.AND P3, PT, R4, R0, PT ;  /* 0x000000000400720c */ /* 0x000fda0003f66270 */
[----:B------:R-:W-:-:S05]  /*30550*/  @!P3 LEA R7, P5, R10, R6, 0x1 ;  /* 0x000000060a07b211 */ /* 0x000fca00078a08ff */
[----:B------:R-:W-:Y:S02]  /*30560*/  @!P3 IMAD.X R6, RZ, RZ, R8, P5 ;  /* 0x000000ffff06b224 */ /* 0x000fe400028e0608 */
[----:B------:R-:W-:Y:S02]  /*30570*/  @!P3 IMAD.MOV.U32 R4, RZ, RZ, R7 ;  /* 0x000000ffff04b224 */ /* 0x000fe400078e0007 */
[----:B------:R-:W-:Y:S02]  /*30580*/  @!P3 IMAD.MOV.U32 R5, RZ, RZ, R6 ;  /* 0x000000ffff05b224 */ /* 0x000fe400078e0006 */
[----:B------:R-:W-:-:S07]  /*30590*/  IMAD.MOV.U32 R6, RZ, RZ, R14 ;  /* 0x000000ffff067224 */ /* 0x000fce00078e000e */
[----:B------:R-:W-:Y:S05]  /*305a0*/  WARPSYNC.COLLECTIVE R15, `(.L_x_3179) ;  /* 0x000000000f087348 */ /* 0x000fea0003c00000 */
[----:B------:R0:W1:Y:S02]  /*305b0*/  SHFL.IDX P6, R14, R13, R12, R11 ;  /* 0x0000000c0d0e7389 */ /* 0x00006400000c000b */
[----:B01----:R-:W-:Y:S01]  /*305c0*/  ENDCOLLECTIVE ;  /* 0x000000000000791b */ /* 0x003fe20003800000 */
.L_x_3179:
[----:B------:R-:W-:Y:S01]  /*305d0*/  @!PT LDS RZ, [RZ] ;  /* 0x00000000fffff984 */ /* 0x000fe20000000800 */
[----:B------:R-:W-:Y:S01]  /*305e0*/  @!PT LDS RZ, [RZ] ;  /* 0x00000000fffff984 */ /* 0x000fe20000000800 */
[----:B------:R-:W-:Y:S01]  /*305f0*/  @!PT LDS RZ, [RZ] ;  /* 0x00000000fffff984 */ /* 0x000fe20000000800 */
[----:B------:R-:W-:Y:S04]  /*30600*/  @!P3 LDGSTS.E.BYPASS.LTC128B.128 [R9+0x15c00], desc[UR60][R4.64], !P2 ;  /* 0x15c000000409bfae */ /* 0x000fe8000d101d7c */
[----:B------:R-:W-:Y:S04]  /*30610*/  @!P3 LDGSTS.E.BYPASS.LTC128B.128 [R9+0x19c00], desc[UR60][R4.64+0x80], !P1 ;  /* 0x19c000800409bfae */ /* 0x000fe8000c901d7c */
[----:B------:R0:W-:Y:S01]  /*30620*/  @!P3 LDGSTS.E.BYPASS.LTC128B.128 [R9+0x1dc00], desc[UR60][R4.64+0x100], !P0 ;  /* 0x1dc001000409bfae */ /* 0x0001e2000c101d7c */
[----:B------:R-:W-:Y:S02]  /*30630*/  IMAD.MOV.U32 R13, RZ, RZ, R2 ;  /* 0x000000ffff0d7224 */ /* 0x000fe400078e0002 */
[----:B------:R-:W-:-:S02]  /*30640*/  IMAD.MOV.U32 R12, RZ, RZ, 0x3 ;  /* 0x00000003ff0c7424 */ /* 0x000fc400078e00ff */
[----:B0-----:R-:W-:-:S05]  /*30650*/  VIADD R4, R17, 0x20 ;  /* 0x0000002011047836 */ /* 0x001fca0000000000 */
[----:B------:R-:W-:Y:S01]  /*30660*/  ISETP.GE.AND P3, PT, R4, R0, PT ;  /* 0x000000000400720c */ /* 0x000fe20003f66270 */
[----:B------:R-:W-:-:S12]  /*30670*/  IMAD.MOV.U32 R4, RZ, RZ, R14 ;  /* 0x000000ffff047224 */ /* 0x000fd800078e000e */
[----:B------:R-:W-:Y:S05]  /*30680*/  WARPSYNC.COLLECTIVE R15, `(.L_x_3180) ;  /* 0x000000000f087348 */ /* 0x000fea0003c00000 */
[----:B------:R0:W1:Y:S02]  /*30690*/  SHFL.IDX P6, R14, R13, R12, R11 ;  /* 0x0000000c0d0e7389 */ /* 0x00006400000c000b */
[----:B01----:R-:W-:Y:S01]  /*306a0*/  ENDCOLLECTIVE ;  /* 0x000000000000791b */ /* 0x003fe20003800000 */
.L_x_3180:
[----:B------:R-:W-:Y:S01]  /*306b0*/  @!P3 LEA R7, P4, R10, R4, 0x1 ;  /* 0x000000040a07b211 */ /* 0x000fe200078808ff */
[----:B------:R-:W-:-:S04]  /*306c0*/  IMAD.MOV.U32 R13, RZ, RZ, R3 ;  /* 0x000000ffff0d7224 */ /* 0x000fc800078e0003 */
[----:B------:R-:W-:-:S04]  /*306d0*/  @!P3 IMAD.X R4, RZ, RZ, R6, P4 ;  /* 0x000000ffff04b224 */ /* 0x000fc800020e0606 */
[----:B------:R-:W-:Y:S02]  /*306e0*/  @!P3 IMAD.MOV.U32 R5, RZ, RZ, R4 ;  /* 0x000000ffff05b224 */ /* 0x000fe400078e0004 */
[----:B------:R-:W-:Y:S02]  /*306f0*/  @!P3 IMAD.MOV.U32 R4, RZ, RZ, R7 ;  /* 0x000000ffff04b224 */ /* 0x000fe400078e0007 */
[----:B------:R-:W-:-:S07]  /*30700*/  IMAD.MOV.U32 R6, RZ, RZ, R14 ;  /* 0x000000ffff067224 */ /* 0x000fce00078e000e */
[----:B------:R-:W-:Y:S05]  /*30710*/  WARPSYNC.COLLECTIVE R15, `(.L_x_3181) ;  /* 0x000000000f087348 */ /* 0x000fea0003c00000 */
[----:B------:R0:W1:Y:S02]  /*30720*/  SHFL.IDX P6, R14, R13, R12, R11 ;  /* 0x0000000c0d0e7389 */ /* 0x00006400000c000b */
[----:B01----:R-:W-:Y:S01]  /*30730*/  ENDCOLLECTIVE ;  /* 0x000000000000791b */ /* 0x003fe20003800000 */
.L_x_3181:
        /* <DEDUP_REMOVED lines=14> */
.L_x_3182:
[----:B------:R-:W-:Y:S01]  /*30820*/  @!P3 LEA R5, P4, R10, R4, 0x1 ;  /* 0x000000040a05b211 */ /* 0x000fe200078808ff */
[----:B------:R-:W-:-:S04]  /*30830*/  IMAD.MOV.U32 R13, RZ, RZ, R3 ;  /* 0x000000ffff0d7224 */ /* 0x000fc800078e0003 */
[----:B------:R-:W-:-:S05]  /*30840*/  @!P3 IMAD.X R4, RZ, RZ, R6, P4 ;  /* 0x000000ffff04b224 */ /* 0x000fca00020e0606 */
[----:B------:R-:W-:Y:S01]  /*30850*/  @!P3 LOP3.LUT R5, R5, R4, RZ, 0x3c, !PT ;  /* 0x000000040505b212 */ /* 0x000fe200078e3cff */
[----:B------:R-:W-:-:S03]  /*30860*/  IMAD.MOV.U32 R6, RZ, RZ, R14 ;  /* 0x000000ffff067224 */ /* 0x000fc600078e000e */
[----:B------:R-:W-:-:S07]  /*30870*/  @!P3 LOP3.LUT R4, R5, R4, RZ, 0x3c, !PT ;  /* 0x000000040504b212 */ /* 0x000fce00078e3cff */
[----:B------:R-:W-:Y:S05]  /*30880*/  WARPSYNC.COLLECTIVE R15, `(.L_x_3183) ;  /* 0x000000000f087348 */ /* 0x000fea0003c00000 */
[----:B------:R0:W1:Y:S02]  /*30890*/  SHFL.IDX P6, R14, R13, R12, R11 ;  /* 0x0000000c0d0e7389 */ /* 0x00006400000c000b */
[----:B01----:R-:W-:Y:S01]  /*308a0*/  ENDCOLLECTIVE ;  /* 0x000000000000791b */ /* 0x003fe20003800000 */
.L_x_3183:
[----:B------:R-:W-:-:S05]  /*308b0*/  @!P3 LOP3.LUT R5, R5, R4, RZ, 0x3c, !PT ;  /* 0x000000040505b212 */ /* 0x000fca00078e3cff */
[----:B------:R-:W-:Y:S01]  /*308c0*/  @!PT LDS RZ, [RZ] ;  /* 0x00000000fffff984 */ /* 0x000fe20000000800 */
[----:B------:R-:W-:Y:S01]  /*308d0*/  @!PT LDS RZ, [RZ] ;  /* 0x00000000fffff984 */ /* 0x000fe20000000800 */
[----:B------:R-:W-:Y:S01]  /*308e0*/  @!PT LDS RZ, [RZ] ;  /* 0x00000000fffff984 */ /* 0x000fe20000000800 */
[----:B------:R-:W-:Y:S04]  /*308f0*/  @!P3 LDGSTS.E.BYPASS.LTC128B.128 [R9+0x16c00], desc[UR60][R4.64], !P2 ;  /* 0x16c000000409bfae */ /* 0x000fe8000d101d7c */
[----:B------:R-:W-:Y:S01]  /*30900*/  @!P3 LDGSTS.E.BYPASS.LTC128B.128 [R9+0x1ac00], desc[UR60][R4.64+0x80], !P1 ;  /* 0x1ac000800409bfae */ /* 0x000fe2000c901d7c */
[----:B------:R-:W-:-:S03]  /*30910*/  IMAD.MOV.U32 R13, RZ, RZ, R2 ;  /* 0x000000ffff0d7224 */ /* 0x000fc600078e0002 */
[----:B------:R0:W-:Y:S01]  /*30920*/  @!P3 LDGSTS.E.BYPASS.LTC128B.128 [R9+0x1ec00], desc[UR60][R4.64+0x100], !P0 ;  /* 0x1ec001000409bfae */ /* 0x0001e2000c101d7c */
[----:B------:R-:W-:Y:S02]  /*30930*/  IMAD.MOV.U32 R12, RZ, RZ, 0x5 ;  /* 0x00000005ff0c7424 */ /* 0x000fe400078e00ff */
[----:B0-----:R-:W-:-:S05]  /*30940*/  VIADD R4, R17, 0x40 ;  /* 0x0000004011047836 */ /* 0x001fca0000000000 */
[----:B------:R-:W-:Y:S01]  /*30950*/  ISETP.GE.AND P3, PT, R4, R0, PT ;  /* 0x000000000400720c */ /* 0x000fe20003f66270 */
[----:B------:R-:W-:-:S12]  /*30960*/  IMAD.MOV.U32 R4, RZ, RZ, R14 ;  /* 0x000000ffff047224 */ /* 0x000fd800078e000e */
[----:B------:R-:W-:Y:S05]  /*30970*/  WARPSYNC.COLLECTIVE R15, `(.L_x_3184) ;  /* 0x000000000f087348 */ /* 0x000fea0003c00000 */
[----:B------:R0:W1:Y:S02]  /*30980*/  SHFL.IDX P6, R14, R13, R12, R11 ;  /* 0x0000000c0d0e7389 */ /* 0x00006400000c000b */
[----:B01----:R-:W-:Y:S01]  /*30990*/  ENDCOLLECTIVE ;  /* 0x000000000000791b */ /* 0x003fe20003800000 */
.L_x_3184:
        /* <DEDUP_REMOVED lines=9> */
.L_x_3185:
        /* <DEDUP_REMOVED lines=15> */
.L_x_3186:
        /* <DEDUP_REMOVED lines=9> */
.L_x_3187:
        /* <DEDUP_REMOVED lines=9> */
[----:B0-----:R-:W-:Y:S02]  /*30c40*/  VIADD R5, R17, 0x60 ;  /* 0x0000006011057836 */ /* 0x001fe40000000000 */
[----:B------:R-:W-:-:S07]  /*30c50*/  IMAD.MOV.U32 R4, RZ, RZ, R14 ;  /* 0x000000ffff047224 */ /* 0x000fce00078e000e */
[----:B------:R-:W-:Y:S05]  /*30c60*/  WARPSYNC.COLLECTIVE R15, `(.L_x_3188) ;  /* 0x000000000f087348 */ /* 0x000fea0003c00000 */
[----:B------:R0:W1:Y:S02]  /*30c70*/  SHFL.IDX P6, R14, R13, R12, R11 ;  /* 0x0000000c0d0e7389 */ /* 0x00006400000c000b */
[----:B01----:R-:W-:Y:S01]  /*30c80*/  ENDCOLLECTIVE ;  /* 0x000000000000791b */ /* 0x003fe20003800000 */
.L_x_3188:
[----:B------:R-:W-:-:S13]  /*30c90*/  ISETP.GE.AND P4, PT, R5, R0, PT ;  /* 0x000000000500720c */ /* 0x000fda0003f86270 */
[----:B------:R-:W-:Y:S01]  /*30ca0*/  @!P4 LEA R5, P3, R10, R4, 0x1 ;  /* 0x000000040a05c211 */ /* 0x000fe200078608ff */
[----:B------:R-:W-:-:S04]  /*30cb0*/  IMAD.MOV.U32 R13, RZ, RZ, R3 ;  /* 0x000000ffff0d7224 */ /* 0x000fc800078e0003 */
[----:B------:R-:W-:-:S05]  /*30cc0*/  @!P4 IMAD.X R4, RZ, RZ, R6, P3 ;  /* 0x000000ffff04c224 */ /* 0x000fca00018e0606 */
[----:B------:R-:W-:-:S04]  /*30cd0*/  @!P4 LOP3.LUT R5, R5, R4, RZ, 0x3c, !PT ;  /* 0x000000040505c212 */ /* 0x000fc800078e3cff */
[----:B------:R-:W-:-:S04]  /*30ce0*/  @!P4 LOP3.LUT R4, R5, R4, RZ, 0x3c, !PT ;  /* 0x000000040504c212 */ /* 0x000fc800078e3cff */
[----:B------:R-:W-:-:S05]  /*30cf0*/  @!P4 LOP3.LUT R5, R5, R4, RZ, 0x3c, !PT ;  /* 0x000000040505c212 */ /* 0x000fca00078e3cff */
        /* <DEDUP_REMOVED lines=10> */
.L_x_3189:
[----:B------:R-:W-:Y:S01]  /*30da0*/  IMAD.MOV.U32 R3, RZ, RZ, R14 ;  /* 0x000000ffff037224 */ /* 0x000fe200078e000e */
[----:B------:R-:W-:Y:S06]  /*30db0*/  BRA `(.L_x_3190) ;  /* 0xffffffa400807947 */ /* 0x000fec000383ffff */
.L_x_3035:
[----:B0-----:R-:W3:Y:S02]  /*30dc0*/  LDL R2, [R1+0x4] ;  /* 0x0000040001027983 */ /* 0x001ee40000100800 */
[----:B---3--:R0:W1:Y:S02]  /*30dd0*/  SYNCS.PHASECHK.TRANS64.TRYWAIT P0, [R2+URZ+0x36820], R0 ;  /* 0x03682000020075a7 */ /* 0x008064000800017f */
[----:B-1----:R-:W-:Y:S05]  /*30de0*/  @!P0 NANOSLEEP.SYNCS 0x989680 ;  /* 0x009896800000895d */ /* 0x002fea0003900000 */
[----:B------:R-:W1:Y:S02]  /*30df0*/  @!P0 SYNCS.PHASECHK.TRANS64 P0, [R2+URZ+0x36820], R0 ;  /* 0x03682000020085a7 */ /* 0x000e64000800007f */
[----:B-1----:R-:W-:Y:S05]  /*30e00*/  @!P0 BRA `(.L_x_3035) ;  /* 0xfffffffc00ec8947 */ /* 0x002fea000383ffff */
[----:B------:R-:W-:Y:S05]  /*30e10*/  BRA `(.L_x_3191) ;  /* 0xffffffa400f87947 */ /* 0x000fea000383ffff */
.L_x_3044:
[----:B-1----:R1:W2:Y:S02]  /*30e20*/  SYNCS.PHASECHK.TRANS64.TRYWAIT P0, [R3+URZ+0x36840], R0 ;  /* 0x03684000030075a7 */ /* 0x0022a4000800017f */
[----:B--2---:R-:W-:Y:S05]  /*30e30*/  @!P0 NANOSLEEP.SYNCS 0x989680 ;  /* 0x009896800000895d */ /* 0x004fea0003900000 */
[----:B------:R-:W2:Y:S02]  /*30e40*/  @!P0 SYNCS.PHASECHK.TRANS64 P0, [R3+URZ+0x36840], R0 ;  /* 0x03684000030085a7 */ /* 0x000ea4000800007f */
[----:B--2---:R-:W-:Y:S05]  /*30e50*/  @!P0 BRA `(.L_x_3044) ;  /* 0xfffffffc00f08947 */ /* 0x004fea000383ffff */
[----:B------:R-:W-:Y:S05]  /*30e60*/  BRA `(.L_x_3192) ;  /* 0xffffffa800bc7947 */ /* 0x000fea000383ffff */
.L_x_3051:
[----:B0-----:R0:W1:Y:S02]  /*30e70*/  SYNCS.PHASECHK.TRANS64.TRYWAIT P0, [R3+URZ+0x60], R0 ;  /* 0x00006000030075a7 */ /* 0x001064000800017f */
[----:B-1----:R-:W-:Y:S05]  /*30e80*/  @!P0 NANOSLEEP.SYNCS 0x989680 ;  /* 0x009896800000895d */ /* 0x002fea0003900000 */
[----:B------:R-:W1:Y:S02]  /*30e90*/  @!P0 SYNCS.PHASECHK.TRANS64 P0, [R3+URZ+0x60], R0 ;  /* 0x00006000030085a7 */ /* 0x000e64000800007f */
[----:B-1----:R-:W-:Y:S05]  /*30ea0*/  @!P0 BRA `(.L_x_3051) ;  /* 0xfffffffc00f08947 */ /* 0x002fea000383ffff */
[----:B------:R-:W-:Y:S05]  /*30eb0*/  BRA `(.L_x_3193) ;  /* 0xffffffac00d87947 */ /* 0x000fea000383ffff */
.L_x_3061:
[----:B--2---:R2:W3:Y:S02]  /*30ec0*/  SYNCS.PHASECHK.TRANS64.TRYWAIT P0, [R3+URZ+0x36840], R2 ;  /* 0x03684002030075a7 */ /* 0x0044e4000800017f */
[----:B---3--:R-:W-:Y:S05]  /*30ed0*/  @!P0 NANOSLEEP.SYNCS 0x989680 ;  /* 0x009896800000895d */ /* 0x008fea0003900000 */
[----:B------:R-:W3:Y:S02]  /*30ee0*/  @!P0 SYNCS.PHASECHK.TRANS64 P0, [R3+URZ+0x36840], R2 ;  /* 0x03684002030085a7 */ /* 0x000ee4000800007f */
[----:B---3--:R-:W-:Y:S05]  /*30ef0*/  @!P0 BRA `(.L_x_3061) ;  /* 0xfffffffc00f08947 */ /* 0x008fea000383ffff */
[----:B------:R-:W-:Y:S05]  /*30f00*/  BRA `(.L_x_3194) ;  /* 0xffffffb400bc7947 */ /* 0x000fea000383ffff */
.L_x_3068:
[----:B0-----:R0:W2:Y:S02]  /*30f10*/  SYNCS.PHASECHK.TRANS64.TRYWAIT P0, [R2+URZ+0x60], R3 ;  /* 0x00006003020075a7 */ /* 0x0010a4000800017f */
[----:B--2---:R-:W-:Y:S05]  /*30f20*/  @!P0 NANOSLEEP.SYNCS 0x989680 ;  /* 0x009896800000895d */ /* 0x004fea0003900000 */
[----:B------:R-:W2:Y:S02]  /*30f30*/  @!P0 SYNCS.PHASECHK.TRANS64 P0, [R2+URZ+0x60], R3 ;  /* 0x00006003020085a7 */ /* 0x000ea4000800007f */
[----:B--2---:R-:W-:Y:S05]  /*30f40*/  @!P0 BRA `(.L_x_3068) ;  /* 0xfffffffc00f08947 */ /* 0x004fea000383ffff */
[----:B------:R-:W-:Y:S05]  /*30f50*/  BRA `(.L_x_3195) ;  /* 0xffffffb800d87947 */ /* 0x000fea000383ffff */
.L_x_3078:
[----:B---3--:R3:W4:Y:S02]  /*30f60*/  SYNCS.PHASECHK.TRANS64.TRYWAIT P0, [R2+URZ+0x36840], R3 ;  /* 0x03684003020075a7 */ /* 0x008724000800017f */
[----:B----4-:R-:W-:Y:S05]  /*30f70*/  @!P0 NANOSLEEP.SYNCS 0x989680 ;  /* 0x009896800000895d */ /* 0x010fea0003900000 */
[----:B------:R-:W4:Y:S02]  /*30f80*/  @!P0 SYNCS.PHASECHK.TRANS64 P0, [R2+URZ+0x36840], R3 ;  /* 0x03684003020085a7 */ /* 0x000f24000800007f */
[----:B----4-:R-:W-:Y:S05]  /*30f90*/  @!P0 BRA `(.L_x_3078) ;  /* 0xfffffffc00f08947 */ /* 0x010fea000383ffff */
[----:B------:R-:W-:Y:S05]  /*30fa0*/  BRA `(.L_x_3196) ;  /* 0xffffffc0008c7947 */ /* 0x000fea000383ffff */
.L_x_3085:
[----:B0-----:R0:W2:Y:S02]  /*30fb0*/  SYNCS.PHASECHK.TRANS64.TRYWAIT P0, [R2+URZ+0x60], R5 ;  /* 0x00006005020075a7 */ /* 0x0010a4000800017f */
[----:B--2---:R-:W-:Y:S05]  /*30fc0*/  @!P0 NANOSLEEP.SYNCS 0x989680 ;  /* 0x009896800000895d */ /* 0x004fea0003900000 */
[----:B------:R-:W2:Y:S02]  /*30fd0*/  @!P0 SYNCS.PHASECHK.TRANS64 P0, [R2+URZ+0x60], R5 ;  /* 0x00006005020085a7 */ /* 0x000ea4000800007f */
[----:B--2---:R-:W-:Y:S05]  /*30fe0*/  @!P0 BRA `(.L_x_3085) ;  /* 0xfffffffc00f08947 */ /* 0x004fea000383ffff */
[----:B------:R-:W-:Y:S05]  /*30ff0*/  BRA `(.L_x_3197) ;  /* 0xffffffc400a87947 */ /* 0x000fea000383ffff */
.L_x_3097:
[----:B0-----:R0:W2:Y:S02]  /*31000*/  SYNCS.PHASECHK.TRANS64.TRYWAIT P0, [R0+URZ+0x36860], R2 ;  /* 0x03686002000075a7 */ /* 0x0010a4000800017f */
[----:B--2---:R-:W-:Y:S05]  /*31010*/  @!P0 NANOSLEEP.SYNCS 0x989680 ;  /* 0x009896800000895d */ /* 0x004fea0003900000 */
[----:B------:R-:W2:Y:S02]  /*31020*/  @!P0 SYNCS.PHASECHK.TRANS64 P0, [R0+URZ+0x36860], R2 ;  /* 0x03686002000085a7 */ /* 0x000ea4000800007f */
[----:B--2---:R-:W-:Y:S05]  /*31030*/  @!P0 BRA `(.L_x_3097) ;  /* 0xfffffffc00f08947 */ /* 0x004fea000383ffff */
[----:B------:R-:W-:Y:S05]  /*31040*/  BRA `(.L_x_3198) ;  /* 0xffffffcc00407947 */ /* 0x000fea000383ffff */
.L_x_3105:
[----:B------:R-:W-:Y:S01]  /*31050*/  BSSY B0, `(.L_x_3199) ;  /* 0x0000008000007945 */ /* 0x000fe20003800000 */
[----:B------:R-:W-:Y:S02]  /*31060*/  IMAD.MOV.U32 R13, RZ, RZ, R16 ;  /* 0x000000ffff0d7224 */ /* 0x000fe400078e0010 */
[----:B------:R-:W-:Y:S02]  /*31070*/  IMAD.MOV.U32 R12, RZ, RZ, RZ ;  /* 0x000000ffff0c7224 */ /* 0x000fe400078e00ff */
[----:B------:R-:W-:Y:S02]  /*31080*/  IMAD.MOV.U32 R11, RZ, RZ, 0x1f ;  /* 0x0000001fff0b7424 */ /* 0x000fe400078e00ff */
[----:B------:R-:W-:-:S07]  /*31090*/  IMAD.MOV.U32 R15, RZ, RZ, -0x1 ;  /* 0xffffffffff0f7424 */ /* 0x000fce00078e00ff */
[----:B-1---5:R-:W-:Y:S05]  /*310a0*/  WARPSYNC.COLLECTIVE R15, `(.L_x_3200) ;  /* 0x000000000f087348 */ /* 0x022fea0003c00000 */
[----:B------:R0:W2:Y:S02]  /*310b0*/  SHFL.IDX P6, R14, R13, R12, R11 ;  /* 0x0000000c0d0e7389 */ /* 0x0000a400000c000b */
[----:B012--5:R-:W-:Y:S01]  /*310c0*/  ENDCOLLECTIVE ;  /* 0x000000000000791b */ /* 0x027fe20003800000 */
.L_x_3200:
[----:B------:R-:W-:Y:S05]  /*310d0*/  BSYNC B0 ;  /* 0x0000000000007941 */ /* 0x000fea0003800000 */
.L_x_3199:
        /* <DEDUP_REMOVED lines=9> */
.L_x_3201:
        /* <DEDUP_REMOVED lines=18> */
.L_x_3202:
        /* <DEDUP_REMOVED lines=8> */
.L_x_3203:
        /* <DEDUP_REMOVED lines=8> */
.L_x_3204:
        /* <DEDUP_REMOVED lines=8> */
.L_x_3205:
        /* <DEDUP_REMOVED lines=8> */
.L_x_3206:
        /* <DEDUP_REMOVED lines=9> */
.L_x_3207:
[----:B------:R-:W-:Y:S01]  /*31520*/  IMAD.MOV.U32 R16, RZ, RZ, R14 ;  /* 0x000000ffff107224 */ /* 0x000fe200078e000e */
[----:B------:R-:W-:Y:S06]  /*31530*/  BRA `(.L_x_3208) ;  /* 0xffffffd000047947 */ /* 0x000fec000383ffff */
.L_x_3110:
        /* <DEDUP_REMOVED lines=8> */
.L_x_3210:
[----:B------:R-:W-:Y:S05]  /*315c0*/  BSYNC B0 ;  /* 0x0000000000007941 */ /* 0x000fea0003800000 */
.L_x_3209:
        /* <DEDUP_REMOVED lines=10> */
.L_x_3211:
        /* <DEDUP_REMOVED lines=8> */
.L_x_3212:
        /* <DEDUP_REMOVED lines=8> */
.L_x_3213:
        /* <DEDUP_REMOVED lines=8> */
.L_x_3214:
        /* <DEDUP_REMOVED lines=9> */
.L_x_3215:
[----:B------:R-:W-:Y:S01]  /*31880*/  IMAD.MOV.U32 R16, RZ, RZ, R14 ;  /* 0x000000ffff107224 */ /* 0x000fe200078e000e */
[----:B------:R-:W-:Y:S06]  /*31890*/  BRA `(.L_x_3216) ;  /* 0xffffffcc00c87947 */ /* 0x000fec000383ffff */
.L_x_3112:
[----:B------:R-:W-:Y:S01]  /*318a0*/  BSSY B0, `(.L_x_3217) ;  /* 0x0000006000007945 */ /* 0x000fe20003800000 */
[----:B------:R-:W-:Y:S01]  /*318b0*/  PLOP3.LUT P6, PT, P6, PT, PT, 0x8, 0x0 ;  /* 0x000000000000781c */ /* 0x000fe200037ce170 */
[----:B------:R-:W-:-:S12]  /*318c0*/  IMAD.MOV.U32 R15, RZ, RZ, -0x1 ;  /* 0xffffffffff0f7424 */ /* 0x000fd800078e00ff */
[----:B01---5:R-:W-:Y:S05]  /*318d0*/  WARPSYNC.COLLECTIVE R15, `(.L_x_3218) ;  /* 0x000000000f087348 */ /* 0x023fea0003c00000 */
[----:B------:R-:W-:Y:S01]  /*318e0*/  VOTE.ANY R14, PT, P6 ;  /* 0x00000000000e7806 */ /* 0x000fe200030e0100 */
[----:B01---5:R-:W-:Y:S06]  /*318f0*/  ENDCOLLECTIVE ;  /* 0x000000000000791b */ /* 0x023fec0003800000 */
.L_x_3218:
[----:B------:R-:W-:Y:S05]  /*31900*/  BSYNC B0 ;  /* 0x0000000000007941 */ /* 0x000fea0003800000 */
.L_x_3217:
        /* <DEDUP_REMOVED lines=9> */
.L_x_3219:
[----:B------:R-:W-:Y:S01]  /*319a0*/  IMAD.MOV.U32 R17, RZ, RZ, R14 ;  /* 0x000000ffff117224 */ /* 0x000fe200078e000e */
[----:B------:R-:W-:Y:S06]  /*319b0*/  BRA `(.L_x_3220) ;  /* 0xffffffcc00b87947 */ /* 0x000fec000383ffff */
.L_x_3114:
[----:B------:R-:W-:Y:S01]  /*319c0*/  BSSY B0, `(.L_x_3221) ;  /* 0x0000007000007945 */ /* 0x000fe20003800000 */
[----:B------:R-:W-:Y:S02]  /*319d0*/  IMAD.MOV.U32 R13, RZ, RZ, R2 ;  /* 0x000000ffff0d7224 */ /* 0x000fe400078e0002 */
[----:B------:R-:W-:Y:S02]  /*319e0*/  IMAD.MOV.U32 R11, RZ, RZ, 0x1f ;  /* 0x0000001fff0b7424 */ /* 0x000fe400078e00ff */
[----:B------:R-:W-:-:S07]  /*319f0*/  IMAD.MOV.U32 R15, RZ, RZ, -0x1 ;  /* 0xffffffffff0f7424 */ /* 0x000fce00078e00ff */
[----:B0123-5:R-:W-:Y:S05]  /*31a00*/  WARPSYNC.COLLECTIVE R15, `(.L_x_3222) ;  /* 0x000000000f087348 */ /* 0x02ffea0003c00000 */
[----:B------:R4:W0:Y:S02]  /*31a10*/  SHFL.IDX P6, R14, R13, R12, R11 ;  /* 0x0000000c0d0e7389 */ /* 0x00082400000c000b */
[----:B012345:R-:W-:Y:S01]  /*31a20*/  ENDCOLLECTIVE ;  /* 0x000000000000791b */ /* 0x03ffe20003800000 */
.L_x_3222:
[----:B------:R-:W-:Y:S05]  /*31a30*/  BSYNC B0 ;  /* 0x0000000000007941 */ /* 0x000fea0003800000 */
.L_x_3221:
[----:B------:R-:W-:Y:S01]  /*31a40*/  IMAD.MOV.U32 R2, RZ, RZ, R14 ;  /* 0x000000ffff027224 */ /* 0x000fe200078e000e */
[----:B------:R-:W-:Y:S06]  /*31a50*/  BRA `(.L_x_3223) ;  /* 0xffffffcc00ac7947 */ /* 0x000fec000383ffff */
.L_x_3118:
[----:B0-----:R0:W2:Y:S02]  /*31a60*/  SYNCS.PHASECHK.TRANS64.TRYWAIT P0, [R0+URZ+0x36820], R3 ;  /* 0x03682003000075a7 */ /* 0x0010a4000800017f */
[----:B--2---:R-:W-:Y:S05]  /*31a70*/  @!P0 NANOSLEEP.SYNCS 0x989680 ;  /* 0x009896800000895d */ /* 0x004fea0003900000 */
[----:B------:R-:W2:Y:S02]  /*31a80*/  @!P0 SYNCS.PHASECHK.TRANS64 P0, [R0+URZ+0x36820], R3 ;  /* 0x03682003000085a7 */ /* 0x000ea4000800007f */
[----:B--2---:R-:W-:Y:S05]  /*31a90*/  @!P0 BRA `(.L_x_3118) ;  /* 0xfffffffc00f08947 */ /* 0x004fea000383ffff */
[----:B------:R-:W-:Y:S05]  /*31aa0*/  BRA `(.L_x_3224) ;  /* 0xffffffd400307947 */ /* 0x000fea000383ffff */
.L_x_3119:
        /* <DEDUP_REMOVED lines=8> */
[----:B01-3-5:R-:W-:Y:S05]  /*31b30*/  WARPSYNC.COLLECTIVE R15, `(.L_x_3226) ;  /* 0x000000000f087348 */ /* 0x02bfea0003c00000 */
[----:B------:R2:W4:Y:S02]  /*31b40*/  SHFL.IDX P6, R14, R13, R12, R11 ;  /* 0x0000000c0d0e7389 */ /* 0x00052400000c000b */
[----:B012345:R-:W-:Y:S01]  /*31b50*/  ENDCOLLECTIVE ;  /* 0x000000000000791b */ /* 0x03ffe20003800000 */
.L_x_3226:
[----:B------:R-:W-:Y:S05]  /*31b60*/  BSYNC B0 ;  /* 0x0000000000007941 */ /* 0x000fea0003800000 */
.L_x_3225:
[----:B------:R-:W-:Y:S05]  /*31b70*/  BRA `(.L_x_3227) ;  /* 0xffffffd400187947 */ /* 0x000fea000383ffff */
.L_x_3120:
[----:B------:R-:W-:Y:S01]  /*31b80*/  BSSY B0, `(.L_x_3228) ;  /* 0x0000006000007945 */ /* 0x000fe20003800000 */
[----:B------:R-:W-:-:S07]  /*31b90*/  IMAD.MOV.U32 R15, RZ, RZ, -0x1 ;  /* 0xffffffffff0f7424 */ /* 0x000fce00078e00ff */
[----:B0123-5:R-:W-:Y:S05]  /*31ba0*/  WARPSYNC.COLLECTIVE R15, `(.L_x_3229) ;  /* 0x000000000f0c7348 */ /* 0x02ffea0003c00000 */
[----:B------:R-:W-:Y:S02]  /*31bb0*/  ELECT P6, UR62, PT ;  /* 0x00000000003e782f */ /* 0x000fe400038c0000 */
[----:B------:R-:W-:Y:S01]  /*31bc0*/  MOV R14, UR62 ;  /* 0x0000003e000e7c02 */ /* 0x000fe20008000f00 */
[----:B0123-5:R-:W-:Y:S10]  /*31bd0*/  ENDCOLLECTIVE ;  /* 0x000000000000791b */ /* 0x02fff40003800000 */
.L_x_3229:
[----:B------:R-:W-:Y:S05]  /*31be0*/  BSYNC B0 ;  /* 0x0000000000007941 */ /* 0x000fea0003800000 */
.L_x_3228:
[----:B------:R-:W-:Y:S05]  /*31bf0*/  BRA `(.L_x_3230) ;  /* 0xffffffd4000c7947 */ /* 0x000fea000383ffff */
.L_x_3122:
[----:B0-----:R0:W2:Y:S02]  /*31c00*/  SYNCS.PHASECHK.TRANS64.TRYWAIT P0, [R6+URZ], R5 ;  /* 0x00000005060075a7 */ /* 0x0010a4000800017f */
[----:B--2---:R-:W-:Y:S05]  /*31c10*/  @!P0 NANOSLEEP.SYNCS 0x989680 ;  /* 0x009896800000895d */ /* 0x004fea0003900000 */
[----:B------:R-:W2:Y:S02]  /*31c20*/  @!P0 SYNCS.PHASECHK.TRANS64 P0, [R6+URZ], R5 ;  /* 0x00000005060085a7 */ /* 0x000ea4000800007f */
[----:B--2---:R-:W-:Y:S05]  /*31c30*/  @!P0 BRA `(.L_x_3122) ;  /* 0xfffffffc00f08947 */ /* 0x004fea000383ffff */
[----:B------:R-:W-:Y:S05]  /*31c40*/  BRA `(.L_x_3231) ;  /* 0xffffffd400507947 */ /* 0x000fea000383ffff */
.L_x_3123:
[----:B--2---:R2:W3:Y:S02]  /*31c50*/  SYNCS.PHASECHK.TRANS64.TRYWAIT P0, [R7+URZ], R2 ;  /* 0x00000002070075a7 */ /* 0x0044e4000800017f */
[----:B---3--:R-:W-:Y:S05]  /*31c60*/  @!P0 NANOSLEEP.SYNCS 0x989680 ;  /* 0x009896800000895d */ /* 0x008fea0003900000 */
[----:B------:R-:W3:Y:S02]  /*31c70*/  @!P0 SYNCS.PHASECHK.TRANS64 P0, [R7+URZ], R2 ;  /* 0x00000002070085a7 */ /* 0x000ee4000800007f */
[----:B---3--:R-:W-:Y:S05]  /*31c80*/  @!P0 BRA `(.L_x_3123) ;  /* 0xfffffffc00f08947 */ /* 0x008fea000383ffff */
[----:B------:R-:W-:Y:S05]  /*31c90*/  BRA `(.L_x_3232) ;  /* 0xffffffd400447947 */ /* 0x000fea000383ffff */
.L_x_3125:
[----:B---3--:R3:W4:Y:S02]  /*31ca0*/  SYNCS.PHASECHK.TRANS64.TRYWAIT P0, [R4+URZ], R5 ;  /* 0x00000005040075a7 */ /* 0x008724000800017f */
[----:B----4-:R-:W-:Y:S05]  /*31cb0*/  @!P0 NANOSLEEP.SYNCS 0x989680 ;  /* 0x009896800000895d */ /* 0x010fea0003900000 */
[----:B------:R-:W4:Y:S02]  /*31cc0*/  @!P0 SYNCS.PHASECHK.TRANS64 P0, [R4+URZ], R5 ;  /* 0x00000005040085a7 */ /* 0x000f24000800007f */
[----:B----4-:R-:W-:Y:S05]  /*31cd0*/  @!P0 BRA `(.L_x_3125) ;  /* 0xfffffffc00f08947 */ /* 0x010fea000383ffff */
[----:B------:R-:W-:Y:S05]  /*31ce0*/  BRA `(.L_x_3233) ;  /* 0xffffffd4004c7947 */ /* 0x000fea000383ffff */
.L_x_3234:
        /* <DEDUP_REMOVED lines=9> */
.L_x_3245:


//--------------------- .nv.global.init           --------------------------
	.section	.nv.global.init,"aw",@progbits
.nv.global.init:
	.type		$str$23,@object
	.size		$str$23,($str$24 - $str$23)
$str$23:
        /*0000*/ 	.byte	0x28, 0x61, 0x64, 0x64, 0x72, 0x65, 0x73, 0x73, 0x20, 0x26, 0x20, 0x6d, 0x61, 0x73, 0x6b, 0x29
        /*0010*/ 	.byte	0x20, 0x3d, 0x3d, 0x20, 0x30, 0x00
	.type		$str$24,@object
	.size		$str$24,(__unnamed_9 - $str$24)
$str$24:
        /*0016*/ 	.byte	0x2f, 0x74, 0x6d, 0x70, 0x2f, 0x6f, 0x73, 0x73, 0x5f, 0x6b, 0x65, 0x72, 0x6e, 0x65, 0x6c, 0x73
        /*0026*/ 	.byte	0x5f, 0x73, 0x72, 0x63, 0x2f, 0x66, 0x6c, 0x61, 0x73, 0x68, 0x5f, 0x61, 0x74, 0x74, 0x65, 0x6e
        /*0036*/ 	.byte	0x74, 0x69, 0x6f, 0x6e, 0x2f, 0x63, 0x73, 0x72, 0x63, 0x2f, 0x63, 0x75, 0x74, 0x6c, 0x61, 0x73
        /*0046*/ 	.byte	0x73, 0x2f, 0x69, 0x6e, 0x63, 0x6c, 0x75, 0x64, 0x65, 0x2f, 0x63, 0x75, 0x74, 0x65, 0x2f, 0x70
        /*0056*/ 	.byte	0x6f, 0x69, 0x6e, 0x74, 0x65, 0x72, 0x5f, 0x66, 0x6c, 0x61, 0x67, 0x67, 0x65, 0x64, 0x2e, 0x68
        /*0066*/ 	.byte	0x70, 0x70, 0x00
	.type		__unnamed_9,@object
	.size		__unnamed_9,(__unnamed_5 - __unnamed_9)
__unnamed_9:
        /* <DEDUP_REMOVED lines=25> */
	.type		__unnamed_5,@object
	.size		__unnamed_5,(__unnamed_4 - __unnamed_5)
__unnamed_5:
        /* <DEDUP_REMOVED lines=25> */
	.type		__unnamed_4,@object
	.size		__unnamed_4,(__unnamed_3 - __unnamed_4)
__unnamed_4:
        /* <DEDUP_REMOVED lines=25> */
	.type		__unnamed_3,@object
	.size		__unnamed_3,(__unnamed_7 - __unnamed_3)
__unnamed_3:
        /* <DEDUP_REMOVED lines=29> */
	.type		__unnamed_7,@object
	.size		__unnamed_7,(__unnamed_2 - __unnamed_7)
__unnamed_7:
        /* <DEDUP_REMOVED lines=29> */
	.type		__unnamed_2,@object
	.size		__unnamed_2,(__unnamed_8 - __unnamed_2)
__unnamed_2:
        /* <DEDUP_REMOVED lines=29> */
	.type		__unnamed_8,@object
	.size		__unnamed_8,(__unnamed_1 - __unnamed_8)
__unnamed_8:
        /* <DEDUP_REMOVED lines=29> */
	.type		__unnamed_1,@object
	.size		__unnamed_1,(__unnamed_6 - __unnamed_1)
__unnamed_1:
        /* <DEDUP_REMOVED lines=29> */
        /*0e05*/ 	.byte	0x5d, 0x00
	.type		__unnamed_6,@object
	.size		__unnamed_6,(.L_5 - __unnamed_6)
__unnamed_6:
        /* <DEDUP_REMOVED lines=30> */
.L_5:


//--------------------- .nv.shared._ZN7cutlass13device_kernelIN5flash11enable_sm90INS1_16FlashAttnFwdSm90INS1_25CollectiveMainloopFwdSm90ILi2EN4cute5tupleIJNS5_1CILi1EEES8_S8_EEENS6_IJNS7_ILi128EEENS7_ILi112EEENS7_ILi192EEEEEELi192ENS_10bfloat16_tEfNS_4arch4Sm90ELb0ELb0ELb1ELb0ELb0ELb0ELb0ELb1ELb1ELb1ELb0ELb0EEENS1_21CollectiveEpilogueFwdINS6_IJSA_SC_SB_EEES9_SE_SG_Li256ELb0ELb1ELb0ELb0EEENS1_29StaticPersistentTileSchedulerILb0EEEEEEEEEvNT_6ParamsE --------------------------
	.section	.nv.shared._ZN7cutlass13device_kernelIN5flash11enable_sm90INS1_16FlashAttnFwdSm90INS1_25CollectiveMainloopFwdSm90ILi2EN4cute5tupleIJNS5_1CILi1EEES8_S8_EEENS6_IJNS7_ILi128EEENS7_ILi112EEENS7_ILi192EEEEEELi192ENS_10bfloat16_tEfNS_4arch4Sm90ELb0ELb0ELb1ELb0ELb0ELb0ELb0ELb1ELb1ELb1ELb0ELb0EEENS1_21CollectiveEpilogueFwdINS6_IJSA_SC_SB_EEES9_SE_SG_Li256ELb0ELb1ELb0ELb0EEENS1_29StaticPersistentTileSchedulerILb0EEEEEEEEEvNT_6ParamsE,"aw",@nobits
	.sectionflags	@""
	.align	16
	.zero		1024


//--------------------- .nv.shared.reserved.0     --------------------------
	.section	.nv.shared.reserved.0,"aw",@nobits
	.weak		__nv_reservedSMEM_offset_0_alias
	.size		__nv_reservedSMEM_offset_0_alias, 0, 0
	.other		__nv_reservedSMEM_offset_0_alias,@"STO_CUDA_RESERVED_SHARED STV_DEFAULT"
__nv_reservedSMEM_offset_0_alias:
	.zero		0


//--------------------- .nv.global                --------------------------
	.section	.nv.global,"aw",@nobits
.nv.global:
	.type		_ZN82_INTERNAL_aa617ece_46_flash_fwd_hdim192_bf16_softcap_packgqa_sm90_cu_a7f3af4d_37144cute1_E,@object
	.size		_ZN82_INTERNAL_aa617ece_46_flash_fwd_hdim192_bf16_softcap_packgqa_sm90_cu_a7f3af4d_37144cute1_E,(_ZN82_INTERNAL_aa617ece_46_flash_fwd_hdim192_bf16_softcap_packgqa_sm90_cu_a7f3af4d_37144cuda3std3__45__cpo6cbeginE - _ZN82_INTERNAL_aa617ece_46_flash_fwd_hdim192_bf16_softcap_packgqa_sm90_cu_a7f3af4d_37144cute1_E)
_ZN82_INTERNAL_aa617ece_46_flash_fwd_hdim192_bf16_softcap_packgqa_sm90_cu_a7f3af4d_37144cute1_E:
	.zero		1
	.type		_ZN82_INTERNAL_aa617ece_46_flash_fwd_hdim192_bf16_softcap_packgqa_sm90_cu_a7f3af4d_37144cuda3std3__45__cpo6cbeginE,@object
	.size		_ZN82_INTERNAL_aa617ece_46_flash_fwd_hdim192_bf16_softcap_packgqa_sm90_cu_a7f3af4d_37144cuda3std3__45__cpo6cbeginE,(_ZN82_INTERNAL_aa617ece_46_flash_fwd_hdim192_bf16_softcap_packgqa_sm90_cu_a7f3af4d_37144cuda3std3__48in_placeE - _ZN82_INTERNAL_aa617ece_46_flash_fwd_hdim192_bf16_softcap_packgqa_sm90_cu_a7f3af4d_37144cuda3std3__45__cpo6cbeginE)
_ZN82_INTERNAL_aa617ece_46_flash_fwd_hdim192_bf16_softcap_packgqa_sm90_cu_a7f3af4d_37144cuda3std3__45__cpo6cbeginE:
	.zero		1
	.type		_ZN82_INTERNAL_aa617ece_46_flash_fwd_hdim192_bf16_softcap_packgqa_sm90_cu_a7f3af4d_37144cuda3std3__48in_placeE,@object
	.size		_ZN82_INTERNAL_aa617ece_46_flash_fwd_hdim192_bf16_softcap_packgqa_sm90_cu_a7f3af4d_37144cuda3std3__48in_placeE,(_ZN82_INTERNAL_aa617ece_46_flash_fwd_hdim192_bf16_softcap_packgqa_sm90_cu_a7f3af4d_37144cuda3std6ranges3__45__cpo9iter_moveE - _ZN82_INTERNAL_aa617ece_46_flash_fwd_hdim192_bf16_softcap_packgqa_sm90_cu_a7f3af4d_37144cuda3std3__48in_placeE)
_ZN82_INTERNAL_aa617ece_46_flash_fwd_hdim192_bf16_softcap_packgqa_sm90_cu_a7f3af4d_37144cuda3std3__48in_placeE:
	.zero		1
	.type		_ZN82_INTERNAL_aa617ece_46_flash_fwd_hdim192_bf16_softcap_packgqa_sm90_cu_a7f3af4d_37144cuda3std6ranges3__45__cpo9iter_moveE,@object
	.size		_ZN82_INTERNAL_aa617ece_46_flash_fwd_hdim192_bf16_softcap_packgqa_sm90_cu_a7f3af4d_37144cuda3std6ranges3__45__cpo9iter_moveE,(_ZN82_INTERNAL_aa617ece_46_flash_fwd_hdim192_bf16_softcap_packgqa_sm90_cu_a7f3af4d_37144cuda3std3__45__cpo5beginE - _ZN82_INTERNAL_aa617ece_46_flash_fwd_hdim192_bf16_softcap_packgqa_sm90_cu_a7f3af4d_37144cuda3std6ranges3__45__cpo9iter_moveE)
_ZN82_INTERNAL_aa617ece_46_flash_fwd_hdim192_bf16_softcap_packgqa_sm90_cu_a7f3af4d_37144cuda3std6ranges3__45__cpo9iter_moveE:
	.zero		1
	.type		_ZN82_INTERNAL_aa617ece_46_flash_fwd_hdim192_bf16_softcap_packgqa_sm90_cu_a7f3af4d_37144cuda3std3__45__cpo5beginE,@object
	.size		_ZN82_INTERNAL_aa617ece_46_flash_fwd_hdim192_bf16_softcap_packgqa_sm90_cu_a7f3af4d_37144cuda3std3__45__cpo5beginE,(_ZN82_INTERNAL_aa617ece_46_flash_fwd_hdim192_bf16_softcap_packgqa_sm90_cu_a7f3af4d_37144cuda3std3__484_GLOBAL__N__aa617ece_46_flash_fwd_hdim192_bf16_softcap_packgqa_sm90_cu_a7f3af4d_37146ignoreE - _ZN82_INTERNAL_aa617ece_46_flash_fwd_hdim192_bf16_softcap_packgqa_sm90_cu_a7f3af4d_37144cuda3std3__45__cpo5beginE)
_ZN82_INTERNAL_aa617ece_46_flash_fwd_hdim192_bf16_softcap_packgqa_sm90_cu_a7f3af4d_37144cuda3std3__45__cpo5beginE:
	.zero		1
	.type		_ZN82_INTERNAL_aa617ece_46_flash_fwd_hdim192_bf16_softcap_packgqa_sm90_cu_a7f3af4d_37144cuda3std3__484_GLOBAL__N__aa617ece_46_flash_fwd_hdim192_bf16_softcap_packgqa_sm90_cu_a7f3af4d_37146ignoreE,@object
	.size		_ZN82_INTERNAL_aa617ece_46_flash_fwd_hdim192_bf16_softcap_packgqa_sm90_cu_a7f3af4d_37144cuda3std3__484_GLOBAL__N__aa617ece_46_flash_fwd_hdim192_bf16_softcap_packgqa_sm90_cu_a7f3af4d_37146ignoreE,(_ZN82_INTERNAL_aa617ece_46_flash_fwd_hdim192_bf16_softcap_packgqa_sm90_cu_a7f3af4d_37144cute7productE - _ZN82_INTERNAL_aa617ece_46_flash_fwd_hdim192_bf16_softcap_packgqa_sm90_cu_a7f3af4d_37144cuda3std3__484_GLOBAL__N__aa617ece_46_flash_fwd_hdim192_bf16_softcap_packgqa_sm90_cu_a7f3af4d_37146ignoreE)
_ZN82_INTERNAL_aa617ece_46_flash_fwd_hdim192_bf16_softcap_packgqa_sm90_cu_a7f3af4d_37144cuda3std3__484_GLOBAL__N__aa617ece_46_flash_fwd_hdim192_bf16_softcap_packgqa_sm90_cu_a7f3af4d_37146ignoreE:
	.zero		1
	.type		_ZN82_INTERNAL_aa617ece_46_flash_fwd_hdim192_bf16_softcap_packgqa_sm90_cu_a7f3af4d_37144cute7productE,@object
	.size		_ZN82_INTERNAL_aa617ece_46_flash_fwd_hdim192_bf16_softcap_packgqa_sm90_cu_a7f3af4d_37144cute7productE,(_ZN82_INTERNAL_aa617ece_46_flash_fwd_hdim192_bf16_softcap_packgqa_sm90_cu_a7f3af4d_37144cuda3std3__45__cpo3endE - _ZN82_INTERNAL_aa617ece_46_flash_fwd_hdim192_bf16_softcap_packgqa_sm90_cu_a7f3af4d_37144cute7productE)
_ZN82_INTERNAL_aa617ece_46_flash_fwd_hdim192_bf16_softcap_packgqa_sm90_cu_a7f3af4d_37144cute7productE:
	.zero		1
	.type		_ZN82_INTERNAL_aa617ece_46_flash_fwd_hdim192_bf16_softcap_packgqa_sm90_cu_a7f3af4d_37144cuda3std3__45__cpo3endE,@object
	.size		_ZN82_INTERNAL_aa617ece_46_flash_fwd_hdim192_bf16_softcap_packgqa_sm90_cu_a7f3af4d_37144cuda3std3__45__cpo3endE,(_ZN82_INTERNAL_aa617ece_46_flash_fwd_hdim192_bf16_softcap_packgqa_sm90_cu_a7f3af4d_37144cuda3std3__419piecewise_constructE - _ZN82_INTERNAL_aa617ece_46_flash_fwd_hdim192_bf16_softcap_packgqa_sm90_cu_a7f3af4d_37144cuda3std3__45__cpo3endE)
_ZN82_INTERNAL_aa617ece_46_flash_fwd_hdim192_bf16_softcap_packgqa_sm90_cu_a7f3af4d_37144cuda3std3__45__cpo3endE:
	.zero		1
	.type		_ZN82_INTERNAL_aa617ece_46_flash_fwd_hdim192_bf16_softcap_packgqa_sm90_cu_a7f3af4d_37144cuda3std3__419piecewise_constructE,@object
	.size		_ZN82_INTERNAL_aa617ece_46_flash_fwd_hdim192_bf16_softcap_packgqa_sm90_cu_a7f3af4d_37144cuda3std3__419piecewise_constructE,(_ZN82_INTERNAL_aa617ece_46_flash_fwd_hdim192_bf16_softcap_packgqa_sm90_cu_a7f3af4d_37144cuda3std3__45__cpo4cendE - _ZN82_INTERNAL_aa617ece_46_flash_fwd_hdim192_bf16_softcap_packgqa_sm90_cu_a7f3af4d_37144cuda3std3__419piecewise_constructE)
_ZN82_INTERNAL_aa617ece_46_flash_fwd_hdim192_bf16_softcap_packgqa_sm90_cu_a7f3af4d_37144cuda3std3__419piecewise_constructE:
	.zero		1
	.type		_ZN82_INTERNAL_aa617ece_46_flash_fwd_hdim192_bf16_softcap_packgqa_sm90_cu_a7f3af4d_37144cuda3std3__45__cpo4cendE,@object
	.size		_ZN82_INTERNAL_aa617ece_46_flash_fwd_hdim192_bf16_softcap_packgqa_sm90_cu_a7f3af4d_37144cuda3std3__45__cpo4cendE,(_ZN82_INTERNAL_aa617ece_46_flash_fwd_hdim192_bf16_softcap_packgqa_sm90_cu_a7f3af4d_37144cuda3std6ranges3__45__cpo4swapE - _ZN82_INTERNAL_aa617ece_46_flash_fwd_hdim192_bf16_softcap_packgqa_sm90_cu_a7f3af4d_37144cuda3std3__45__cpo4cendE)
_ZN82_INTERNAL_aa617ece_46_flash_fwd_hdim192_bf16_softcap_packgqa_sm90_cu_a7f3af4d_37144cuda3std3__45__cpo4cendE:
	.zero		1
	.type		_ZN82_INTERNAL_aa617ece_46_flash_fwd_hdim192_bf16_softcap_packgqa_sm90_cu_a7f3af4d_37144cuda3std6ranges3__45__cpo4swapE,@object
	.size		_ZN82_INTERNAL_aa617ece_46_flash_fwd_hdim192_bf16_softcap_packgqa_sm90_cu_a7f3af4d_37144cuda3std6ranges3__45__cpo4swapE,(.L_16 - _ZN82_INTERNAL_aa617ece_46_flash_fwd_hdim192_bf16_softcap_packgqa_sm90_cu_a7f3af4d_37144cuda3std6ranges3__45__cpo4swapE)
_ZN82_INTERNAL_aa617ece_46_flash_fwd_hdim192_bf16_softcap_packgqa_sm90_cu_a7f3af4d_37144cuda3std6ranges3__45__cpo4swapE:
	.zero		1
.L_16:


//--------------------- .nv.shared._ZN7cutlass13device_kernelIN5flash11enable_sm90INS1_16FlashAttnFwdSm90INS1_25CollectiveMainloopFwdSm90ILi2EN4cute5tupleIJNS5_1CILi2EEENS7_ILi1EEES9_EEENS6_IJNS7_ILi128EEENS7_ILi112EEENS7_ILi192EEEEEELi192ENS_10bfloat16_tEfNS_4arch4Sm90ELb0ELb0ELb1ELb0ELb0ELb0ELb0ELb1ELb1ELb1ELb0ELb0EEENS1_21CollectiveEpilogueFwdINS6_IJSB_SD_SC_EEESA_SF_SH_Li256ELb0ELb1ELb0ELb0EEENS1_29StaticPersistentTileSchedulerILb0EEEEEEEEEvNT_6ParamsE --------------------------
	.section	.nv.shared._ZN7cutlass13device_kernelIN5flash11enable_sm90INS1_16FlashAttnFwdSm90INS1_25CollectiveMainloopFwdSm90ILi2EN4cute5tupleIJNS5_1CILi2EEENS7_ILi1EEES9_EEENS6_IJNS7_ILi128EEENS7_ILi112EEENS7_ILi192EEEEEELi192ENS_10bfloat16_tEfNS_4arch4Sm90ELb0ELb0ELb1ELb0ELb0ELb0ELb0ELb1ELb1ELb1ELb0ELb0EEENS1_21CollectiveEpilogueFwdINS6_IJSB_SD_SC_EEESA_SF_SH_Li256ELb0ELb1ELb0ELb0EEENS1_29StaticPersistentTileSchedulerILb0EEEEEEEEEvNT_6ParamsE,"aw",@nobits
	.sectionflags	@""
	.align	16
	.zero		1024


//--------------------- .nv.shared._ZN7cutlass13device_kernelIN5flash11enable_sm90INS1_16FlashAttnFwdSm90INS1_25CollectiveMainloopFwdSm90ILi2EN4cute5tupleIJNS5_1CILi1EEES8_S8_EEENS6_IJNS7_ILi128EEENS7_ILi112EEENS7_ILi192EEEEEELi192ENS_10bfloat16_tEfNS_4arch4Sm90ELb0ELb0ELb1ELb1ELb0ELb0ELb0ELb1ELb1ELb1ELb0ELb0EEENS1_21CollectiveEpilogueFwdINS6_IJSA_SC_SB_EEES9_SE_SG_Li256ELb1ELb1ELb0ELb0EEENS1_36VarlenDynamicPersistentTileSchedulerILi128ELi112ELi256ELi128ELb0ELb1ELb1ELb0ELb1ELb1EEEEEEEEEvNT_6ParamsE --------------------------
	.section	.nv.shared._ZN7cutlass13device_kernelIN5flash11enable_sm90INS1_16FlashAttnFwdSm90INS1_25CollectiveMainloopFwdSm90ILi2EN4cute5tupleIJNS5_1CILi1EEES8_S8_EEENS6_IJNS7_ILi128EEENS7_ILi112EEENS7_ILi192EEEEEELi192ENS_10bfloat16_tEfNS_4arch4Sm90ELb0ELb0ELb1ELb1ELb0ELb0ELb0ELb1ELb1ELb1ELb0ELb0EEENS1_21CollectiveEpilogueFwdINS6_IJSA_SC_SB_EEES9_SE_SG_Li256ELb1ELb1ELb0ELb0EEENS1_36VarlenDynamicPersistentTileSchedulerILi128ELi112ELi256ELi128ELb0ELb1ELb1ELb0ELb1ELb1EEEEEEEEEvNT_6ParamsE,"aw",@nobits
	.sectionflags	@""
	.align	16
	.zero		1024


//--------------------- .nv.shared._ZN7cutlass13device_kernelIN5flash11enable_sm90INS1_16FlashAttnFwdSm90INS1_25CollectiveMainloopFwdSm90ILi2EN4cute5tupleIJNS5_1CILi1EEES8_S8_EEENS6_IJNS7_ILi128EEENS7_ILi112EEENS7_ILi192EEEEEELi192ENS_10bfloat16_tEfNS_4arch4Sm90ELb0ELb0ELb1ELb1ELb0ELb1ELb0ELb1ELb1ELb1ELb0ELb0EEENS1_21CollectiveEpilogueFwdINS6_IJSA_SC_SB_EEES9_SE_SG_Li256ELb1ELb1ELb0ELb0EEENS1_36VarlenDynamicPersistentTileSchedulerILi128ELi112ELi256ELi128ELb0ELb1ELb1ELb0ELb1ELb1EEEEEEEEEvNT_6ParamsE --------------------------
	.section	.nv.shared._ZN7cutlass13device_kernelIN5flash11enable_sm90INS1_16FlashAttnFwdSm90INS1_25CollectiveMainloopFwdSm90ILi2EN4cute5tupleIJNS5_1CILi1EEES8_S8_EEENS6_IJNS7_ILi128EEENS7_ILi112EEENS7_ILi192EEEEEELi192ENS_10bfloat16_tEfNS_4arch4Sm90ELb0ELb0ELb1ELb1ELb0ELb1ELb0ELb1ELb1ELb1ELb0ELb0EEENS1_21CollectiveEpilogueFwdINS6_IJSA_SC_SB_EEES9_SE_SG_Li256ELb1ELb1ELb0ELb0EEENS1_36VarlenDynamicPersistentTileSchedulerILi128ELi112ELi256ELi128ELb0ELb1ELb1ELb0ELb1ELb1EEEEEEEEEvNT_6ParamsE,"aw",@nobits
	.sectionflags	@""
	.align	16
	.zero		1024


//--------------------- .nv.shared._ZN7cutlass13device_kernelIN5flash11enable_sm90INS1_16FlashAttnFwdSm90INS1_25CollectiveMainloopFwdSm90ILi2EN4cute5tupleIJNS5_1CILi1EEES8_S8_EEENS6_IJNS7_ILi128EEENS7_ILi96EEENS7_ILi192EEEEEELi192ENS_10bfloat16_tEfNS_4arch4Sm90ELb0ELb1ELb1ELb0ELb0ELb0ELb0ELb1ELb1ELb1ELb0ELb0EEENS1_21CollectiveEpilogueFwdINS6_IJSA_SC_SB_EEES9_SE_SG_Li256ELb0ELb1ELb0ELb0EEENS1_30DynamicPersistentTileSchedulerILi256ELi128ELb0ELb1ELb1EEEEEEEEEvNT_6ParamsE --------------------------
	.section	.nv.shared._ZN7cutlass13device_kernelIN5flash11enable_sm90INS1_16FlashAttnFwdSm90INS1_25CollectiveMainloopFwdSm90ILi2EN4cute5tupleIJNS5_1CILi1EEES8_S8_EEENS6_IJNS7_ILi128EEENS7_ILi96EEENS7_ILi192EEEEEELi192ENS_10bfloat16_tEfNS_4arch4Sm90ELb0ELb1ELb1ELb0ELb0ELb0ELb0ELb1ELb1ELb1ELb0ELb0EEENS1_21CollectiveEpilogueFwdINS6_IJSA_SC_SB_EEES9_SE_SG_Li256ELb0ELb1ELb0ELb0EEENS1_30DynamicPersistentTileSchedulerILi256ELi128ELb0ELb1ELb1EEEEEEEEEvNT_6ParamsE,"aw",@nobits
	.sectionflags	@""
	.align	16
	.zero		1024


//--------------------- .nv.shared._ZN7cutlass13device_kernelIN5flash11enable_sm90INS1_16FlashAttnFwdSm90INS1_25CollectiveMainloopFwdSm90ILi2EN4cute5tupleIJNS5_1CILi1EEES8_S8_EEENS6_IJNS7_ILi128EEENS7_ILi96EEENS7_ILi192EEEEEELi192ENS_10bfloat16_tEfNS_4arch4Sm90ELb0ELb1ELb1ELb1ELb0ELb0ELb0ELb1ELb1ELb1ELb0ELb0EEENS1_21CollectiveEpilogueFwdINS6_IJSA_SC_SB_EEES9_SE_SG_Li256ELb1ELb1ELb0ELb0EEENS1_36VarlenDynamicPersistentTileSchedulerILi128ELi96ELi256ELi128ELb0ELb1ELb1ELb1ELb0ELb1EEEEEEEEEvNT_6ParamsE --------------------------
	.section	.nv.shared._ZN7cutlass13device_kernelIN5flash11enable_sm90INS1_16FlashAttnFwdSm90INS1_25CollectiveMainloopFwdSm90ILi2EN4cute5tupleIJNS5_1CILi1EEES8_S8_EEENS6_IJNS7_ILi128EEENS7_ILi96EEENS7_ILi192EEEEEELi192ENS_10bfloat16_tEfNS_4arch4Sm90ELb0ELb1ELb1ELb1ELb0ELb0ELb0ELb1ELb1ELb1ELb0ELb0EEENS1_21CollectiveEpilogueFwdINS6_IJSA_SC_SB_EEES9_SE_SG_Li256ELb1ELb1ELb0ELb0EEENS1_36VarlenDynamicPersistentTileSchedulerILi128ELi96ELi256ELi128ELb0ELb1ELb1ELb1ELb0ELb1EEEEEEEEEvNT_6ParamsE,"aw",@nobits
	.sectionflags	@""
	.align	16
	.zero		1024


//--------------------- .nv.shared._ZN7cutlass13device_kernelIN5flash11enable_sm90INS1_16FlashAttnFwdSm90INS1_25CollectiveMainloopFwdSm90ILi2EN4cute5tupleIJNS5_1CILi1EEES8_S8_EEENS6_IJNS7_ILi128EEENS7_ILi96EEENS7_ILi192EEEEEELi192ENS_10bfloat16_tEfNS_4arch4Sm90ELb0ELb1ELb1ELb1ELb0ELb1ELb0ELb1ELb1ELb1ELb0ELb0EEENS1_21CollectiveEpilogueFwdINS6_IJSA_SC_SB_EEES9_SE_SG_Li256ELb1ELb1ELb0ELb0EEENS1_36VarlenDynamicPersistentTileSchedulerILi128ELi96ELi256ELi128ELb0ELb1ELb1ELb1ELb0ELb1EEEEEEEEEvNT_6ParamsE --------------------------
	.section	.nv.shared._ZN7cutlass13device_kernelIN5flash11enable_sm90INS1_16FlashAttnFwdSm90INS1_25CollectiveMainloopFwdSm90ILi2EN4cute5tupleIJNS5_1CILi1EEES8_S8_EEENS6_IJNS7_ILi128EEENS7_ILi96EEENS7_ILi192EEEEEELi192ENS_10bfloat16_tEfNS_4arch4Sm90ELb0ELb1ELb1ELb1ELb0ELb1ELb0ELb1ELb1ELb1ELb0ELb0EEENS1_21CollectiveEpilogueFwdINS6_IJSA_SC_SB_EEES9_SE_SG_Li256ELb1ELb1ELb0ELb0EEENS1_36VarlenDynamicPersistentTileSchedulerILi128ELi96ELi256ELi128ELb0ELb1ELb1ELb1ELb0ELb1EEEEEEEEEvNT_6ParamsE,"aw",@nobits
	.sectionflags	@""
	.align	16
	.zero		1024


//--------------------- .nv.shared._ZN7cutlass13device_kernelIN5flash11enable_sm90INS1_16FlashAttnFwdSm90INS1_25CollectiveMainloopFwdSm90ILi2EN4cute5tupleIJNS5_1CILi1EEES8_S8_EEENS6_IJNS7_ILi128EEENS7_ILi112EEENS7_ILi192EEEEEELi192ENS_10bfloat16_tEfNS_4arch4Sm90ELb1ELb0ELb1ELb0ELb0ELb0ELb0ELb1ELb1ELb1ELb0ELb0EEENS1_21CollectiveEpilogueFwdINS6_IJSA_SC_SB_EEES9_SE_SG_Li256ELb0ELb1ELb0ELb0EEENS1_30DynamicPersistentTileSchedulerILi256ELi128ELb0ELb1ELb1EEEEEEEEEvNT_6ParamsE --------------------------
	.section	.nv.shared._ZN7cutlass13device_kernelIN5flash11enable_sm90INS1_16FlashAttnFwdSm90INS1_25CollectiveMainloopFwdSm90ILi2EN4cute5tupleIJNS5_1CILi1EEES8_S8_EEENS6_IJNS7_ILi128EEENS7_ILi112EEENS7_ILi192EEEEEELi192ENS_10bfloat16_tEfNS_4arch4Sm90ELb1ELb0ELb1ELb0ELb0ELb0ELb0ELb1ELb1ELb1ELb0ELb0EEENS1_21CollectiveEpilogueFwdINS6_IJSA_SC_SB_EEES9_SE_SG_Li256ELb0ELb1ELb0ELb0EEENS1_30DynamicPersistentTileSchedulerILi256ELi128ELb0ELb1ELb1EEEEEEEEEvNT_6ParamsE,"aw",@nobits
	.sectionflags	@""
	.align	16
	.zero		1024


//--------------------- .nv.shared._ZN7cutlass13device_kernelIN5flash11enable_sm90INS1_16FlashAttnFwdSm90INS1_25CollectiveMainloopFwdSm90ILi2EN4cute5tupleIJNS5_1CILi1EEES8_S8_EEENS6_IJNS7_ILi128EEENS7_ILi112EEENS7_ILi192EEEEEELi192ENS_10bfloat16_tEfNS_4arch4Sm90ELb1ELb0ELb1ELb1ELb0ELb0ELb0ELb1ELb1ELb1ELb0ELb0EEENS1_21CollectiveEpilogueFwdINS6_IJSA_SC_SB_EEES9_SE_SG_Li256ELb1ELb1ELb0ELb0EEENS1_36VarlenDynamicPersistentTileSchedulerILi128ELi112ELi256ELi128ELb0ELb1ELb1ELb1ELb1ELb1EEEEEEEEEvNT_6ParamsE --------------------------
	.section	.nv.shared._ZN7cutlass13device_kernelIN5flash11enable_sm90INS1_16FlashAttnFwdSm90INS1_25CollectiveMainloopFwdSm90ILi2EN4cute5tupleIJNS5_1CILi1EEES8_S8_EEENS6_IJNS7_ILi128EEENS7_ILi112EEENS7_ILi192EEEEEELi192ENS_10bfloat16_tEfNS_4arch4Sm90ELb1ELb0ELb1ELb1ELb0ELb0ELb0ELb1ELb1ELb1ELb0ELb0EEENS1_21CollectiveEpilogueFwdINS6_IJSA_SC_SB_EEES9_SE_SG_Li256ELb1ELb1ELb0ELb0EEENS1_36VarlenDynamicPersistentTileSchedulerILi128ELi112ELi256ELi128ELb0ELb1ELb1ELb1ELb1ELb1EEEEEEEEEvNT_6ParamsE,"aw",@nobits
	.sectionflags	@""
	.align	16
	.zero		1024


//--------------------- .nv.shared._ZN7cutlass13device_kernelIN5flash11enable_sm90INS1_16FlashAttnFwdSm90INS1_25CollectiveMainloopFwdSm90ILi2EN4cute5tupleIJNS5_1CILi1EEES8_S8_EEENS6_IJNS7_ILi128EEENS7_ILi112EEENS7_ILi192EEEEEELi192ENS_10bfloat16_tEfNS_4arch4Sm90ELb1ELb0ELb1ELb1ELb0ELb1ELb0ELb1ELb1ELb1ELb0ELb0EEENS1_21CollectiveEpilogueFwdINS6_IJSA_SC_SB_EEES9_SE_SG_Li256ELb1ELb1ELb0ELb0EEENS1_36VarlenDynamicPersistentTileSchedulerILi128ELi112ELi256ELi128ELb0ELb1ELb1ELb1ELb1ELb1EEEEEEEEEvNT_6ParamsE --------------------------
	.section	.nv.shared._ZN7cutlass13device_kernelIN5flash11enable_sm90INS1_16FlashAttnFwdSm90INS1_25CollectiveMainloopFwdSm90ILi2EN4cute5tupleIJNS5_1CILi1EEES8_S8_EEENS6_IJNS7_ILi128EEENS7_ILi112EEENS7_ILi192EEEEEELi192ENS_10bfloat16_tEfNS_4arch4Sm90ELb1ELb0ELb1ELb1ELb0ELb1ELb0ELb1ELb1ELb1ELb0ELb0EEENS1_21CollectiveEpilogueFwdINS6_IJSA_SC_SB_EEES9_SE_SG_Li256ELb1ELb1ELb0ELb0EEENS1_36VarlenDynamicPersistentTileSchedulerILi128ELi112ELi256ELi128ELb0ELb1ELb1ELb1ELb1ELb1EEEEEEEEEvNT_6ParamsE,"aw",@nobits
	.sectionflags	@""
	.align	16
	.zero		1024


//--------------------- .nv.constant0._ZN7cutlass13device_kernelIN5flash11enable_sm90INS1_16FlashAttnFwdSm90INS1_25CollectiveMainloopFwdSm90ILi2EN4cute5tupleIJNS5_1CILi1EEES8_S8_EEENS6_IJNS7_ILi128EEENS7_ILi112EEENS7_ILi192EEEEEELi192ENS_10bfloat16_tEfNS_4arch4Sm90ELb0ELb0ELb1ELb0ELb0ELb0ELb0ELb1ELb1ELb1ELb0ELb0EEENS1_21CollectiveEpilogueFwdINS6_IJSA_SC_SB_EEES9_SE_SG_Li256ELb0ELb1ELb0ELb0EEENS1_29StaticPersistentTileSchedulerILb0EEEEEEEEEvNT_6ParamsE --------------------------
	.section	.nv.constant0._ZN7cutlass13device_kernelIN5flash11enable_sm90INS1_16FlashAttnFwdSm90INS1_25CollectiveMainloopFwdSm90ILi2EN4cute5tupleIJNS5_1CILi1EEES8_S8_EEENS6_IJNS7_ILi128EEENS7_ILi112EEENS7_ILi192EEEEEELi192ENS_10bfloat16_tEfNS_4arch4Sm90ELb0ELb0ELb1ELb0ELb0ELb0ELb0ELb1ELb1ELb1ELb0ELb0EEENS1_21CollectiveEpilogueFwdINS6_IJSA_SC_SB_EEES9_SE_SG_Li256ELb0ELb1ELb0ELb0EEENS1_29StaticPersistentTileSchedulerILb0EEEEEEEEEvNT_6ParamsE,"a",@progbits
	.sectionflags	@""
	.align	4
.nv.constant0._ZN7cutlass13device_kernelIN5flash11enable_sm90INS1_16FlashAttnFwdSm90INS1_25CollectiveMainloopFwdSm90ILi2EN4cute5tupleIJNS5_1CILi1EEES8_S8_EEENS6_IJNS7_ILi128EEENS7_ILi112EEENS7_ILi192EEEEEELi192ENS_10bfloat16_tEfNS_4arch4Sm90ELb0ELb0ELb1ELb0ELb0ELb0ELb0ELb1ELb1ELb1ELb0ELb0EEENS1_21CollectiveEpilogueFwdINS6_IJSA_SC_SB_EEES9_SE_SG_Li256ELb0ELb1ELb0ELb0EEENS1_29StaticPersistentTileSchedulerILb0EEEEEEEEEvNT_6ParamsE:
	.zero		3200


//--------------------- .nv.constant0._ZN7cutlass13device_kernelIN5flash11enable_sm90INS1_16FlashAttnFwdSm90INS1_25CollectiveMainloopFwdSm90ILi2EN4cute5tupleIJNS5_1CILi2EEENS7_ILi1EEES9_EEENS6_IJNS7_ILi128EEENS7_ILi112EEENS7_ILi192EEEEEELi192ENS_10bfloat16_tEfNS_4arch4Sm90ELb0ELb0ELb1ELb0ELb0ELb0ELb0ELb1ELb1ELb1ELb0ELb0EEENS1_21CollectiveEpilogueFwdINS6_IJSB_SD_SC_EEESA_SF_SH_Li256ELb0ELb1ELb0ELb0EEENS1_29StaticPersistentTileSchedulerILb0EEEEEEEEEvNT_6ParamsE --------------------------
	.section	.nv.constant0._ZN7cutlass13device_kernelIN5flash11enable_sm90INS1_16FlashAttnFwdSm90INS1_25CollectiveMainloopFwdSm90ILi2EN4cute5tupleIJNS5_1CILi2EEENS7_ILi1EEES9_EEENS6_IJNS7_ILi128EEENS7_ILi112EEENS7_ILi192EEEEEELi192ENS_10bfloat16_tEfNS_4arch4Sm90ELb0ELb0ELb1ELb0ELb0ELb0ELb0ELb1ELb1ELb1ELb0ELb0EEENS1_21CollectiveEpilogueFwdINS6_IJSB_SD_SC_EEESA_SF_SH_Li256ELb0ELb1ELb0ELb0EEENS1_29StaticPersistentTileSchedulerILb0EEEEEEEEEvNT_6ParamsE,"a",@progbits
	.sectionflags	@""
	.align	4
.nv.constant0._ZN7cutlass13device_kernelIN5flash11enable_sm90INS1_16FlashAttnFwdSm90INS1_25CollectiveMainloopFwdSm90ILi2EN4cute5tupleIJNS5_1CILi2EEENS7_ILi1EEES9_EEENS6_IJNS7_ILi128EEENS7_ILi112EEENS7_ILi192EEEEEELi192ENS_10bfloat16_tEfNS_4arch4Sm90ELb0ELb0ELb1ELb0ELb0ELb0ELb0ELb1ELb1ELb1ELb0ELb0EEENS1_21CollectiveEpilogueFwdINS6_IJSB_SD_SC_EEESA_SF_SH_Li256ELb0ELb1ELb0ELb0EEENS1_29StaticPersistentTileSchedulerILb0EEEEEEEEEvNT_6ParamsE:
	.zero		3200


//--------------------- .nv.constant0._ZN7cutlass13device_kernelIN5flash11enable_sm90INS1_16FlashAttnFwdSm90INS1_25CollectiveMainloopFwdSm90ILi2EN4cute5tupleIJNS5_1CILi1EEES8_S8_EEENS6_IJNS7_ILi128EEENS7_ILi112EEENS7_ILi192EEEEEELi192ENS_10bfloat16_tEfNS_4arch4Sm90ELb0ELb0ELb1ELb1ELb0ELb0ELb0ELb1ELb1ELb1ELb0ELb0EEENS1_21CollectiveEpilogueFwdINS6_IJSA_SC_SB_EEES9_SE_SG_Li256ELb1ELb1ELb0ELb0EEENS1_36VarlenDynamicPersistentTileSchedulerILi128ELi112ELi256ELi128ELb0ELb1ELb1ELb0ELb1ELb1EEEEEEEEEvNT_6ParamsE --------------------------
	.section	.nv.constant0._ZN7cutlass13device_kernelIN5flash11enable_sm90INS1_16FlashAttnFwdSm90INS1_25CollectiveMainloopFwdSm90ILi2EN4cute5tupleIJNS5_1CILi1EEES8_S8_EEENS6_IJNS7_ILi128EEENS7_ILi112EEENS7_ILi192EEEEEELi192ENS_10bfloat16_tEfNS_4arch4Sm90ELb0ELb0ELb1ELb1ELb0ELb0ELb0ELb1ELb1ELb1ELb0ELb0EEENS1_21CollectiveEpilogueFwdINS6_IJSA_SC_SB_EEES9_SE_SG_Li256ELb1ELb1ELb0ELb0EEENS1_36VarlenDynamicPersistentTileSchedulerILi128ELi112ELi256ELi128ELb0ELb1ELb1ELb0ELb1ELb1EEEEEEEEEvNT_6ParamsE,"a",@progbits
	.sectionflags	@""
	.align	4
.nv.constant0._ZN7cutlass13device_kernelIN5flash11enable_sm90INS1_16FlashAttnFwdSm90INS1_25CollectiveMainloopFwdSm90ILi2EN4cute5tupleIJNS5_1CILi1EEES8_S8_EEENS6_IJNS7_ILi128EEENS7_ILi112EEENS7_ILi192EEEEEELi192ENS_10bfloat16_tEfNS_4arch4Sm90ELb0ELb0ELb1ELb1ELb0ELb0ELb0ELb1ELb1ELb1ELb0ELb0EEENS1_21CollectiveEpilogueFwdINS6_IJSA_SC_SB_EEES9_SE_SG_Li256ELb1ELb1ELb0ELb0EEENS1_36VarlenDynamicPersistentTileSchedulerILi128ELi112ELi256ELi128ELb0ELb1ELb1ELb0ELb1ELb1EEEEEEEEEvNT_6ParamsE:
	.zero		3328


//--------------------- .nv.constant0._ZN7cutlass13device_kernelIN5flash11enable_sm90INS1_16FlashAttnFwdSm90INS1_25CollectiveMainloopFwdSm90ILi2EN4cute5tupleIJNS5_1CILi1EEES8_S8_EEENS6_IJNS7_ILi128EEENS7_ILi112EEENS7_ILi192EEEEEELi192ENS_10bfloat16_tEfNS_4arch4Sm90ELb0ELb0ELb1ELb1ELb0ELb1ELb0ELb1ELb1ELb1ELb0ELb0EEENS1_21CollectiveEpilogueFwdINS6_IJSA_SC_SB_EEES9_SE_SG_Li256ELb1ELb1ELb0ELb0EEENS1_36VarlenDynamicPersistentTileSchedulerILi128ELi112ELi256ELi128ELb0ELb1ELb1ELb0ELb1ELb1EEEEEEEEEvNT_6ParamsE --------------------------
	.section	.nv.constant0._ZN7cutlass13device_kernelIN5flash11enable_sm90INS1_16FlashAttnFwdSm90INS1_25CollectiveMainloopFwdSm90ILi2EN4cute5tupleIJNS5_1CILi1EEES8_S8_EEENS6_IJNS7_ILi128EEENS7_ILi112EEENS7_ILi192EEEEEELi192ENS_10bfloat16_tEfNS_4arch4Sm90ELb0ELb0ELb1ELb1ELb0ELb1ELb0ELb1ELb1ELb1ELb0ELb0EEENS1_21CollectiveEpilogueFwdINS6_IJSA_SC_SB_EEES9_SE_SG_Li256ELb1ELb1ELb0ELb0EEENS1_36VarlenDynamicPersistentTileSchedulerILi128ELi112ELi256ELi128ELb0ELb1ELb1ELb0ELb1ELb1EEEEEEEEEvNT_6ParamsE,"a",@progbits
	.sectionflags	@""
	.align	4
.nv.constant0._ZN7cutlass13device_kernelIN5flash11enable_sm90INS1_16FlashAttnFwdSm90INS1_25CollectiveMainloopFwdSm90ILi2EN4cute5tupleIJNS5_1CILi1EEES8_S8_EEENS6_IJNS7_ILi128EEENS7_ILi112EEENS7_ILi192EEEEEELi192ENS_10bfloat16_tEfNS_4arch4Sm90ELb0ELb0ELb1ELb1ELb0ELb1ELb0ELb1ELb1ELb1ELb0ELb0EEENS1_21CollectiveEpilogueFwdINS6_IJSA_SC_SB_EEES9_SE_SG_Li256ELb1ELb1ELb0ELb0EEENS1_36VarlenDynamicPersistentTileSchedulerILi128ELi112ELi256ELi128ELb0ELb1ELb1ELb0ELb1ELb1EEEEEEEEEvNT_6ParamsE:
	.zero		3328


//--------------------- .nv.constant0._ZN7cutlass13device_kernelIN5flash11enable_sm90INS1_16FlashAttnFwdSm90INS1_25CollectiveMainloopFwdSm90ILi2EN4cute5tupleIJNS5_1CILi1EEES8_S8_EEENS6_IJNS7_ILi128EEENS7_ILi96EEENS7_ILi192EEEEEELi192ENS_10bfloat16_tEfNS_4arch4Sm90ELb0ELb1ELb1ELb0ELb0ELb0ELb0ELb1ELb1ELb1ELb0ELb0EEENS1_21CollectiveEpilogueFwdINS6_IJSA_SC_SB_EEES9_SE_SG_Li256ELb0ELb1ELb0ELb0EEENS1_30DynamicPersistentTileSchedulerILi256ELi128ELb0ELb1ELb1EEEEEEEEEvNT_6ParamsE --------------------------
	.section	.nv.constant0._ZN7cutlass13device_kernelIN5flash11enable_sm90INS1_16FlashAttnFwdSm90INS1_25CollectiveMainloopFwdSm90ILi2EN4cute5tupleIJNS5_1CILi1EEES8_S8_EEENS6_IJNS7_ILi128EEENS7_ILi96EEENS7_ILi192EEEEEELi192ENS_10bfloat16_tEfNS_4arch4Sm90ELb0ELb1ELb1ELb0ELb0ELb0ELb0ELb1ELb1ELb1ELb0ELb0EEENS1_21CollectiveEpilogueFwdINS6_IJSA_SC_SB_EEES9_SE_SG_Li256ELb0ELb1ELb0ELb0EEENS1_30DynamicPersistentTileSchedulerILi256ELi128ELb0ELb1ELb1EEEEEEEEEvNT_6ParamsE,"a",@progbits
	.sectionflags	@""
	.align	4
.nv.constant0._ZN7cutlass13device_kernelIN5flash11enable_sm90INS1_16FlashAttnFwdSm90INS1_25CollectiveMainloopFwdSm90ILi2EN4cute5tupleIJNS5_1CILi1EEES8_S8_EEENS6_IJNS7_ILi128EEENS7_ILi96EEENS7_ILi192EEEEEELi192ENS_10bfloat16_tEfNS_4arch4Sm90ELb0ELb1ELb1ELb0ELb0ELb0ELb0ELb1ELb1ELb1ELb0ELb0EEENS1_21CollectiveEpilogueFwdINS6_IJSA_SC_SB_EEES9_SE_SG_Li256ELb0ELb1ELb0ELb0EEENS1_30DynamicPersistentTileSchedulerILi256ELi128ELb0ELb1ELb1EEEEEEEEEvNT_6ParamsE:
	.zero		3328


//--------------------- .nv.constant0._ZN7cutlass13device_kernelIN5flash11enable_sm90INS1_16FlashAttnFwdSm90INS1_25CollectiveMainloopFwdSm90ILi2EN4cute5tupleIJNS5_1CILi1EEES8_S8_EEENS6_IJNS7_ILi128EEENS7_ILi96EEENS7_ILi192EEEEEELi192ENS_10bfloat16_tEfNS_4arch4Sm90ELb0ELb1ELb1ELb1ELb0ELb0ELb0ELb1ELb1ELb1ELb0ELb0EEENS1_21CollectiveEpilogueFwdINS6_IJSA_SC_SB_EEES9_SE_SG_Li256ELb1ELb1ELb0ELb0EEENS1_36VarlenDynamicPersistentTileSchedulerILi128ELi96ELi256ELi128ELb0ELb1ELb1ELb1ELb0ELb1EEEEEEEEEvNT_6ParamsE --------------------------
	.section	.nv.constant0._ZN7cutlass13device_kernelIN5flash11enable_sm90INS1_16FlashAttnFwdSm90INS1_25CollectiveMainloopFwdSm90ILi2EN4cute5tupleIJNS5_1CILi1EEES8_S8_EEENS6_IJNS7_ILi128EEENS7_ILi96EEENS7_ILi192EEEEEELi192ENS_10bfloat16_tEfNS_4arch4Sm90ELb0ELb1ELb1ELb1ELb0ELb0ELb0ELb1ELb1ELb1ELb0ELb0EEENS1_21CollectiveEpilogueFwdINS6_IJSA_SC_SB_EEES9_SE_SG_Li256ELb1ELb1ELb0ELb0EEENS1_36VarlenDynamicPersistentTileSchedulerILi128ELi96ELi256ELi128ELb0ELb1ELb1ELb1ELb0ELb1EEEEEEEEEvNT_6ParamsE,"a",@progbits
	.sectionflags	@""
	.align	4
.nv.constant0._ZN7cutlass13device_kernelIN5flash11enable_sm90INS1_16FlashAttnFwdSm90INS1_25CollectiveMainloopFwdSm90ILi2EN4cute5tupleIJNS5_1CILi1EEES8_S8_EEENS6_IJNS7_ILi128EEENS7_ILi96EEENS7_ILi192EEEEEELi192ENS_10bfloat16_tEfNS_4arch4Sm90ELb0ELb1ELb1ELb1ELb0ELb0ELb0ELb1ELb1ELb1ELb0ELb0EEENS1_21CollectiveEpilogueFwdINS6_IJSA_SC_SB_EEES9_SE_SG_Li256ELb1ELb1ELb0ELb0EEENS1_36VarlenDynamicPersistentTileSchedulerILi128ELi96ELi256ELi128ELb0ELb1ELb1ELb1ELb0ELb1EEEEEEEEEvNT_6ParamsE:
	.zero		3328


//--------------------- .nv.constant0._ZN7cutlass13device_kernelIN5flash11enable_sm90INS1_16FlashAttnFwdSm90INS1_25CollectiveMainloopFwdSm90ILi2EN4cute5tupleIJNS5_1CILi1EEES8_S8_EEENS6_IJNS7_ILi128EEENS7_ILi96EEENS7_ILi192EEEEEELi192ENS_10bfloat16_tEfNS_4arch4Sm90ELb0ELb1ELb1ELb1ELb0ELb1ELb0ELb1ELb1ELb1ELb0ELb0EEENS1_21CollectiveEpilogueFwdINS6_IJSA_SC_SB_EEES9_SE_SG_Li256ELb1ELb1ELb0ELb0EEENS1_36VarlenDynamicPersistentTileSchedulerILi128ELi96ELi256ELi128ELb0ELb1ELb1ELb1ELb0ELb1EEEEEEEEEvNT_6ParamsE --------------------------
	.section	.nv.constant0._ZN7cutlass13device_kernelIN5flash11enable_sm90INS1_16FlashAttnFwdSm90INS1_25CollectiveMainloopFwdSm90ILi2EN4cute5tupleIJNS5_1CILi1EEES8_S8_EEENS6_IJNS7_ILi128EEENS7_ILi96EEENS7_ILi192EEEEEELi192ENS_10bfloat16_tEfNS_4arch4Sm90ELb0ELb1ELb1ELb1ELb0ELb1ELb0ELb1ELb1ELb1ELb0ELb0EEENS1_21CollectiveEpilogueFwdINS6_IJSA_SC_SB_EEES9_SE_SG_Li256ELb1ELb1ELb0ELb0EEENS1_36VarlenDynamicPersistentTileSchedulerILi128ELi96ELi256ELi128ELb0ELb1ELb1ELb1ELb0ELb1EEEEEEEEEvNT_6ParamsE,"a",@progbits
	.sectionflags	@""
	.align	4
.nv.constant0._ZN7cutlass13device_kernelIN5flash11enable_sm90INS1_16FlashAttnFwdSm90INS1_25CollectiveMainloopFwdSm90ILi2EN4cute5tupleIJNS5_1CILi1EEES8_S8_EEENS6_IJNS7_ILi128EEENS7_ILi96EEENS7_ILi192EEEEEELi192ENS_10bfloat16_tEfNS_4arch4Sm90ELb0ELb1ELb1ELb1ELb0ELb1ELb0ELb1ELb1ELb1ELb0ELb0EEENS1_21CollectiveEpilogueFwdINS6_IJSA_SC_SB_EEES9_SE_SG_Li256ELb1ELb1ELb0ELb0EEENS1_36VarlenDynamicPersistentTileSchedulerILi128ELi96ELi256ELi128ELb0ELb1ELb1ELb1ELb0ELb1EEEEEEEEEvNT_6ParamsE:
	.zero		3328


//--------------------- .nv.constant0._ZN7cutlass13device_kernelIN5flash11enable_sm90INS1_16FlashAttnFwdSm90INS1_25CollectiveMainloopFwdSm90ILi2EN4cute5tupleIJNS5_1CILi1EEES8_S8_EEENS6_IJNS7_ILi128EEENS7_ILi112EEENS7_ILi192EEEEEELi192ENS_10bfloat16_tEfNS_4arch4Sm90ELb1ELb0ELb1ELb0ELb0ELb0ELb0ELb1ELb1ELb1ELb0ELb0EEENS1_21CollectiveEpilogueFwdINS6_IJSA_SC_SB_EEES9_SE_SG_Li256ELb0ELb1ELb0ELb0EEENS1_30DynamicPersistentTileSchedulerILi256ELi128ELb0ELb1ELb1EEEEEEEEEvNT_6ParamsE --------------------------
	.section	.nv.constant0._ZN7cutlass13device_kernelIN5flash11enable_sm90INS1_16FlashAttnFwdSm90INS1_25CollectiveMainloopFwdSm90ILi2EN4cute5tupleIJNS5_1CILi1EEES8_S8_EEENS6_IJNS7_ILi128EEENS7_ILi112EEENS7_ILi192EEEEEELi192ENS_10bfloat16_tEfNS_4arch4Sm90ELb1ELb0ELb1ELb0ELb0ELb0ELb0ELb1ELb1ELb1ELb0ELb0EEENS1_21CollectiveEpilogueFwdINS6_IJSA_SC_SB_EEES9_SE_SG_Li256ELb0ELb1ELb0ELb0EEENS1_30DynamicPersistentTileSchedulerILi256ELi128ELb0ELb1ELb1EEEEEEEEEvNT_6ParamsE,"a",@progbits
	.sectionflags	@""
	.align	4
.nv.constant0._ZN7cutlass13device_kernelIN5flash11enable_sm90INS1_16FlashAttnFwdSm90INS1_25CollectiveMainloopFwdSm90ILi2EN4cute5tupleIJNS5_1CILi1EEES8_S8_EEENS6_IJNS7_ILi128EEENS7_ILi112EEENS7_ILi192EEEEEELi192ENS_10bfloat16_tEfNS_4arch4Sm90ELb1ELb0ELb1ELb0ELb0ELb0ELb0ELb1ELb1ELb1ELb0ELb0EEENS1_21CollectiveEpilogueFwdINS6_IJSA_SC_SB_EEES9_SE_SG_Li256ELb0ELb1ELb0ELb0EEENS1_30DynamicPersistentTileSchedulerILi256ELi128ELb0ELb1ELb1EEEEEEEEEvNT_6ParamsE:
	.zero		3328


//--------------------- .nv.constant0._ZN7cutlass13device_kernelIN5flash11enable_sm90INS1_16FlashAttnFwdSm90INS1_25CollectiveMainloopFwdSm90ILi2EN4cute5tupleIJNS5_1CILi1EEES8_S8_EEENS6_IJNS7_ILi128EEENS7_ILi112EEENS7_ILi192EEEEEELi192ENS_10bfloat16_tEfNS_4arch4Sm90ELb1ELb0ELb1ELb1ELb0ELb0ELb0ELb1ELb1ELb1ELb0ELb0EEENS1_21CollectiveEpilogueFwdINS6_IJSA_SC_SB_EEES9_SE_SG_Li256ELb1ELb1ELb0ELb0EEENS1_36VarlenDynamicPersistentTileSchedulerILi128ELi112ELi256ELi128ELb0ELb1ELb1ELb1ELb1ELb1EEEEEEEEEvNT_6ParamsE --------------------------
	.section	.nv.constant0._ZN7cutlass13device_kernelIN5flash11enable_sm90INS1_16FlashAttnFwdSm90INS1_25CollectiveMainloopFwdSm90ILi2EN4cute5tupleIJNS5_1CILi1EEES8_S8_EEENS6_IJNS7_ILi128EEENS7_ILi112EEENS7_ILi192EEEEEELi192ENS_10bfloat16_tEfNS_4arch4Sm90ELb1ELb0ELb1ELb1ELb0ELb0ELb0ELb1ELb1ELb1ELb0ELb0EEENS1_21CollectiveEpilogueFwdINS6_IJSA_SC_SB_EEES9_SE_SG_Li256ELb1ELb1ELb0ELb0EEENS1_36VarlenDynamicPersistentTileSchedulerILi128ELi112ELi256ELi128ELb0ELb1ELb1ELb1ELb1ELb1EEEEEEEEEvNT_6ParamsE,"a",@progbits
	.sectionflags	@""
	.align	4
.nv.constant0._ZN7cutlass13device_kernelIN5flash11enable_sm90INS1_16FlashAttnFwdSm90INS1_25CollectiveMainloopFwdSm90ILi2EN4cute5tupleIJNS5_1CILi1EEES8_S8_EEENS6_IJNS7_ILi128EEENS7_ILi112EEENS7_ILi192EEEEEELi192ENS_10bfloat16_tEfNS_4arch4Sm90ELb1ELb0ELb1ELb1ELb0ELb0ELb0ELb1ELb1ELb1ELb0ELb0EEENS1_21CollectiveEpilogueFwdINS6_IJSA_SC_SB_EEES9_SE_SG_Li256ELb1ELb1ELb0ELb0EEENS1_36VarlenDynamicPersistentTileSchedulerILi128ELi112ELi256ELi128ELb0ELb1ELb1ELb1ELb1ELb1EEEEEEEEEvNT_6ParamsE:
	.zero		3328


//--------------------- .nv.constant0._ZN7cutlass13device_kernelIN5flash11enable_sm90INS1_16FlashAttnFwdSm90INS1_25CollectiveMainloopFwdSm90ILi2EN4cute5tupleIJNS5_1CILi1EEES8_S8_EEENS6_IJNS7_ILi128EEENS7_ILi112EEENS7_ILi192EEEEEELi192ENS_10bfloat16_tEfNS_4arch4Sm90ELb1ELb0ELb1ELb1ELb0ELb1ELb0ELb1ELb1ELb1ELb0ELb0EEENS1_21CollectiveEpilogueFwdINS6_IJSA_SC_SB_EEES9_SE_SG_Li256ELb1ELb1ELb0ELb0EEENS1_36VarlenDynamicPersistentTileSchedulerILi128ELi112ELi256ELi128ELb0ELb1ELb1ELb1ELb1ELb1EEEEEEEEEvNT_6ParamsE --------------------------
	.section	.nv.constant0._ZN7cutlass13device_kernelIN5flash11enable_sm90INS1_16FlashAttnFwdSm90INS1_25CollectiveMainloopFwdSm90ILi2EN4cute5tupleIJNS5_1CILi1EEES8_S8_EEENS6_IJNS7_ILi128EEENS7_ILi112EEENS7_ILi192EEEEEELi192ENS_10bfloat16_tEfNS_4arch4Sm90ELb1ELb0ELb1ELb1ELb0ELb1ELb0ELb1ELb1ELb1ELb0ELb0EEENS1_21CollectiveEpilogueFwdINS6_IJSA_SC_SB_EEES9_SE_SG_Li256ELb1ELb1ELb0ELb0EEENS1_36VarlenDynamicPersistentTileSchedulerILi128ELi112ELi256ELi128ELb0ELb1ELb1ELb1ELb1ELb1EEEEEEEEEvNT_6ParamsE,"a",@progbits
	.sectionflags	@""
	.align	4
.nv.constant0._ZN7cutlass13device_kernelIN5flash11enable_sm90INS1_16FlashAttnFwdSm90INS1_25CollectiveMainloopFwdSm90ILi2EN4cute5tupleIJNS5_1CILi1EEES8_S8_EEENS6_IJNS7_ILi128EEENS7_ILi112EEENS7_ILi192EEEEEELi192ENS_10bfloat16_tEfNS_4arch4Sm90ELb1ELb0ELb1ELb1ELb0ELb1ELb0ELb1ELb1ELb1ELb0ELb0EEENS1_21CollectiveEpilogueFwdINS6_IJSA_SC_SB_EEES9_SE_SG_Li256ELb1ELb1ELb0ELb0EEENS1_36VarlenDynamicPersistentTileSchedulerILi128ELi112ELi256ELi128ELb0ELb1ELb1ELb1ELb1ELb1EEEEEEEEEvNT_6ParamsE:
	.zero		3328


//--------------------- SYMBOLS --------------------------

	.type		.nv.reservedSmem.offset0,@object
	.size		.nv.reservedSmem.offset0,0x4
	.type		__assertfail,@function
